// Copyright (c) 2024, Jay Shah, Ganesh Bikshandi, Ying Zhang, Vijay Thakkar, Pradeep Ramani, Tri Dao.
// Splitting the different template instantiations to different files to speed up compilation.
// This file is auto-generated. See "generate_kernels.py"

#include "flash_fwd_launch_template.h"

#ifndef FLASHATTENTION_DISABLE_HDIM128
template void run_mha_fwd_<90, cutlass::half_t, 128, 128, false, false, false, false>(Flash_fwd_params &params, cudaStream_t stream);
#endif


// ===== COMPILED SASS (sm_90a) =====

	.target	sm_90a

	.elftype	@"ET_EXEC"


//--------------------- .note.nv.tkinfo           --------------------------
	.section	.note.nv.tkinfo,"",@"SHT_NOTE"
	.sectionflags	@"SHF_NOTE_NV_TKINFO"
	.tkinfo
        /*0018*/ 	.word	0x00000002
        /*0030*/ 	.string	""
        /*0030*/ 	.string	"ptxas"
        /*0030*/ 	.string	"Cuda compilation tools, release 13.0, V13.0.88"
        /*0030*/ 	.string	"Build cuda_13.0.r13.0/compiler.36424714_0"
        /*0030*/ 	.string	"-arch sm_90a -m 64 "



//--------------------- .note.nv.cuinfo           --------------------------
	.section	.note.nv.cuinfo,"",@"SHT_NOTE"
	.sectionflags	@"SHF_NOTE_NV_CUINFO"
        /*0018*/ 	.short	0x0002
        /*001a*/ 	.short	0x005a
        /*001c*/ 	.short	0x0082
	.zero		2


//--------------------- .nv.info                  --------------------------
	.section	.nv.info,"",@"SHT_CUDA_INFO"
	.align	4


	//----- nvinfo : EIATTR_REGCOUNT
	.align		4
        /*0000*/ 	.byte	0x04, 0x2f
        /*0002*/ 	.short	(.L_22 - .L_21)
	.align		4
.L_21:
        /*0004*/ 	.word	index@(_ZN7cutlass13device_kernelIN5flash11enable_sm90INS1_16FlashAttnFwdSm90INS1_25CollectiveMainloopFwdSm90ILi2EN4cute5tupleIJNS5_1CILi1EEES8_S8_EEENS6_IJNS7_ILi128EEESA_SA_EEELi128ENS_6half_tEfNS_4arch4Sm90ELb1ELb0ELb0ELb1ELb0ELb1ELb0ELb1ELb1ELb0ELb0ELb0EEENS1_21CollectiveEpilogueFwdISB_S9_SC_SE_Li256ELb1ELb0ELb0ELb0EEENS1_36VarlenDynamicPersistentTileSchedulerILi128ELi128ELi256ELi32ELb0ELb0ELb1ELb1ELb1ELb1EEEEEEEEEvNT_6ParamsE)
        /*0008*/ 	.word	0x000000a8


	//----- nvinfo : EIATTR_FRAME_SIZE
	.align		4
.L_22:
        /*000c*/ 	.byte	0x04, 0x11
        /*000e*/ 	.short	(.L_24 - .L_23)
	.align		4
.L_23:
        /*0010*/ 	.word	index@(_ZN7cutlass13device_kernelIN5flash11enable_sm90INS1_16FlashAttnFwdSm90INS1_25CollectiveMainloopFwdSm90ILi2EN4cute5tupleIJNS5_1CILi1EEES8_S8_EEENS6_IJNS7_ILi128EEESA_SA_EEELi128ENS_6half_tEfNS_4arch4Sm90ELb1ELb0ELb0ELb1ELb0ELb1ELb0ELb1ELb1ELb0ELb0ELb0EEENS1_21CollectiveEpilogueFwdISB_S9_SC_SE_Li256ELb1ELb0ELb0ELb0EEENS1_36VarlenDynamicPersistentTileSchedulerILi128ELi128ELi256ELi32ELb0ELb0ELb1ELb1ELb1ELb1EEEEEEEEEvNT_6ParamsE)
        /*0014*/ 	.word	0x00000038


	//----- nvinfo : EIATTR_REGCOUNT
	.align		4
.L_24:
        /*0018*/ 	.byte	0x04, 0x2f
        /*001a*/ 	.short	(.L_26 - .L_25)
	.align		4
.L_25:
        /*001c*/ 	.word	index@(_ZN7cutlass13device_kernelIN5flash11enable_sm90INS1_16FlashAttnFwdSm90INS1_25CollectiveMainloopFwdSm90ILi2EN4cute5tupleIJNS5_1CILi1EEES8_S8_EEENS6_IJNS7_ILi128EEESA_SA_EEELi128ENS_6half_tEfNS_4arch4Sm90ELb1ELb0ELb0ELb1ELb0ELb0ELb0ELb1ELb1ELb0ELb0ELb0EEENS1_21CollectiveEpilogueFwdISB_S9_SC_SE_Li256ELb1ELb0ELb0ELb0EEENS1_36VarlenDynamicPersistentTileSchedulerILi128ELi128ELi256ELi32ELb0ELb0ELb1ELb1ELb1ELb1EEEEEEEEEvNT_6ParamsE)
        /*0020*/ 	.word	0x000000a8


	//----- nvinfo : EIATTR_FRAME_SIZE
	.align		4
.L_26:
        /*0024*/ 	.byte	0x04, 0x11
        /*0026*/ 	.short	(.L_28 - .L_27)
	.align		4
.L_27:
        /*0028*/ 	.word	index@(_ZN7cutlass13device_kernelIN5flash11enable_sm90INS1_16FlashAttnFwdSm90INS1_25CollectiveMainloopFwdSm90ILi2EN4cute5tupleIJNS5_1CILi1EEES8_S8_EEENS6_IJNS7_ILi128EEESA_SA_EEELi128ENS_6half_tEfNS_4arch4Sm90ELb1ELb0ELb0ELb1ELb0ELb0ELb0ELb1ELb1ELb0ELb0ELb0EEENS1_21CollectiveEpilogueFwdISB_S9_SC_SE_Li256ELb1ELb0ELb0ELb0EEENS1_36VarlenDynamicPersistentTileSchedulerILi128ELi128ELi256ELi32ELb0ELb0ELb1ELb1ELb1ELb1EEEEEEEEEvNT_6ParamsE)
        /*002c*/ 	.word	0x00000028


	//----- nvinfo : EIATTR_REGCOUNT
	.align		4
.L_28:
        /*0030*/ 	.byte	0x04, 0x2f
        /*0032*/ 	.short	(.L_30 - .L_29)
	.align		4
.L_29:
        /*0034*/ 	.word	index@(_ZN7cutlass13device_kernelIN5flash11enable_sm90INS1_16FlashAttnFwdSm90INS1_25CollectiveMainloopFwdSm90ILi2EN4cute5tupleIJNS5_1CILi1EEES8_S8_EEENS6_IJNS7_ILi128EEESA_SA_EEELi128ENS_6half_tEfNS_4arch4Sm90ELb1ELb0ELb0ELb0ELb0ELb0ELb0ELb1ELb1ELb0ELb0ELb0EEENS1_21CollectiveEpilogueFwdISB_S9_SC_SE_Li256ELb0ELb0ELb0ELb0EEENS1_30DynamicPersistentTileSchedulerILi256ELi32ELb0ELb0ELb1EEEEEEEEEvNT_6ParamsE)
        /*0038*/ 	.word	0x000000a8


	//----- nvinfo : EIATTR_FRAME_SIZE
	.align		4
.L_30:
        /*003c*/ 	.byte	0x04, 0x11
        /*003e*/ 	.short	(.L_32 - .L_31)
	.align		4
.L_31:
        /*0040*/ 	.word	index@(_ZN7cutlass13device_kernelIN5flash11enable_sm90INS1_16FlashAttnFwdSm90INS1_25CollectiveMainloopFwdSm90ILi2EN4cute5tupleIJNS5_1CILi1EEES8_S8_EEENS6_IJNS7_ILi128EEESA_SA_EEELi128ENS_6half_tEfNS_4arch4Sm90ELb1ELb0ELb0ELb0ELb0ELb0ELb0ELb1ELb1ELb0ELb0ELb0EEENS1_21CollectiveEpilogueFwdISB_S9_SC_SE_Li256ELb0ELb0ELb0ELb0EEENS1_30DynamicPersistentTileSchedulerILi256ELi32ELb0ELb0ELb1EEEEEEEEEvNT_6ParamsE)
        /*0044*/ 	.word	0x00000000


	//----- nvinfo : EIATTR_REGCOUNT
	.align		4
.L_32:
        /*0048*/ 	.byte	0x04, 0x2f
        /*004a*/ 	.short	(.L_34 - .L_33)
	.align		4
.L_33:
        /*004c*/ 	.word	index@(_ZN7cutlass13device_kernelIN5flash11enable_sm90INS1_16FlashAttnFwdSm90INS1_25CollectiveMainloopFwdSm90ILi2EN4cute5tupleIJNS5_1CILi1EEES8_S8_EEENS6_IJNS7_ILi128EEESA_SA_EEELi128ENS_6half_tEfNS_4arch4Sm90ELb0ELb1ELb0ELb1ELb0ELb1ELb0ELb1ELb1ELb0ELb0ELb0EEENS1_21CollectiveEpilogueFwdISB_S9_SC_SE_Li256ELb1ELb0ELb0ELb0EEENS1_36VarlenDynamicPersistentTileSchedulerILi128ELi128ELi256ELi32ELb0ELb0ELb1ELb1ELb0ELb1EEEEEEEEEvNT_6ParamsE)
        /*0050*/ 	.word	0x000000a8


	//----- nvinfo : EIATTR_FRAME_SIZE
	.align		4
.L_34:
        /*0054*/ 	.byte	0x04, 0x11
        /*0056*/ 	.short	(.L_36 - .L_35)
	.align		4
.L_35:
        /*0058*/ 	.word	index@(_ZN7cutlass13device_kernelIN5flash11enable_sm90INS1_16FlashAttnFwdSm90INS1_25CollectiveMainloopFwdSm90ILi2EN4cute5tupleIJNS5_1CILi1EEES8_S8_EEENS6_IJNS7_ILi128EEESA_SA_EEELi128ENS_6half_tEfNS_4arch4Sm90ELb0ELb1ELb0ELb1ELb0ELb1ELb0ELb1ELb1ELb0ELb0ELb0EEENS1_21CollectiveEpilogueFwdISB_S9_SC_SE_Li256ELb1ELb0ELb0ELb0EEENS1_36VarlenDynamicPersistentTileSchedulerILi128ELi128ELi256ELi32ELb0ELb0ELb1ELb1ELb0ELb1EEEEEEEEEvNT_6ParamsE)
        /*005c*/ 	.word	0x00000028


	//----- nvinfo : EIATTR_REGCOUNT
	.align		4
.L_36:
        /*0060*/ 	.byte	0x04, 0x2f
        /*0062*/ 	.short	(.L_38 - .L_37)
	.align		4
.L_37:
        /*0064*/ 	.word	index@(_ZN7cutlass13device_kernelIN5flash11enable_sm90INS1_16FlashAttnFwdSm90INS1_25CollectiveMainloopFwdSm90ILi2EN4cute5tupleIJNS5_1CILi1EEES8_S8_EEENS6_IJNS7_ILi128EEESA_SA_EEELi128ENS_6half_tEfNS_4arch4Sm90ELb0ELb1ELb0ELb1ELb0ELb0ELb0ELb1ELb1ELb0ELb0ELb0EEENS1_21CollectiveEpilogueFwdISB_S9_SC_SE_Li256ELb1ELb0ELb0ELb0EEENS1_36VarlenDynamicPersistentTileSchedulerILi128ELi128ELi256ELi32ELb0ELb0ELb1ELb1ELb0ELb1EEEEEEEEEvNT_6ParamsE)
        /*0068*/ 	.word	0x000000a8


	//----- nvinfo : EIATTR_FRAME_SIZE
	.align		4
.L_38:
        /*006c*/ 	.byte	0x04, 0x11
        /*006e*/ 	.short	(.L_40 - .L_39)
	.align		4
.L_39:
        /*0070*/ 	.word	index@(_ZN7cutlass13device_kernelIN5flash11enable_sm90INS1_16FlashAttnFwdSm90INS1_25CollectiveMainloopFwdSm90ILi2EN4cute5tupleIJNS5_1CILi1EEES8_S8_EEENS6_IJNS7_ILi128EEESA_SA_EEELi128ENS_6half_tEfNS_4arch4Sm90ELb0ELb1ELb0ELb1ELb0ELb0ELb0ELb1ELb1ELb0ELb0ELb0EEENS1_21CollectiveEpilogueFwdISB_S9_SC_SE_Li256ELb1ELb0ELb0ELb0EEENS1_36VarlenDynamicPersistentTileSchedulerILi128ELi128ELi256ELi32ELb0ELb0ELb1ELb1ELb0ELb1EEEEEEEEEvNT_6ParamsE)
        /*0074*/ 	.word	0x00000020


	//----- nvinfo : EIATTR_REGCOUNT
	.align		4
.L_40:
        /*0078*/ 	.byte	0x04, 0x2f
        /*007a*/ 	.short	(.L_42 - .L_41)
	.align		4
.L_41:
        /*007c*/ 	.word	index@(_ZN7cutlass13device_kernelIN5flash11enable_sm90INS1_16FlashAttnFwdSm90INS1_25CollectiveMainloopFwdSm90ILi2EN4cute5tupleIJNS5_1CILi1EEES8_S8_EEENS6_IJNS7_ILi128EEESA_SA_EEELi128ENS_6half_tEfNS_4arch4Sm90ELb0ELb1ELb0ELb0ELb0ELb0ELb0ELb1ELb1ELb0ELb0ELb0EEENS1_21CollectiveEpilogueFwdISB_S9_SC_SE_Li256ELb0ELb0ELb0ELb0EEENS1_30DynamicPersistentTileSchedulerILi256ELi32ELb0ELb0ELb1EEEEEEEEEvNT_6ParamsE)
        /*0080*/ 	.word	0x000000a8


	//----- nvinfo : EIATTR_FRAME_SIZE
	.align		4
.L_42:
        /*0084*/ 	.byte	0x04, 0x11
        /*0086*/ 	.short	(.L_44 - .L_43)
	.align		4
.L_43:
        /*0088*/ 	.word	index@(_ZN7cutlass13device_kernelIN5flash11enable_sm90INS1_16FlashAttnFwdSm90INS1_25CollectiveMainloopFwdSm90ILi2EN4cute5tupleIJNS5_1CILi1EEES8_S8_EEENS6_IJNS7_ILi128EEESA_SA_EEELi128ENS_6half_tEfNS_4arch4Sm90ELb0ELb1ELb0ELb0ELb0ELb0ELb0ELb1ELb1ELb0ELb0ELb0EEENS1_21CollectiveEpilogueFwdISB_S9_SC_SE_Li256ELb0ELb0ELb0ELb0EEENS1_30DynamicPersistentTileSchedulerILi256ELi32ELb0ELb0ELb1EEEEEEEEEvNT_6ParamsE)
        /*008c*/ 	.word	0x00000000


	//----- nvinfo : EIATTR_REGCOUNT
	.align		4
.L_44:
        /*0090*/ 	.byte	0x04, 0x2f
        /*0092*/ 	.short	(.L_46 - .L_45)
	.align		4
.L_45:
        /*0094*/ 	.word	index@(_ZN7cutlass13device_kernelIN5flash11enable_sm90INS1_16FlashAttnFwdSm90INS1_25CollectiveMainloopFwdSm90ILi2EN4cute5tupleIJNS5_1CILi1EEES8_S8_EEENS6_IJNS7_ILi128EEENS7_ILi176EEESA_EEELi128ENS_6half_tEfNS_4arch4Sm90ELb0ELb0ELb0ELb1ELb0ELb1ELb0ELb1ELb1ELb0ELb0ELb0EEENS1_21CollectiveEpilogueFwdINS6_IJSA_SA_SB_EEES9_SD_SF_Li256ELb1ELb0ELb0ELb0EEENS1_36VarlenDynamicPersistentTileSchedulerILi128ELi176ELi256ELi32ELb0ELb0ELb1ELb0ELb1ELb1EEEEEEEEEvNT_6ParamsE)
        /*0098*/ 	.word	0x000000a8


	//----- nvinfo : EIATTR_FRAME_SIZE
	.align		4
.L_46:
        /*009c*/ 	.byte	0x04, 0x11
        /*009e*/ 	.short	(.L_48 - .L_47)
	.align		4
.L_47:
        /*00a0*/ 	.word	index@(_ZN7cutlass13device_kernelIN5flash11enable_sm90INS1_16FlashAttnFwdSm90INS1_25CollectiveMainloopFwdSm90ILi2EN4cute5tupleIJNS5_1CILi1EEES8_S8_EEENS6_IJNS7_ILi128EEENS7_ILi176EEESA_EEELi128ENS_6half_tEfNS_4arch4Sm90ELb0ELb0ELb0ELb1ELb0ELb1ELb0ELb1ELb1ELb0ELb0ELb0EEENS1_21CollectiveEpilogueFwdINS6_IJSA_SA_SB_EEES9_SD_SF_Li256ELb1ELb0ELb0ELb0EEENS1_36VarlenDynamicPersistentTileSchedulerILi128ELi176ELi256ELi32ELb0ELb0ELb1ELb0ELb1ELb1EEEEEEEEEvNT_6ParamsE)
        /*00a4*/ 	.word	0x00000098


	//----- nvinfo : EIATTR_REGCOUNT
	.align		4
.L_48:
        /*00a8*/ 	.byte	0x04, 0x2f
        /*00aa*/ 	.short	(.L_50 - .L_49)
	.align		4
.L_49:
        /*00ac*/ 	.word	index@(_ZN7cutlass13device_kernelIN5flash11enable_sm90INS1_16FlashAttnFwdSm90INS1_25CollectiveMainloopFwdSm90ILi2EN4cute5tupleIJNS5_1CILi1EEES8_S8_EEENS6_IJNS7_ILi128EEENS7_ILi176EEESA_EEELi128ENS_6half_tEfNS_4arch4Sm90ELb0ELb0ELb0ELb1ELb0ELb0ELb0ELb1ELb1ELb0ELb0ELb0EEENS1_21CollectiveEpilogueFwdINS6_IJSA_SA_SB_EEES9_SD_SF_Li256ELb1ELb0ELb0ELb0EEENS1_36VarlenDynamicPersistentTileSchedulerILi128ELi176ELi256ELi32ELb0ELb0ELb1ELb0ELb1ELb1EEEEEEEEEvNT_6ParamsE)
        /*00b0*/ 	.word	0x000000a8


	//----- nvinfo : EIATTR_FRAME_SIZE
	.align		4
.L_50:
        /*00b4*/ 	.byte	0x04, 0x11
        /*00b6*/ 	.short	(.L_52 - .L_51)
	.align		4
.L_51:
        /*00b8*/ 	.word	index@(_ZN7cutlass13device_kernelIN5flash11enable_sm90INS1_16FlashAttnFwdSm90INS1_25CollectiveMainloopFwdSm90ILi2EN4cute5tupleIJNS5_1CILi1EEES8_S8_EEENS6_IJNS7_ILi128EEENS7_ILi176EEESA_EEELi128ENS_6half_tEfNS_4arch4Sm90ELb0ELb0ELb0ELb1ELb0ELb0ELb0ELb1ELb1ELb0ELb0ELb0EEENS1_21CollectiveEpilogueFwdINS6_IJSA_SA_SB_EEES9_SD_SF_Li256ELb1ELb0ELb0ELb0EEENS1_36VarlenDynamicPersistentTileSchedulerILi128ELi176ELi256ELi32ELb0ELb0ELb1ELb0ELb1ELb1EEEEEEEEEvNT_6ParamsE)
        /*00bc*/ 	.word	0x00000038


	//----- nvinfo : EIATTR_REGCOUNT
	.align		4
.L_52:
        /*00c0*/ 	.byte	0x04, 0x2f
        /*00c2*/ 	.short	(.L_54 - .L_53)
	.align		4
.L_53:
        /*00c4*/ 	.word	index@(_ZN7cutlass13device_kernelIN5flash11enable_sm90INS1_16FlashAttnFwdSm90INS1_25CollectiveMainloopFwdSm90ILi2EN4cute5tupleIJNS5_1CILi2EEENS7_ILi1EEES9_EEENS6_IJNS7_ILi128EEENS7_ILi176EEESB_EEELi128ENS_6half_tEfNS_4arch4Sm90ELb0ELb0ELb0ELb0ELb0ELb0ELb0ELb1ELb1ELb0ELb0ELb0EEENS1_21CollectiveEpilogueFwdINS6_IJSB_SB_SC_EEESA_SE_SG_Li256ELb0ELb0ELb0ELb0EEENS1_29StaticPersistentTileSchedulerILb0EEEEEEEEEvNT_6ParamsE)
        /*00c8*/ 	.word	0x000000a8


	//----- nvinfo : EIATTR_FRAME_SIZE
	.align		4
.L_54:
        /*00cc*/ 	.byte	0x04, 0x11
        /*00ce*/ 	.short	(.L_56 - .L_55)
	.align		4
.L_55:
        /*00d0*/ 	.word	index@(_ZN7cutlass13device_kernelIN5flash11enable_sm90INS1_16FlashAttnFwdSm90INS1_25CollectiveMainloopFwdSm90ILi2EN4cute5tupleIJNS5_1CILi2EEENS7_ILi1EEES9_EEENS6_IJNS7_ILi128EEENS7_ILi176EEESB_EEELi128ENS_6half_tEfNS_4arch4Sm90ELb0ELb0ELb0ELb0ELb0ELb0ELb0ELb1ELb1ELb0ELb0ELb0EEENS1_21CollectiveEpilogueFwdINS6_IJSB_SB_SC_EEESA_SE_SG_Li256ELb0ELb0ELb0ELb0EEENS1_29StaticPersistentTileSchedulerILb0EEEEEEEEEvNT_6ParamsE)
        /*00d4*/ 	.word	0x00000030


	//----- nvinfo : EIATTR_REGCOUNT
	.align		4
.L_56:
        /*00d8*/ 	.byte	0x04, 0x2f
        /*00da*/ 	.short	(.L_58 - .L_57)
	.align		4
.L_57:
        /*00dc*/ 	.word	index@(_ZN7cutlass13device_kernelIN5flash11enable_sm90INS1_16FlashAttnFwdSm90INS1_25CollectiveMainloopFwdSm90ILi2EN4cute5tupleIJNS5_1CILi1EEES8_S8_EEENS6_IJNS7_ILi128EEENS7_ILi176EEESA_EEELi128ENS_6half_tEfNS_4arch4Sm90ELb0ELb0ELb0ELb0ELb0ELb0ELb0ELb1ELb1ELb0ELb0ELb0EEENS1_21CollectiveEpilogueFwdINS6_IJSA_SA_SB_EEES9_SD_SF_Li256ELb0ELb0ELb0ELb0EEENS1_29StaticPersistentTileSchedulerILb0EEEEEEEEEvNT_6ParamsE)
        /*00e0*/ 	.word	0x000000a8


	//----- nvinfo : EIATTR_FRAME_SIZE
	.align		4
.L_58:
        /*00e4*/ 	.byte	0x04, 0x11
        /*00e6*/ 	.short	(.L_60 - .L_59)
	.align		4
.L_59:
        /*00e8*/ 	.word	index@(_ZN7cutlass13device_kernelIN5flash11enable_sm90INS1_16FlashAttnFwdSm90INS1_25CollectiveMainloopFwdSm90ILi2EN4cute5tupleIJNS5_1CILi1EEES8_S8_EEENS6_IJNS7_ILi128EEENS7_ILi176EEESA_EEELi128ENS_6half_tEfNS_4arch4Sm90ELb0ELb0ELb0ELb0ELb0ELb0ELb0ELb1ELb1ELb0ELb0ELb0EEENS1_21CollectiveEpilogueFwdINS6_IJSA_SA_SB_EEES9_SD_SF_Li256ELb0ELb0ELb0ELb0EEENS1_29StaticPersistentTileSchedulerILb0EEEEEEEEEvNT_6ParamsE)
        /*00ec*/ 	.word	0x00000020


	//----- nvinfo : EIATTR_MIN_STACK_SIZE
	.align		4
.L_60:
        /*00f0*/ 	.byte	0x04, 0x12
        /*00f2*/ 	.short	(.L_62 - .L_61)
	.align		4
.L_61:
        /*00f4*/ 	.word	index@(_ZN7cutlass13device_kernelIN5flash11enable_sm90INS1_16FlashAttnFwdSm90INS1_25CollectiveMainloopFwdSm90ILi2EN4cute5tupleIJNS5_1CILi1EEES8_S8_EEENS6_IJNS7_ILi128EEENS7_ILi176EEESA_EEELi128ENS_6half_tEfNS_4arch4Sm90ELb0ELb0ELb0ELb0ELb0ELb0ELb0ELb1ELb1ELb0ELb0ELb0EEENS1_21CollectiveEpilogueFwdINS6_IJSA_SA_SB_EEES9_SD_SF_Li256ELb0ELb0ELb0ELb0EEENS1_29StaticPersistentTileSchedulerILb0EEEEEEEEEvNT_6ParamsE)
        /*00f8*/ 	.word	0x00000020


	//----- nvinfo : EIATTR_MIN_STACK_SIZE
	.align		4
.L_62:
        /*00fc*/ 	.byte	0x04, 0x12
        /*00fe*/ 	.short	(.L_64 - .L_63)
	.align		4
.L_63:
        /*0100*/ 	.word	index@(_ZN7cutlass13device_kernelIN5flash11enable_sm90INS1_16FlashAttnFwdSm90INS1_25CollectiveMainloopFwdSm90ILi2EN4cute5tupleIJNS5_1CILi2EEENS7_ILi1EEES9_EEENS6_IJNS7_ILi128EEENS7_ILi176EEESB_EEELi128ENS_6half_tEfNS_4arch4Sm90ELb0ELb0ELb0ELb0ELb0ELb0ELb0ELb1ELb1ELb0ELb0ELb0EEENS1_21CollectiveEpilogueFwdINS6_IJSB_SB_SC_EEESA_SE_SG_Li256ELb0ELb0ELb0ELb0EEENS1_29StaticPersistentTileSchedulerILb0EEEEEEEEEvNT_6ParamsE)
        /*0104*/ 	.word	0x00000030


	//----- nvinfo : EIATTR_MIN_STACK_SIZE
	.align		4
.L_64:
        /*0108*/ 	.byte	0x04, 0x12
        /*010a*/ 	.short	(.L_66 - .L_65)
	.align		4
.L_65:
        /*010c*/ 	.word	index@(_ZN7cutlass13device_kernelIN5flash11enable_sm90INS1_16FlashAttnFwdSm90INS1_25CollectiveMainloopFwdSm90ILi2EN4cute5tupleIJNS5_1CILi1EEES8_S8_EEENS6_IJNS7_ILi128EEENS7_ILi176EEESA_EEELi128ENS_6half_tEfNS_4arch4Sm90ELb0ELb0ELb0ELb1ELb0ELb0ELb0ELb1ELb1ELb0ELb0ELb0EEENS1_21CollectiveEpilogueFwdINS6_IJSA_SA_SB_EEES9_SD_SF_Li256ELb1ELb0ELb0ELb0EEENS1_36VarlenDynamicPersistentTileSchedulerILi128ELi176ELi256ELi32ELb0ELb0ELb1ELb0ELb1ELb1EEEEEEEEEvNT_6ParamsE)
        /*0110*/ 	.word	0x00000038


	//----- nvinfo : EIATTR_MIN_STACK_SIZE
	.align		4
.L_66:
        /*0114*/ 	.byte	0x04, 0x12
        /*0116*/ 	.short	(.L_68 - .L_67)
	.align		4
.L_67:
        /*0118*/ 	.word	index@(_ZN7cutlass13device_kernelIN5flash11enable_sm90INS1_16FlashAttnFwdSm90INS1_25CollectiveMainloopFwdSm90ILi2EN4cute5tupleIJNS5_1CILi1EEES8_S8_EEENS6_IJNS7_ILi128EEENS7_ILi176EEESA_EEELi128ENS_6half_tEfNS_4arch4Sm90ELb0ELb0ELb0ELb1ELb0ELb1ELb0ELb1ELb1ELb0ELb0ELb0EEENS1_21CollectiveEpilogueFwdINS6_IJSA_SA_SB_EEES9_SD_SF_Li256ELb1ELb0ELb0ELb0EEENS1_36VarlenDynamicPersistentTileSchedulerILi128ELi176ELi256ELi32ELb0ELb0ELb1ELb0ELb1ELb1EEEEEEEEEvNT_6ParamsE)
        /*011c*/ 	.word	0x00000098


	//----- nvinfo : EIATTR_MIN_STACK_SIZE
	.align		4
.L_68:
        /*0120*/ 	.byte	0x04, 0x12
        /*0122*/ 	.short	(.L_70 - .L_69)
	.align		4
.L_69:
        /*0124*/ 	.word	index@(_ZN7cutlass13device_kernelIN5flash11enable_sm90INS1_16FlashAttnFwdSm90INS1_25CollectiveMainloopFwdSm90ILi2EN4cute5tupleIJNS5_1CILi1EEES8_S8_EEENS6_IJNS7_ILi128EEESA_SA_EEELi128ENS_6half_tEfNS_4arch4Sm90ELb0ELb1ELb0ELb0ELb0ELb0ELb0ELb1ELb1ELb0ELb0ELb0EEENS1_21CollectiveEpilogueFwdISB_S9_SC_SE_Li256ELb0ELb0ELb0ELb0EEENS1_30DynamicPersistentTileSchedulerILi256ELi32ELb0ELb0ELb1EEEEEEEEEvNT_6ParamsE)
        /*0128*/ 	.word	0x00000000


	//----- nvinfo : EIATTR_MIN_STACK_SIZE
	.align		4
.L_70:
        /*012c*/ 	.byte	0x04, 0x12
        /*012e*/ 	.short	(.L_72 - .L_71)
	.align		4
.L_71:
        /*0130*/ 	.word	index@(_ZN7cutlass13device_kernelIN5flash11enable_sm90INS1_16FlashAttnFwdSm90INS1_25CollectiveMainloopFwdSm90ILi2EN4cute5tupleIJNS5_1CILi1EEES8_S8_EEENS6_IJNS7_ILi128EEESA_SA_EEELi128ENS_6half_tEfNS_4arch4Sm90ELb0ELb1ELb0ELb1ELb0ELb0ELb0ELb1ELb1ELb0ELb0ELb0EEENS1_21CollectiveEpilogueFwdISB_S9_SC_SE_Li256ELb1ELb0ELb0ELb0EEENS1_36VarlenDynamicPersistentTileSchedulerILi128ELi128ELi256ELi32ELb0ELb0ELb1ELb1ELb0ELb1EEEEEEEEEvNT_6ParamsE)
        /*0134*/ 	.word	0x00000020


	//----- nvinfo : EIATTR_MIN_STACK_SIZE
	.align		4
.L_72:
        /*0138*/ 	.byte	0x04, 0x12
        /*013a*/ 	.short	(.L_74 - .L_73)
	.align		4
.L_73:
        /*013c*/ 	.word	index@(_ZN7cutlass13device_kernelIN5flash11enable_sm90INS1_16FlashAttnFwdSm90INS1_25CollectiveMainloopFwdSm90ILi2EN4cute5tupleIJNS5_1CILi1EEES8_S8_EEENS6_IJNS7_ILi128EEESA_SA_EEELi128ENS_6half_tEfNS_4arch4Sm90ELb0ELb1ELb0ELb1ELb0ELb1ELb0ELb1ELb1ELb0ELb0ELb0EEENS1_21CollectiveEpilogueFwdISB_S9_SC_SE_Li256ELb1ELb0ELb0ELb0EEENS1_36VarlenDynamicPersistentTileSchedulerILi128ELi128ELi256ELi32ELb0ELb0ELb1ELb1ELb0ELb1EEEEEEEEEvNT_6ParamsE)
        /*0140*/ 	.word	0x00000028


	//----- nvinfo : EIATTR_MIN_STACK_SIZE
	.align		4
.L_74:
        /*0144*/ 	.byte	0x04, 0x12
        /*0146*/ 	.short	(.L_76 - .L_75)
	.align		4
.L_75:
        /*0148*/ 	.word	index@(_ZN7cutlass13device_kernelIN5flash11enable_sm90INS1_16FlashAttnFwdSm90INS1_25CollectiveMainloopFwdSm90ILi2EN4cute5tupleIJNS5_1CILi1EEES8_S8_EEENS6_IJNS7_ILi128EEESA_SA_EEELi128ENS_6half_tEfNS_4arch4Sm90ELb1ELb0ELb0ELb0ELb0ELb0ELb0ELb1ELb1ELb0ELb0ELb0EEENS1_21CollectiveEpilogueFwdISB_S9_SC_SE_Li256ELb0ELb0ELb0ELb0EEENS1_30DynamicPersistentTileSchedulerILi256ELi32ELb0ELb0ELb1EEEEEEEEEvNT_6ParamsE)
        /*014c*/ 	.word	0x00000000


	//----- nvinfo : EIATTR_MIN_STACK_SIZE
	.align		4
.L_76:
        /*0150*/ 	.byte	0x04, 0x12
        /*0152*/ 	.short	(.L_78 - .L_77)
	.align		4
.L_77:
        /*0154*/ 	.word	index@(_ZN7cutlass13device_kernelIN5flash11enable_sm90INS1_16FlashAttnFwdSm90INS1_25CollectiveMainloopFwdSm90ILi2EN4cute5tupleIJNS5_1CILi1EEES8_S8_EEENS6_IJNS7_ILi128EEESA_SA_EEELi128ENS_6half_tEfNS_4arch4Sm90ELb1ELb0ELb0ELb1ELb0ELb0ELb0ELb1ELb1ELb0ELb0ELb0EEENS1_21CollectiveEpilogueFwdISB_S9_SC_SE_Li256ELb1ELb0ELb0ELb0EEENS1_36VarlenDynamicPersistentTileSchedulerILi128ELi128ELi256ELi32ELb0ELb0ELb1ELb1ELb1ELb1EEEEEEEEEvNT_6ParamsE)
        /*0158*/ 	.word	0x00000028


	//----- nvinfo : EIATTR_MIN_STACK_SIZE
	.align		4
.L_78:
        /*015c*/ 	.byte	0x04, 0x12
        /*015e*/ 	.short	(.L_80 - .L_79)
	.align		4
.L_79:
        /*0160*/ 	.word	index@(_ZN7cutlass13device_kernelIN5flash11enable_sm90INS1_16FlashAttnFwdSm90INS1_25CollectiveMainloopFwdSm90ILi2EN4cute5tupleIJNS5_1CILi1EEES8_S8_EEENS6_IJNS7_ILi128EEESA_SA_EEELi128ENS_6half_tEfNS_4arch4Sm90ELb1ELb0ELb0ELb1ELb0ELb1ELb0ELb1ELb1ELb0ELb0ELb0EEENS1_21CollectiveEpilogueFwdISB_S9_SC_SE_Li256ELb1ELb0ELb0ELb0EEENS1_36VarlenDynamicPersistentTileSchedulerILi128ELi128ELi256ELi32ELb0ELb0ELb1ELb1ELb1ELb1EEEEEEEEEvNT_6ParamsE)
        /*0164*/ 	.word	0x00000038
.L_80:


//--------------------- .nv.compat                --------------------------
	.section	.nv.compat,"",@"SHT_CUDA_COMPAT_INFO"
	.align	4
        /*0000*/ 	.byte	0x02, 0x09, 0x01, 0x00, 0x02, 0x02, 0x04, 0x00, 0x02, 0x05, 0x05, 0x00, 0x03, 0x07, 0x01, 0x01
        /*0010*/ 	.byte	0x02, 0x03, 0x01, 0x00, 0x02, 0x06, 0x01, 0x00, 0x04, 0x0b, 0x08, 0x00, 0x00, 0x00, 0x00, 0x00
        /*0020*/ 	.byte	0x00, 0x00, 0x00, 0x00


//--------------------- .nv.info._ZN7cutlass13device_kernelIN5flash11enable_sm90INS1_16FlashAttnFwdSm90INS1_25CollectiveMainloopFwdSm90ILi2EN4cute5tupleIJNS5_1CILi1EEES8_S8_EEENS6_IJNS7_ILi128EEENS7_ILi176EEESA_EEELi128ENS_6half_tEfNS_4arch4Sm90ELb0ELb0ELb0ELb0ELb0ELb0ELb0ELb1ELb1ELb0ELb0ELb0EEENS1_21CollectiveEpilogueFwdINS6_IJSA_SA_SB_EEES9_SD_SF_Li256ELb0ELb0ELb0ELb0EEENS1_29StaticPersistentTileSchedulerILb0EEEEEEEEEvNT_6ParamsE --------------------------
	.section	.nv.info._ZN7cutlass13device_kernelIN5flash11enable_sm90INS1_16FlashAttnFwdSm90INS1_25CollectiveMainloopFwdSm90ILi2EN4cute5tupleIJNS5_1CILi1EEES8_S8_EEENS6_IJNS7_ILi128EEENS7_ILi176EEESA_EEELi128ENS_6half_tEfNS_4arch4Sm90ELb0ELb0ELb0ELb0ELb0ELb0ELb0ELb1ELb1ELb0ELb0ELb0EEENS1_21CollectiveEpilogueFwdINS6_IJSA_SA_SB_EEES9_SD_SF_Li256ELb0ELb0ELb0ELb0EEENS1_29StaticPersistentTileSchedulerILb0EEEEEEEEEvNT_6ParamsE,"",@"SHT_CUDA_INFO"
	.sectionflags	@""
	.align	4


	//----- nvinfo : EIATTR_CUDA_API_VERSION
	.align		4
        /*0000*/ 	.byte	0x04, 0x37
        /*0002*/ 	.short	(.L_82 - .L_81)
.L_81:
        /*0004*/ 	.word	0x00000082


	//----- nvinfo : EIATTR_KPARAM_INFO
	.align		4
.L_82:
        /*0008*/ 	.byte	0x04, 0x17
        /*000a*/ 	.short	(.L_84 - .L_83)
.L_83:
        /*000c*/ 	.word	0x00000000
        /*0010*/ 	.short	0x0000
        /*0012*/ 	.short	0x0070
        /*0014*/ 	.byte	0x00, 0xf0, 0x01, 0x2e


	//----- nvinfo : EIATTR_SPARSE_MMA_MASK
	.align		4
.L_84:
        /*0018*/ 	.byte	0x03, 0x50
        /*001a*/ 	.short	0x0000


	//----- nvinfo : EIATTR_MAXREG_COUNT
	.align		4
        /*001c*/ 	.byte	0x03, 0x1b
        /*001e*/ 	.short	0x00a8


	//----- nvinfo : EIATTR_NUM_BARRIERS
	.align		4
        /*0020*/ 	.byte	0x02, 0x4c
        /*0022*/ 	.byte	0x10
	.zero		1


	//----- nvinfo : EIATTR_EXTERNS
	.align		4
        /*0024*/ 	.byte	0x04, 0x0f
        /*0026*/ 	.short	(.L_86 - .L_85)


	//   ....[0]....
	.align		4
.L_85:
        /*0028*/ 	.word	index@(__assertfail)


	//----- nvinfo : EIATTR_ANNOTATIONS
	.align		4
.L_86:
        /*002c*/ 	.byte	0x04, 0x55
        /*002e*/ 	.short	(.L_88 - .L_87)


	//   ....[0]....
.L_87:
        /*0030*/ 	.word	0x00000001
        /*0034*/ 	.byte	0x70, 0x09, 0x00, 0x00, 0x01, 0x00, 0x00, 0x00, 0x60, 0x0a, 0x00, 0x00, 0x01, 0x00, 0x00, 0x00
        /* <DEDUP_REMOVED lines=12> */
        /*0104*/ 	.byte	0x20, 0xf1, 0x00, 0x00


	//----- nvinfo : EIATTR_MERCURY_ISA_VERSION
	.align		4
.L_88:
        /*0108*/ 	.byte	0x03, 0x5f
        /*010a*/ 	.short	0x0101


	//----- nvinfo : EIATTR_INT_WARP_WIDE_INSTR_OFFSETS
	.align		4
        /*010c*/ 	.byte	0x04, 0x31
        /*010e*/ 	.short	(.L_90 - .L_89)


	//   ....[0]....
.L_89:
        /*0110*/ 	.word	0x00000190


	//   ....[1]....
        /*0114*/ 	.word	0x000001c0


	//   ....[2]....
        /*0118*/ 	.word	0x000001d0


	//   ....[3]....
        /*011c*/ 	.word	0x0000ccb0


	//   ....[4]....
        /*0120*/ 	.word	0x0000cce0


	//   ....[5]....
        /*0124*/ 	.word	0x0000cdb0


	//----- nvinfo : EIATTR_COOP_GROUP_MASK_REGIDS
	.align		4
.L_90:
        /*0128*/ 	.byte	0x04, 0x29
        /*012a*/ 	.short	(.L_92 - .L_91)


	//   ....[0]....
.L_91:
        /*012c*/ 	.word	0xffffffff


	//   ....[1]....
        /*0130*/ 	.word	0xffffffff


	//   ....[2]....
        /*0134*/ 	.word	0xffffffff


	//   ....[3]....
        /*0138*/ 	.word	0xffffffff


	//   ....[4]....
        /*013c*/ 	.word	0xffffffff


	//   ....[5]....
        /*0140*/ 	.word	0xffffffff


	//   ....[6]....
        /*0144*/ 	.word	0xffffffff


	//   ....[7]....
        /*0148*/ 	.word	0xffffffff


	//   ....[8]....
        /*014c*/ 	.word	0xffffffff


	//   ....[9]....
        /*0150*/ 	.word	0xffffffff


	//   ....[10]....
        /*0154*/ 	.word	0xffffffff


	//   ....[11]....
        /*0158*/ 	.word	0xffffffff


	//   ....[12]....
        /*015c*/ 	.word	0xffffffff


	//   ....[13]....
        /*0160*/ 	.word	0xffffffff


	//   ....[14]....
        /*0164*/ 	.word	0xffffffff


	//   ....[15]....
        /*0168*/ 	.word	0xffffffff


	//   ....[16]....
        /*016c*/ 	.word	0xffffffff


	//   ....[17]....
        /*0170*/ 	.word	0xffffffff


	//   ....[18]....
        /*0174*/ 	.word	0xffffffff


	//   ....[19]....
        /*0178*/ 	.word	0xffffffff


	//   ....[20]....
        /*017c*/ 	.word	0xffffffff


	//   ....[21]....
        /*0180*/ 	.word	0xffffffff


	//   ....[22]....
        /*0184*/ 	.word	0xffffffff


	//   ....[23]....
        /*0188*/ 	.word	0x0500000f


	//   ....[24]....
        /*018c*/ 	.word	0x0500000f


	//----- nvinfo : EIATTR_COOP_GROUP_INSTR_OFFSETS
	.align		4
.L_92:
        /*0190*/ 	.byte	0x04, 0x28
        /*0192*/ 	.short	(.L_94 - .L_93)


	//   ....[0]....
.L_93:
        /*0194*/ 	.word	0x00000070


	//   ....[1]....
        /*0198*/ 	.word	0x000001a0


	//   ....[2]....
        /*019c*/ 	.word	0x000001f0


	//   ....[3]....
        /*01a0*/ 	.word	0x000003e0


	//   ....[4]....
        /*01a4*/ 	.word	0x00000540


	//   ....[5]....
        /*01a8*/ 	.word	0x00000660


	//   ....[6]....
        /*01ac*/ 	.word	0x000007c0


	//   ....[7]....
        /*01b0*/ 	.word	0x00000dc0


	//   ....[8]....
        /*01b4*/ 	.word	0x00004570


	//   ....[9]....
        /*01b8*/ 	.word	0x000045f0


	//   ....[10]....
        /*01bc*/ 	.word	0x00004d60


	//   ....[11]....
        /*01c0*/ 	.word	0x00004df0


	//   ....[12]....
        /*01c4*/ 	.word	0x00008f60


	//   ....[13]....
        /*01c8*/ 	.word	0x00008f90


	//   ....[14]....
        /*01cc*/ 	.word	0x00009a10


	//   ....[15]....
        /*01d0*/ 	.word	0x00009a80


	//   ....[16]....
        /*01d4*/ 	.word	0x0000af40


	//   ....[17]....
        /*01d8*/ 	.word	0x0000af80


	//   ....[18]....
        /*01dc*/ 	.word	0x0000b100


	//   ....[19]....
        /*01e0*/ 	.word	0x0000b130


	//   ....[20]....
        /*01e4*/ 	.word	0x0000c180


	//   ....[21]....
        /*01e8*/ 	.word	0x0000c450


	//   ....[22]....
        /*01ec*/ 	.word	0x0000f0a0


	//   ....[23]....
        /*01f0*/ 	.word	0x0000f5a0


	//   ....[24]....
        /*01f4*/ 	.word	0x0000fa40


	//----- nvinfo : EIATTR_REG_RECONFIG
	.align		4
.L_94:
        /*01f8*/ 	.byte	0x01, 0x54
	.zero		2


	//----- nvinfo : EIATTR_SYSCALL_OFFSETS
	.align		4
        /*01fc*/ 	.byte	0x04, 0x46
        /*01fe*/ 	.short	(.L_96 - .L_95)


	//   ....[0]....
.L_95:
        /*0200*/ 	.word	0x00001140


	//   ....[1]....
        /*0204*/ 	.word	0x0000c8c0


	//   ....[2]....
        /*0208*/ 	.word	0x0000ca00


	//   ....[3]....
        /*020c*/ 	.word	0x0000cb00


	//----- nvinfo : EIATTR_MBARRIER_INSTR_OFFSETS
	.align		4
.L_96:
        /*0210*/ 	.byte	0x04, 0x39
        /*0212*/ 	.short	(.L_98 - .L_97)


	//   ....[0]....
.L_97:
        /*0214*/ 	.word	0x00000290
        /*0218*/ 	.word	0x000000ff
        /*021c*/ 	.word	0x00034800
        /*0220*/ 	.short	0x0100
        /*0222*/ 	.byte	0x06
	.zero		1


	//   ....[1]....
        /*0224*/ 	.word	0x000002a0
        /*0228*/ 	.word	0x000000ff
        /*022c*/ 	.word	0x00034820
        /*0230*/ 	.short	0x0100
        /*0232*/ 	.byte	0x06
	.zero		1


	//   ....[2]....
        /*0234*/ 	.word	0x00000390
        /*0238*/ 	.word	0x000000ff
        /*023c*/ 	.word	0x00034830
        /*0240*/ 	.short	0x0100
        /*0242*/ 	.byte	0x08
	.zero		1


	//   ....[3]....
        /*0244*/ 	.word	0x000003a0
        /*0248*/ 	.word	0x000000ff
        /*024c*/ 	.word	0x00034840
        /*0250*/ 	.short	0x0100
        /*0252*/ 	.byte	0x08
	.zero		1


	//   ....[4]....
        /*0254*/ 	.word	0x000003b0
        /*0258*/ 	.word	0x000000ff
        /*025c*/ 	.word	0x00034838
        /*0260*/ 	.short	0x0100
        /*0262*/ 	.byte	0x08
	.zero		1


	//   ....[5]....
        /*0264*/ 	.word	0x000003c0
        /*0268*/ 	.word	0x000000ff
        /*026c*/ 	.word	0x00034848
        /*0270*/ 	.short	0x0100
        /*0272*/ 	.byte	0x08
	.zero		1


	//   ....[6]....
        /*0274*/ 	.word	0x000004f0
        /*0278*/ 	.word	0x000000ff
        /*027c*/ 	.word	0x00034850
        /*0280*/ 	.short	0x0100
        /*0282*/ 	.byte	0x08
	.zero		1


	//   ....[7]....
        /*0284*/ 	.word	0x00000500
        /*0288*/ 	.word	0x000000ff
        /*028c*/ 	.word	0x00034860
        /*0290*/ 	.short	0x0100
        /*0292*/ 	.byte	0x08
	.zero		1


	//   ....[8]....
        /*0294*/ 	.word	0x00000510
        /*0298*/ 	.word	0x000000ff
        /*029c*/ 	.word	0x00034858
        /*02a0*/ 	.short	0x0100
        /*02a2*/ 	.byte	0x08
	.zero		1


	//   ....[9]....
        /*02a4*/ 	.word	0x00000520
        /*02a8*/ 	.word	0x000000ff
        /*02ac*/ 	.word	0x00034868
        /*02b0*/ 	.short	0x0100
        /*02b2*/ 	.byte	0x08
	.zero		1


	//   ....[10]....
        /*02b4*/ 	.word	0x00000610
        /*02b8*/ 	.word	0x000000ff
        /*02bc*/ 	.word	0x00034870
        /*02c0*/ 	.short	0x0100
        /*02c2*/ 	.byte	0x06
	.zero		1


	//   ....[11]....
        /*02c4*/ 	.word	0x00000620
        /*02c8*/ 	.word	0x000000ff
        /*02cc*/ 	.word	0x00034880
        /*02d0*/ 	.short	0x0100
        /*02d2*/ 	.byte	0x06
	.zero		1


	//   ....[12]....
        /*02d4*/ 	.word	0x00000630
        /*02d8*/ 	.word	0x000000ff
        /*02dc*/ 	.word	0x00034878
        /*02e0*/ 	.short	0x0100
        /*02e2*/ 	.byte	0x06
	.zero		1


	//   ....[13]....
        /*02e4*/ 	.word	0x00000640
        /*02e8*/ 	.word	0x000000ff
        /*02ec*/ 	.word	0x00034888
        /*02f0*/ 	.short	0x0100
        /*02f2*/ 	.byte	0x06
	.zero		1


	//   ....[14]....
        /*02f4*/ 	.word	0x00000770
        /*02f8*/ 	.word	0x000000ff
        /*02fc*/ 	.word	0x00034890
        /*0300*/ 	.short	0x0100
        /*0302*/ 	.byte	0x08
	.zero		1


	//   ....[15]....
        /*0304*/ 	.word	0x00000780
        /*0308*/ 	.word	0x000000ff
        /*030c*/ 	.word	0x000348a0
        /*0310*/ 	.short	0x0100
        /*0312*/ 	.byte	0x08
	.zero		1


	//   ....[16]....
        /*0314*/ 	.word	0x00000790
        /*0318*/ 	.word	0x000000ff
        /*031c*/ 	.word	0x00034898
        /*0320*/ 	.short	0x0100
        /*0322*/ 	.byte	0x08
	.zero		1


	//   ....[17]....
        /*0324*/ 	.word	0x000007a0
        /*0328*/ 	.word	0x000000ff
        /*032c*/ 	.word	0x000348a8
        /*0330*/ 	.short	0x0100
        /*0332*/ 	.byte	0x08
	.zero		1


	//   ....[18]....
        /*0334*/ 	.word	0x000008d0
        /*0338*/ 	.word	0x000000ff
        /*033c*/ 	.word	0x000348b0
        /*0340*/ 	.short	0x0100
        /*0342*/ 	.byte	0x08
	.zero		1


	//   ....[19]....
        /*0344*/ 	.word	0x000008e0
        /*0348*/ 	.word	0x000000ff
        /*034c*/ 	.word	0x000348c0
        /*0350*/ 	.short	0x0100
        /*0352*/ 	.byte	0x08
	.zero		1


	//   ....[20]....
        /*0354*/ 	.word	0x000008f0
        /*0358*/ 	.word	0x000000ff
        /*035c*/ 	.word	0x000348b8
        /*0360*/ 	.short	0x0100
        /*0362*/ 	.byte	0x08
	.zero		1


	//   ....[21]....
        /*0364*/ 	.word	0x00000900
        /*0368*/ 	.word	0x000000ff
        /*036c*/ 	.word	0x000348c8
        /*0370*/ 	.short	0x0100
        /*0372*/ 	.byte	0x08
	.zero		1


	//   ....[22]....
        /*0374*/ 	.word	0x000011c0
        /*0378*/ 	.word	0x000000ff
        /*037c*/ 	.word	0x00034800
        /*0380*/ 	.short	0x010a
        /*0382*/ 	.byte	0x27
	.zero		1


	//   ....[23]....
        /*0384*/ 	.word	0x00001240
        /*0388*/ 	.word	0x0000000c
        /*038c*/ 	.word	0x00034830
        /*0390*/ 	.short	0x010a
        /*0392*/ 	.byte	0x3f
	.zero		1


	//   ....[24]....
        /*0394*/ 	.word	0x000012c0
        /*0398*/ 	.word	0x0000000c
        /*039c*/ 	.word	0x00034830
        /*03a0*/ 	.short	0x010a
        /*03a2*/ 	.byte	0x3f
	.zero		1


	//   ....[25]....
        /*03a4*/ 	.word	0x00005160
        /*03a8*/ 	.word	0x00000028
        /*03ac*/ 	.word	0x00000000
        /*03b0*/ 	.short	0x0101
        /*03b2*/ 	.byte	0x3f
	.zero		1


	//   ....[26]....
        /*03b4*/ 	.word	0x00006380
        /*03b8*/ 	.word	0x000000ff
        /*03bc*/ 	.word	0x00034830
        /*03c0*/ 	.short	0x010a
        /*03c2*/ 	.byte	0x06
	.zero		1


	//   ....[27]....
        /*03c4*/ 	.word	0x000063c0
        /*03c8*/ 	.word	0x000000ff
        /*03cc*/ 	.word	0x00034830
        /*03d0*/ 	.short	0x010a
        /*03d2*/ 	.byte	0x06
	.zero		1


	//   ....[28]....
        /*03d4*/ 	.word	0x00008b00
        /*03d8*/ 	.word	0x000000ff
        /*03dc*/ 	.word	0x00034850
        /*03e0*/ 	.short	0x010a
        /*03e2*/ 	.byte	0x06
	.zero		1


	//   ....[29]....
        /*03e4*/ 	.word	0x00008b40
        /*03e8*/ 	.word	0x000000ff
        /*03ec*/ 	.word	0x00034850
        /*03f0*/ 	.short	0x010a
        /*03f2*/ 	.byte	0x06
	.zero		1


	//   ....[30]....
        /*03f4*/ 	.word	0x0000a5f0
        /*03f8*/ 	.word	0x00000085
        /*03fc*/ 	.word	0x00000000
        /*0400*/ 	.short	0x0101
        /*0402*/ 	.byte	0x3f
	.zero		1


	//   ....[31]....
        /*0404*/ 	.word	0x0000a7e0
        /*0408*/ 	.word	0x00000083
        /*040c*/ 	.word	0x00000000
        /*0410*/ 	.short	0x0101
        /*0412*/ 	.byte	0x3f
	.zero		1


	//   ....[32]....
        /*0414*/ 	.word	0x0000aeb0
        /*0418*/ 	.word	0x000000ff
        /*041c*/ 	.word	0x00034850
        /*0420*/ 	.short	0x010a
        /*0422*/ 	.byte	0x07
	.zero		1


	//   ....[33]....
        /*0424*/ 	.word	0x0000aef0
        /*0428*/ 	.word	0x000000ff
        /*042c*/ 	.word	0x00034850
        /*0430*/ 	.short	0x010a
        /*0432*/ 	.byte	0x07
	.zero		1


	//   ....[34]....
        /*0434*/ 	.word	0x0000ba20
        /*0438*/ 	.word	0x00000008
        /*043c*/ 	.word	0x00000000
        /*0440*/ 	.short	0x0101
        /*0442*/ 	.byte	0x3f
	.zero		1


	//   ....[35]....
        /*0444*/ 	.word	0x0000c330
        /*0448*/ 	.word	0x000000ff
        /*044c*/ 	.word	0x00000000
        /*0450*/ 	.short	0x0101
        /*0452*/ 	.byte	0x06
	.zero		1


	//   ....[36]....
        /*0454*/ 	.word	0x0000d0f0
        /*0458*/ 	.word	0x00000006
        /*045c*/ 	.word	0x00034840
        /*0460*/ 	.short	0x010a
        /*0462*/ 	.byte	0x3f
	.zero		1


	//   ....[37]....
        /*0464*/ 	.word	0x0000d570
        /*0468*/ 	.word	0x00000009
        /*046c*/ 	.word	0x00034820
        /*0470*/ 	.short	0x010a
        /*0472*/ 	.byte	0x3f
	.zero		1


	//   ....[38]....
        /*0474*/ 	.word	0x0000d850
        /*0478*/ 	.word	0x00000002
        /*047c*/ 	.word	0x00034840
        /*0480*/ 	.short	0x010a
        /*0482*/ 	.byte	0x3f
	.zero		1


	//   ....[39]....
        /*0484*/ 	.word	0x0000dad0
        /*0488*/ 	.word	0x00000002
        /*048c*/ 	.word	0x00000060
        /*0490*/ 	.short	0x010a
        /*0492*/ 	.byte	0x3f
	.zero		1


	//   ....[40]....
        /*0494*/ 	.word	0x0000e010
        /*0498*/ 	.word	0x00000002
        /*049c*/ 	.word	0x00034840
        /*04a0*/ 	.short	0x010a
        /*04a2*/ 	.byte	0x3f
	.zero		1


	//   ....[41]....
        /*04a4*/ 	.word	0x0000e290
        /*04a8*/ 	.word	0x00000002
        /*04ac*/ 	.word	0x00000060
        /*04b0*/ 	.short	0x010a
        /*04b2*/ 	.byte	0x3f
	.zero		1


	//   ....[42]....
        /*04b4*/ 	.word	0x0000e6f0
        /*04b8*/ 	.word	0x00000002
        /*04bc*/ 	.word	0x00034840
        /*04c0*/ 	.short	0x010a
        /*04c2*/ 	.byte	0x3f
	.zero		1


	//   ....[43]....
        /*04c4*/ 	.word	0x0000e980
        /*04c8*/ 	.word	0x00000002
        /*04cc*/ 	.word	0x00000060
        /*04d0*/ 	.short	0x010a
        /*04d2*/ 	.byte	0x3f
	.zero		1


	//   ....[44]....
        /*04d4*/ 	.word	0x0000ecb0
        /*04d8*/ 	.word	0x00000003
        /*04dc*/ 	.word	0x00034860
        /*04e0*/ 	.short	0x010a
        /*04e2*/ 	.byte	0x3f
	.zero		1


	//   ....[45]....
        /*04e4*/ 	.word	0x0000f020
        /*04e8*/ 	.word	0x00000000
        /*04ec*/ 	.word	0x00034820
        /*04f0*/ 	.short	0x010a
        /*04f2*/ 	.byte	0x3f
	.zero		1


	//   ....[46]....
        /*04f4*/ 	.word	0x0000f1e0
        /*04f8*/ 	.word	0x00000006
        /*04fc*/ 	.word	0x00000000
        /*0500*/ 	.short	0x010a
        /*0502*/ 	.byte	0x3f
	.zero		1


	//   ....[47]....
        /*0504*/ 	.word	0x0000f250
        /*0508*/ 	.word	0x00000003
        /*050c*/ 	.word	0x00000000
        /*0510*/ 	.short	0x010a
        /*0512*/ 	.byte	0x3f
	.zero		1


	//   ....[48]....
        /*0514*/ 	.word	0x0000f2b0
        /*0518*/ 	.word	0x00000010
        /*051c*/ 	.word	0x00000000
        /*0520*/ 	.short	0x010a
        /*0522*/ 	.byte	0x3f
	.zero		1


	//   ....[49]....
        /*0524*/ 	.word	0x0000f2e0
        /*0528*/ 	.word	0x00000003
        /*052c*/ 	.word	0x00000000
        /*0530*/ 	.short	0x010a
        /*0532*/ 	.byte	0x3f
	.zero		1


	//   ....[50]....
        /*0534*/ 	.word	0x0000f350
        /*0538*/ 	.word	0x00000003
        /*053c*/ 	.word	0x00034800
        /*0540*/ 	.short	0x010a
        /*0542*/ 	.byte	0x3f
	.zero		1


	//   ....[51]....
        /*0544*/ 	.word	0x0000f3a0
        /*0548*/ 	.word	0x0000000c
        /*054c*/ 	.word	0x00034830
        /*0550*/ 	.short	0x010a
        /*0552*/ 	.byte	0x3f
	.zero		1


	//   ....[52]....
        /*0554*/ 	.word	0x0000f400
        /*0558*/ 	.word	0x0000000b
        /*055c*/ 	.word	0x00034830
        /*0560*/ 	.short	0x010a
        /*0562*/ 	.byte	0x3f
	.zero		1


	//   ....[53]....
        /*0564*/ 	.word	0x0000f460
        /*0568*/ 	.word	0x0000000b
        /*056c*/ 	.word	0x00034850
        /*0570*/ 	.short	0x010a
        /*0572*/ 	.byte	0x3f
	.zero		1


	//   ....[54]....
        /*0574*/ 	.word	0x0000f4c0
        /*0578*/ 	.word	0x00000003
        /*057c*/ 	.word	0x00034850
        /*0580*/ 	.short	0x010a
        /*0582*/ 	.byte	0x3f
	.zero		1


	//   ....[55]....
        /*0584*/ 	.word	0x0000f660
        /*0588*/ 	.word	0x00000006
        /*058c*/ 	.word	0x00034840
        /*0590*/ 	.short	0x010a
        /*0592*/ 	.byte	0x3f
	.zero		1


	//   ....[56]....
        /*0594*/ 	.word	0x0000f6e0
        /*0598*/ 	.word	0x00000007
        /*059c*/ 	.word	0x00034820
        /*05a0*/ 	.short	0x010a
        /*05a2*/ 	.byte	0x3f
	.zero		1


	//   ....[57]....
        /*05a4*/ 	.word	0x0000f730
        /*05a8*/ 	.word	0x00000002
        /*05ac*/ 	.word	0x00034840
        /*05b0*/ 	.short	0x010a
        /*05b2*/ 	.byte	0x3f
	.zero		1


	//   ....[58]....
        /*05b4*/ 	.word	0x0000f780
        /*05b8*/ 	.word	0x00000002
        /*05bc*/ 	.word	0x00000060
        /*05c0*/ 	.short	0x010a
        /*05c2*/ 	.byte	0x3f
	.zero		1


	//   ....[59]....
        /*05c4*/ 	.word	0x0000f7d0
        /*05c8*/ 	.word	0x00000002
        /*05cc*/ 	.word	0x00034840
        /*05d0*/ 	.short	0x010a
        /*05d2*/ 	.byte	0x3f
	.zero		1


	//   ....[60]....
        /*05d4*/ 	.word	0x0000f820
        /*05d8*/ 	.word	0x00000002
        /*05dc*/ 	.word	0x00000060
        /*05e0*/ 	.short	0x010a
        /*05e2*/ 	.byte	0x3f
	.zero		1


	//   ....[61]....
        /*05e4*/ 	.word	0x0000f870
        /*05e8*/ 	.word	0x00000002
        /*05ec*/ 	.word	0x00034840
        /*05f0*/ 	.short	0x010a
        /*05f2*/ 	.byte	0x3f
	.zero		1


	//   ....[62]....
        /*05f4*/ 	.word	0x0000f8c0
        /*05f8*/ 	.word	0x00000002
        /*05fc*/ 	.word	0x00000060
        /*0600*/ 	.short	0x010a
        /*0602*/ 	.byte	0x3f
	.zero		1


	//   ....[63]....
        /*0604*/ 	.word	0x0000f910
        /*0608*/ 	.word	0x00000003
        /*060c*/ 	.word	0x00034860
        /*0610*/ 	.short	0x010a
        /*0612*/ 	.byte	0x3f
	.zero		1


	//   ....[64]....
        /*0614*/ 	.word	0x0000f960
        /*0618*/ 	.word	0x00000000
        /*061c*/ 	.word	0x00034820
        /*0620*/ 	.short	0x010a
        /*0622*/ 	.byte	0x3f
	.zero		1


	//   ....[65]....
        /*0624*/ 	.word	0x0000fb00
        /*0628*/ 	.word	0x00000006
        /*062c*/ 	.word	0x00000000
        /*0630*/ 	.short	0x010a
        /*0632*/ 	.byte	0x3f
	.zero		1


	//   ....[66]....
        /*0634*/ 	.word	0x0000fb50
        /*0638*/ 	.word	0x00000003
        /*063c*/ 	.word	0x00000000
        /*0640*/ 	.short	0x010a
        /*0642*/ 	.byte	0x3f
	.zero		1


	//   ....[67]....
        /*0644*/ 	.word	0x0000fba0
        /*0648*/ 	.word	0x00000010
        /*064c*/ 	.word	0x00000000
        /*0650*/ 	.short	0x010a
        /*0652*/ 	.byte	0x3f
	.zero		1


	//----- nvinfo : EIATTR_NUM_MBARRIERS
	.align		4
.L_98:
        /*0654*/ 	.byte	0x03, 0x38
        /*0656*/ 	.short	0x0016


	//----- nvinfo : EIATTR_EXIT_INSTR_OFFSETS
	.align		4
        /*0658*/ 	.byte	0x04, 0x1c
        /*065a*/ 	.short	(.L_100 - .L_99)


	//   ....[0]....
.L_99:
        /*065c*/ 	.word	0x00000a50


	//   ....[1]....
        /*0660*/ 	.word	0x0000c410


	//   ....[2]....
        /*0664*/ 	.word	0x0000c470


	//   ....[3]....
        /*0668*/ 	.word	0x0000f330


	//----- nvinfo : EIATTR_MAX_THREADS
	.align		4
.L_100:
        /*066c*/ 	.byte	0x04, 0x05
        /*066e*/ 	.short	(.L_102 - .L_101)
.L_101:
        /*0670*/ 	.word	0x00000180
        /*0674*/ 	.word	0x00000001
        /*0678*/ 	.word	0x00000001


	//----- nvinfo : EIATTR_CRS_STACK_SIZE
	.align		4
.L_102:
        /*067c*/ 	.byte	0x04, 0x1e
        /*067e*/ 	.short	(.L_104 - .L_103)
.L_103:
        /*0680*/ 	.word	0x00000000


	//----- nvinfo : EIATTR_CBANK_PARAM_SIZE
	.align		4
.L_104:
        /*0684*/ 	.byte	0x03, 0x19
        /*0686*/ 	.short	0x0bf0


	//----- nvinfo : EIATTR_PARAM_CBANK
	.align		4
        /*0688*/ 	.byte	0x04, 0x0a
        /*068a*/ 	.short	(.L_106 - .L_105)
	.align		4
.L_105:
        /*068c*/ 	.word	index@(.nv.constant0._ZN7cutlass13device_kernelIN5flash11enable_sm90INS1_16FlashAttnFwdSm90INS1_25CollectiveMainloopFwdSm90ILi2EN4cute5tupleIJNS5_1CILi1EEES8_S8_EEENS6_IJNS7_ILi128EEENS7_ILi176EEESA_EEELi128ENS_6half_tEfNS_4arch4Sm90ELb0ELb0ELb0ELb0ELb0ELb0ELb0ELb1ELb1ELb0ELb0ELb0EEENS1_21CollectiveEpilogueFwdINS6_IJSA_SA_SB_EEES9_SD_SF_Li256ELb0ELb0ELb0ELb0EEENS1_29StaticPersistentTileSchedulerILb0EEEEEEEEEvNT_6ParamsE)
        /*0690*/ 	.short	0x0210
        /*0692*/ 	.short	0x0bf0


	//----- nvinfo : EIATTR_SW_WAR
	.align		4
.L_106:
        /*0694*/ 	.byte	0x04, 0x36
        /*0696*/ 	.short	(.L_108 - .L_107)
.L_107:
        /*0698*/ 	.word	0x00000008
.L_108:


//--------------------- .nv.info._ZN7cutlass13device_kernelIN5flash11enable_sm90INS1_16FlashAttnFwdSm90INS1_25CollectiveMainloopFwdSm90ILi2EN4cute5tupleIJNS5_1CILi2EEENS7_ILi1EEES9_EEENS6_IJNS7_ILi128EEENS7_ILi176EEESB_EEELi128ENS_6half_tEfNS_4arch4Sm90ELb0ELb0ELb0ELb0ELb0ELb0ELb0ELb1ELb1ELb0ELb0ELb0EEENS1_21CollectiveEpilogueFwdINS6_IJSB_SB_SC_EEESA_SE_SG_Li256ELb0ELb0ELb0ELb0EEENS1_29StaticPersistentTileSchedulerILb0EEEEEEEEEvNT_6ParamsE --------------------------
	.section	.nv.info._ZN7cutlass13device_kernelIN5flash11enable_sm90INS1_16FlashAttnFwdSm90INS1_25CollectiveMainloopFwdSm90ILi2EN4cute5tupleIJNS5_1CILi2EEENS7_ILi1EEES9_EEENS6_IJNS7_ILi128EEENS7_ILi176EEESB_EEELi128ENS_6half_tEfNS_4arch4Sm90ELb0ELb0ELb0ELb0ELb0ELb0ELb0ELb1ELb1ELb0ELb0ELb0EEENS1_21CollectiveEpilogueFwdINS6_IJSB_SB_SC_EEESA_SE_SG_Li256ELb0ELb0ELb0ELb0EEENS1_29StaticPersistentTileSchedulerILb0EEEEEEEEEvNT_6ParamsE,"",@"SHT_CUDA_INFO"
	.sectionflags	@""
	.align	4


	//----- nvinfo : EIATTR_CUDA_API_VERSION
	.align		4
        /*0000*/ 	.byte	0x04, 0x37
        /*0002*/ 	.short	(.L_110 - .L_109)
.L_109:
        /*0004*/ 	.word	0x00000082


	//----- nvinfo : EIATTR_KPARAM_INFO
	.align		4
.L_110:
        /*0008*/ 	.byte	0x04, 0x17
        /*000a*/ 	.short	(.L_112 - .L_111)
.L_111:
        /*000c*/ 	.word	0x00000000
        /*0010*/ 	.short	0x0000
        /*0012*/ 	.short	0x0070
        /*0014*/ 	.byte	0x00, 0xf0, 0x01, 0x2e


	//----- nvinfo : EIATTR_SPARSE_MMA_MASK
	.align		4
.L_112:
        /*0018*/ 	.byte	0x03, 0x50
        /*001a*/ 	.short	0x0000


	//----- nvinfo : EIATTR_MAXREG_COUNT
	.align		4
        /*001c*/ 	.byte	0x03, 0x1b
        /*001e*/ 	.short	0x00a8


	//----- nvinfo : EIATTR_NUM_BARRIERS
	.align		4
        /*0020*/ 	.byte	0x02, 0x4c
        /*0022*/ 	.byte	0x10
	.zero		1


	//----- nvinfo : EIATTR_EXTERNS
	.align		4
        /*0024*/ 	.byte	0x04, 0x0f
        /*0026*/ 	.short	(.L_114 - .L_113)


	//   ....[0]....
	.align		4
.L_113:
        /*0028*/ 	.word	index@(__assertfail)


	//----- nvinfo : EIATTR_ANNOTATIONS
	.align		4
.L_114:
        /*002c*/ 	.byte	0x04, 0x55
        /*002e*/ 	.short	(.L_116 - .L_115)


	//   ....[0]....
.L_115:
        /* <DEDUP_REMOVED lines=22> */
        /*0184*/ 	.byte	0xa0, 0xf4, 0x00, 0x00, 0x01, 0x00, 0x00, 0x00, 0x40, 0xf6, 0x00, 0x00


	//----- nvinfo : EIATTR_MERCURY_ISA_VERSION
	.align		4
.L_116:
        /*0190*/ 	.byte	0x03, 0x5f
        /*0192*/ 	.short	0x0101


	//----- nvinfo : EIATTR_INT_WARP_WIDE_INSTR_OFFSETS
	.align		4
        /*0194*/ 	.byte	0x04, 0x31
        /*0196*/ 	.short	(.L_118 - .L_117)


	//   ....[0]....
.L_117:
        /*0198*/ 	.word	0x00000180


	//   ....[1]....
        /*019c*/ 	.word	0x00000220


	//   ....[2]....
        /*01a0*/ 	.word	0x00000290


	//   ....[3]....
        /*01a4*/ 	.word	0x0000cfe0


	//   ....[4]....
        /*01a8*/ 	.word	0x0000d010


	//   ....[5]....
        /*01ac*/ 	.word	0x0000d0f0


	//----- nvinfo : EIATTR_COOP_GROUP_MASK_REGIDS
	.align		4
.L_118:
        /*01b0*/ 	.byte	0x04, 0x29
        /*01b2*/ 	.short	(.L_120 - .L_119)


	//   ....[0]....
.L_119:
        /*01b4*/ 	.word	0xffffffff


	//   ....[1]....
        /*01b8*/ 	.word	0xffffffff


	//   ....[2]....
        /*01bc*/ 	.word	0xffffffff


	//   ....[3]....
        /*01c0*/ 	.word	0xffffffff


	//   ....[4]....
        /*01c4*/ 	.word	0xffffffff


	//   ....[5]....
        /*01c8*/ 	.word	0xffffffff


	//   ....[6]....
        /*01cc*/ 	.word	0xffffffff


	//   ....[7]....
        /*01d0*/ 	.word	0xffffffff


	//   ....[8]....
        /*01d4*/ 	.word	0xffffffff


	//   ....[9]....
        /*01d8*/ 	.word	0xffffffff


	//   ....[10]....
        /*01dc*/ 	.word	0xffffffff


	//   ....[11]....
        /*01e0*/ 	.word	0xffffffff


	//   ....[12]....
        /*01e4*/ 	.word	0xffffffff


	//   ....[13]....
        /*01e8*/ 	.word	0xffffffff


	//   ....[14]....
        /*01ec*/ 	.word	0xffffffff


	//   ....[15]....
        /*01f0*/ 	.word	0xffffffff


	//   ....[16]....
        /*01f4*/ 	.word	0xffffffff


	//   ....[17]....
        /*01f8*/ 	.word	0xffffffff


	//   ....[18]....
        /*01fc*/ 	.word	0xffffffff


	//   ....[19]....
        /*0200*/ 	.word	0xffffffff


	//   ....[20]....
        /*0204*/ 	.word	0xffffffff


	//   ....[21]....
        /*0208*/ 	.word	0xffffffff


	//   ....[22]....
        /*020c*/ 	.word	0xffffffff


	//   ....[23]....
        /*0210*/ 	.word	0xffffffff


	//   ....[24]....
        /*0214*/ 	.word	0x0500000f


	//   ....[25]....
        /*0218*/ 	.word	0x0500000f


	//----- nvinfo : EIATTR_COOP_GROUP_INSTR_OFFSETS
	.align		4
.L_120:
        /*021c*/ 	.byte	0x04, 0x28
        /*021e*/ 	.short	(.L_122 - .L_121)


	//   ....[0]....
.L_121:
        /*0220*/ 	.word	0x00000060


	//   ....[1]....
        /*0224*/ 	.word	0x00000190


	//   ....[2]....
        /*0228*/ 	.word	0x00000230


	//   ....[3]....
        /*022c*/ 	.word	0x00000410


	//   ....[4]....
        /*0230*/ 	.word	0x00000640


	//   ....[5]....
        /*0234*/ 	.word	0x00000890


	//   ....[6]....
        /*0238*/ 	.word	0x00000b10


	//   ....[7]....
        /*023c*/ 	.word	0x00000e30


	//   ....[8]....
        /*0240*/ 	.word	0x000012d0


	//   ....[9]....
        /*0244*/ 	.word	0x00004a50


	//   ....[10]....
        /*0248*/ 	.word	0x00004b10


	//   ....[11]....
        /*024c*/ 	.word	0x00005290


	//   ....[12]....
        /*0250*/ 	.word	0x000052f0


	//   ....[13]....
        /*0254*/ 	.word	0x00009760


	//   ....[14]....
        /*0258*/ 	.word	0x00009770


	//   ....[15]....
        /*025c*/ 	.word	0x000097b0


	//   ....[16]....
        /*0260*/ 	.word	0x000097c0


	//   ....[17]....
        /*0264*/ 	.word	0x0000b1e0


	//   ....[18]....
        /*0268*/ 	.word	0x0000b210


	//   ....[19]....
        /*026c*/ 	.word	0x0000b2c0


	//   ....[20]....
        /*0270*/ 	.word	0x0000b2d0


	//   ....[21]....
        /*0274*/ 	.word	0x0000c3b0


	//   ....[22]....
        /*0278*/ 	.word	0x0000c6a0


	//   ....[23]....
        /*027c*/ 	.word	0x0000f5c0


	//   ....[24]....
        /*0280*/ 	.word	0x0000faa0


	//   ....[25]....
        /*0284*/ 	.word	0x0000ff40


	//----- nvinfo : EIATTR_REG_RECONFIG
	.align		4
.L_122:
        /*0288*/ 	.byte	0x01, 0x54
	.zero		2


	//----- nvinfo : EIATTR_SYSCALL_OFFSETS
	.align		4
        /*028c*/ 	.byte	0x04, 0x46
        /*028e*/ 	.short	(.L_124 - .L_123)


	//   ....[0]....
.L_123:
        /*0290*/ 	.word	0x00001640


	//   ....[1]....
        /*0294*/ 	.word	0x0000cbf0


	//   ....[2]....
        /*0298*/ 	.word	0x0000cd30


	//   ....[3]....
        /*029c*/ 	.word	0x0000ce30


	//----- nvinfo : EIATTR_MBARRIER_INSTR_OFFSETS
	.align		4
.L_124:
        /*02a0*/ 	.byte	0x04, 0x39
        /*02a2*/ 	.short	(.L_126 - .L_125)


	//   ....[0]....
.L_125:
        /*02a4*/ 	.word	0x000002b0
        /*02a8*/ 	.word	0x000000ff
        /*02ac*/ 	.word	0x00034800
        /*02b0*/ 	.short	0x0100
        /*02b2*/ 	.byte	0x08
	.zero		1


	//   ....[1]....
        /*02b4*/ 	.word	0x000002c0
        /*02b8*/ 	.word	0x000000ff
        /*02bc*/ 	.word	0x00034820
        /*02c0*/ 	.short	0x0100
        /*02c2*/ 	.byte	0x08
	.zero		1


	//   ....[2]....
        /*02c4*/ 	.word	0x000003b0
        /*02c8*/ 	.word	0x000000ff
        /*02cc*/ 	.word	0x00034830
        /*02d0*/ 	.short	0x0100
        /*02d2*/ 	.byte	0x08
	.zero		1


	//   ....[3]....
        /*02d4*/ 	.word	0x000003c0
        /*02d8*/ 	.word	0x000000ff
        /*02dc*/ 	.word	0x00034840
        /*02e0*/ 	.short	0x0100
        /*02e2*/ 	.byte	0x08
	.zero		1


	//   ....[4]....
        /*02e4*/ 	.word	0x000003d0
        /*02e8*/ 	.word	0x000000ff
        /*02ec*/ 	.word	0x00034838
        /*02f0*/ 	.short	0x0100
        /*02f2*/ 	.byte	0x08
	.zero		1


	//   ....[5]....
        /*02f4*/ 	.word	0x000003e0
        /*02f8*/ 	.word	0x000000ff
        /*02fc*/ 	.word	0x00034848
        /*0300*/ 	.short	0x0100
        /*0302*/ 	.byte	0x08
	.zero		1


	//   ....[6]....
        /*0304*/ 	.word	0x000005f0
        /*0308*/ 	.word	0x000000ff
        /*030c*/ 	.word	0x00034850
        /*0310*/ 	.short	0x0100
        /*0312*/ 	.byte	0x08
	.zero		1


	//   ....[7]....
        /*0314*/ 	.word	0x00000600
        /*0318*/ 	.word	0x000000ff
        /*031c*/ 	.word	0x00034860
        /*0320*/ 	.short	0x0100
        /*0322*/ 	.byte	0x08
	.zero		1


	//   ....[8]....
        /*0324*/ 	.word	0x00000610
        /*0328*/ 	.word	0x000000ff
        /*032c*/ 	.word	0x00034858
        /*0330*/ 	.short	0x0100
        /*0332*/ 	.byte	0x08
	.zero		1


	//   ....[9]....
        /*0334*/ 	.word	0x00000620
        /*0338*/ 	.word	0x000000ff
        /*033c*/ 	.word	0x00034868
        /*0340*/ 	.short	0x0100
        /*0342*/ 	.byte	0x08
	.zero		1


	//   ....[10]....
        /*0344*/ 	.word	0x00000840
        /*0348*/ 	.word	0x000000ff
        /*034c*/ 	.word	0x00034870
        /*0350*/ 	.short	0x0100
        /*0352*/ 	.byte	0x08
	.zero		1


	//   ....[11]....
        /*0354*/ 	.word	0x00000850
        /*0358*/ 	.word	0x000000ff
        /*035c*/ 	.word	0x00034880
        /*0360*/ 	.short	0x0100
        /*0362*/ 	.byte	0x08
	.zero		1


	//   ....[12]....
        /*0364*/ 	.word	0x00000860
        /*0368*/ 	.word	0x000000ff
        /*036c*/ 	.word	0x00034878
        /*0370*/ 	.short	0x0100
        /*0372*/ 	.byte	0x08
	.zero		1


	//   ....[13]....
        /*0374*/ 	.word	0x00000870
        /*0378*/ 	.word	0x000000ff
        /*037c*/ 	.word	0x00034888
        /*0380*/ 	.short	0x0100
        /*0382*/ 	.byte	0x08
	.zero		1


	//   ....[14]....
        /*0384*/ 	.word	0x00000ac0
        /*0388*/ 	.word	0x000000ff
        /*038c*/ 	.word	0x00034890
        /*0390*/ 	.short	0x0100
        /*0392*/ 	.byte	0x08
	.zero		1


	//   ....[15]....
        /*0394*/ 	.word	0x00000ad0
        /*0398*/ 	.word	0x000000ff
        /*039c*/ 	.word	0x000348a0
        /*03a0*/ 	.short	0x0100
        /*03a2*/ 	.byte	0x08
	.zero		1


	//   ....[16]....
        /*03a4*/ 	.word	0x00000ae0
        /*03a8*/ 	.word	0x000000ff
        /*03ac*/ 	.word	0x00034898
        /*03b0*/ 	.short	0x0100
        /*03b2*/ 	.byte	0x08
	.zero		1


	//   ....[17]....
        /*03b4*/ 	.word	0x00000af0
        /*03b8*/ 	.word	0x000000ff
        /*03bc*/ 	.word	0x000348a8
        /*03c0*/ 	.short	0x0100
        /*03c2*/ 	.byte	0x08
	.zero		1


	//   ....[18]....
        /*03c4*/ 	.word	0x00000d80
        /*03c8*/ 	.word	0x000000ff
        /*03cc*/ 	.word	0x000348b0
        /*03d0*/ 	.short	0x0100
        /*03d2*/ 	.byte	0x08
	.zero		1


	//   ....[19]....
        /*03d4*/ 	.word	0x00000d90
        /*03d8*/ 	.word	0x000000ff
        /*03dc*/ 	.word	0x000348c0
        /*03e0*/ 	.short	0x0100
        /*03e2*/ 	.byte	0x08
	.zero		1


	//   ....[20]....
        /*03e4*/ 	.word	0x00000da0
        /*03e8*/ 	.word	0x000000ff
        /*03ec*/ 	.word	0x000348b8
        /*03f0*/ 	.short	0x0100
        /*03f2*/ 	.byte	0x08
	.zero		1


	//   ....[21]....
        /*03f4*/ 	.word	0x00000db0
        /*03f8*/ 	.word	0x000000ff
        /*03fc*/ 	.word	0x000348c8
        /*0400*/ 	.short	0x0100
        /*0402*/ 	.byte	0x08
	.zero		1


	//   ....[22]....
        /*0404*/ 	.word	0x00001680
        /*0408*/ 	.word	0x000000ff
        /*040c*/ 	.word	0x00034800
        /*0410*/ 	.short	0x010a
        /*0412*/ 	.byte	0x27
	.zero		1


	//   ....[23]....
        /*0414*/ 	.word	0x00001700
        /*0418*/ 	.word	0x0000000c
        /*041c*/ 	.word	0x00034830
        /*0420*/ 	.short	0x010a
        /*0422*/ 	.byte	0x3f
	.zero		1


	//   ....[24]....
        /*0424*/ 	.word	0x00001740
        /*0428*/ 	.word	0x0000000c
        /*042c*/ 	.word	0x00034830
        /*0430*/ 	.short	0x010a
        /*0432*/ 	.byte	0x3f
	.zero		1


	//   ....[25]....
        /*0434*/ 	.word	0x00005a40
        /*0438*/ 	.word	0x0000000f
        /*043c*/ 	.word	0x00000000
        /*0440*/ 	.short	0x0101
        /*0442*/ 	.byte	0x3f
	.zero		1


	//   ....[26]....
        /*0444*/ 	.word	0x000065b0
        /*0448*/ 	.word	0x000000ff
        /*044c*/ 	.word	0x00034830
        /*0450*/ 	.short	0x010a
        /*0452*/ 	.byte	0x06
	.zero		1


	//   ....[27]....
        /*0454*/ 	.word	0x000065f0
        /*0458*/ 	.word	0x000000ff
        /*045c*/ 	.word	0x00034830
        /*0460*/ 	.short	0x010a
        /*0462*/ 	.byte	0x06
	.zero		1


	//   ....[28]....
        /*0464*/ 	.word	0x00008d30
        /*0468*/ 	.word	0x000000ff
        /*046c*/ 	.word	0x00034850
        /*0470*/ 	.short	0x010a
        /*0472*/ 	.byte	0x06
	.zero		1


	//   ....[29]....
        /*0474*/ 	.word	0x00008d70
        /*0478*/ 	.word	0x000000ff
        /*047c*/ 	.word	0x00034850
        /*0480*/ 	.short	0x010a
        /*0482*/ 	.byte	0x06
	.zero		1


	//   ....[30]....
        /*0484*/ 	.word	0x0000a7b0
        /*0488*/ 	.word	0x0000000c
        /*048c*/ 	.word	0x00000000
        /*0490*/ 	.short	0x0101
        /*0492*/ 	.byte	0x3f
	.zero		1


	//   ....[31]....
        /*0494*/ 	.word	0x0000ab10
        /*0498*/ 	.word	0x00000084
        /*049c*/ 	.word	0x00000000
        /*04a0*/ 	.short	0x0101
        /*04a2*/ 	.byte	0x3f
	.zero		1


	//   ....[32]....
        /*04a4*/ 	.word	0x0000b150
        /*04a8*/ 	.word	0x000000ff
        /*04ac*/ 	.word	0x00034850
        /*04b0*/ 	.short	0x010a
        /*04b2*/ 	.byte	0x05
	.zero		1


	//   ....[33]....
        /*04b4*/ 	.word	0x0000b190
        /*04b8*/ 	.word	0x000000ff
        /*04bc*/ 	.word	0x00034850
        /*04c0*/ 	.short	0x010a
        /*04c2*/ 	.byte	0x05
	.zero		1


	//   ....[34]....
        /*04c4*/ 	.word	0x0000ba30
        /*04c8*/ 	.word	0x00000004
        /*04cc*/ 	.word	0x00000000
        /*04d0*/ 	.short	0x0101
        /*04d2*/ 	.byte	0x3f
	.zero		1


	//   ....[35]....
        /*04d4*/ 	.word	0x0000c590
        /*04d8*/ 	.word	0x000000ff
        /*04dc*/ 	.word	0x00000000
        /*04e0*/ 	.short	0x0101
        /*04e2*/ 	.byte	0x07
	.zero		1


	//   ....[36]....
        /*04e4*/ 	.word	0x0000c5a0
        /*04e8*/ 	.word	0x000000ff
        /*04ec*/ 	.word	0x00000000
        /*04f0*/ 	.short	0x0101
        /*04f2*/ 	.byte	0x06
	.zero		1


	//   ....[37]....
        /*04f4*/ 	.word	0x0000d470
        /*04f8*/ 	.word	0x00000005
        /*04fc*/ 	.word	0x00034840
        /*0500*/ 	.short	0x010a
        /*0502*/ 	.byte	0x3f
	.zero		1


	//   ....[38]....
        /*0504*/ 	.word	0x0000d950
        /*0508*/ 	.word	0x0000000a
        /*050c*/ 	.word	0x00034820
        /*0510*/ 	.short	0x010a
        /*0512*/ 	.byte	0x3f
	.zero		1


	//   ....[39]....
        /*0514*/ 	.word	0x0000dc40
        /*0518*/ 	.word	0x00000002
        /*051c*/ 	.word	0x00034840
        /*0520*/ 	.short	0x010a
        /*0522*/ 	.byte	0x3f
	.zero		1


	//   ....[40]....
        /*0524*/ 	.word	0x0000def0
        /*0528*/ 	.word	0x00000002
        /*052c*/ 	.word	0x00034860
        /*0530*/ 	.short	0x010a
        /*0532*/ 	.byte	0x3f
	.zero		1


	//   ....[41]....
        /*0534*/ 	.word	0x0000e420
        /*0538*/ 	.word	0x00000002
        /*053c*/ 	.word	0x00034840
        /*0540*/ 	.short	0x010a
        /*0542*/ 	.byte	0x3f
	.zero		1


	//   ....[42]....
        /*0544*/ 	.word	0x0000e6d0
        /*0548*/ 	.word	0x00000002
        /*054c*/ 	.word	0x00034860
        /*0550*/ 	.short	0x010a
        /*0552*/ 	.byte	0x3f
	.zero		1


	//   ....[43]....
        /*0554*/ 	.word	0x0000eb70
        /*0558*/ 	.word	0x00000002
        /*055c*/ 	.word	0x00034840
        /*0560*/ 	.short	0x010a
        /*0562*/ 	.byte	0x3f
	.zero		1


	//   ....[44]....
        /*0564*/ 	.word	0x0000ee20
        /*0568*/ 	.word	0x00000002
        /*056c*/ 	.word	0x00034860
        /*0570*/ 	.short	0x010a
        /*0572*/ 	.byte	0x3f
	.zero		1


	//   ....[45]....
        /*0574*/ 	.word	0x0000f160
        /*0578*/ 	.word	0x00000002
        /*057c*/ 	.word	0x00034860
        /*0580*/ 	.short	0x010a
        /*0582*/ 	.byte	0x3f
	.zero		1


	//   ....[46]....
        /*0584*/ 	.word	0x0000f540
        /*0588*/ 	.word	0x00000000
        /*058c*/ 	.word	0x00034820
        /*0590*/ 	.short	0x010a
        /*0592*/ 	.byte	0x3f
	.zero		1


	//   ....[47]....
        /*0594*/ 	.word	0x0000f6e0
        /*0598*/ 	.word	0x00000006
        /*059c*/ 	.word	0x00000000
        /*05a0*/ 	.short	0x010a
        /*05a2*/ 	.byte	0x3f
	.zero		1


	//   ....[48]....
        /*05a4*/ 	.word	0x0000f750
        /*05a8*/ 	.word	0x00000003
        /*05ac*/ 	.word	0x00000000
        /*05b0*/ 	.short	0x010a
        /*05b2*/ 	.byte	0x3f
	.zero		1


	//   ....[49]....
        /*05b4*/ 	.word	0x0000f7b0
        /*05b8*/ 	.word	0x00000010
        /*05bc*/ 	.word	0x00000000
        /*05c0*/ 	.short	0x010a
        /*05c2*/ 	.byte	0x3f
	.zero		1


	//   ....[50]....
        /*05c4*/ 	.word	0x0000f7e0
        /*05c8*/ 	.word	0x00000003
        /*05cc*/ 	.word	0x00000000
        /*05d0*/ 	.short	0x010a
        /*05d2*/ 	.byte	0x3f
	.zero		1


	//   ....[51]....
        /*05d4*/ 	.word	0x0000f850
        /*05d8*/ 	.word	0x00000003
        /*05dc*/ 	.word	0x00034800
        /*05e0*/ 	.short	0x010a
        /*05e2*/ 	.byte	0x3f
	.zero		1


	//   ....[52]....
        /*05e4*/ 	.word	0x0000f8a0
        /*05e8*/ 	.word	0x0000000c
        /*05ec*/ 	.word	0x00034830
        /*05f0*/ 	.short	0x010a
        /*05f2*/ 	.byte	0x3f
	.zero		1


	//   ....[53]....
        /*05f4*/ 	.word	0x0000f900
        /*05f8*/ 	.word	0x0000000b
        /*05fc*/ 	.word	0x00034830
        /*0600*/ 	.short	0x010a
        /*0602*/ 	.byte	0x3f
	.zero		1


	//   ....[54]....
        /*0604*/ 	.word	0x0000f960
        /*0608*/ 	.word	0x0000000b
        /*060c*/ 	.word	0x00034850
        /*0610*/ 	.short	0x010a
        /*0612*/ 	.byte	0x3f
	.zero		1


	//   ....[55]....
        /*0614*/ 	.word	0x0000f9c0
        /*0618*/ 	.word	0x00000003
        /*061c*/ 	.word	0x00034850
        /*0620*/ 	.short	0x010a
        /*0622*/ 	.byte	0x3f
	.zero		1


	//   ....[56]....
        /*0624*/ 	.word	0x0000fb60
        /*0628*/ 	.word	0x00000005
        /*062c*/ 	.word	0x00034840
        /*0630*/ 	.short	0x010a
        /*0632*/ 	.byte	0x3f
	.zero		1


	//   ....[57]....
        /*0634*/ 	.word	0x0000fbe0
        /*0638*/ 	.word	0x00000007
        /*063c*/ 	.word	0x00034820
        /*0640*/ 	.short	0x010a
        /*0642*/ 	.byte	0x3f
	.zero		1


	//   ....[58]....
        /*0644*/ 	.word	0x0000fc30
        /*0648*/ 	.word	0x00000002
        /*064c*/ 	.word	0x00034840
        /*0650*/ 	.short	0x010a
        /*0652*/ 	.byte	0x3f
	.zero		1


	//   ....[59]....
        /*0654*/ 	.word	0x0000fc80
        /*0658*/ 	.word	0x00000002
        /*065c*/ 	.word	0x00034860
        /*0660*/ 	.short	0x010a
        /*0662*/ 	.byte	0x3f
	.zero		1


	//   ....[60]....
        /*0664*/ 	.word	0x0000fcd0
        /*0668*/ 	.word	0x00000002
        /*066c*/ 	.word	0x00034840
        /*0670*/ 	.short	0x010a
        /*0672*/ 	.byte	0x3f
	.zero		1


	//   ....[61]....
        /*0674*/ 	.word	0x0000fd20
        /*0678*/ 	.word	0x00000002
        /*067c*/ 	.word	0x00034860
        /*0680*/ 	.short	0x010a
        /*0682*/ 	.byte	0x3f
	.zero		1


	//   ....[62]....
        /*0684*/ 	.word	0x0000fd70
        /*0688*/ 	.word	0x00000002
        /*068c*/ 	.word	0x00034840
        /*0690*/ 	.short	0x010a
        /*0692*/ 	.byte	0x3f
	.zero		1


	//   ....[63]....
        /*0694*/ 	.word	0x0000fdc0
        /*0698*/ 	.word	0x00000002
        /*069c*/ 	.word	0x00034860
        /*06a0*/ 	.short	0x010a
        /*06a2*/ 	.byte	0x3f
	.zero		1


	//   ....[64]....
        /*06a4*/ 	.word	0x0000fe10
        /*06a8*/ 	.word	0x00000002
        /*06ac*/ 	.word	0x00034860
        /*06b0*/ 	.short	0x010a
        /*06b2*/ 	.byte	0x3f
	.zero		1


	//   ....[65]....
        /*06b4*/ 	.word	0x0000fe60
        /*06b8*/ 	.word	0x00000000
        /*06bc*/ 	.word	0x00034820
        /*06c0*/ 	.short	0x010a
        /*06c2*/ 	.byte	0x3f
	.zero		1


	//   ....[66]....
        /*06c4*/ 	.word	0x00010000
        /*06c8*/ 	.word	0x00000006
        /*06cc*/ 	.word	0x00000000
        /*06d0*/ 	.short	0x010a
        /*06d2*/ 	.byte	0x3f
	.zero		1


	//   ....[67]....
        /*06d4*/ 	.word	0x00010050
        /*06d8*/ 	.word	0x00000003
        /*06dc*/ 	.word	0x00000000
        /*06e0*/ 	.short	0x010a
        /*06e2*/ 	.byte	0x3f
	.zero		1


	//   ....[68]....
        /*06e4*/ 	.word	0x000100a0
        /*06e8*/ 	.word	0x00000010
        /*06ec*/ 	.word	0x00000000
        /*06f0*/ 	.short	0x010a
        /*06f2*/ 	.byte	0x3f
	.zero		1


	//----- nvinfo : EIATTR_NUM_MBARRIERS
	.align		4
.L_126:
        /*06f4*/ 	.byte	0x03, 0x38
        /*06f6*/ 	.short	0x0016


	//----- nvinfo : EIATTR_EXIT_INSTR_OFFSETS
	.align		4
        /*06f8*/ 	.byte	0x04, 0x1c
        /*06fa*/ 	.short	(.L_128 - .L_127)


	//   ....[0]....
.L_127:
        /*06fc*/ 	.word	0x00000f90


	//   ....[1]....
        /*0700*/ 	.word	0x0000c660


	//   ....[2]....
        /*0704*/ 	.word	0x0000c6c0


	//   ....[3]....
        /*0708*/ 	.word	0x0000f830


	//----- nvinfo : EIATTR_MAX_THREADS
	.align		4
.L_128:
        /*070c*/ 	.byte	0x04, 0x05
        /*070e*/ 	.short	(.L_130 - .L_129)
.L_129:
        /*0710*/ 	.word	0x00000180
        /*0714*/ 	.word	0x00000001
        /*0718*/ 	.word	0x00000001


	//----- nvinfo : EIATTR_CRS_STACK_SIZE
	.align		4
.L_130:
        /*071c*/ 	.byte	0x04, 0x1e
        /*071e*/ 	.short	(.L_132 - .L_131)
.L_131:
        /*0720*/ 	.word	0x00000000


	//----- nvinfo : EIATTR_CBANK_PARAM_SIZE
	.align		4
.L_132:
        /*0724*/ 	.byte	0x03, 0x19
        /*0726*/ 	.short	0x0bf0


	//----- nvinfo : EIATTR_PARAM_CBANK
	.align		4
        /*0728*/ 	.byte	0x04, 0x0a
        /*072a*/ 	.short	(.L_134 - .L_133)
	.align		4
.L_133:
        /*072c*/ 	.word	index@(.nv.constant0._ZN7cutlass13device_kernelIN5flash11enable_sm90INS1_16FlashAttnFwdSm90INS1_25CollectiveMainloopFwdSm90ILi2EN4cute5tupleIJNS5_1CILi2EEENS7_ILi1EEES9_EEENS6_IJNS7_ILi128EEENS7_ILi176EEESB_EEELi128ENS_6half_tEfNS_4arch4Sm90ELb0ELb0ELb0ELb0ELb0ELb0ELb0ELb1ELb1ELb0ELb0ELb0EEENS1_21CollectiveEpilogueFwdINS6_IJSB_SB_SC_EEESA_SE_SG_Li256ELb0ELb0ELb0ELb0EEENS1_29StaticPersistentTileSchedulerILb0EEEEEEEEEvNT_6ParamsE)
        /*0730*/ 	.short	0x0210
        /*0732*/ 	.short	0x0bf0


	//----- nvinfo : EIATTR_SW_WAR
	.align		4
.L_134:
        /*0734*/ 	.byte	0x04, 0x36
        /*0736*/ 	.short	(.L_136 - .L_135)
.L_135:
        /*0738*/ 	.word	0x00000008
.L_136:


//--------------------- .nv.info._ZN7cutlass13device_kernelIN5flash11enable_sm90INS1_16FlashAttnFwdSm90INS1_25CollectiveMainloopFwdSm90ILi2EN4cute5tupleIJNS5_1CILi1EEES8_S8_EEENS6_IJNS7_ILi128EEENS7_ILi176EEESA_EEELi128ENS_6half_tEfNS_4arch4Sm90ELb0ELb0ELb0ELb1ELb0ELb0ELb0ELb1ELb1ELb0ELb0ELb0EEENS1_21CollectiveEpilogueFwdINS6_IJSA_SA_SB_EEES9_SD_SF_Li256ELb1ELb0ELb0ELb0EEENS1_36VarlenDynamicPersistentTileSchedulerILi128ELi176ELi256ELi32ELb0ELb0ELb1ELb0ELb1ELb1EEEEEEEEEvNT_6ParamsE --------------------------
	.section	.nv.info._ZN7cutlass13device_kernelIN5flash11enable_sm90INS1_16FlashAttnFwdSm90INS1_25CollectiveMainloopFwdSm90ILi2EN4cute5tupleIJNS5_1CILi1EEES8_S8_EEENS6_IJNS7_ILi128EEENS7_ILi176EEESA_EEELi128ENS_6half_tEfNS_4arch4Sm90ELb0ELb0ELb0ELb1ELb0ELb0ELb0ELb1ELb1ELb0ELb0ELb0EEENS1_21CollectiveEpilogueFwdINS6_IJSA_SA_SB_EEES9_SD_SF_Li256ELb1ELb0ELb0ELb0EEENS1_36VarlenDynamicPersistentTileSchedulerILi128ELi176ELi256ELi32ELb0ELb0ELb1ELb0ELb1ELb1EEEEEEEEEvNT_6ParamsE,"",@"SHT_CUDA_INFO"
	.sectionflags	@""
	.align	4


	//----- nvinfo : EIATTR_CUDA_API_VERSION
	.align		4
        /*0000*/ 	.byte	0x04, 0x37
        /*0002*/ 	.short	(.L_138 - .L_137)
.L_137:
        /*0004*/ 	.word	0x00000082


	//----- nvinfo : EIATTR_KPARAM_INFO
	.align		4
.L_138:
        /*0008*/ 	.byte	0x04, 0x17
        /*000a*/ 	.short	(.L_140 - .L_139)
.L_139:
        /*000c*/ 	.word	0x00000000
        /*0010*/ 	.short	0x0000
        /*0012*/ 	.short	0x0070
        /*0014*/ 	.byte	0x00, 0xf0, 0x01, 0x28


	//----- nvinfo : EIATTR_SPARSE_MMA_MASK
	.align		4
.L_140:
        /*0018*/ 	.byte	0x03, 0x50
        /*001a*/ 	.short	0x0000


	//----- nvinfo : EIATTR_MAXREG_COUNT
	.align		4
        /*001c*/ 	.byte	0x03, 0x1b
        /*001e*/ 	.short	0x00a8


	//----- nvinfo : EIATTR_NUM_BARRIERS
	.align		4
        /*0020*/ 	.byte	0x02, 0x4c
        /*0022*/ 	.byte	0x10
	.zero		1


	//----- nvinfo : EIATTR_EXTERNS
	.align		4
        /*0024*/ 	.byte	0x04, 0x0f
        /*0026*/ 	.short	(.L_142 - .L_141)


	//   ....[0]....
	.align		4
.L_141:
        /*0028*/ 	.word	index@(__assertfail)


	//----- nvinfo : EIATTR_ANNOTATIONS
	.align		4
.L_142:
        /*002c*/ 	.byte	0x04, 0x55
        /*002e*/ 	.short	(.L_144 - .L_143)


	//   ....[0]....
.L_143:
        /* <DEDUP_REMOVED lines=39> */


	//----- nvinfo : EIATTR_MERCURY_ISA_VERSION
	.align		4
.L_144:
        /*0290*/ 	.byte	0x03, 0x5f
        /*0292*/ 	.short	0x0101


	//----- nvinfo : EIATTR_UNUSED_LOAD_BYTE_OFFSET
	.align		4
        /*0294*/ 	.byte	0x04, 0x44
        /*0296*/ 	.short	(.L_146 - .L_145)


	//   ....[0]....
.L_145:
        /*0298*/ 	.word	0x00000a60
        /*029c*/ 	.word	0x0000fff0


	//   ....[1]....
        /*02a0*/ 	.word	0x0000bd90
        /*02a4*/ 	.word	0x0000fff0


	//----- nvinfo : EIATTR_INT_WARP_WIDE_INSTR_OFFSETS
	.align		4
.L_146:
        /*02a8*/ 	.byte	0x04, 0x31
        /*02aa*/ 	.short	(.L_148 - .L_147)


	//   ....[0]....
.L_147:
        /*02ac*/ 	.word	0x00000150


	//   ....[1]....
        /*02b0*/ 	.word	0x000001f0


	//   ....[2]....
        /*02b4*/ 	.word	0x00000260


	//   ....[3]....
        /*02b8*/ 	.word	0x0000e9f0


	//   ....[4]....
        /*02bc*/ 	.word	0x0000ea80


	//   ....[5]....
        /*02c0*/ 	.word	0x0000ef00


	//   ....[6]....
        /*02c4*/ 	.word	0x0000ef30


	//   ....[7]....
        /*02c8*/ 	.word	0x0000f140


	//   ....[8]....
        /*02cc*/ 	.word	0x000112b0


	//   ....[9]....
        /*02d0*/ 	.word	0x00011340


	//----- nvinfo : EIATTR_COOP_GROUP_MASK_REGIDS
	.align		4
.L_148:
        /*02d4*/ 	.byte	0x04, 0x29
        /*02d6*/ 	.short	(.L_150 - .L_149)


	//   ....[0]....
.L_149:
        /*02d8*/ 	.word	0xffffffff


	//   ....[1]....
        /*02dc*/ 	.word	0xffffffff


	//   ....[2]....
        /*02e0*/ 	.word	0xffffffff


	//   ....[3]....
        /*02e4*/ 	.word	0xffffffff


	//   ....[4]....
        /*02e8*/ 	.word	0xffffffff


	//   ....[5]....
        /*02ec*/ 	.word	0xffffffff


	//   ....[6]....
        /*02f0*/ 	.word	0xffffffff


	//   ....[7]....
        /*02f4*/ 	.word	0xffffffff


	//   ....[8]....
        /*02f8*/ 	.word	0xffffffff


	//   ....[9]....
        /*02fc*/ 	.word	0xffffffff


	//   ....[10]....
        /*0300*/ 	.word	0xffffffff


	//   ....[11]....
        /*0304*/ 	.word	0xffffffff


	//   ....[12]....
        /*0308*/ 	.word	0xffffffff


	//   ....[13]....
        /*030c*/ 	.word	0xffffffff


	//   ....[14]....
        /*0310*/ 	.word	0xffffffff


	//   ....[15]....
        /*0314*/ 	.word	0xffffffff


	//   ....[16]....
        /*0318*/ 	.word	0xffffffff


	//   ....[17]....
        /*031c*/ 	.word	0xffffffff


	//   ....[18]....
        /*0320*/ 	.word	0xffffffff


	//   ....[19]....
        /*0324*/ 	.word	0xffffffff


	//   ....[20]....
        /*0328*/ 	.word	0xffffffff


	//   ....[21]....
        /*032c*/ 	.word	0xffffffff


	//   ....[22]....
        /*0330*/ 	.word	0xffffffff


	//   ....[23]....
        /*0334*/ 	.word	0xffffffff


	//   ....[24]....
        /*0338*/ 	.word	0xffffffff


	//   ....[25]....
        /*033c*/ 	.word	0xffffffff


	//   ....[26]....
        /*0340*/ 	.word	0xffffffff


	//   ....[27]....
        /*0344*/ 	.word	0xffffffff


	//   ....[28]....
        /*0348*/ 	.word	0xffffffff


	//   ....[29]....
        /*034c*/ 	.word	0xffffffff


	//   ....[30]....
        /*0350*/ 	.word	0xffffffff


	//   ....[31]....
        /*0354*/ 	.word	0xffffffff


	//   ....[32]....
        /*0358*/ 	.word	0xffffffff


	//   ....[33]....
        /*035c*/ 	.word	0xffffffff


	//   ....[34]....
        /*0360*/ 	.word	0xffffffff


	//   ....[35]....
        /*0364*/ 	.word	0xffffffff


	//   ....[36]....
        /*0368*/ 	.word	0xffffffff


	//   ....[37]....
        /*036c*/ 	.word	0xffffffff


	//   ....[38]....
        /*0370*/ 	.word	0xffffffff


	//   ....[39]....
        /*0374*/ 	.word	0xffffffff


	//   ....[40]....
        /*0378*/ 	.word	0xffffffff


	//   ....[41]....
        /*037c*/ 	.word	0xffffffff


	//   ....[42]....
        /*0380*/ 	.word	0xffffffff


	//   ....[43]....
        /*0384*/ 	.word	0xffffffff


	//   ....[44]....
        /*0388*/ 	.word	0xffffffff


	//   ....[45]....
        /*038c*/ 	.word	0xffffffff


	//   ....[46]....
        /*0390*/ 	.word	0xffffffff


	//   ....[47]....
        /*0394*/ 	.word	0xffffffff


	//   ....[48]....
        /*0398*/ 	.word	0xffffffff


	//   ....[49]....
        /*039c*/ 	.word	0xffffffff


	//   ....[50]....
        /*03a0*/ 	.word	0xffffffff


	//   ....[51]....
        /*03a4*/ 	.word	0xffffffff


	//   ....[52]....
        /*03a8*/ 	.word	0xffffffff


	//   ....[53]....
        /*03ac*/ 	.word	0xffffffff


	//   ....[54]....
        /*03b0*/ 	.word	0x0500000f


	//   ....[55]....
        /*03b4*/ 	.word	0x0500000f


	//   ....[56]....
        /*03b8*/ 	.word	0x0500000f


	//   ....[57]....
        /*03bc*/ 	.word	0x0500000f


	//   ....[58]....
        /*03c0*/ 	.word	0x0500000f


	//   ....[59]....
        /*03c4*/ 	.word	0x0500000f


	//   ....[60]....
        /*03c8*/ 	.word	0x0500000f


	//   ....[61]....
        /*03cc*/ 	.word	0x0500000f


	//   ....[62]....
        /*03d0*/ 	.word	0x0500000f


	//   ....[63]....
        /*03d4*/ 	.word	0x0500000f


	//   ....[64]....
        /*03d8*/ 	.word	0x0500000f


	//   ....[65]....
        /*03dc*/ 	.word	0x0500000f


	//   ....[66]....
        /*03e0*/ 	.word	0x0500000f


	//   ....[67]....
        /*03e4*/ 	.word	0x0500000f


	//   ....[68]....
        /*03e8*/ 	.word	0x0500000f


	//   ....[69]....
        /*03ec*/ 	.word	0x0500000f


	//   ....[70]....
        /*03f0*/ 	.word	0x0500000f


	//   ....[71]....
        /*03f4*/ 	.word	0x0500000f


	//   ....[72]....
        /*03f8*/ 	.word	0x0500000f


	//----- nvinfo : EIATTR_COOP_GROUP_INSTR_OFFSETS
	.align		4
.L_150:
        /*03fc*/ 	.byte	0x04, 0x28
        /*03fe*/ 	.short	(.L_152 - .L_151)


	//   ....[0]....
.L_151:
        /*0400*/ 	.word	0x00000060


	//   ....[1]....
        /*0404*/ 	.word	0x00000160


	//   ....[2]....
        /*0408*/ 	.word	0x00000210


	//   ....[3]....
        /*040c*/ 	.word	0x000003d0


	//   ....[4]....
        /*0410*/ 	.word	0x00000530


	//   ....[5]....
        /*0414*/ 	.word	0x00000650


	//   ....[6]....
        /*0418*/ 	.word	0x000007b0


	//   ....[7]....
        /*041c*/ 	.word	0x000012a0


	//   ....[8]....
        /*0420*/ 	.word	0x000048e0


	//   ....[9]....
        /*0424*/ 	.word	0x00004970


	//   ....[10]....
        /*0428*/ 	.word	0x00004f10


	//   ....[11]....
        /*042c*/ 	.word	0x00004fd0


	//   ....[12]....
        /*0430*/ 	.word	0x00009270


	//   ....[13]....
        /*0434*/ 	.word	0x000092a0


	//   ....[14]....
        /*0438*/ 	.word	0x00009d30


	//   ....[15]....
        /*043c*/ 	.word	0x00009de0


	//   ....[16]....
        /*0440*/ 	.word	0x0000b240


	//   ....[17]....
        /*0444*/ 	.word	0x0000b2a0


	//   ....[18]....
        /*0448*/ 	.word	0x0000b790


	//   ....[19]....
        /*044c*/ 	.word	0x0000b7a0


	//   ....[20]....
        /*0450*/ 	.word	0x0000db60


	//   ....[21]....
        /*0454*/ 	.word	0x0000dcf0


	//   ....[22]....
        /*0458*/ 	.word	0x0000dd20


	//   ....[23]....
        /*045c*/ 	.word	0x0000dd60


	//   ....[24]....
        /*0460*/ 	.word	0x0000ddc0


	//   ....[25]....
        /*0464*/ 	.word	0x0000de20


	//   ....[26]....
        /*0468*/ 	.word	0x0000de60


	//   ....[27]....
        /*046c*/ 	.word	0x0000e010


	//   ....[28]....
        /*0470*/ 	.word	0x0000e070


	//   ....[29]....
        /*0474*/ 	.word	0x0000e0b0


	//   ....[30]....
        /*0478*/ 	.word	0x0000e0f0


	//   ....[31]....
        /*047c*/ 	.word	0x0000e120


	//   ....[32]....
        /*0480*/ 	.word	0x0000e150


	//   ....[33]....
        /*0484*/ 	.word	0x0000e1e0


	//   ....[34]....
        /*0488*/ 	.word	0x0000e210


	//   ....[35]....
        /*048c*/ 	.word	0x0000e2a0


	//   ....[36]....
        /*0490*/ 	.word	0x00011760


	//   ....[37]....
        /*0494*/ 	.word	0x00011770


	//   ....[38]....
        /*0498*/ 	.word	0x00011880


	//   ....[39]....
        /*049c*/ 	.word	0x000118e0


	//   ....[40]....
        /*04a0*/ 	.word	0x00011920


	//   ....[41]....
        /*04a4*/ 	.word	0x00011960


	//   ....[42]....
        /*04a8*/ 	.word	0x00011990


	//   ....[43]....
        /*04ac*/ 	.word	0x000119c0


	//   ....[44]....
        /*04b0*/ 	.word	0x00011b50


	//   ....[45]....
        /*04b4*/ 	.word	0x00011bb0


	//   ....[46]....
        /*04b8*/ 	.word	0x00011bf0


	//   ....[47]....
        /*04bc*/ 	.word	0x00011c30


	//   ....[48]....
        /*04c0*/ 	.word	0x00011c60


	//   ....[49]....
        /*04c4*/ 	.word	0x00011c90


	//   ....[50]....
        /*04c8*/ 	.word	0x00011d50


	//   ....[51]....
        /*04cc*/ 	.word	0x00011d70


	//   ....[52]....
        /*04d0*/ 	.word	0x00011de0


	//   ....[53]....
        /*04d4*/ 	.word	0x00012230


	//   ....[54]....
        /*04d8*/ 	.word	0x00012710


	//   ....[55]....
        /*04dc*/ 	.word	0x00012b30


	//   ....[56]....
        /*04e0*/ 	.word	0x00012bc0


	//   ....[57]....
        /*04e4*/ 	.word	0x00012c60


	//   ....[58]....
        /*04e8*/ 	.word	0x00012d10


	//   ....[59]....
        /*04ec*/ 	.word	0x00012d90


	//   ....[60]....
        /*04f0*/ 	.word	0x00012e10


	//   ....[61]....
        /*04f4*/ 	.word	0x00012e90


	//   ....[62]....
        /*04f8*/ 	.word	0x00012f10


	//   ....[63]....
        /*04fc*/ 	.word	0x00012fa0


	//   ....[64]....
        /*0500*/ 	.word	0x00013050


	//   ....[65]....
        /*0504*/ 	.word	0x000130d0


	//   ....[66]....
        /*0508*/ 	.word	0x00013150


	//   ....[67]....
        /*050c*/ 	.word	0x000131d0


	//   ....[68]....
        /*0510*/ 	.word	0x00013250


	//   ....[69]....
        /*0514*/ 	.word	0x000132c0


	//   ....[70]....
        /*0518*/ 	.word	0x00013360


	//   ....[71]....
        /*051c*/ 	.word	0x000133f0


	//   ....[72]....
        /*0520*/ 	.word	0x00013510


	//----- nvinfo : EIATTR_REG_RECONFIG
	.align		4
.L_152:
        /*0524*/ 	.byte	0x01, 0x54
	.zero		2


	//----- nvinfo : EIATTR_SYSCALL_OFFSETS
	.align		4
        /*0528*/ 	.byte	0x04, 0x46
        /*052a*/ 	.short	(.L_154 - .L_153)


	//   ....[0]....
.L_153:
        /*052c*/ 	.word	0x00001490


	//   ....[1]....
        /*0530*/ 	.word	0x0000ec10


	//   ....[2]....
        /*0534*/ 	.word	0x0000ed50


	//   ....[3]....
        /*0538*/ 	.word	0x0000ee50


	//----- nvinfo : EIATTR_MBARRIER_INSTR_OFFSETS
	.align		4
.L_154:
        /*053c*/ 	.byte	0x04, 0x39
        /*053e*/ 	.short	(.L_156 - .L_155)


	//   ....[0]....
.L_155:
        /*0540*/ 	.word	0x00000280
        /*0544*/ 	.word	0x000000ff
        /*0548*/ 	.word	0x00034800
        /*054c*/ 	.short	0x0100
        /*054e*/ 	.byte	0x08
	.zero		1


	//   ....[1]....
        /*0550*/ 	.word	0x00000290
        /*0554*/ 	.word	0x000000ff
        /*0558*/ 	.word	0x00034820
        /*055c*/ 	.short	0x0100
        /*055e*/ 	.byte	0x08
	.zero		1


	//   ....[2]....
        /*0560*/ 	.word	0x00000380
        /*0564*/ 	.word	0x000000ff
        /*0568*/ 	.word	0x00034830
        /*056c*/ 	.short	0x0100
        /*056e*/ 	.byte	0x08
	.zero		1


	//   ....[3]....
        /*0570*/ 	.word	0x00000390
        /*0574*/ 	.word	0x000000ff
        /*0578*/ 	.word	0x00034840
        /*057c*/ 	.short	0x0100
        /*057e*/ 	.byte	0x08
	.zero		1


	//   ....[4]....
        /*0580*/ 	.word	0x000003a0
        /*0584*/ 	.word	0x000000ff
        /*0588*/ 	.word	0x00034838
        /*058c*/ 	.short	0x0100
        /*058e*/ 	.byte	0x08
	.zero		1


	//   ....[5]....
        /*0590*/ 	.word	0x000003b0
        /*0594*/ 	.word	0x000000ff
        /*0598*/ 	.word	0x00034848
        /*059c*/ 	.short	0x0100
        /*059e*/ 	.byte	0x08
	.zero		1


	//   ....[6]....
        /*05a0*/ 	.word	0x000004e0
        /*05a4*/ 	.word	0x000000ff
        /*05a8*/ 	.word	0x00034850
        /*05ac*/ 	.short	0x0100
        /*05ae*/ 	.byte	0x08
	.zero		1


	//   ....[7]....
        /*05b0*/ 	.word	0x000004f0
        /*05b4*/ 	.word	0x000000ff
        /*05b8*/ 	.word	0x00034860
        /*05bc*/ 	.short	0x0100
        /*05be*/ 	.byte	0x08
	.zero		1


	//   ....[8]....
        /*05c0*/ 	.word	0x00000500
        /*05c4*/ 	.word	0x000000ff
        /*05c8*/ 	.word	0x00034858
        /*05cc*/ 	.short	0x0100
        /*05ce*/ 	.byte	0x08
	.zero		1


	//   ....[9]....
        /*05d0*/ 	.word	0x00000510
        /*05d4*/ 	.word	0x000000ff
        /*05d8*/ 	.word	0x00034868
        /*05dc*/ 	.short	0x0100
        /*05de*/ 	.byte	0x08
	.zero		1


	//   ....[10]....
        /*05e0*/ 	.word	0x00000600
        /*05e4*/ 	.word	0x000000ff
        /*05e8*/ 	.word	0x00034870
        /*05ec*/ 	.short	0x0100
        /*05ee*/ 	.byte	0x06
	.zero		1


	//   ....[11]....
        /*05f0*/ 	.word	0x00000610
        /*05f4*/ 	.word	0x000000ff
        /*05f8*/ 	.word	0x00034880
        /*05fc*/ 	.short	0x0100
        /*05fe*/ 	.byte	0x06
	.zero		1


	//   ....[12]....
        /*0600*/ 	.word	0x00000620
        /*0604*/ 	.word	0x000000ff
        /*0608*/ 	.word	0x00034878
        /*060c*/ 	.short	0x0100
        /*060e*/ 	.byte	0x06
	.zero		1


	//   ....[13]....
        /*0610*/ 	.word	0x00000630
        /*0614*/ 	.word	0x000000ff
        /*0618*/ 	.word	0x00034888
        /*061c*/ 	.short	0x0100
        /*061e*/ 	.byte	0x06
	.zero		1


	//   ....[14]....
        /*0620*/ 	.word	0x00000760
        /*0624*/ 	.word	0x000000ff
        /*0628*/ 	.word	0x00034890
        /*062c*/ 	.short	0x0100
        /*062e*/ 	.byte	0x08
	.zero		1


	//   ....[15]....
        /*0630*/ 	.word	0x00000770
        /*0634*/ 	.word	0x000000ff
        /*0638*/ 	.word	0x000348a0
        /*063c*/ 	.short	0x0100
        /*063e*/ 	.byte	0x08
	.zero		1


	//   ....[16]....
        /*0640*/ 	.word	0x00000780
        /*0644*/ 	.word	0x000000ff
        /*0648*/ 	.word	0x00034898
        /*064c*/ 	.short	0x0100
        /*064e*/ 	.byte	0x08
	.zero		1


	//   ....[17]....
        /*0650*/ 	.word	0x00000790
        /*0654*/ 	.word	0x000000ff
        /*0658*/ 	.word	0x000348a8
        /*065c*/ 	.short	0x0100
        /*065e*/ 	.byte	0x08
	.zero		1


	//   ....[18]....
        /*0660*/ 	.word	0x000008c0
        /*0664*/ 	.word	0x000000ff
        /*0668*/ 	.word	0x000348b0
        /*066c*/ 	.short	0x0100
        /*066e*/ 	.byte	0x08
	.zero		1


	//   ....[19]....
        /*0670*/ 	.word	0x000008d0
        /*0674*/ 	.word	0x000000ff
        /*0678*/ 	.word	0x000348c0
        /*067c*/ 	.short	0x0100
        /*067e*/ 	.byte	0x08
	.zero		1


	//   ....[20]....
        /*0680*/ 	.word	0x000008e0
        /*0684*/ 	.word	0x000000ff
        /*0688*/ 	.word	0x000348b8
        /*068c*/ 	.short	0x0100
        /*068e*/ 	.byte	0x08
	.zero		1


	//   ....[21]....
        /*0690*/ 	.word	0x000008f0
        /*0694*/ 	.word	0x000000ff
        /*0698*/ 	.word	0x000348c8
        /*069c*/ 	.short	0x0100
        /*069e*/ 	.byte	0x08
	.zero		1


	//   ....[22]....
        /*06a0*/ 	.word	0x00001540
        /*06a4*/ 	.word	0x00000000
        /*06a8*/ 	.word	0x00034800
        /*06ac*/ 	.short	0x010a
        /*06ae*/ 	.byte	0x3f
	.zero		1


	//   ....[23]....
        /*06b0*/ 	.word	0x000015b0
        /*06b4*/ 	.word	0x0000000c
        /*06b8*/ 	.word	0x00034830
        /*06bc*/ 	.short	0x010a
        /*06be*/ 	.byte	0x3f
	.zero		1


	//   ....[24]....
        /*06c0*/ 	.word	0x00001620
        /*06c4*/ 	.word	0x0000000c
        /*06c8*/ 	.word	0x00034830
        /*06cc*/ 	.short	0x010a
        /*06ce*/ 	.byte	0x3f
	.zero		1


	//   ....[25]....
        /*06d0*/ 	.word	0x00005870
        /*06d4*/ 	.word	0x0000000d
        /*06d8*/ 	.word	0x00000000
        /*06dc*/ 	.short	0x0101
        /*06de*/ 	.byte	0x3f
	.zero		1


	//   ....[26]....
        /*06e0*/ 	.word	0x000066a0
        /*06e4*/ 	.word	0x00000000
        /*06e8*/ 	.word	0x00034830
        /*06ec*/ 	.short	0x010a
        /*06ee*/ 	.byte	0x3f
	.zero		1


	//   ....[27]....
        /*06f0*/ 	.word	0x000066e0
        /*06f4*/ 	.word	0x00000000
        /*06f8*/ 	.word	0x00034830
        /*06fc*/ 	.short	0x010a
        /*06fe*/ 	.byte	0x3f
	.zero		1


	//   ....[28]....
        /*0700*/ 	.word	0x00008dc0
        /*0704*/ 	.word	0x000000ff
        /*0708*/ 	.word	0x00034850
        /*070c*/ 	.short	0x010a
        /*070e*/ 	.byte	0x06
	.zero		1


	//   ....[29]....
        /*0710*/ 	.word	0x00008e00
        /*0714*/ 	.word	0x000000ff
        /*0718*/ 	.word	0x00034850
        /*071c*/ 	.short	0x010a
        /*071e*/ 	.byte	0x06
	.zero		1


	//   ....[30]....
        /*0720*/ 	.word	0x0000a420
        /*0724*/ 	.word	0x00000086
        /*0728*/ 	.word	0x00000000
        /*072c*/ 	.short	0x0101
        /*072e*/ 	.byte	0x3f
	.zero		1


	//   ....[31]....
        /*0730*/ 	.word	0x0000a5a0
        /*0734*/ 	.word	0x00000083
        /*0738*/ 	.word	0x00000000
        /*073c*/ 	.short	0x0101
        /*073e*/ 	.byte	0x3f
	.zero		1


	//   ....[32]....
        /*0740*/ 	.word	0x0000b1a0
        /*0744*/ 	.word	0x00000008
        /*0748*/ 	.word	0x00034850
        /*074c*/ 	.short	0x010a
        /*074e*/ 	.byte	0x3f
	.zero		1


	//   ....[33]....
        /*0750*/ 	.word	0x0000b1e0
        /*0754*/ 	.word	0x00000008
        /*0758*/ 	.word	0x00034850
        /*075c*/ 	.short	0x010a
        /*075e*/ 	.byte	0x3f
	.zero		1


	//   ....[34]....
        /*0760*/ 	.word	0x0000b9b0
        /*0764*/ 	.word	0x00000007
        /*0768*/ 	.word	0x00000000
        /*076c*/ 	.short	0x0101
        /*076e*/ 	.byte	0x3f
	.zero		1


	//   ....[35]....
        /*0770*/ 	.word	0x0000cb70
        /*0774*/ 	.word	0x00000016
        /*0778*/ 	.word	0x00000000
        /*077c*/ 	.short	0x0101
        /*077e*/ 	.byte	0x3f
	.zero		1


	//   ....[36]....
        /*0780*/ 	.word	0x0000f4a0
        /*0784*/ 	.word	0x00000008
        /*0788*/ 	.word	0x00034840
        /*078c*/ 	.short	0x010a
        /*078e*/ 	.byte	0x3f
	.zero		1


	//   ....[37]....
        /*0790*/ 	.word	0x0000f970
        /*0794*/ 	.word	0x00000009
        /*0798*/ 	.word	0x00034820
        /*079c*/ 	.short	0x010a
        /*079e*/ 	.byte	0x3f
	.zero		1


	//   ....[38]....
        /*07a0*/ 	.word	0x0000fcb0
        /*07a4*/ 	.word	0x00000002
        /*07a8*/ 	.word	0x00034840
        /*07ac*/ 	.short	0x010a
        /*07ae*/ 	.byte	0x3f
	.zero		1


	//   ....[39]....
        /*07b0*/ 	.word	0x0000ff70
        /*07b4*/ 	.word	0x00000003
        /*07b8*/ 	.word	0x00000060
        /*07bc*/ 	.short	0x010a
        /*07be*/ 	.byte	0x3f
	.zero		1


	//   ....[40]....
        /*07c0*/ 	.word	0x00010540
        /*07c4*/ 	.word	0x00000002
        /*07c8*/ 	.word	0x00034840
        /*07cc*/ 	.short	0x010a
        /*07ce*/ 	.byte	0x3f
	.zero		1


	//   ....[41]....
        /*07d0*/ 	.word	0x00010800
        /*07d4*/ 	.word	0x00000002
        /*07d8*/ 	.word	0x00000060
        /*07dc*/ 	.short	0x010a
        /*07de*/ 	.byte	0x3f
	.zero		1


	//   ....[42]....
        /*07e0*/ 	.word	0x00010cd0
        /*07e4*/ 	.word	0x00000002
        /*07e8*/ 	.word	0x00034840
        /*07ec*/ 	.short	0x010a
        /*07ee*/ 	.byte	0x3f
	.zero		1


	//   ....[43]....
        /*07f0*/ 	.word	0x00010f90
        /*07f4*/ 	.word	0x00000002
        /*07f8*/ 	.word	0x00000060
        /*07fc*/ 	.short	0x010a
        /*07fe*/ 	.byte	0x3f
	.zero		1


	//   ....[44]....
        /*0800*/ 	.word	0x00011400
        /*0804*/ 	.word	0x00000003
        /*0808*/ 	.word	0x00034860
        /*080c*/ 	.short	0x010a
        /*080e*/ 	.byte	0x3f
	.zero		1


	//   ....[45]....
        /*0810*/ 	.word	0x000121b0
        /*0814*/ 	.word	0x00000000
        /*0818*/ 	.word	0x00034820
        /*081c*/ 	.short	0x010a
        /*081e*/ 	.byte	0x3f
	.zero		1


	//   ....[46]....
        /*0820*/ 	.word	0x00012370
        /*0824*/ 	.word	0x00000006
        /*0828*/ 	.word	0x00000000
        /*082c*/ 	.short	0x010a
        /*082e*/ 	.byte	0x3f
	.zero		1


	//   ....[47]....
        /*0830*/ 	.word	0x000123e0
        /*0834*/ 	.word	0x00000007
        /*0838*/ 	.word	0x00000000
        /*083c*/ 	.short	0x010a
        /*083e*/ 	.byte	0x3f
	.zero		1


	//   ....[48]....
        /*0840*/ 	.word	0x00012450
        /*0844*/ 	.word	0x00000004
        /*0848*/ 	.word	0x00000000
        /*084c*/ 	.short	0x010a
        /*084e*/ 	.byte	0x3f
	.zero		1


	//   ....[49]....
        /*0850*/ 	.word	0x00012480
        /*0854*/ 	.word	0x00000003
        /*0858*/ 	.word	0x00000000
        /*085c*/ 	.short	0x010a
        /*085e*/ 	.byte	0x3f
	.zero		1


	//   ....[50]....
        /*0860*/ 	.word	0x000124e0
        /*0864*/ 	.word	0x00000000
        /*0868*/ 	.word	0x00034800
        /*086c*/ 	.short	0x010a
        /*086e*/ 	.byte	0x3f
	.zero		1


	//   ....[51]....
        /*0870*/ 	.word	0x00012530
        /*0874*/ 	.word	0x0000000c
        /*0878*/ 	.word	0x00034830
        /*087c*/ 	.short	0x010a
        /*087e*/ 	.byte	0x3f
	.zero		1


	//   ....[52]....
        /*0880*/ 	.word	0x00012580
        /*0884*/ 	.word	0x00000000
        /*0888*/ 	.word	0x00034830
        /*088c*/ 	.short	0x010a
        /*088e*/ 	.byte	0x3f
	.zero		1


	//   ....[53]....
        /*0890*/ 	.word	0x000125e0
        /*0894*/ 	.word	0x0000000b
        /*0898*/ 	.word	0x00034850
        /*089c*/ 	.short	0x010a
        /*089e*/ 	.byte	0x3f
	.zero		1


	//   ....[54]....
        /*08a0*/ 	.word	0x00012630
        /*08a4*/ 	.word	0x00000008
        /*08a8*/ 	.word	0x00034850
        /*08ac*/ 	.short	0x010a
        /*08ae*/ 	.byte	0x3f
	.zero		1


	//   ....[55]....
        /*08b0*/ 	.word	0x000127d0
        /*08b4*/ 	.word	0x00000008
        /*08b8*/ 	.word	0x00034840
        /*08bc*/ 	.short	0x010a
        /*08be*/ 	.byte	0x3f
	.zero		1


	//   ....[56]....
        /*08c0*/ 	.word	0x00012850
        /*08c4*/ 	.word	0x00000008
        /*08c8*/ 	.word	0x00034820
        /*08cc*/ 	.short	0x010a
        /*08ce*/ 	.byte	0x3f
	.zero		1


	//   ....[57]....
        /*08d0*/ 	.word	0x000128a0
        /*08d4*/ 	.word	0x00000002
        /*08d8*/ 	.word	0x00034840
        /*08dc*/ 	.short	0x010a
        /*08de*/ 	.byte	0x3f
	.zero		1


	//   ....[58]....
        /*08e0*/ 	.word	0x000128f0
        /*08e4*/ 	.word	0x00000003
        /*08e8*/ 	.word	0x00000060
        /*08ec*/ 	.short	0x010a
        /*08ee*/ 	.byte	0x3f
	.zero		1


	//   ....[59]....
        /*08f0*/ 	.word	0x00012940
        /*08f4*/ 	.word	0x00000002
        /*08f8*/ 	.word	0x00034840
        /*08fc*/ 	.short	0x010a
        /*08fe*/ 	.byte	0x3f
	.zero		1


	//   ....[60]....
        /*0900*/ 	.word	0x00012990
        /*0904*/ 	.word	0x00000002
        /*0908*/ 	.word	0x00000060
        /*090c*/ 	.short	0x010a
        /*090e*/ 	.byte	0x3f
	.zero		1


	//   ....[61]....
        /*0910*/ 	.word	0x000129e0
        /*0914*/ 	.word	0x00000002
        /*0918*/ 	.word	0x00034840
        /*091c*/ 	.short	0x010a
        /*091e*/ 	.byte	0x3f
	.zero		1


	//   ....[62]....
        /*0920*/ 	.word	0x00012a30
        /*0924*/ 	.word	0x00000002
        /*0928*/ 	.word	0x00000060
        /*092c*/ 	.short	0x010a
        /*092e*/ 	.byte	0x3f
	.zero		1


	//   ....[63]....
        /*0930*/ 	.word	0x00012a80
        /*0934*/ 	.word	0x00000003
        /*0938*/ 	.word	0x00034860
        /*093c*/ 	.short	0x010a
        /*093e*/ 	.byte	0x3f
	.zero		1


	//   ....[64]....
        /*0940*/ 	.word	0x00013430
        /*0944*/ 	.word	0x00000000
        /*0948*/ 	.word	0x00034820
        /*094c*/ 	.short	0x010a
        /*094e*/ 	.byte	0x3f
	.zero		1


	//   ....[65]....
        /*0950*/ 	.word	0x000135d0
        /*0954*/ 	.word	0x00000006
        /*0958*/ 	.word	0x00000000
        /*095c*/ 	.short	0x010a
        /*095e*/ 	.byte	0x3f
	.zero		1


	//   ....[66]....
        /*0960*/ 	.word	0x00013620
        /*0964*/ 	.word	0x00000007
        /*0968*/ 	.word	0x00000000
        /*096c*/ 	.short	0x010a
        /*096e*/ 	.byte	0x3f
	.zero		1


	//   ....[67]....
        /*0970*/ 	.word	0x00013670
        /*0974*/ 	.word	0x00000004
        /*0978*/ 	.word	0x00000000
        /*097c*/ 	.short	0x010a
        /*097e*/ 	.byte	0x3f
	.zero		1


	//----- nvinfo : EIATTR_NUM_MBARRIERS
	.align		4
.L_156:
        /*0980*/ 	.byte	0x03, 0x38
        /*0982*/ 	.short	0x0016


	//----- nvinfo : EIATTR_EXIT_INSTR_OFFSETS
	.align		4
        /*0984*/ 	.byte	0x04, 0x1c
        /*0986*/ 	.short	(.L_158 - .L_157)


	//   ....[0]....
.L_157:
        /*0988*/ 	.word	0x00000aa0


	//   ....[1]....
        /*098c*/ 	.word	0x0000db20


	//   ....[2]....
        /*0990*/ 	.word	0x0000db80


	//   ....[3]....
        /*0994*/ 	.word	0x000124d0


	//----- nvinfo : EIATTR_MAX_THREADS
	.align		4
.L_158:
        /*0998*/ 	.byte	0x04, 0x05
        /*099a*/ 	.short	(.L_160 - .L_159)
.L_159:
        /*099c*/ 	.word	0x00000180
        /*09a0*/ 	.word	0x00000001
        /*09a4*/ 	.word	0x00000001


	//----- nvinfo : EIATTR_CRS_STACK_SIZE
	.align		4
.L_160:
        /*09a8*/ 	.byte	0x04, 0x1e
        /*09aa*/ 	.short	(.L_162 - .L_161)
.L_161:
        /*09ac*/ 	.word	0x00000000


	//----- nvinfo : EIATTR_CBANK_PARAM_SIZE
	.align		4
.L_162:
        /*09b0*/ 	.byte	0x03, 0x19
        /*09b2*/ 	.short	0x0a70


	//----- nvinfo : EIATTR_PARAM_CBANK
	.align		4
        /*09b4*/ 	.byte	0x04, 0x0a
        /*09b6*/ 	.short	(.L_164 - .L_163)
	.align		4
.L_163:
        /*09b8*/ 	.word	index@(.nv.constant0._ZN7cutlass13device_kernelIN5flash11enable_sm90INS1_16FlashAttnFwdSm90INS1_25CollectiveMainloopFwdSm90ILi2EN4cute5tupleIJNS5_1CILi1EEES8_S8_EEENS6_IJNS7_ILi128EEENS7_ILi176EEESA_EEELi128ENS_6half_tEfNS_4arch4Sm90ELb0ELb0ELb0ELb1ELb0ELb0ELb0ELb1ELb1ELb0ELb0ELb0EEENS1_21CollectiveEpilogueFwdINS6_IJSA_SA_SB_EEES9_SD_SF_Li256ELb1ELb0ELb0ELb0EEENS1_36VarlenDynamicPersistentTileSchedulerILi128ELi176ELi256ELi32ELb0ELb0ELb1ELb0ELb1ELb1EEEEEEEEEvNT_6ParamsE)
        /*09bc*/ 	.short	0x0210
        /*09be*/ 	.short	0x0a70


	//----- nvinfo : EIATTR_SW_WAR
	.align		4
.L_164:
        /*09c0*/ 	.byte	0x04, 0x36
        /*09c2*/ 	.short	(.L_166 - .L_165)
.L_165:
        /*09c4*/ 	.word	0x00000008
.L_166:


//--------------------- .nv.info._ZN7cutlass13device_kernelIN5flash11enable_sm90INS1_16FlashAttnFwdSm90INS1_25CollectiveMainloopFwdSm90ILi2EN4cute5tupleIJNS5_1CILi1EEES8_S8_EEENS6_IJNS7_ILi128EEENS7_ILi176EEESA_EEELi128ENS_6half_tEfNS_4arch4Sm90ELb0ELb0ELb0ELb1ELb0ELb1ELb0ELb1ELb1ELb0ELb0ELb0EEENS1_21CollectiveEpilogueFwdINS6_IJSA_SA_SB_EEES9_SD_SF_Li256ELb1ELb0ELb0ELb0EEENS1_36VarlenDynamicPersistentTileSchedulerILi128ELi176ELi256ELi32ELb0ELb0ELb1ELb0ELb1ELb1EEEEEEEEEvNT_6ParamsE --------------------------
	.section	.nv.info._ZN7cutlass13device_kernelIN5flash11enable_sm90INS1_16FlashAttnFwdSm90INS1_25CollectiveMainloopFwdSm90ILi2EN4cute5tupleIJNS5_1CILi1EEES8_S8_EEENS6_IJNS7_ILi128EEENS7_ILi176EEESA_EEELi128ENS_6half_tEfNS_4arch4Sm90ELb0ELb0ELb0ELb1ELb0ELb1ELb0ELb1ELb1ELb0ELb0ELb0EEENS1_21CollectiveEpilogueFwdINS6_IJSA_SA_SB_EEES9_SD_SF_Li256ELb1ELb0ELb0ELb0EEENS1_36VarlenDynamicPersistentTileSchedulerILi128ELi176ELi256ELi32ELb0ELb0ELb1ELb0ELb1ELb1EEEEEEEEEvNT_6ParamsE,"",@"SHT_CUDA_INFO"
	.sectionflags	@""
	.align	4


	//----- nvinfo : EIATTR_CUDA_API_VERSION
	.align		4
        /*0000*/ 	.byte	0x04, 0x37
        /*0002*/ 	.short	(.L_168 - .L_167)
.L_167:
        /*0004*/ 	.word	0x00000082


	//----- nvinfo : EIATTR_KPARAM_INFO
	.align		4
.L_168:
        /*0008*/ 	.byte	0x04, 0x17
        /*000a*/ 	.short	(.L_170 - .L_169)
.L_169:
        /*000c*/ 	.word	0x00000000
        /*0010*/ 	.short	0x0000
        /*0012*/ 	.short	0x0070
        /*0014*/ 	.byte	0x00, 0xf0, 0x01, 0x28


	//----- nvinfo : EIATTR_SPARSE_MMA_MASK
	.align		4
.L_170:
        /*0018*/ 	.byte	0x03, 0x50
        /*001a*/ 	.short	0x0000


	//----- nvinfo : EIATTR_MAXREG_COUNT
	.align		4
        /*001c*/ 	.byte	0x03, 0x1b
        /*001e*/ 	.short	0x00a8


	//----- nvinfo : EIATTR_NUM_BARRIERS
	.align		4
        /*0020*/ 	.byte	0x02, 0x4c
        /*0022*/ 	.byte	0x10
	.zero		1


	//----- nvinfo : EIATTR_EXTERNS
	.align		4
        /*0024*/ 	.byte	0x04, 0x0f
        /*0026*/ 	.short	(.L_172 - .L_171)


	//   ....[0]....
	.align		4
.L_171:
        /*0028*/ 	.word	index@(__assertfail)


	//----- nvinfo : EIATTR_ANNOTATIONS
	.align		4
.L_172:
        /*002c*/ 	.byte	0x04, 0x55
        /*002e*/ 	.short	(.L_174 - .L_173)


	//   ....[0]....
.L_173:
        /* <DEDUP_REMOVED lines=109> */


	//----- nvinfo : EIATTR_MERCURY_ISA_VERSION
	.align		4
.L_174:
        /*06f0*/ 	.byte	0x03, 0x5f
        /*06f2*/ 	.short	0x0101


	//----- nvinfo : EIATTR_UNUSED_LOAD_BYTE_OFFSET
	.align		4
        /*06f4*/ 	.byte	0x04, 0x44
        /*06f6*/ 	.short	(.L_176 - .L_175)


	//   ....[0]....
.L_175:
        /*06f8*/ 	.word	0x00000af0
        /*06fc*/ 	.word	0x0000fff0


	//   ....[1]....
        /*0700*/ 	.word	0x0001c120
        /*0704*/ 	.word	0x0000fff0


	//----- nvinfo : EIATTR_INT_WARP_WIDE_INSTR_OFFSETS
	.align		4
.L_176:
        /*0708*/ 	.byte	0x04, 0x31
        /*070a*/ 	.short	(.L_178 - .L_177)


	//   ....[0]....
.L_177:
        /*070c*/ 	.word	0x000001c0


	//   ....[1]....
        /*0710*/ 	.word	0x00000200


	//   ....[2]....
        /*0714*/ 	.word	0x00000270


	//   ....[3]....
        /*0718*/ 	.word	0x0001fef0


	//   ....[4]....
        /*071c*/ 	.word	0x0001ff90


	//   ....[5]....
        /*0720*/ 	.word	0x00020420


	//   ....[6]....
        /*0724*/ 	.word	0x00020450


	//   ....[7]....
        /*0728*/ 	.word	0x00020660


	//   ....[8]....
        /*072c*/ 	.word	0x00022830


	//   ....[9]....
        /*0730*/ 	.word	0x000228d0


	//----- nvinfo : EIATTR_COOP_GROUP_MASK_REGIDS
	.align		4
.L_178:
        /*0734*/ 	.byte	0x04, 0x29
        /*0736*/ 	.short	(.L_180 - .L_179)


	//   ....[0]....
.L_179:
        /*0738*/ 	.word	0xffffffff


	//   ....[1]....
        /*073c*/ 	.word	0xffffffff


	//   ....[2]....
        /*0740*/ 	.word	0xffffffff


	//   ....[3]....
        /*0744*/ 	.word	0xffffffff


	//   ....[4]....
        /*0748*/ 	.word	0xffffffff


	//   ....[5]....
        /*074c*/ 	.word	0xffffffff


	//   ....[6]....
        /*0750*/ 	.word	0xffffffff


	//   ....[7]....
        /*0754*/ 	.word	0xffffffff


	//   ....[8]....
        /*0758*/ 	.word	0xffffffff


	//   ....[9]....
        /*075c*/ 	.word	0xffffffff


	//   ....[10]....
        /*0760*/ 	.word	0xffffffff


	//   ....[11]....
        /*0764*/ 	.word	0xffffffff


	//   ....[12]....
        /*0768*/ 	.word	0xffffffff


	//   ....[13]....
        /*076c*/ 	.word	0xffffffff


	//   ....[14]....
        /*0770*/ 	.word	0xffffffff


	//   ....[15]....
        /*0774*/ 	.word	0xffffffff


	//   ....[16]....
        /*0778*/ 	.word	0xffffffff


	//   ....[17]....
        /*077c*/ 	.word	0xffffffff


	//   ....[18]....
        /*0780*/ 	.word	0xffffffff


	//   ....[19]....
        /*0784*/ 	.word	0xffffffff


	//   ....[20]....
        /*0788*/ 	.word	0xffffffff


	//   ....[21]....
        /*078c*/ 	.word	0xffffffff


	//   ....[22]....
        /*0790*/ 	.word	0xffffffff


	//   ....[23]....
        /*0794*/ 	.word	0xffffffff


	//   ....[24]....
        /*0798*/ 	.word	0xffffffff


	//   ....[25]....
        /*079c*/ 	.word	0xffffffff


	//   ....[26]....
        /*07a0*/ 	.word	0xffffffff


	//   ....[27]....
        /*07a4*/ 	.word	0xffffffff


	//   ....[28]....
        /*07a8*/ 	.word	0xffffffff


	//   ....[29]....
        /*07ac*/ 	.word	0xffffffff


	//   ....[30]....
        /*07b0*/ 	.word	0xffffffff


	//   ....[31]....
        /*07b4*/ 	.word	0xffffffff


	//   ....[32]....
        /*07b8*/ 	.word	0xffffffff


	//   ....[33]....
        /*07bc*/ 	.word	0xffffffff


	//   ....[34]....
        /*07c0*/ 	.word	0xffffffff


	//   ....[35]....
        /*07c4*/ 	.word	0xffffffff


	//   ....[36]....
        /*07c8*/ 	.word	0xffffffff


	//   ....[37]....
        /*07cc*/ 	.word	0xffffffff


	//   ....[38]....
        /*07d0*/ 	.word	0xffffffff


	//   ....[39]....
        /*07d4*/ 	.word	0xffffffff


	//   ....[40]....
        /*07d8*/ 	.word	0xffffffff


	//   ....[41]....
        /*07dc*/ 	.word	0xffffffff


	//   ....[42]....
        /*07e0*/ 	.word	0xffffffff


	//   ....[43]....
        /*07e4*/ 	.word	0xffffffff


	//   ....[44]....
        /*07e8*/ 	.word	0xffffffff


	//   ....[45]....
        /*07ec*/ 	.word	0xffffffff


	//   ....[46]....
        /*07f0*/ 	.word	0xffffffff


	//   ....[47]....
        /*07f4*/ 	.word	0xffffffff


	//   ....[48]....
        /*07f8*/ 	.word	0xffffffff


	//   ....[49]....
        /*07fc*/ 	.word	0xffffffff


	//   ....[50]....
        /*0800*/ 	.word	0xffffffff


	//   ....[51]....
        /*0804*/ 	.word	0xffffffff


	//   ....[52]....
        /*0808*/ 	.word	0xffffffff


	//   ....[53]....
        /*080c*/ 	.word	0xffffffff


	//   ....[54]....
        /*0810*/ 	.word	0x0500000f


	//   ....[55]....
        /*0814*/ 	.word	0x0500000f


	//   ....[56]....
        /*0818*/ 	.word	0x0500000f


	//   ....[57]....
        /*081c*/ 	.word	0x0500000f


	//   ....[58]....
        /*0820*/ 	.word	0x0500000f


	//   ....[59]....
        /*0824*/ 	.word	0x0500000f


	//   ....[60]....
        /*0828*/ 	.word	0x0500000f


	//   ....[61]....
        /*082c*/ 	.word	0x0500000f


	//   ....[62]....
        /*0830*/ 	.word	0x0500000f


	//   ....[63]....
        /*0834*/ 	.word	0x0500000f


	//   ....[64]....
        /*0838*/ 	.word	0x0500000f


	//   ....[65]....
        /*083c*/ 	.word	0x0500000f


	//   ....[66]....
        /*0840*/ 	.word	0x0500000f


	//   ....[67]....
        /*0844*/ 	.word	0x0500000f


	//   ....[68]....
        /*0848*/ 	.word	0x0500000f


	//   ....[69]....
        /*084c*/ 	.word	0x0500000f


	//   ....[70]....
        /*0850*/ 	.word	0x0500000f


	//   ....[71]....
        /*0854*/ 	.word	0x0500000f


	//   ....[72]....
        /*0858*/ 	.word	0x0500000f


	//   ....[73]....
        /*085c*/ 	.word	0x0500000f


	//   ....[74]....
        /*0860*/ 	.word	0x0500000f


	//   ....[75]....
        /*0864*/ 	.word	0x0500000f


	//   ....[76]....
        /*0868*/ 	.word	0x0500000f


	//   ....[77]....
        /*086c*/ 	.word	0x0500000f


	//   ....[78]....
        /*0870*/ 	.word	0x0500000f


	//   ....[79]....
        /*0874*/ 	.word	0x0500000f


	//   ....[80]....
        /*0878*/ 	.word	0x0500000f


	//   ....[81]....
        /*087c*/ 	.word	0x0500000f


	//   ....[82]....
        /*0880*/ 	.word	0x0500000f


	//----- nvinfo : EIATTR_COOP_GROUP_INSTR_OFFSETS
	.align		4
.L_180:
        /*0884*/ 	.byte	0x04, 0x28
        /*0886*/ 	.short	(.L_182 - .L_181)


	//   ....[0]....
.L_181:
        /*0888*/ 	.word	0x00000070


	//   ....[1]....
        /*088c*/ 	.word	0x000001d0


	//   ....[2]....
        /*0890*/ 	.word	0x00000220


	//   ....[3]....
        /*0894*/ 	.word	0x00000450


	//   ....[4]....
        /*0898*/ 	.word	0x000005b0


	//   ....[5]....
        /*089c*/ 	.word	0x000006d0


	//   ....[6]....
        /*08a0*/ 	.word	0x00000830


	//   ....[7]....
        /*08a4*/ 	.word	0x0000bea0


	//   ....[8]....
        /*08a8*/ 	.word	0x00013db0


	//   ....[9]....
        /*08ac*/ 	.word	0x00013e80


	//   ....[10]....
        /*08b0*/ 	.word	0x00014180


	//   ....[11]....
        /*08b4*/ 	.word	0x00014350


	//   ....[12]....
        /*08b8*/ 	.word	0x00019500


	//   ....[13]....
        /*08bc*/ 	.word	0x00019520


	//   ....[14]....
        /*08c0*/ 	.word	0x00019f00


	//   ....[15]....
        /*08c4*/ 	.word	0x00019f90


	//   ....[16]....
        /*08c8*/ 	.word	0x0001b600


	//   ....[17]....
        /*08cc*/ 	.word	0x0001ba50


	//   ....[18]....
        /*08d0*/ 	.word	0x0001ba90


	//   ....[19]....
        /*08d4*/ 	.word	0x0001baa0


	//   ....[20]....
        /*08d8*/ 	.word	0x0001e170


	//   ....[21]....
        /*08dc*/ 	.word	0x0001e310


	//   ....[22]....
        /*08e0*/ 	.word	0x0001e340


	//   ....[23]....
        /*08e4*/ 	.word	0x0001e380


	//   ....[24]....
        /*08e8*/ 	.word	0x0001e3e0


	//   ....[25]....
        /*08ec*/ 	.word	0x0001e440


	//   ....[26]....
        /*08f0*/ 	.word	0x0001e490


	//   ....[27]....
        /*08f4*/ 	.word	0x0001e650


	//   ....[28]....
        /*08f8*/ 	.word	0x0001e6b0


	//   ....[29]....
        /*08fc*/ 	.word	0x0001e6f0


	//   ....[30]....
        /*0900*/ 	.word	0x0001e730


	//   ....[31]....
        /*0904*/ 	.word	0x0001e760


	//   ....[32]....
        /*0908*/ 	.word	0x0001e790


	//   ....[33]....
        /*090c*/ 	.word	0x0001e830


	//   ....[34]....
        /*0910*/ 	.word	0x0001e860


	//   ....[35]....
        /*0914*/ 	.word	0x0001e8f0


	//   ....[36]....
        /*0918*/ 	.word	0x00022cf0


	//   ....[37]....
        /*091c*/ 	.word	0x00022d00


	//   ....[38]....
        /*0920*/ 	.word	0x00022e20


	//   ....[39]....
        /*0924*/ 	.word	0x00022e80


	//   ....[40]....
        /*0928*/ 	.word	0x00022ec0


	//   ....[41]....
        /*092c*/ 	.word	0x00022f00


	//   ....[42]....
        /*0930*/ 	.word	0x00022f30


	//   ....[43]....
        /*0934*/ 	.word	0x00022f60


	//   ....[44]....
        /*0938*/ 	.word	0x00023100


	//   ....[45]....
        /*093c*/ 	.word	0x00023160


	//   ....[46]....
        /*0940*/ 	.word	0x000231a0


	//   ....[47]....
        /*0944*/ 	.word	0x000231e0


	//   ....[48]....
        /*0948*/ 	.word	0x00023210


	//   ....[49]....
        /*094c*/ 	.word	0x00023240


	//   ....[50]....
        /*0950*/ 	.word	0x00023300


	//   ....[51]....
        /*0954*/ 	.word	0x00023320


	//   ....[52]....
        /*0958*/ 	.word	0x00023390


	//   ....[53]....
        /*095c*/ 	.word	0x000237e0


	//   ....[54]....
        /*0960*/ 	.word	0x00023c10


	//   ....[55]....
        /*0964*/ 	.word	0x00023cc0


	//   ....[56]....
        /*0968*/ 	.word	0x00023d60


	//   ....[57]....
        /*096c*/ 	.word	0x00023e00


	//   ....[58]....
        /*0970*/ 	.word	0x00023ea0


	//   ....[59]....
        /*0974*/ 	.word	0x00023f90


	//   ....[60]....
        /*0978*/ 	.word	0x00024030


	//   ....[61]....
        /*097c*/ 	.word	0x000240d0


	//   ....[62]....
        /*0980*/ 	.word	0x00024170


	//   ....[63]....
        /*0984*/ 	.word	0x000243d0


	//   ....[64]....
        /*0988*/ 	.word	0x000246b0


	//   ....[65]....
        /*098c*/ 	.word	0x00024ad0


	//   ....[66]....
        /*0990*/ 	.word	0x00024b60


	//   ....[67]....
        /*0994*/ 	.word	0x00024c00


	//   ....[68]....
        /*0998*/ 	.word	0x00024cb0


	//   ....[69]....
        /*099c*/ 	.word	0x00024d30


	//   ....[70]....
        /*09a0*/ 	.word	0x00024db0


	//   ....[71]....
        /*09a4*/ 	.word	0x00024e30


	//   ....[72]....
        /*09a8*/ 	.word	0x00024eb0


	//   ....[73]....
        /*09ac*/ 	.word	0x00024f40


	//   ....[74]....
        /*09b0*/ 	.word	0x00024ff0


	//   ....[75]....
        /*09b4*/ 	.word	0x00025070


	//   ....[76]....
        /*09b8*/ 	.word	0x000250f0


	//   ....[77]....
        /*09bc*/ 	.word	0x00025170


	//   ....[78]....
        /*09c0*/ 	.word	0x000251f0


	//   ....[79]....
        /*09c4*/ 	.word	0x00025260


	//   ....[80]....
        /*09c8*/ 	.word	0x00025300


	//   ....[81]....
        /*09cc*/ 	.word	0x00025390


	//   ....[82]....
        /*09d0*/ 	.word	0x000254b0


	//----- nvinfo : EIATTR_REG_RECONFIG
	.align		4
.L_182:
        /*09d4*/ 	.byte	0x01, 0x54
	.zero		2


	//----- nvinfo : EIATTR_SYSCALL_OFFSETS
	.align		4
        /*09d8*/ 	.byte	0x04, 0x46
        /*09da*/ 	.short	(.L_184 - .L_183)


	//   ....[0]....
.L_183:
        /*09dc*/ 	.word	0x000018e0


	//   ....[1]....
        /*09e0*/ 	.word	0x00001a30


	//   ....[2]....
        /*09e4*/ 	.word	0x0000c070


	//   ....[3]....
        /*09e8*/ 	.word	0x0000c510


	//   ....[4]....
        /*09ec*/ 	.word	0x00020120


	//   ....[5]....
        /*09f0*/ 	.word	0x00020260


	//   ....[6]....
        /*09f4*/ 	.word	0x00020360


	//----- nvinfo : EIATTR_MBARRIER_INSTR_OFFSETS
	.align		4
.L_184:
        /*09f8*/ 	.byte	0x04, 0x39
        /*09fa*/ 	.short	(.L_186 - .L_185)


	//   ....[0]....
.L_185:
        /*09fc*/ 	.word	0x00000300
        /*0a00*/ 	.word	0x000000ff
        /*0a04*/ 	.word	0x00034800
        /*0a08*/ 	.short	0x0100
        /*0a0a*/ 	.byte	0x08
	.zero		1


	//   ....[1]....
        /*0a0c*/ 	.word	0x00000310
        /*0a10*/ 	.word	0x000000ff
        /*0a14*/ 	.word	0x00034820
        /*0a18*/ 	.short	0x0100
        /*0a1a*/ 	.byte	0x08
	.zero		1


	//   ....[2]....
        /*0a1c*/ 	.word	0x00000400
        /*0a20*/ 	.word	0x000000ff
        /*0a24*/ 	.word	0x00034830
        /*0a28*/ 	.short	0x0100
        /*0a2a*/ 	.byte	0x08
	.zero		1


	//   ....[3]....
        /*0a2c*/ 	.word	0x00000410
        /*0a30*/ 	.word	0x000000ff
        /*0a34*/ 	.word	0x00034840
        /*0a38*/ 	.short	0x0100
        /*0a3a*/ 	.byte	0x08
	.zero		1


	//   ....[4]....
        /*0a3c*/ 	.word	0x00000420
        /*0a40*/ 	.word	0x000000ff
        /*0a44*/ 	.word	0x00034838
        /*0a48*/ 	.short	0x0100
        /*0a4a*/ 	.byte	0x08
	.zero		1


	//   ....[5]....
        /*0a4c*/ 	.word	0x00000430
        /*0a50*/ 	.word	0x000000ff
        /*0a54*/ 	.word	0x00034848
        /*0a58*/ 	.short	0x0100
        /*0a5a*/ 	.byte	0x08
	.zero		1


	//   ....[6]....
        /*0a5c*/ 	.word	0x00000560
        /*0a60*/ 	.word	0x000000ff
        /*0a64*/ 	.word	0x00034850
        /*0a68*/ 	.short	0x0100
        /*0a6a*/ 	.byte	0x08
	.zero		1


	//   ....[7]....
        /*0a6c*/ 	.word	0x00000570
        /*0a70*/ 	.word	0x000000ff
        /*0a74*/ 	.word	0x00034860
        /*0a78*/ 	.short	0x0100
        /*0a7a*/ 	.byte	0x08
	.zero		1


	//   ....[8]....
        /*0a7c*/ 	.word	0x00000580
        /*0a80*/ 	.word	0x000000ff
        /*0a84*/ 	.word	0x00034858
        /*0a88*/ 	.short	0x0100
        /*0a8a*/ 	.byte	0x08
	.zero		1


	//   ....[9]....
        /*0a8c*/ 	.word	0x00000590
        /*0a90*/ 	.word	0x000000ff
        /*0a94*/ 	.word	0x00034868
        /*0a98*/ 	.short	0x0100
        /*0a9a*/ 	.byte	0x08
	.zero		1


	//   ....[10]....
        /*0a9c*/ 	.word	0x00000680
        /*0aa0*/ 	.word	0x000000ff
        /*0aa4*/ 	.word	0x00034870
        /*0aa8*/ 	.short	0x0100
        /*0aaa*/ 	.byte	0x06
	.zero		1


	//   ....[11]....
        /*0aac*/ 	.word	0x00000690
        /*0ab0*/ 	.word	0x000000ff
        /*0ab4*/ 	.word	0x00034880
        /*0ab8*/ 	.short	0x0100
        /*0aba*/ 	.byte	0x06
	.zero		1


	//   ....[12]....
        /*0abc*/ 	.word	0x000006a0
        /*0ac0*/ 	.word	0x000000ff
        /*0ac4*/ 	.word	0x00034878
        /*0ac8*/ 	.short	0x0100
        /*0aca*/ 	.byte	0x06
	.zero		1


	//   ....[13]....
        /*0acc*/ 	.word	0x000006b0
        /*0ad0*/ 	.word	0x000000ff
        /*0ad4*/ 	.word	0x00034888
        /*0ad8*/ 	.short	0x0100
        /*0ada*/ 	.byte	0x06
	.zero		1


	//   ....[14]....
        /*0adc*/ 	.word	0x000007e0
        /*0ae0*/ 	.word	0x000000ff
        /*0ae4*/ 	.word	0x00034890
        /*0ae8*/ 	.short	0x0100
        /*0aea*/ 	.byte	0x08
	.zero		1


	//   ....[15]....
        /*0aec*/ 	.word	0x000007f0
        /*0af0*/ 	.word	0x000000ff
        /*0af4*/ 	.word	0x000348a0
        /*0af8*/ 	.short	0x0100
        /*0afa*/ 	.byte	0x08
	.zero		1


	//   ....[16]....
        /*0afc*/ 	.word	0x00000800
        /*0b00*/ 	.word	0x000000ff
        /*0b04*/ 	.word	0x00034898
        /*0b08*/ 	.short	0x0100
        /*0b0a*/ 	.byte	0x08
	.zero		1


	//   ....[17]....
        /*0b0c*/ 	.word	0x00000810
        /*0b10*/ 	.word	0x000000ff
        /*0b14*/ 	.word	0x000348a8
        /*0b18*/ 	.short	0x0100
        /*0b1a*/ 	.byte	0x08
	.zero		1


	//   ....[18]....
        /*0b1c*/ 	.word	0x00000940
        /*0b20*/ 	.word	0x000000ff
        /*0b24*/ 	.word	0x000348b0
        /*0b28*/ 	.short	0x0100
        /*0b2a*/ 	.byte	0x08
	.zero		1


	//   ....[19]....
        /*0b2c*/ 	.word	0x00000950
        /*0b30*/ 	.word	0x000000ff
        /*0b34*/ 	.word	0x000348c0
        /*0b38*/ 	.short	0x0100
        /*0b3a*/ 	.byte	0x08
	.zero		1


	//   ....[20]....
        /*0b3c*/ 	.word	0x00000960
        /*0b40*/ 	.word	0x000000ff
        /*0b44*/ 	.word	0x000348b8
        /*0b48*/ 	.short	0x0100
        /*0b4a*/ 	.byte	0x08
	.zero		1


	//   ....[21]....
        /*0b4c*/ 	.word	0x00000970
        /*0b50*/ 	.word	0x000000ff
        /*0b54*/ 	.word	0x000348c8
        /*0b58*/ 	.short	0x0100
        /*0b5a*/ 	.byte	0x08
	.zero		1


	//   ....[22]....
        /*0b5c*/ 	.word	0x00003a40
        /*0b60*/ 	.word	0x00000003
        /*0b64*/ 	.word	0x00034890
        /*0b68*/ 	.short	0x010a
        /*0b6a*/ 	.byte	0x3f
	.zero		1


	//   ....[23]....
        /*0b6c*/ 	.word	0x00007460
        /*0b70*/ 	.word	0x00000003
        /*0b74*/ 	.word	0x00034890
        /*0b78*/ 	.short	0x010a
        /*0b7a*/ 	.byte	0x3f
	.zero		1


	//   ....[24]....
        /*0b7c*/ 	.word	0x0000a7f0
        /*0b80*/ 	.word	0x00000003
        /*0b84*/ 	.word	0x00034890
        /*0b88*/ 	.short	0x010a
        /*0b8a*/ 	.byte	0x3f
	.zero		1


	//   ....[25]....
        /*0b8c*/ 	.word	0x0000b170
        /*0b90*/ 	.word	0x00000028
        /*0b94*/ 	.word	0x00000000
        /*0b98*/ 	.short	0x0101
        /*0b9a*/ 	.byte	0x3f
	.zero		1


	//   ....[26]....
        /*0b9c*/ 	.word	0x0000b1b0
        /*0ba0*/ 	.word	0x00000003
        /*0ba4*/ 	.word	0x000348b0
        /*0ba8*/ 	.short	0x010a
        /*0baa*/ 	.byte	0x3f
	.zero		1


	//   ....[27]....
        /*0bac*/ 	.word	0x0000bac0
        /*0bb0*/ 	.word	0x00000003
        /*0bb4*/ 	.word	0x00000000
        /*0bb8*/ 	.short	0x0101
        /*0bba*/ 	.byte	0x3f
	.zero		1


	//   ....[28]....
        /*0bbc*/ 	.word	0x0000c100
        /*0bc0*/ 	.word	0x00000002
        /*0bc4*/ 	.word	0x00034800
        /*0bc8*/ 	.short	0x010a
        /*0bca*/ 	.byte	0x3f
	.zero		1


	//   ....[29]....
        /*0bcc*/ 	.word	0x0000c150
        /*0bd0*/ 	.word	0x00000002
        /*0bd4*/ 	.word	0x00034800
        /*0bd8*/ 	.short	0x010a
        /*0bda*/ 	.byte	0x3f
	.zero		1


	//   ....[30]....
        /*0bdc*/ 	.word	0x0000c7c0
        /*0be0*/ 	.word	0x00000002
        /*0be4*/ 	.word	0x00034800
        /*0be8*/ 	.short	0x010a
        /*0bea*/ 	.byte	0x3f
	.zero		1


	//   ....[31]....
        /*0bec*/ 	.word	0x0000e0e0
        /*0bf0*/ 	.word	0x00000002
        /*0bf4*/ 	.word	0x00034800
        /*0bf8*/ 	.short	0x010a
        /*0bfa*/ 	.byte	0x3f
	.zero		1


	//   ....[32]....
        /*0bfc*/ 	.word	0x0000fc40
        /*0c00*/ 	.word	0x00000000
        /*0c04*/ 	.word	0x00034830
        /*0c08*/ 	.short	0x010a
        /*0c0a*/ 	.byte	0x3f
	.zero		1


	//   ....[33]....
        /*0c0c*/ 	.word	0x0000fcc0
        /*0c10*/ 	.word	0x00000000
        /*0c14*/ 	.word	0x00034830
        /*0c18*/ 	.short	0x010a
        /*0c1a*/ 	.byte	0x3f
	.zero		1


	//   ....[34]....
        /*0c1c*/ 	.word	0x00014c20
        /*0c20*/ 	.word	0x00000003
        /*0c24*/ 	.word	0x00000000
        /*0c28*/ 	.short	0x0101
        /*0c2a*/ 	.byte	0x3f
	.zero		1


	//   ....[35]....
        /*0c2c*/ 	.word	0x00015a40
        /*0c30*/ 	.word	0x00000006
        /*0c34*/ 	.word	0x00034830
        /*0c38*/ 	.short	0x010a
        /*0c3a*/ 	.byte	0x3f
	.zero		1


	//   ....[36]....
        /*0c3c*/ 	.word	0x00015a90
        /*0c40*/ 	.word	0x00000006
        /*0c44*/ 	.word	0x00034830
        /*0c48*/ 	.short	0x010a
        /*0c4a*/ 	.byte	0x3f
	.zero		1


	//   ....[37]....
        /*0c4c*/ 	.word	0x00018fc0
        /*0c50*/ 	.word	0x00000006
        /*0c54*/ 	.word	0x00034850
        /*0c58*/ 	.short	0x010a
        /*0c5a*/ 	.byte	0x3f
	.zero		1


	//   ....[38]....
        /*0c5c*/ 	.word	0x00019000
        /*0c60*/ 	.word	0x00000006
        /*0c64*/ 	.word	0x00034850
        /*0c68*/ 	.short	0x010a
        /*0c6a*/ 	.byte	0x3f
	.zero		1


	//   ....[39]....
        /*0c6c*/ 	.word	0x0001a800
        /*0c70*/ 	.word	0x00000082
        /*0c74*/ 	.word	0x00000000
        /*0c78*/ 	.short	0x0101
        /*0c7a*/ 	.byte	0x3f
	.zero		1


	//   ....[40]....
        /*0c7c*/ 	.word	0x0001a9b0
        /*0c80*/ 	.word	0x00000082
        /*0c84*/ 	.word	0x00000000
        /*0c88*/ 	.short	0x0101
        /*0c8a*/ 	.byte	0x3f
	.zero		1


	//   ....[41]....
        /*0c8c*/ 	.word	0x0001b4c0
        /*0c90*/ 	.word	0x00000009
        /*0c94*/ 	.word	0x00034850
        /*0c98*/ 	.short	0x010a
        /*0c9a*/ 	.byte	0x3f
	.zero		1


	//   ....[42]....
        /*0c9c*/ 	.word	0x0001b540
        /*0ca0*/ 	.word	0x00000009
        /*0ca4*/ 	.word	0x00034850
        /*0ca8*/ 	.short	0x010a
        /*0caa*/ 	.byte	0x3f
	.zero		1


	//   ....[43]....
        /*0cac*/ 	.word	0x0001bd50
        /*0cb0*/ 	.word	0x0000000a
        /*0cb4*/ 	.word	0x00000000
        /*0cb8*/ 	.short	0x0101
        /*0cba*/ 	.byte	0x3f
	.zero		1


	//   ....[44]....
        /*0cbc*/ 	.word	0x0001d150
        /*0cc0*/ 	.word	0x00000000
        /*0cc4*/ 	.word	0x00000000
        /*0cc8*/ 	.short	0x0101
        /*0cca*/ 	.byte	0x3f
	.zero		1


	//   ....[45]....
        /*0ccc*/ 	.word	0x0001f360
        /*0cd0*/ 	.word	0x00000009
        /*0cd4*/ 	.word	0x00034820
        /*0cd8*/ 	.short	0x010a
        /*0cda*/ 	.byte	0x3f
	.zero		1


	//   ....[46]....
        /*0cdc*/ 	.word	0x0001f3f0
        /*0ce0*/ 	.word	0x00000005
        /*0ce4*/ 	.word	0x000348a0
        /*0ce8*/ 	.short	0x010a
        /*0cea*/ 	.byte	0x3f
	.zero		1


	//   ....[47]....
        /*0cec*/ 	.word	0x0001f620
        /*0cf0*/ 	.word	0x00000005
        /*0cf4*/ 	.word	0x000348c0
        /*0cf8*/ 	.short	0x010a
        /*0cfa*/ 	.byte	0x3f
	.zero		1


	//   ....[48]....
        /*0cfc*/ 	.word	0x0001f970
        /*0d00*/ 	.word	0x00000006
        /*0d04*/ 	.word	0x000348a0
        /*0d08*/ 	.short	0x010a
        /*0d0a*/ 	.byte	0x3f
	.zero		1


	//   ....[49]....
        /*0d0c*/ 	.word	0x0001fb80
        /*0d10*/ 	.word	0x00000006
        /*0d14*/ 	.word	0x000348c0
        /*0d18*/ 	.short	0x010a
        /*0d1a*/ 	.byte	0x3f
	.zero		1


	//   ....[50]....
        /*0d1c*/ 	.word	0x000209d0
        /*0d20*/ 	.word	0x00000006
        /*0d24*/ 	.word	0x00034840
        /*0d28*/ 	.short	0x010a
        /*0d2a*/ 	.byte	0x3f
	.zero		1


	//   ....[51]....
        /*0d2c*/ 	.word	0x00020eb0
        /*0d30*/ 	.word	0x00000007
        /*0d34*/ 	.word	0x00034820
        /*0d38*/ 	.short	0x010a
        /*0d3a*/ 	.byte	0x3f
	.zero		1


	//   ....[52]....
        /*0d3c*/ 	.word	0x00021210
        /*0d40*/ 	.word	0x00000008
        /*0d44*/ 	.word	0x00034840
        /*0d48*/ 	.short	0x010a
        /*0d4a*/ 	.byte	0x3f
	.zero		1


	//   ....[53]....
        /*0d4c*/ 	.word	0x000214d0
        /*0d50*/ 	.word	0x00000009
        /*0d54*/ 	.word	0x00000060
        /*0d58*/ 	.short	0x010a
        /*0d5a*/ 	.byte	0x3f
	.zero		1


	//   ....[54]....
        /*0d5c*/ 	.word	0x00021ab0
        /*0d60*/ 	.word	0x00000002
        /*0d64*/ 	.word	0x00034840
        /*0d68*/ 	.short	0x010a
        /*0d6a*/ 	.byte	0x3f
	.zero		1


	//   ....[55]....
        /*0d6c*/ 	.word	0x00021d70
        /*0d70*/ 	.word	0x00000002
        /*0d74*/ 	.word	0x00000060
        /*0d78*/ 	.short	0x010a
        /*0d7a*/ 	.byte	0x3f
	.zero		1


	//   ....[56]....
        /*0d7c*/ 	.word	0x00022250
        /*0d80*/ 	.word	0x00000002
        /*0d84*/ 	.word	0x00034840
        /*0d88*/ 	.short	0x010a
        /*0d8a*/ 	.byte	0x3f
	.zero		1


	//   ....[57]....
        /*0d8c*/ 	.word	0x00022510
        /*0d90*/ 	.word	0x00000002
        /*0d94*/ 	.word	0x00000060
        /*0d98*/ 	.short	0x010a
        /*0d9a*/ 	.byte	0x3f
	.zero		1


	//   ....[58]....
        /*0d9c*/ 	.word	0x00022990
        /*0da0*/ 	.word	0x00000003
        /*0da4*/ 	.word	0x00034860
        /*0da8*/ 	.short	0x010a
        /*0daa*/ 	.byte	0x3f
	.zero		1


	//   ....[59]....
        /*0dac*/ 	.word	0x00023760
        /*0db0*/ 	.word	0x00000000
        /*0db4*/ 	.word	0x00034820
        /*0db8*/ 	.short	0x010a
        /*0dba*/ 	.byte	0x3f
	.zero		1


	//   ....[60]....
        /*0dbc*/ 	.word	0x00023910
        /*0dc0*/ 	.word	0x00000006
        /*0dc4*/ 	.word	0x00000000
        /*0dc8*/ 	.short	0x010a
        /*0dca*/ 	.byte	0x3f
	.zero		1


	//   ....[61]....
        /*0dcc*/ 	.word	0x00023980
        /*0dd0*/ 	.word	0x00000007
        /*0dd4*/ 	.word	0x00000000
        /*0dd8*/ 	.short	0x010a
        /*0dda*/ 	.byte	0x3f
	.zero		1


	//   ....[62]....
        /*0ddc*/ 	.word	0x000239f0
        /*0de0*/ 	.word	0x00000004
        /*0de4*/ 	.word	0x00000000
        /*0de8*/ 	.short	0x010a
        /*0dea*/ 	.byte	0x3f
	.zero		1


	//   ....[63]....
        /*0dec*/ 	.word	0x00023a20
        /*0df0*/ 	.word	0x00000003
        /*0df4*/ 	.word	0x00000000
        /*0df8*/ 	.short	0x010a
        /*0dfa*/ 	.byte	0x3f
	.zero		1


	//   ....[64]....
        /*0dfc*/ 	.word	0x00023a80
        /*0e00*/ 	.word	0x00000003
        /*0e04*/ 	.word	0x00034890
        /*0e08*/ 	.short	0x010a
        /*0e0a*/ 	.byte	0x3f
	.zero		1


	//   ....[65]....
        /*0e0c*/ 	.word	0x00023ad0
        /*0e10*/ 	.word	0x00000003
        /*0e14*/ 	.word	0x00034890
        /*0e18*/ 	.short	0x010a
        /*0e1a*/ 	.byte	0x3f
	.zero		1


	//   ....[66]....
        /*0e1c*/ 	.word	0x00023b20
        /*0e20*/ 	.word	0x00000003
        /*0e24*/ 	.word	0x00034890
        /*0e28*/ 	.short	0x010a
        /*0e2a*/ 	.byte	0x3f
	.zero		1


	//   ....[67]....
        /*0e2c*/ 	.word	0x00023b70
        /*0e30*/ 	.word	0x00000003
        /*0e34*/ 	.word	0x000348b0
        /*0e38*/ 	.short	0x010a
        /*0e3a*/ 	.byte	0x3f
	.zero		1


	//   ....[68]....
        /*0e3c*/ 	.word	0x00023ee0
        /*0e40*/ 	.word	0x00000002
        /*0e44*/ 	.word	0x00034800
        /*0e48*/ 	.short	0x010a
        /*0e4a*/ 	.byte	0x3f
	.zero		1


	//   ....[69]....
        /*0e4c*/ 	.word	0x000241b0
        /*0e50*/ 	.word	0x00000002
        /*0e54*/ 	.word	0x00034800
        /*0e58*/ 	.short	0x010a
        /*0e5a*/ 	.byte	0x3f
	.zero		1


	//   ....[70]....
        /*0e5c*/ 	.word	0x00024200
        /*0e60*/ 	.word	0x00000000
        /*0e64*/ 	.word	0x00034830
        /*0e68*/ 	.short	0x010a
        /*0e6a*/ 	.byte	0x3f
	.zero		1


	//   ....[71]....
        /*0e6c*/ 	.word	0x00024250
        /*0e70*/ 	.word	0x00000006
        /*0e74*/ 	.word	0x00034830
        /*0e78*/ 	.short	0x010a
        /*0e7a*/ 	.byte	0x3f
	.zero		1


	//   ....[72]....
        /*0e7c*/ 	.word	0x000242a0
        /*0e80*/ 	.word	0x00000006
        /*0e84*/ 	.word	0x00034850
        /*0e88*/ 	.short	0x010a
        /*0e8a*/ 	.byte	0x3f
	.zero		1


	//   ....[73]....
        /*0e8c*/ 	.word	0x000242f0
        /*0e90*/ 	.word	0x00000009
        /*0e94*/ 	.word	0x00034850
        /*0e98*/ 	.short	0x010a
        /*0e9a*/ 	.byte	0x3f
	.zero		1


	//   ....[74]....
        /*0e9c*/ 	.word	0x00024490
        /*0ea0*/ 	.word	0x00000009
        /*0ea4*/ 	.word	0x00034820
        /*0ea8*/ 	.short	0x010a
        /*0eaa*/ 	.byte	0x3f
	.zero		1


	//   ....[75]....
        /*0eac*/ 	.word	0x000244e0
        /*0eb0*/ 	.word	0x00000005
        /*0eb4*/ 	.word	0x000348a0
        /*0eb8*/ 	.short	0x010a
        /*0eba*/ 	.byte	0x3f
	.zero		1


	//   ....[76]....
        /*0ebc*/ 	.word	0x00024530
        /*0ec0*/ 	.word	0x00000005
        /*0ec4*/ 	.word	0x000348c0
        /*0ec8*/ 	.short	0x010a
        /*0eca*/ 	.byte	0x3f
	.zero		1


	//   ....[77]....
        /*0ecc*/ 	.word	0x00024580
        /*0ed0*/ 	.word	0x00000006
        /*0ed4*/ 	.word	0x000348a0
        /*0ed8*/ 	.short	0x010a
        /*0eda*/ 	.byte	0x3f
	.zero		1


	//   ....[78]....
        /*0edc*/ 	.word	0x000245d0
        /*0ee0*/ 	.word	0x00000006
        /*0ee4*/ 	.word	0x000348c0
        /*0ee8*/ 	.short	0x010a
        /*0eea*/ 	.byte	0x3f
	.zero		1


	//   ....[79]....
        /*0eec*/ 	.word	0x00024770
        /*0ef0*/ 	.word	0x00000006
        /*0ef4*/ 	.word	0x00034840
        /*0ef8*/ 	.short	0x010a
        /*0efa*/ 	.byte	0x3f
	.zero		1


	//   ....[80]....
        /*0efc*/ 	.word	0x000247f0
        /*0f00*/ 	.word	0x00000006
        /*0f04*/ 	.word	0x00034820
        /*0f08*/ 	.short	0x010a
        /*0f0a*/ 	.byte	0x3f
	.zero		1


	//   ....[81]....
        /*0f0c*/ 	.word	0x00024840
        /*0f10*/ 	.word	0x00000008
        /*0f14*/ 	.word	0x00034840
        /*0f18*/ 	.short	0x010a
        /*0f1a*/ 	.byte	0x3f
	.zero		1


	//   ....[82]....
        /*0f1c*/ 	.word	0x00024890
        /*0f20*/ 	.word	0x00000009
        /*0f24*/ 	.word	0x00000060
        /*0f28*/ 	.short	0x010a
        /*0f2a*/ 	.byte	0x3f
	.zero		1


	//   ....[83]....
        /*0f2c*/ 	.word	0x000248e0
        /*0f30*/ 	.word	0x00000002
        /*0f34*/ 	.word	0x00034840
        /*0f38*/ 	.short	0x010a
        /*0f3a*/ 	.byte	0x3f
	.zero		1


	//   ....[84]....
        /*0f3c*/ 	.word	0x00024930
        /*0f40*/ 	.word	0x00000002
        /*0f44*/ 	.word	0x00000060
        /*0f48*/ 	.short	0x010a
        /*0f4a*/ 	.byte	0x3f
	.zero		1


	//   ....[85]....
        /*0f4c*/ 	.word	0x00024980
        /*0f50*/ 	.word	0x00000002
        /*0f54*/ 	.word	0x00034840
        /*0f58*/ 	.short	0x010a
        /*0f5a*/ 	.byte	0x3f
	.zero		1


	//   ....[86]....
        /*0f5c*/ 	.word	0x000249d0
        /*0f60*/ 	.word	0x00000002
        /*0f64*/ 	.word	0x00000060
        /*0f68*/ 	.short	0x010a
        /*0f6a*/ 	.byte	0x3f
	.zero		1


	//   ....[87]....
        /*0f6c*/ 	.word	0x00024a20
        /*0f70*/ 	.word	0x00000003
        /*0f74*/ 	.word	0x00034860
        /*0f78*/ 	.short	0x010a
        /*0f7a*/ 	.byte	0x3f
	.zero		1


	//   ....[88]....
        /*0f7c*/ 	.word	0x000253d0
        /*0f80*/ 	.word	0x00000000
        /*0f84*/ 	.word	0x00034820
        /*0f88*/ 	.short	0x010a
        /*0f8a*/ 	.byte	0x3f
	.zero		1


	//   ....[89]....
        /*0f8c*/ 	.word	0x00025570
        /*0f90*/ 	.word	0x00000006
        /*0f94*/ 	.word	0x00000000
        /*0f98*/ 	.short	0x010a
        /*0f9a*/ 	.byte	0x3f
	.zero		1


	//   ....[90]....
        /*0f9c*/ 	.word	0x000255c0
        /*0fa0*/ 	.word	0x00000007
        /*0fa4*/ 	.word	0x00000000
        /*0fa8*/ 	.short	0x010a
        /*0faa*/ 	.byte	0x3f
	.zero		1


	//   ....[91]....
        /*0fac*/ 	.word	0x00025610
        /*0fb0*/ 	.word	0x00000004
        /*0fb4*/ 	.word	0x00000000
        /*0fb8*/ 	.short	0x010a
        /*0fba*/ 	.byte	0x3f
	.zero		1


	//----- nvinfo : EIATTR_NUM_MBARRIERS
	.align		4
.L_186:
        /*0fbc*/ 	.byte	0x03, 0x38
        /*0fbe*/ 	.short	0x0016


	//----- nvinfo : EIATTR_EXIT_INSTR_OFFSETS
	.align		4
        /*0fc0*/ 	.byte	0x04, 0x1c
        /*0fc2*/ 	.short	(.L_188 - .L_187)


	//   ....[0]....
.L_187:
        /*0fc4*/ 	.word	0x00023a70


	//----- nvinfo : EIATTR_MAX_THREADS
	.align		4
.L_188:
        /*0fc8*/ 	.byte	0x04, 0x05
        /*0fca*/ 	.short	(.L_190 - .L_189)
.L_189:
        /*0fcc*/ 	.word	0x00000180
        /*0fd0*/ 	.word	0x00000001
        /*0fd4*/ 	.word	0x00000001


	//----- nvinfo : EIATTR_CRS_STACK_SIZE
	.align		4
.L_190:
        /*0fd8*/ 	.byte	0x04, 0x1e
        /*0fda*/ 	.short	(.L_192 - .L_191)
.L_191:
        /*0fdc*/ 	.word	0x00000000


	//----- nvinfo : EIATTR_CBANK_PARAM_SIZE
	.align		4
.L_192:
        /*0fe0*/ 	.byte	0x03, 0x19
        /*0fe2*/ 	.short	0x0a70


	//----- nvinfo : EIATTR_PARAM_CBANK
	.align		4
        /*0fe4*/ 	.byte	0x04, 0x0a
        /*0fe6*/ 	.short	(.L_194 - .L_193)
	.align		4
.L_193:
        /*0fe8*/ 	.word	index@(.nv.constant0._ZN7cutlass13device_kernelIN5flash11enable_sm90INS1_16FlashAttnFwdSm90INS1_25CollectiveMainloopFwdSm90ILi2EN4cute5tupleIJNS5_1CILi1EEES8_S8_EEENS6_IJNS7_ILi128EEENS7_ILi176EEESA_EEELi128ENS_6half_tEfNS_4arch4Sm90ELb0ELb0ELb0ELb1ELb0ELb1ELb0ELb1ELb1ELb0ELb0ELb0EEENS1_21CollectiveEpilogueFwdINS6_IJSA_SA_SB_EEES9_SD_SF_Li256ELb1ELb0ELb0ELb0EEENS1_36VarlenDynamicPersistentTileSchedulerILi128ELi176ELi256ELi32ELb0ELb0ELb1ELb0ELb1ELb1EEEEEEEEEvNT_6ParamsE)
        /*0fec*/ 	.short	0x0210
        /*0fee*/ 	.short	0x0a70


	//----- nvinfo : EIATTR_SW_WAR
	.align		4
.L_194:
        /*0ff0*/ 	.byte	0x04, 0x36
        /*0ff2*/ 	.short	(.L_196 - .L_195)
.L_195:
        /*0ff4*/ 	.word	0x00000008
.L_196:


//--------------------- .nv.info._ZN7cutlass13device_kernelIN5flash11enable_sm90INS1_16FlashAttnFwdSm90INS1_25CollectiveMainloopFwdSm90ILi2EN4cute5tupleIJNS5_1CILi1EEES8_S8_EEENS6_IJNS7_ILi128EEESA_SA_EEELi128ENS_6half_tEfNS_4arch4Sm90ELb0ELb1ELb0ELb0ELb0ELb0ELb0ELb1ELb1ELb0ELb0ELb0EEENS1_21CollectiveEpilogueFwdISB_S9_SC_SE_Li256ELb0ELb0ELb0ELb0EEENS1_30DynamicPersistentTileSchedulerILi256ELi32ELb0ELb0ELb1EEEEEEEEEvNT_6ParamsE --------------------------
	.section	.nv.info._ZN7cutlass13device_kernelIN5flash11enable_sm90INS1_16FlashAttnFwdSm90INS1_25CollectiveMainloopFwdSm90ILi2EN4cute5tupleIJNS5_1CILi1EEES8_S8_EEENS6_IJNS7_ILi128EEESA_SA_EEELi128ENS_6half_tEfNS_4arch4Sm90ELb0ELb1ELb0ELb0ELb0ELb0ELb0ELb1ELb1ELb0ELb0ELb0EEENS1_21CollectiveEpilogueFwdISB_S9_SC_SE_Li256ELb0ELb0ELb0ELb0EEENS1_30DynamicPersistentTileSchedulerILi256ELi32ELb0ELb0ELb1EEEEEEEEEvNT_6ParamsE,"",@"SHT_CUDA_INFO"
	.sectionflags	@""
	.align	4


	//----- nvinfo : EIATTR_CUDA_API_VERSION
	.align		4
        /*0000*/ 	.byte	0x04, 0x37
        /*0002*/ 	.short	(.L_198 - .L_197)
.L_197:
        /*0004*/ 	.word	0x00000082


	//----- nvinfo : EIATTR_KPARAM_INFO
	.align		4
.L_198:
        /*0008*/ 	.byte	0x04, 0x17
        /*000a*/ 	.short	(.L_200 - .L_199)
.L_199:
        /*000c*/ 	.word	0x00000000
        /*0010*/ 	.short	0x0000
        /*0012*/ 	.short	0x0070
        /*0014*/ 	.byte	0x00, 0xf0, 0x01, 0x2e


	//----- nvinfo : EIATTR_SPARSE_MMA_MASK
	.align		4
.L_200:
        /*0018*/ 	.byte	0x03, 0x50
        /*001a*/ 	.short	0x0000


	//----- nvinfo : EIATTR_MAXREG_COUNT
	.align		4
        /*001c*/ 	.byte	0x03, 0x1b
        /*001e*/ 	.short	0x00a8


	//----- nvinfo : EIATTR_NUM_BARRIERS
	.align		4
        /*0020*/ 	.byte	0x02, 0x4c
        /*0022*/ 	.byte	0x10
	.zero		1


	//----- nvinfo : EIATTR_EXTERNS
	.align		4
        /*0024*/ 	.byte	0x04, 0x0f
        /*0026*/ 	.short	(.L_202 - .L_201)


	//   ....[0]....
	.align		4
.L_201:
        /*0028*/ 	.word	index@(__assertfail)


	//----- nvinfo : EIATTR_MERCURY_ISA_VERSION
	.align		4
.L_202:
        /*002c*/ 	.byte	0x03, 0x5f
        /*002e*/ 	.short	0x0101


	//----- nvinfo : EIATTR_INT_WARP_WIDE_INSTR_OFFSETS
	.align		4
        /*0030*/ 	.byte	0x04, 0x31
        /*0032*/ 	.short	(.L_204 - .L_203)


	//   ....[0]....
.L_203:
        /*0034*/ 	.word	0x00000180


	//   ....[1]....
        /*0038*/ 	.word	0x000001b0


	//   ....[2]....
        /*003c*/ 	.word	0x000001c0


	//   ....[3]....
        /*0040*/ 	.word	0x0000f1f0


	//   ....[4]....
        /*0044*/ 	.word	0x0000f280


	//   ....[5]....
        /*0048*/ 	.word	0x0000f7b0


	//   ....[6]....
        /*004c*/ 	.word	0x000112f0


	//   ....[7]....
        /*0050*/ 	.word	0x00011380


	//----- nvinfo : EIATTR_COOP_GROUP_MASK_REGIDS
	.align		4
.L_204:
        /*0054*/ 	.byte	0x04, 0x29
        /*0056*/ 	.short	(.L_206 - .L_205)


	//   ....[0]....
.L_205:
        /*0058*/ 	.word	0xffffffff


	//   ....[1]....
        /*005c*/ 	.word	0xffffffff


	//   ....[2]....
        /*0060*/ 	.word	0xffffffff


	//   ....[3]....
        /*0064*/ 	.word	0xffffffff


	//   ....[4]....
        /*0068*/ 	.word	0xffffffff


	//   ....[5]....
        /*006c*/ 	.word	0xffffffff


	//   ....[6]....
        /*0070*/ 	.word	0xffffffff


	//   ....[7]....
        /*0074*/ 	.word	0xffffffff


	//   ....[8]....
        /*0078*/ 	.word	0xffffffff


	//   ....[9]....
        /*007c*/ 	.word	0xffffffff


	//   ....[10]....
        /*0080*/ 	.word	0xffffffff


	//   ....[11]....
        /*0084*/ 	.word	0xffffffff


	//   ....[12]....
        /*0088*/ 	.word	0xffffffff


	//   ....[13]....
        /*008c*/ 	.word	0xffffffff


	//   ....[14]....
        /*0090*/ 	.word	0xffffffff


	//   ....[15]....
        /*0094*/ 	.word	0xffffffff


	//   ....[16]....
        /*0098*/ 	.word	0xffffffff


	//   ....[17]....
        /*009c*/ 	.word	0xffffffff


	//   ....[18]....
        /*00a0*/ 	.word	0xffffffff


	//   ....[19]....
        /*00a4*/ 	.word	0xffffffff


	//   ....[20]....
        /*00a8*/ 	.word	0xffffffff


	//   ....[21]....
        /*00ac*/ 	.word	0xffffffff


	//   ....[22]....
        /*00b0*/ 	.word	0xffffffff


	//   ....[23]....
        /*00b4*/ 	.word	0xffffffff


	//   ....[24]....
        /*00b8*/ 	.word	0xffffffff


	//   ....[25]....
        /*00bc*/ 	.word	0xffffffff


	//   ....[26]....
        /*00c0*/ 	.word	0xffffffff


	//   ....[27]....
        /*00c4*/ 	.word	0xffffffff


	//   ....[28]....
        /*00c8*/ 	.word	0xffffffff


	//   ....[29]....
        /*00cc*/ 	.word	0xffffffff


	//   ....[30]....
        /*00d0*/ 	.word	0xffffffff


	//   ....[31]....
        /*00d4*/ 	.word	0xffffffff


	//   ....[32]....
        /*00d8*/ 	.word	0x0500000f


	//   ....[33]....
        /*00dc*/ 	.word	0x0500000f


	//----- nvinfo : EIATTR_COOP_GROUP_INSTR_OFFSETS
	.align		4
.L_206:
        /*00e0*/ 	.byte	0x04, 0x28
        /*00e2*/ 	.short	(.L_208 - .L_207)


	//   ....[0]....
.L_207:
        /*00e4*/ 	.word	0x00000060


	//   ....[1]....
        /*00e8*/ 	.word	0x00000190


	//   ....[2]....
        /*00ec*/ 	.word	0x000001e0


	//   ....[3]....
        /*00f0*/ 	.word	0x000003d0


	//   ....[4]....
        /*00f4*/ 	.word	0x00000530


	//   ....[5]....
        /*00f8*/ 	.word	0x00000650


	//   ....[6]....
        /*00fc*/ 	.word	0x000007b0


	//   ....[7]....
        /*0100*/ 	.word	0x00001710


	//   ....[8]....
        /*0104*/ 	.word	0x000033d0


	//   ....[9]....
        /*0108*/ 	.word	0x00003480


	//   ....[10]....
        /*010c*/ 	.word	0x00003b60


	//   ....[11]....
        /*0110*/ 	.word	0x00003bc0


	//   ....[12]....
        /*0114*/ 	.word	0x00006060


	//   ....[13]....
        /*0118*/ 	.word	0x00006080


	//   ....[14]....
        /*011c*/ 	.word	0x00006a60


	//   ....[15]....
        /*0120*/ 	.word	0x00006ad0


	//   ....[16]....
        /*0124*/ 	.word	0x00008450


	//   ....[17]....
        /*0128*/ 	.word	0x00008470


	//   ....[18]....
        /*012c*/ 	.word	0x00008730


	//   ....[19]....
        /*0130*/ 	.word	0x00008870


	//   ....[20]....
        /*0134*/ 	.word	0x0000b2c0


	//   ....[21]....
        /*0138*/ 	.word	0x0000b2e0


	//   ....[22]....
        /*013c*/ 	.word	0x0000bcb0


	//   ....[23]....
        /*0140*/ 	.word	0x0000bd20


	//   ....[24]....
        /*0144*/ 	.word	0x0000cdd0


	//   ....[25]....
        /*0148*/ 	.word	0x0000ce10


	//   ....[26]....
        /*014c*/ 	.word	0x0000cf00


	//   ....[27]....
        /*0150*/ 	.word	0x0000cf20


	//   ....[28]....
        /*0154*/ 	.word	0x0000dec0


	//   ....[29]....
        /*0158*/ 	.word	0x0000e950


	//   ....[30]....
        /*015c*/ 	.word	0x000116b0


	//   ....[31]....
        /*0160*/ 	.word	0x00011880


	//   ....[32]....
        /*0164*/ 	.word	0x00011eb0


	//   ....[33]....
        /*0168*/ 	.word	0x00012290


	//----- nvinfo : EIATTR_REG_RECONFIG
	.align		4
.L_208:
        /*016c*/ 	.byte	0x01, 0x54
	.zero		2


	//----- nvinfo : EIATTR_SYSCALL_OFFSETS
	.align		4
        /*0170*/ 	.byte	0x04, 0x46
        /*0172*/ 	.short	(.L_210 - .L_209)


	//   ....[0]....
.L_209:
        /*0174*/ 	.word	0x000018c0


	//   ....[1]....
        /*0178*/ 	.word	0x0000f410


	//   ....[2]....
        /*017c*/ 	.word	0x0000f550


	//   ....[3]....
        /*0180*/ 	.word	0x0000f640


	//----- nvinfo : EIATTR_MBARRIER_INSTR_OFFSETS
	.align		4
.L_210:
        /*0184*/ 	.byte	0x04, 0x39
        /*0186*/ 	.short	(.L_212 - .L_211)


	//   ....[0]....
.L_211:
        /*0188*/ 	.word	0x00000280
        /*018c*/ 	.word	0x000000ff
        /*0190*/ 	.word	0x00028800
        /*0194*/ 	.short	0x0100
        /*0196*/ 	.byte	0x06
	.zero		1


	//   ....[1]....
        /*0198*/ 	.word	0x00000290
        /*019c*/ 	.word	0x000000ff
        /*01a0*/ 	.word	0x00028820
        /*01a4*/ 	.short	0x0100
        /*01a6*/ 	.byte	0x06
	.zero		1


	//   ....[2]....
        /*01a8*/ 	.word	0x00000380
        /*01ac*/ 	.word	0x000000ff
        /*01b0*/ 	.word	0x00028830
        /*01b4*/ 	.short	0x0100
        /*01b6*/ 	.byte	0x08
	.zero		1


	//   ....[3]....
        /*01b8*/ 	.word	0x00000390
        /*01bc*/ 	.word	0x000000ff
        /*01c0*/ 	.word	0x00028840
        /*01c4*/ 	.short	0x0100
        /*01c6*/ 	.byte	0x08
	.zero		1


	//   ....[4]....
        /*01c8*/ 	.word	0x000003a0
        /*01cc*/ 	.word	0x000000ff
        /*01d0*/ 	.word	0x00028838
        /*01d4*/ 	.short	0x0100
        /*01d6*/ 	.byte	0x08
	.zero		1


	//   ....[5]....
        /*01d8*/ 	.word	0x000003b0
        /*01dc*/ 	.word	0x000000ff
        /*01e0*/ 	.word	0x00028848
        /*01e4*/ 	.short	0x0100
        /*01e6*/ 	.byte	0x08
	.zero		1


	//   ....[6]....
        /*01e8*/ 	.word	0x000004e0
        /*01ec*/ 	.word	0x000000ff
        /*01f0*/ 	.word	0x00028850
        /*01f4*/ 	.short	0x0100
        /*01f6*/ 	.byte	0x08
	.zero		1


	//   ....[7]....
        /*01f8*/ 	.word	0x000004f0
        /*01fc*/ 	.word	0x000000ff
        /*0200*/ 	.word	0x00028860
        /*0204*/ 	.short	0x0100
        /*0206*/ 	.byte	0x08
	.zero		1


	//   ....[8]....
        /*0208*/ 	.word	0x00000500
        /*020c*/ 	.word	0x000000ff
        /*0210*/ 	.word	0x00028858
        /*0214*/ 	.short	0x0100
        /*0216*/ 	.byte	0x08
	.zero		1


	//   ....[9]....
        /*0218*/ 	.word	0x00000510
        /*021c*/ 	.word	0x000000ff
        /*0220*/ 	.word	0x00028868
        /*0224*/ 	.short	0x0100
        /*0226*/ 	.byte	0x08
	.zero		1


	//   ....[10]....
        /*0228*/ 	.word	0x00000600
        /*022c*/ 	.word	0x000000ff
        /*0230*/ 	.word	0x00028870
        /*0234*/ 	.short	0x0100
        /*0236*/ 	.byte	0x06
	.zero		1


	//   ....[11]....
        /*0238*/ 	.word	0x00000610
        /*023c*/ 	.word	0x000000ff
        /*0240*/ 	.word	0x00028880
        /*0244*/ 	.short	0x0100
        /*0246*/ 	.byte	0x06
	.zero		1


	//   ....[12]....
        /*0248*/ 	.word	0x00000620
        /*024c*/ 	.word	0x000000ff
        /*0250*/ 	.word	0x00028878
        /*0254*/ 	.short	0x0100
        /*0256*/ 	.byte	0x06
	.zero		1


	//   ....[13]....
        /*0258*/ 	.word	0x00000630
        /*025c*/ 	.word	0x000000ff
        /*0260*/ 	.word	0x00028888
        /*0264*/ 	.short	0x0100
        /*0266*/ 	.byte	0x06
	.zero		1


	//   ....[14]....
        /*0268*/ 	.word	0x00000760
        /*026c*/ 	.word	0x000000ff
        /*0270*/ 	.word	0x00028890
        /*0274*/ 	.short	0x0100
        /*0276*/ 	.byte	0x08
	.zero		1


	//   ....[15]....
        /*0278*/ 	.word	0x00000770
        /*027c*/ 	.word	0x000000ff
        /*0280*/ 	.word	0x000288a0
        /*0284*/ 	.short	0x0100
        /*0286*/ 	.byte	0x08
	.zero		1


	//   ....[16]....
        /*0288*/ 	.word	0x00000780
        /*028c*/ 	.word	0x000000ff
        /*0290*/ 	.word	0x00028898
        /*0294*/ 	.short	0x0100
        /*0296*/ 	.byte	0x08
	.zero		1


	//   ....[17]....
        /*0298*/ 	.word	0x00000790
        /*029c*/ 	.word	0x000000ff
        /*02a0*/ 	.word	0x000288a8
        /*02a4*/ 	.short	0x0100
        /*02a6*/ 	.byte	0x08
	.zero		1


	//   ....[18]....
        /*02a8*/ 	.word	0x000008c0
        /*02ac*/ 	.word	0x000000ff
        /*02b0*/ 	.word	0x000288b0
        /*02b4*/ 	.short	0x0100
        /*02b6*/ 	.byte	0x08
	.zero		1


	//   ....[19]....
        /*02b8*/ 	.word	0x000008d0
        /*02bc*/ 	.word	0x000000ff
        /*02c0*/ 	.word	0x000288c0
        /*02c4*/ 	.short	0x0100
        /*02c6*/ 	.byte	0x08
	.zero		1


	//   ....[20]....
        /*02c8*/ 	.word	0x000008e0
        /*02cc*/ 	.word	0x000000ff
        /*02d0*/ 	.word	0x000288b8
        /*02d4*/ 	.short	0x0100
        /*02d6*/ 	.byte	0x08
	.zero		1


	//   ....[21]....
        /*02d8*/ 	.word	0x000008f0
        /*02dc*/ 	.word	0x000000ff
        /*02e0*/ 	.word	0x000288c8
        /*02e4*/ 	.short	0x0100
        /*02e6*/ 	.byte	0x08
	.zero		1


	//   ....[22]....
        /*02e8*/ 	.word	0x00001940
        /*02ec*/ 	.word	0x000000ff
        /*02f0*/ 	.word	0x00028800
        /*02f4*/ 	.short	0x010a
        /*02f6*/ 	.byte	0x27
	.zero		1


	//   ....[23]....
        /*02f8*/ 	.word	0x000019c0
        /*02fc*/ 	.word	0x00000007
        /*0300*/ 	.word	0x00028830
        /*0304*/ 	.short	0x010a
        /*0306*/ 	.byte	0x3f
	.zero		1


	//   ....[24]....
        /*0308*/ 	.word	0x00001a20
        /*030c*/ 	.word	0x00000007
        /*0310*/ 	.word	0x00028830
        /*0314*/ 	.short	0x010a
        /*0316*/ 	.byte	0x3f
	.zero		1


	//   ....[25]....
        /*0318*/ 	.word	0x00001f40
        /*031c*/ 	.word	0x00000000
        /*0320*/ 	.word	0x00000000
        /*0324*/ 	.short	0x0101
        /*0326*/ 	.byte	0x3f
	.zero		1


	//   ....[26]....
        /*0328*/ 	.word	0x00004b80
        /*032c*/ 	.word	0x000000ff
        /*0330*/ 	.word	0x00028830
        /*0334*/ 	.short	0x010a
        /*0336*/ 	.byte	0x06
	.zero		1


	//   ....[27]....
        /*0338*/ 	.word	0x00004bc0
        /*033c*/ 	.word	0x000000ff
        /*0340*/ 	.word	0x00028830
        /*0344*/ 	.short	0x010a
        /*0346*/ 	.byte	0x06
	.zero		1


	//   ....[28]....
        /*0348*/ 	.word	0x00004ee0
        /*034c*/ 	.word	0x000000ff
        /*0350*/ 	.word	0x00028850
        /*0354*/ 	.short	0x010a
        /*0356*/ 	.byte	0x06
	.zero		1


	//   ....[29]....
        /*0358*/ 	.word	0x00004f20
        /*035c*/ 	.word	0x000000ff
        /*0360*/ 	.word	0x00028850
        /*0364*/ 	.short	0x010a
        /*0366*/ 	.byte	0x06
	.zero		1


	//   ....[30]....
        /*0368*/ 	.word	0x000052e0
        /*036c*/ 	.word	0x0000000b
        /*0370*/ 	.word	0x00000000
        /*0374*/ 	.short	0x0101
        /*0376*/ 	.byte	0x3f
	.zero		1


	//   ....[31]....
        /*0378*/ 	.word	0x00007010
        /*037c*/ 	.word	0x00000024
        /*0380*/ 	.word	0x00000000
        /*0384*/ 	.short	0x0101
        /*0386*/ 	.byte	0x3f
	.zero		1


	//   ....[32]....
        /*0388*/ 	.word	0x00007da0
        /*038c*/ 	.word	0x000000ff
        /*0390*/ 	.word	0x00028830
        /*0394*/ 	.short	0x010a
        /*0396*/ 	.byte	0x06
	.zero		1


	//   ....[33]....
        /*0398*/ 	.word	0x00007de0
        /*039c*/ 	.word	0x000000ff
        /*03a0*/ 	.word	0x00028830
        /*03a4*/ 	.short	0x010a
        /*03a6*/ 	.byte	0x06
	.zero		1


	//   ....[34]....
        /*03a8*/ 	.word	0x00008100
        /*03ac*/ 	.word	0x000000ff
        /*03b0*/ 	.word	0x00028850
        /*03b4*/ 	.short	0x010a
        /*03b6*/ 	.byte	0x06
	.zero		1


	//   ....[35]....
        /*03b8*/ 	.word	0x00008140
        /*03bc*/ 	.word	0x000000ff
        /*03c0*/ 	.word	0x00028850
        /*03c4*/ 	.short	0x010a
        /*03c6*/ 	.byte	0x06
	.zero		1


	//   ....[36]....
        /*03c8*/ 	.word	0x00009500
        /*03cc*/ 	.word	0x0000001b
        /*03d0*/ 	.word	0x00000000
        /*03d4*/ 	.short	0x0101
        /*03d6*/ 	.byte	0x3f
	.zero		1


	//   ....[37]....
        /*03d8*/ 	.word	0x000096b0
        /*03dc*/ 	.word	0x0000001f
        /*03e0*/ 	.word	0x00000000
        /*03e4*/ 	.short	0x0101
        /*03e6*/ 	.byte	0x3f
	.zero		1


	//   ....[38]....
        /*03e8*/ 	.word	0x00009de0
        /*03ec*/ 	.word	0x000000ff
        /*03f0*/ 	.word	0x00028830
        /*03f4*/ 	.short	0x010a
        /*03f6*/ 	.byte	0x06
	.zero		1


	//   ....[39]....
        /*03f8*/ 	.word	0x00009e20
        /*03fc*/ 	.word	0x000000ff
        /*0400*/ 	.word	0x00028830
        /*0404*/ 	.short	0x010a
        /*0406*/ 	.byte	0x06
	.zero		1


	//   ....[40]....
        /*0408*/ 	.word	0x0000a140
        /*040c*/ 	.word	0x000000ff
        /*0410*/ 	.word	0x00028850
        /*0414*/ 	.short	0x010a
        /*0416*/ 	.byte	0x06
	.zero		1


	//   ....[41]....
        /*0418*/ 	.word	0x0000a180
        /*041c*/ 	.word	0x000000ff
        /*0420*/ 	.word	0x00028850
        /*0424*/ 	.short	0x010a
        /*0426*/ 	.byte	0x06
	.zero		1


	//   ....[42]....
        /*0428*/ 	.word	0x0000a510
        /*042c*/ 	.word	0x00000006
        /*0430*/ 	.word	0x00000000
        /*0434*/ 	.short	0x0101
        /*0436*/ 	.byte	0x3f
	.zero		1


	//   ....[43]....
        /*0438*/ 	.word	0x0000c1e0
        /*043c*/ 	.word	0x00000022
        /*0440*/ 	.word	0x00000000
        /*0444*/ 	.short	0x0101
        /*0446*/ 	.byte	0x3f
	.zero		1


	//   ....[44]....
        /*0448*/ 	.word	0x0000cd40
        /*044c*/ 	.word	0x000000ff
        /*0450*/ 	.word	0x00028850
        /*0454*/ 	.short	0x010a
        /*0456*/ 	.byte	0x05
	.zero		1


	//   ....[45]....
        /*0458*/ 	.word	0x0000cd80
        /*045c*/ 	.word	0x000000ff
        /*0460*/ 	.word	0x00028850
        /*0464*/ 	.short	0x010a
        /*0466*/ 	.byte	0x05
	.zero		1


	//   ....[46]....
        /*0468*/ 	.word	0x0000d2a0
        /*046c*/ 	.word	0x00000004
        /*0470*/ 	.word	0x00000000
        /*0474*/ 	.short	0x0101
        /*0476*/ 	.byte	0x3f
	.zero		1


	//   ....[47]....
        /*0478*/ 	.word	0x0000e040
        /*047c*/ 	.word	0x000000ff
        /*0480*/ 	.word	0x00000000
        /*0484*/ 	.short	0x0101
        /*0486*/ 	.byte	0x05
	.zero		1


	//   ....[48]....
        /*0488*/ 	.word	0x0000fa70
        /*048c*/ 	.word	0x00000008
        /*0490*/ 	.word	0x00028840
        /*0494*/ 	.short	0x010a
        /*0496*/ 	.byte	0x3f
	.zero		1


	//   ....[49]....
        /*0498*/ 	.word	0x0000fe30
        /*049c*/ 	.word	0x000000ff
        /*04a0*/ 	.word	0x00028820
        /*04a4*/ 	.short	0x010a
        /*04a6*/ 	.byte	0x27
	.zero		1


	//   ....[50]....
        /*04a8*/ 	.word	0x00010110
        /*04ac*/ 	.word	0x00000003
        /*04b0*/ 	.word	0x00028840
        /*04b4*/ 	.short	0x010a
        /*04b6*/ 	.byte	0x3f
	.zero		1


	//   ....[51]....
        /*04b8*/ 	.word	0x00010330
        /*04bc*/ 	.word	0x00000002
        /*04c0*/ 	.word	0x00000060
        /*04c4*/ 	.short	0x010a
        /*04c6*/ 	.byte	0x3f
	.zero		1


	//   ....[52]....
        /*04c8*/ 	.word	0x00010800
        /*04cc*/ 	.word	0x00000003
        /*04d0*/ 	.word	0x00028840
        /*04d4*/ 	.short	0x010a
        /*04d6*/ 	.byte	0x3f
	.zero		1


	//   ....[53]....
        /*04d8*/ 	.word	0x00010a20
        /*04dc*/ 	.word	0x00000002
        /*04e0*/ 	.word	0x00000060
        /*04e4*/ 	.short	0x010a
        /*04e6*/ 	.byte	0x3f
	.zero		1


	//   ....[54]....
        /*04e8*/ 	.word	0x00010e10
        /*04ec*/ 	.word	0x00000002
        /*04f0*/ 	.word	0x00028840
        /*04f4*/ 	.short	0x010a
        /*04f6*/ 	.byte	0x3f
	.zero		1


	//   ....[55]....
        /*04f8*/ 	.word	0x00011060
        /*04fc*/ 	.word	0x00000002
        /*0500*/ 	.word	0x00000060
        /*0504*/ 	.short	0x010a
        /*0506*/ 	.byte	0x3f
	.zero		1


	//   ....[56]....
        /*0508*/ 	.word	0x00011420
        /*050c*/ 	.word	0x00000003
        /*0510*/ 	.word	0x00028860
        /*0514*/ 	.short	0x010a
        /*0516*/ 	.byte	0x3f
	.zero		1


	//   ....[57]....
        /*0518*/ 	.word	0x00011830
        /*051c*/ 	.word	0x00000007
        /*0520*/ 	.word	0x00028820
        /*0524*/ 	.short	0x010a
        /*0526*/ 	.byte	0x3f
	.zero		1


	//   ....[58]....
        /*0528*/ 	.word	0x00011980
        /*052c*/ 	.word	0x00000005
        /*0530*/ 	.word	0x00000000
        /*0534*/ 	.short	0x010a
        /*0536*/ 	.byte	0x3f
	.zero		1


	//   ....[59]....
        /*0538*/ 	.word	0x000119f0
        /*053c*/ 	.word	0x00000003
        /*0540*/ 	.word	0x00000000
        /*0544*/ 	.short	0x010a
        /*0546*/ 	.byte	0x3f
	.zero		1


	//   ....[60]....
        /*0548*/ 	.word	0x00011a50
        /*054c*/ 	.word	0x00000005
        /*0550*/ 	.word	0x00000000
        /*0554*/ 	.short	0x010a
        /*0556*/ 	.byte	0x3f
	.zero		1


	//   ....[61]....
        /*0558*/ 	.word	0x00011a80
        /*055c*/ 	.word	0x00000003
        /*0560*/ 	.word	0x00000000
        /*0564*/ 	.short	0x010a
        /*0566*/ 	.byte	0x3f
	.zero		1


	//   ....[62]....
        /*0568*/ 	.word	0x00011af0
        /*056c*/ 	.word	0x00000003
        /*0570*/ 	.word	0x00028800
        /*0574*/ 	.short	0x010a
        /*0576*/ 	.byte	0x3f
	.zero		1


	//   ....[63]....
        /*0578*/ 	.word	0x00011b40
        /*057c*/ 	.word	0x00000007
        /*0580*/ 	.word	0x00028830
        /*0584*/ 	.short	0x010a
        /*0586*/ 	.byte	0x3f
	.zero		1


	//   ....[64]....
        /*0588*/ 	.word	0x00011ba0
        /*058c*/ 	.word	0x0000000b
        /*0590*/ 	.word	0x00028830
        /*0594*/ 	.short	0x010a
        /*0596*/ 	.byte	0x3f
	.zero		1


	//   ....[65]....
        /*0598*/ 	.word	0x00011c00
        /*059c*/ 	.word	0x0000000b
        /*05a0*/ 	.word	0x00028850
        /*05a4*/ 	.short	0x010a
        /*05a6*/ 	.byte	0x3f
	.zero		1


	//   ....[66]....
        /*05a8*/ 	.word	0x00011c60
        /*05ac*/ 	.word	0x00000009
        /*05b0*/ 	.word	0x00028830
        /*05b4*/ 	.short	0x010a
        /*05b6*/ 	.byte	0x3f
	.zero		1


	//   ....[67]....
        /*05b8*/ 	.word	0x00011cc0
        /*05bc*/ 	.word	0x00000009
        /*05c0*/ 	.word	0x00028850
        /*05c4*/ 	.short	0x010a
        /*05c6*/ 	.byte	0x3f
	.zero		1


	//   ....[68]....
        /*05c8*/ 	.word	0x00011d20
        /*05cc*/ 	.word	0x00000009
        /*05d0*/ 	.word	0x00028830
        /*05d4*/ 	.short	0x010a
        /*05d6*/ 	.byte	0x3f
	.zero		1


	//   ....[69]....
        /*05d8*/ 	.word	0x00011d80
        /*05dc*/ 	.word	0x00000009
        /*05e0*/ 	.word	0x00028850
        /*05e4*/ 	.short	0x010a
        /*05e6*/ 	.byte	0x3f
	.zero		1


	//   ....[70]....
        /*05e8*/ 	.word	0x00011de0
        /*05ec*/ 	.word	0x00000005
        /*05f0*/ 	.word	0x00028850
        /*05f4*/ 	.short	0x010a
        /*05f6*/ 	.byte	0x3f
	.zero		1


	//   ....[71]....
        /*05f8*/ 	.word	0x00011f60
        /*05fc*/ 	.word	0x00000008
        /*0600*/ 	.word	0x00028840
        /*0604*/ 	.short	0x010a
        /*0606*/ 	.byte	0x3f
	.zero		1


	//   ....[72]....
        /*0608*/ 	.word	0x00011fc0
        /*060c*/ 	.word	0x00000008
        /*0610*/ 	.word	0x00028820
        /*0614*/ 	.short	0x010a
        /*0616*/ 	.byte	0x3f
	.zero		1


	//   ....[73]....
        /*0618*/ 	.word	0x00012010
        /*061c*/ 	.word	0x00000003
        /*0620*/ 	.word	0x00028840
        /*0624*/ 	.short	0x010a
        /*0626*/ 	.byte	0x3f
	.zero		1


	//   ....[74]....
        /*0628*/ 	.word	0x00012060
        /*062c*/ 	.word	0x00000002
        /*0630*/ 	.word	0x00000060
        /*0634*/ 	.short	0x010a
        /*0636*/ 	.byte	0x3f
	.zero		1


	//   ....[75]....
        /*0638*/ 	.word	0x000120b0
        /*063c*/ 	.word	0x00000003
        /*0640*/ 	.word	0x00028840
        /*0644*/ 	.short	0x010a
        /*0646*/ 	.byte	0x3f
	.zero		1


	//   ....[76]....
        /*0648*/ 	.word	0x00012100
        /*064c*/ 	.word	0x00000002
        /*0650*/ 	.word	0x00000060
        /*0654*/ 	.short	0x010a
        /*0656*/ 	.byte	0x3f
	.zero		1


	//   ....[77]....
        /*0658*/ 	.word	0x00012150
        /*065c*/ 	.word	0x00000002
        /*0660*/ 	.word	0x00028840
        /*0664*/ 	.short	0x010a
        /*0666*/ 	.byte	0x3f
	.zero		1


	//   ....[78]....
        /*0668*/ 	.word	0x000121a0
        /*066c*/ 	.word	0x00000002
        /*0670*/ 	.word	0x00000060
        /*0674*/ 	.short	0x010a
        /*0676*/ 	.byte	0x3f
	.zero		1


	//   ....[79]....
        /*0678*/ 	.word	0x000121f0
        /*067c*/ 	.word	0x00000003
        /*0680*/ 	.word	0x00028860
        /*0684*/ 	.short	0x010a
        /*0686*/ 	.byte	0x3f
	.zero		1


	//   ....[80]....
        /*0688*/ 	.word	0x000122d0
        /*068c*/ 	.word	0x00000007
        /*0690*/ 	.word	0x00028820
        /*0694*/ 	.short	0x010a
        /*0696*/ 	.byte	0x3f
	.zero		1


	//   ....[81]....
        /*0698*/ 	.word	0x00012320
        /*069c*/ 	.word	0x00000005
        /*06a0*/ 	.word	0x00000000
        /*06a4*/ 	.short	0x010a
        /*06a6*/ 	.byte	0x3f
	.zero		1


	//   ....[82]....
        /*06a8*/ 	.word	0x00012370
        /*06ac*/ 	.word	0x00000003
        /*06b0*/ 	.word	0x00000000
        /*06b4*/ 	.short	0x010a
        /*06b6*/ 	.byte	0x3f
	.zero		1


	//   ....[83]....
        /*06b8*/ 	.word	0x000123c0
        /*06bc*/ 	.word	0x00000005
        /*06c0*/ 	.word	0x00000000
        /*06c4*/ 	.short	0x010a
        /*06c6*/ 	.byte	0x3f
	.zero		1


	//----- nvinfo : EIATTR_NUM_MBARRIERS
	.align		4
.L_212:
        /*06c8*/ 	.byte	0x03, 0x38
        /*06ca*/ 	.short	0x0016


	//----- nvinfo : EIATTR_EXIT_INSTR_OFFSETS
	.align		4
        /*06cc*/ 	.byte	0x04, 0x1c
        /*06ce*/ 	.short	(.L_214 - .L_213)


	//   ....[0]....
.L_213:
        /*06d0*/ 	.word	0x00000a50


	//   ....[1]....
        /*06d4*/ 	.word	0x0000e910


	//   ....[2]....
        /*06d8*/ 	.word	0x0000e970


	//   ....[3]....
        /*06dc*/ 	.word	0x000118a0


	//   ....[4]....
        /*06e0*/ 	.word	0x00011ad0


	//----- nvinfo : EIATTR_MAX_THREADS
	.align		4
.L_214:
        /*06e4*/ 	.byte	0x04, 0x05
        /*06e6*/ 	.short	(.L_216 - .L_215)
.L_215:
        /*06e8*/ 	.word	0x00000180
        /*06ec*/ 	.word	0x00000001
        /*06f0*/ 	.word	0x00000001


	//----- nvinfo : EIATTR_CRS_STACK_SIZE
	.align		4
.L_216:
        /*06f4*/ 	.byte	0x04, 0x1e
        /*06f6*/ 	.short	(.L_218 - .L_217)
.L_217:
        /*06f8*/ 	.word	0x00000000


	//----- nvinfo : EIATTR_CBANK_PARAM_SIZE
	.align		4
.L_218:
        /*06fc*/ 	.byte	0x03, 0x19
        /*06fe*/ 	.short	0x0bf0


	//----- nvinfo : EIATTR_PARAM_CBANK
	.align		4
        /*0700*/ 	.byte	0x04, 0x0a
        /*0702*/ 	.short	(.L_220 - .L_219)
	.align		4
.L_219:
        /*0704*/ 	.word	index@(.nv.constant0._ZN7cutlass13device_kernelIN5flash11enable_sm90INS1_16FlashAttnFwdSm90INS1_25CollectiveMainloopFwdSm90ILi2EN4cute5tupleIJNS5_1CILi1EEES8_S8_EEENS6_IJNS7_ILi128EEESA_SA_EEELi128ENS_6half_tEfNS_4arch4Sm90ELb0ELb1ELb0ELb0ELb0ELb0ELb0ELb1ELb1ELb0ELb0ELb0EEENS1_21CollectiveEpilogueFwdISB_S9_SC_SE_Li256ELb0ELb0ELb0ELb0EEENS1_30DynamicPersistentTileSchedulerILi256ELi32ELb0ELb0ELb1EEEEEEEEEvNT_6ParamsE)
        /*0708*/ 	.short	0x0210
        /*070a*/ 	.short	0x0bf0


	//----- nvinfo : EIATTR_SW_WAR
	.align		4
.L_220:
        /*070c*/ 	.byte	0x04, 0x36
        /*070e*/ 	.short	(.L_222 - .L_221)
.L_221:
        /*0710*/ 	.word	0x00000008
.L_222:


//--------------------- .nv.info._ZN7cutlass13device_kernelIN5flash11enable_sm90INS1_16FlashAttnFwdSm90INS1_25CollectiveMainloopFwdSm90ILi2EN4cute5tupleIJNS5_1CILi1EEES8_S8_EEENS6_IJNS7_ILi128EEESA_SA_EEELi128ENS_6half_tEfNS_4arch4Sm90ELb0ELb1ELb0ELb1ELb0ELb0ELb0ELb1ELb1ELb0ELb0ELb0EEENS1_21CollectiveEpilogueFwdISB_S9_SC_SE_Li256ELb1ELb0ELb0ELb0EEENS1_36VarlenDynamicPersistentTileSchedulerILi128ELi128ELi256ELi32ELb0ELb0ELb1ELb1ELb0ELb1EEEEEEEEEvNT_6ParamsE --------------------------
	.section	.nv.info._ZN7cutlass13device_kernelIN5flash11enable_sm90INS1_16FlashAttnFwdSm90INS1_25CollectiveMainloopFwdSm90ILi2EN4cute5tupleIJNS5_1CILi1EEES8_S8_EEENS6_IJNS7_ILi128EEESA_SA_EEELi128ENS_6half_tEfNS_4arch4Sm90ELb0ELb1ELb0ELb1ELb0ELb0ELb0ELb1ELb1ELb0ELb0ELb0EEENS1_21CollectiveEpilogueFwdISB_S9_SC_SE_Li256ELb1ELb0ELb0ELb0EEENS1_36VarlenDynamicPersistentTileSchedulerILi128ELi128ELi256ELi32ELb0ELb0ELb1ELb1ELb0ELb1EEEEEEEEEvNT_6ParamsE,"",@"SHT_CUDA_INFO"
	.sectionflags	@""
	.align	4


	//----- nvinfo : EIATTR_CUDA_API_VERSION
	.align		4
        /*0000*/ 	.byte	0x04, 0x37
        /*0002*/ 	.short	(.L_224 - .L_223)
.L_223:
        /*0004*/ 	.word	0x00000082


	//----- nvinfo : EIATTR_KPARAM_INFO
	.align		4
.L_224:
        /*0008*/ 	.byte	0x04, 0x17
        /*000a*/ 	.short	(.L_226 - .L_225)
.L_225:
        /*000c*/ 	.word	0x00000000
        /*0010*/ 	.short	0x0000
        /*0012*/ 	.short	0x0070
        /*0014*/ 	.byte	0x00, 0xf0, 0x01, 0x28


	//----- nvinfo : EIATTR_SPARSE_MMA_MASK
	.align		4
.L_226:
        /*0018*/ 	.byte	0x03, 0x50
        /*001a*/ 	.short	0x0000


	//----- nvinfo : EIATTR_MAXREG_COUNT
	.align		4
        /*001c*/ 	.byte	0x03, 0x1b
        /*001e*/ 	.short	0x00a8


	//----- nvinfo : EIATTR_NUM_BARRIERS
	.align		4
        /*0020*/ 	.byte	0x02, 0x4c
        /*0022*/ 	.byte	0x10
	.zero		1


	//----- nvinfo : EIATTR_EXTERNS
	.align		4
        /*0024*/ 	.byte	0x04, 0x0f
        /*0026*/ 	.short	(.L_228 - .L_227)


	//   ....[0]....
	.align		4
.L_227:
        /*0028*/ 	.word	index@(__assertfail)


	//----- nvinfo : EIATTR_ANNOTATIONS
	.align		4
.L_228:
        /*002c*/ 	.byte	0x04, 0x55
        /*002e*/ 	.short	(.L_230 - .L_229)


	//   ....[0]....
.L_229:
        /* <DEDUP_REMOVED lines=31> */


	//----- nvinfo : EIATTR_MERCURY_ISA_VERSION
	.align		4
.L_230:
        /*0208*/ 	.byte	0x03, 0x5f
        /*020a*/ 	.short	0x0101


	//----- nvinfo : EIATTR_UNUSED_LOAD_BYTE_OFFSET
	.align		4
        /*020c*/ 	.byte	0x04, 0x44
        /*020e*/ 	.short	(.L_232 - .L_231)


	//   ....[0]....
.L_231:
        /*0210*/ 	.word	0x00000a70
        /*0214*/ 	.word	0x0000fff0


	//   ....[1]....
        /*0218*/ 	.word	0x0000d940
        /*021c*/ 	.word	0x0000fff0


	//----- nvinfo : EIATTR_INT_WARP_WIDE_INSTR_OFFSETS
	.align		4
.L_232:
        /*0220*/ 	.byte	0x04, 0x31
        /*0222*/ 	.short	(.L_234 - .L_233)


	//   ....[0]....
.L_233:
        /*0224*/ 	.word	0x00000160


	//   ....[1]....
        /*0228*/ 	.word	0x000001a0


	//   ....[2]....
        /*022c*/ 	.word	0x00000210


	//   ....[3]....
        /*0230*/ 	.word	0x00010cd0


	//   ....[4]....
        /*0234*/ 	.word	0x00010d60


	//   ....[5]....
        /*0238*/ 	.word	0x00011260


	//   ....[6]....
        /*023c*/ 	.word	0x000112e0


	//   ....[7]....
        /*0240*/ 	.word	0x000113f0


	//   ....[8]....
        /*0244*/ 	.word	0x00013560


	//   ....[9]....
        /*0248*/ 	.word	0x000135f0


	//----- nvinfo : EIATTR_COOP_GROUP_MASK_REGIDS
	.align		4
.L_234:
        /*024c*/ 	.byte	0x04, 0x29
        /*024e*/ 	.short	(.L_236 - .L_235)


	//   ....[0]....
.L_235:
        /*0250*/ 	.word	0xffffffff


	//   ....[1]....
        /*0254*/ 	.word	0xffffffff


	//   ....[2]....
        /*0258*/ 	.word	0xffffffff


	//   ....[3]....
        /*025c*/ 	.word	0xffffffff


	//   ....[4]....
        /*0260*/ 	.word	0xffffffff


	//   ....[5]....
        /*0264*/ 	.word	0xffffffff


	//   ....[6]....
        /*0268*/ 	.word	0xffffffff


	//   ....[7]....
        /*026c*/ 	.word	0xffffffff


	//   ....[8]....
        /*0270*/ 	.word	0xffffffff


	//   ....[9]....
        /*0274*/ 	.word	0xffffffff


	//   ....[10]....
        /*0278*/ 	.word	0xffffffff


	//   ....[11]....
        /*027c*/ 	.word	0xffffffff


	//   ....[12]....
        /*0280*/ 	.word	0xffffffff


	//   ....[13]....
        /*0284*/ 	.word	0xffffffff


	//   ....[14]....
        /*0288*/ 	.word	0xffffffff


	//   ....[15]....
        /*028c*/ 	.word	0xffffffff


	//   ....[16]....
        /*0290*/ 	.word	0xffffffff


	//   ....[17]....
        /*0294*/ 	.word	0xffffffff


	//   ....[18]....
        /*0298*/ 	.word	0xffffffff


	//   ....[19]....
        /*029c*/ 	.word	0xffffffff


	//   ....[20]....
        /*02a0*/ 	.word	0xffffffff


	//   ....[21]....
        /*02a4*/ 	.word	0xffffffff


	//   ....[22]....
        /*02a8*/ 	.word	0xffffffff


	//   ....[23]....
        /*02ac*/ 	.word	0xffffffff


	//   ....[24]....
        /*02b0*/ 	.word	0xffffffff


	//   ....[25]....
        /*02b4*/ 	.word	0xffffffff


	//   ....[26]....
        /*02b8*/ 	.word	0xffffffff


	//   ....[27]....
        /*02bc*/ 	.word	0xffffffff


	//   ....[28]....
        /*02c0*/ 	.word	0xffffffff


	//   ....[29]....
        /*02c4*/ 	.word	0xffffffff


	//   ....[30]....
        /*02c8*/ 	.word	0xffffffff


	//   ....[31]....
        /*02cc*/ 	.word	0xffffffff


	//   ....[32]....
        /*02d0*/ 	.word	0xffffffff


	//   ....[33]....
        /*02d4*/ 	.word	0xffffffff


	//   ....[34]....
        /*02d8*/ 	.word	0xffffffff


	//   ....[35]....
        /*02dc*/ 	.word	0xffffffff


	//   ....[36]....
        /*02e0*/ 	.word	0xffffffff


	//   ....[37]....
        /*02e4*/ 	.word	0xffffffff


	//   ....[38]....
        /*02e8*/ 	.word	0xffffffff


	//   ....[39]....
        /*02ec*/ 	.word	0xffffffff


	//   ....[40]....
        /*02f0*/ 	.word	0xffffffff


	//   ....[41]....
        /*02f4*/ 	.word	0xffffffff


	//   ....[42]....
        /*02f8*/ 	.word	0xffffffff


	//   ....[43]....
        /*02fc*/ 	.word	0xffffffff


	//   ....[44]....
        /*0300*/ 	.word	0xffffffff


	//   ....[45]....
        /*0304*/ 	.word	0xffffffff


	//   ....[46]....
        /*0308*/ 	.word	0xffffffff


	//   ....[47]....
        /*030c*/ 	.word	0xffffffff


	//   ....[48]....
        /*0310*/ 	.word	0xffffffff


	//   ....[49]....
        /*0314*/ 	.word	0xffffffff


	//   ....[50]....
        /*0318*/ 	.word	0xffffffff


	//   ....[51]....
        /*031c*/ 	.word	0xffffffff


	//   ....[52]....
        /*0320*/ 	.word	0xffffffff


	//   ....[53]....
        /*0324*/ 	.word	0xffffffff


	//   ....[54]....
        /*0328*/ 	.word	0xffffffff


	//   ....[55]....
        /*032c*/ 	.word	0xffffffff


	//   ....[56]....
        /*0330*/ 	.word	0xffffffff


	//   ....[57]....
        /*0334*/ 	.word	0xffffffff


	//   ....[58]....
        /*0338*/ 	.word	0xffffffff


	//   ....[59]....
        /*033c*/ 	.word	0xffffffff


	//   ....[60]....
        /*0340*/ 	.word	0xffffffff


	//   ....[61]....
        /*0344*/ 	.word	0xffffffff


	//   ....[62]....
        /*0348*/ 	.word	0x0500000f


	//   ....[63]....
        /*034c*/ 	.word	0x0500000f


	//   ....[64]....
        /*0350*/ 	.word	0x0500000f


	//   ....[65]....
        /*0354*/ 	.word	0x0500000f


	//   ....[66]....
        /*0358*/ 	.word	0x0500000f


	//   ....[67]....
        /*035c*/ 	.word	0x0500000f


	//   ....[68]....
        /*0360*/ 	.word	0x0500000f


	//   ....[69]....
        /*0364*/ 	.word	0x0500000f


	//   ....[70]....
        /*0368*/ 	.word	0x0500000f


	//   ....[71]....
        /*036c*/ 	.word	0x0500000f


	//   ....[72]....
        /*0370*/ 	.word	0x0500000f


	//   ....[73]....
        /*0374*/ 	.word	0x0500000f


	//   ....[74]....
        /*0378*/ 	.word	0x0500000f


	//   ....[75]....
        /*037c*/ 	.word	0x0500000f


	//   ....[76]....
        /*0380*/ 	.word	0x0500000f


	//   ....[77]....
        /*0384*/ 	.word	0x0500000f


	//   ....[78]....
        /*0388*/ 	.word	0x0500000f


	//   ....[79]....
        /*038c*/ 	.word	0x0500000f


	//   ....[80]....
        /*0390*/ 	.word	0x0500000f


	//----- nvinfo : EIATTR_COOP_GROUP_INSTR_OFFSETS
	.align		4
.L_236:
        /*0394*/ 	.byte	0x04, 0x28
        /*0396*/ 	.short	(.L_238 - .L_237)


	//   ....[0]....
.L_237:
        /*0398*/ 	.word	0x00000070


	//   ....[1]....
        /*039c*/ 	.word	0x00000170


	//   ....[2]....
        /*03a0*/ 	.word	0x000001c0


	//   ....[3]....
        /*03a4*/ 	.word	0x000003f0


	//   ....[4]....
        /*03a8*/ 	.word	0x00000550


	//   ....[5]....
        /*03ac*/ 	.word	0x00000670


	//   ....[6]....
        /*03b0*/ 	.word	0x000007d0


	//   ....[7]....
        /*03b4*/ 	.word	0x000017a0


	//   ....[8]....
        /*03b8*/ 	.word	0x00003220


	//   ....[9]....
        /*03bc*/ 	.word	0x00003330


	//   ....[10]....
        /*03c0*/ 	.word	0x00003c70


	//   ....[11]....
        /*03c4*/ 	.word	0x00003cc0


	//   ....[12]....
        /*03c8*/ 	.word	0x00006150


	//   ....[13]....
        /*03cc*/ 	.word	0x00006170


	//   ....[14]....
        /*03d0*/ 	.word	0x00006c20


	//   ....[15]....
        /*03d4*/ 	.word	0x00006cc0


	//   ....[16]....
        /*03d8*/ 	.word	0x00008640


	//   ....[17]....
        /*03dc*/ 	.word	0x00008680


	//   ....[18]....
        /*03e0*/ 	.word	0x00008b80


	//   ....[19]....
        /*03e4*/ 	.word	0x00008c40


	//   ....[20]....
        /*03e8*/ 	.word	0x0000b500


	//   ....[21]....
        /*03ec*/ 	.word	0x0000b520


	//   ....[22]....
        /*03f0*/ 	.word	0x0000bf40


	//   ....[23]....
        /*03f4*/ 	.word	0x0000bfe0


	//   ....[24]....
        /*03f8*/ 	.word	0x0000d010


	//   ....[25]....
        /*03fc*/ 	.word	0x0000d050


	//   ....[26]....
        /*0400*/ 	.word	0x0000d140


	//   ....[27]....
        /*0404*/ 	.word	0x0000d160


	//   ....[28]....
        /*0408*/ 	.word	0x0000f870


	//   ....[29]....
        /*040c*/ 	.word	0x0000f9f0


	//   ....[30]....
        /*0410*/ 	.word	0x0000fa20


	//   ....[31]....
        /*0414*/ 	.word	0x0000fa60


	//   ....[32]....
        /*0418*/ 	.word	0x0000fad0


	//   ....[33]....
        /*041c*/ 	.word	0x0000fb30


	//   ....[34]....
        /*0420*/ 	.word	0x0000fb70


	//   ....[35]....
        /*0424*/ 	.word	0x0000fd10


	//   ....[36]....
        /*0428*/ 	.word	0x0000fd70


	//   ....[37]....
        /*042c*/ 	.word	0x0000fdb0


	//   ....[38]....
        /*0430*/ 	.word	0x0000fdf0


	//   ....[39]....
        /*0434*/ 	.word	0x0000fe20


	//   ....[40]....
        /*0438*/ 	.word	0x0000fe50


	//   ....[41]....
        /*043c*/ 	.word	0x0000fee0


	//   ....[42]....
        /*0440*/ 	.word	0x0000ff40


	//   ....[43]....
        /*0444*/ 	.word	0x0000ffd0


	//   ....[44]....
        /*0448*/ 	.word	0x00013a00


	//   ....[45]....
        /*044c*/ 	.word	0x00013a10


	//   ....[46]....
        /*0450*/ 	.word	0x00013b20


	//   ....[47]....
        /*0454*/ 	.word	0x00013b80


	//   ....[48]....
        /*0458*/ 	.word	0x00013bc0


	//   ....[49]....
        /*045c*/ 	.word	0x00013c00


	//   ....[50]....
        /*0460*/ 	.word	0x00013c30


	//   ....[51]....
        /*0464*/ 	.word	0x00013c60


	//   ....[52]....
        /*0468*/ 	.word	0x00013df0


	//   ....[53]....
        /*046c*/ 	.word	0x00013e50


	//   ....[54]....
        /*0470*/ 	.word	0x00013e90


	//   ....[55]....
        /*0474*/ 	.word	0x00013ed0


	//   ....[56]....
        /*0478*/ 	.word	0x00013f00


	//   ....[57]....
        /*047c*/ 	.word	0x00013f30


	//   ....[58]....
        /*0480*/ 	.word	0x00013ff0


	//   ....[59]....
        /*0484*/ 	.word	0x00014010


	//   ....[60]....
        /*0488*/ 	.word	0x00014080


	//   ....[61]....
        /*048c*/ 	.word	0x00014710


	//   ....[62]....
        /*0490*/ 	.word	0x00014da0


	//   ....[63]....
        /*0494*/ 	.word	0x000151c0


	//   ....[64]....
        /*0498*/ 	.word	0x00015250


	//   ....[65]....
        /*049c*/ 	.word	0x000152f0


	//   ....[66]....
        /*04a0*/ 	.word	0x000153a0


	//   ....[67]....
        /*04a4*/ 	.word	0x00015420


	//   ....[68]....
        /*04a8*/ 	.word	0x000154a0


	//   ....[69]....
        /*04ac*/ 	.word	0x00015520


	//   ....[70]....
        /*04b0*/ 	.word	0x000155a0


	//   ....[71]....
        /*04b4*/ 	.word	0x00015630


	//   ....[72]....
        /*04b8*/ 	.word	0x000156e0


	//   ....[73]....
        /*04bc*/ 	.word	0x00015760


	//   ....[74]....
        /*04c0*/ 	.word	0x000157e0


	//   ....[75]....
        /*04c4*/ 	.word	0x00015860


	//   ....[76]....
        /*04c8*/ 	.word	0x000158e0


	//   ....[77]....
        /*04cc*/ 	.word	0x00015950


	//   ....[78]....
        /*04d0*/ 	.word	0x000159f0


	//   ....[79]....
        /*04d4*/ 	.word	0x00015a80


	//   ....[80]....
        /*04d8*/ 	.word	0x00015bb0


	//----- nvinfo : EIATTR_REG_RECONFIG
	.align		4
.L_238:
        /*04dc*/ 	.byte	0x01, 0x54
	.zero		2


	//----- nvinfo : EIATTR_SYSCALL_OFFSETS
	.align		4
        /*04e0*/ 	.byte	0x04, 0x46
        /*04e2*/ 	.short	(.L_240 - .L_239)


	//   ....[0]....
.L_239:
        /*04e4*/ 	.word	0x00001980


	//   ....[1]....
        /*04e8*/ 	.word	0x00010ef0


	//   ....[2]....
        /*04ec*/ 	.word	0x00011030


	//   ....[3]....
        /*04f0*/ 	.word	0x00011130


	//----- nvinfo : EIATTR_MBARRIER_INSTR_OFFSETS
	.align		4
.L_240:
        /*04f4*/ 	.byte	0x04, 0x39
        /*04f6*/ 	.short	(.L_242 - .L_241)


	//   ....[0]....
.L_241:
        /*04f8*/ 	.word	0x000002a0
        /*04fc*/ 	.word	0x000000ff
        /*0500*/ 	.word	0x00028800
        /*0504*/ 	.short	0x0100
        /*0506*/ 	.byte	0x08
	.zero		1


	//   ....[1]....
        /*0508*/ 	.word	0x000002b0
        /*050c*/ 	.word	0x000000ff
        /*0510*/ 	.word	0x00028820
        /*0514*/ 	.short	0x0100
        /*0516*/ 	.byte	0x08
	.zero		1


	//   ....[2]....
        /*0518*/ 	.word	0x000003a0
        /*051c*/ 	.word	0x000000ff
        /*0520*/ 	.word	0x00028830
        /*0524*/ 	.short	0x0100
        /*0526*/ 	.byte	0x08
	.zero		1


	//   ....[3]....
        /*0528*/ 	.word	0x000003b0
        /*052c*/ 	.word	0x000000ff
        /*0530*/ 	.word	0x00028840
        /*0534*/ 	.short	0x0100
        /*0536*/ 	.byte	0x08
	.zero		1


	//   ....[4]....
        /*0538*/ 	.word	0x000003c0
        /*053c*/ 	.word	0x000000ff
        /*0540*/ 	.word	0x00028838
        /*0544*/ 	.short	0x0100
        /*0546*/ 	.byte	0x08
	.zero		1


	//   ....[5]....
        /*0548*/ 	.word	0x000003d0
        /*054c*/ 	.word	0x000000ff
        /*0550*/ 	.word	0x00028848
        /*0554*/ 	.short	0x0100
        /*0556*/ 	.byte	0x08
	.zero		1


	//   ....[6]....
        /*0558*/ 	.word	0x00000500
        /*055c*/ 	.word	0x000000ff
        /*0560*/ 	.word	0x00028850
        /*0564*/ 	.short	0x0100
        /*0566*/ 	.byte	0x08
	.zero		1


	//   ....[7]....
        /*0568*/ 	.word	0x00000510
        /*056c*/ 	.word	0x000000ff
        /*0570*/ 	.word	0x00028860
        /*0574*/ 	.short	0x0100
        /*0576*/ 	.byte	0x08
	.zero		1


	//   ....[8]....
        /*0578*/ 	.word	0x00000520
        /*057c*/ 	.word	0x000000ff
        /*0580*/ 	.word	0x00028858
        /*0584*/ 	.short	0x0100
        /*0586*/ 	.byte	0x08
	.zero		1


	//   ....[9]....
        /*0588*/ 	.word	0x00000530
        /*058c*/ 	.word	0x000000ff
        /*0590*/ 	.word	0x00028868
        /*0594*/ 	.short	0x0100
        /*0596*/ 	.byte	0x08
	.zero		1


	//   ....[10]....
        /*0598*/ 	.word	0x00000620
        /*059c*/ 	.word	0x000000ff
        /*05a0*/ 	.word	0x00028870
        /*05a4*/ 	.short	0x0100
        /*05a6*/ 	.byte	0x06
	.zero		1


	//   ....[11]....
        /*05a8*/ 	.word	0x00000630
        /*05ac*/ 	.word	0x000000ff
        /*05b0*/ 	.word	0x00028880
        /*05b4*/ 	.short	0x0100
        /*05b6*/ 	.byte	0x06
	.zero		1


	//   ....[12]....
        /*05b8*/ 	.word	0x00000640
        /*05bc*/ 	.word	0x000000ff
        /*05c0*/ 	.word	0x00028878
        /*05c4*/ 	.short	0x0100
        /*05c6*/ 	.byte	0x06
	.zero		1


	//   ....[13]....
        /*05c8*/ 	.word	0x00000650
        /*05cc*/ 	.word	0x000000ff
        /*05d0*/ 	.word	0x00028888
        /*05d4*/ 	.short	0x0100
        /*05d6*/ 	.byte	0x06
	.zero		1


	//   ....[14]....
        /*05d8*/ 	.word	0x00000780
        /*05dc*/ 	.word	0x000000ff
        /*05e0*/ 	.word	0x00028890
        /*05e4*/ 	.short	0x0100
        /*05e6*/ 	.byte	0x08
	.zero		1


	//   ....[15]....
        /*05e8*/ 	.word	0x00000790
        /*05ec*/ 	.word	0x000000ff
        /*05f0*/ 	.word	0x000288a0
        /*05f4*/ 	.short	0x0100
        /*05f6*/ 	.byte	0x08
	.zero		1


	//   ....[16]....
        /*05f8*/ 	.word	0x000007a0
        /*05fc*/ 	.word	0x000000ff
        /*0600*/ 	.word	0x00028898
        /*0604*/ 	.short	0x0100
        /*0606*/ 	.byte	0x08
	.zero		1


	//   ....[17]....
        /*0608*/ 	.word	0x000007b0
        /*060c*/ 	.word	0x000000ff
        /*0610*/ 	.word	0x000288a8
        /*0614*/ 	.short	0x0100
        /*0616*/ 	.byte	0x08
	.zero		1


	//   ....[18]....
        /*0618*/ 	.word	0x000008e0
        /*061c*/ 	.word	0x000000ff
        /*0620*/ 	.word	0x000288b0
        /*0624*/ 	.short	0x0100
        /*0626*/ 	.byte	0x08
	.zero		1


	//   ....[19]....
        /*0628*/ 	.word	0x000008f0
        /*062c*/ 	.word	0x000000ff
        /*0630*/ 	.word	0x000288c0
        /*0634*/ 	.short	0x0100
        /*0636*/ 	.byte	0x08
	.zero		1


	//   ....[20]....
        /*0638*/ 	.word	0x00000900
        /*063c*/ 	.word	0x000000ff
        /*0640*/ 	.word	0x000288b8
        /*0644*/ 	.short	0x0100
        /*0646*/ 	.byte	0x08
	.zero		1


	//   ....[21]....
        /*0648*/ 	.word	0x00000910
        /*064c*/ 	.word	0x000000ff
        /*0650*/ 	.word	0x000288c8
        /*0654*/ 	.short	0x0100
        /*0656*/ 	.byte	0x08
	.zero		1


	//   ....[22]....
        /*0658*/ 	.word	0x00001a00
        /*065c*/ 	.word	0x000000ff
        /*0660*/ 	.word	0x00028800
        /*0664*/ 	.short	0x010a
        /*0666*/ 	.byte	0x29
	.zero		1


	//   ....[23]....
        /*0668*/ 	.word	0x00001a80
        /*066c*/ 	.word	0x00000005
        /*0670*/ 	.word	0x00028830
        /*0674*/ 	.short	0x010a
        /*0676*/ 	.byte	0x3f
	.zero		1


	//   ....[24]....
        /*0678*/ 	.word	0x00001ae0
        /*067c*/ 	.word	0x00000005
        /*0680*/ 	.word	0x00028830
        /*0684*/ 	.short	0x010a
        /*0686*/ 	.byte	0x3f
	.zero		1


	//   ....[25]....
        /*0688*/ 	.word	0x00001ff0
        /*068c*/ 	.word	0x00000000
        /*0690*/ 	.word	0x00000000
        /*0694*/ 	.short	0x0101
        /*0696*/ 	.byte	0x3f
	.zero		1


	//   ....[26]....
        /*0698*/ 	.word	0x00004cd0
        /*069c*/ 	.word	0x000000ff
        /*06a0*/ 	.word	0x00028830
        /*06a4*/ 	.short	0x010a
        /*06a6*/ 	.byte	0x06
	.zero		1


	//   ....[27]....
        /*06a8*/ 	.word	0x00004d10
        /*06ac*/ 	.word	0x000000ff
        /*06b0*/ 	.word	0x00028830
        /*06b4*/ 	.short	0x010a
        /*06b6*/ 	.byte	0x06
	.zero		1


	//   ....[28]....
        /*06b8*/ 	.word	0x00005050
        /*06bc*/ 	.word	0x000000ff
        /*06c0*/ 	.word	0x00028850
        /*06c4*/ 	.short	0x010a
        /*06c6*/ 	.byte	0x06
	.zero		1


	//   ....[29]....
        /*06c8*/ 	.word	0x00005090
        /*06cc*/ 	.word	0x000000ff
        /*06d0*/ 	.word	0x00028850
        /*06d4*/ 	.short	0x010a
        /*06d6*/ 	.byte	0x06
	.zero		1


	//   ....[30]....
        /*06d8*/ 	.word	0x00005480
        /*06dc*/ 	.word	0x0000000a
        /*06e0*/ 	.word	0x00000000
        /*06e4*/ 	.short	0x0101
        /*06e6*/ 	.byte	0x3f
	.zero		1


	//   ....[31]....
        /*06e8*/ 	.word	0x00007060
        /*06ec*/ 	.word	0x00000023
        /*06f0*/ 	.word	0x00000000
        /*06f4*/ 	.short	0x0101
        /*06f6*/ 	.byte	0x3f
	.zero		1


	//   ....[32]....
        /*06f8*/ 	.word	0x00007f60
        /*06fc*/ 	.word	0x000000ff
        /*0700*/ 	.word	0x00028830
        /*0704*/ 	.short	0x010a
        /*0706*/ 	.byte	0x06
	.zero		1


	//   ....[33]....
        /*0708*/ 	.word	0x00007fa0
        /*070c*/ 	.word	0x000000ff
        /*0710*/ 	.word	0x00028830
        /*0714*/ 	.short	0x010a
        /*0716*/ 	.byte	0x06
	.zero		1


	//   ....[34]....
        /*0718*/ 	.word	0x000082e0
        /*071c*/ 	.word	0x000000ff
        /*0720*/ 	.word	0x00028850
        /*0724*/ 	.short	0x010a
        /*0726*/ 	.byte	0x06
	.zero		1


	//   ....[35]....
        /*0728*/ 	.word	0x00008320
        /*072c*/ 	.word	0x000000ff
        /*0730*/ 	.word	0x00028850
        /*0734*/ 	.short	0x010a
        /*0736*/ 	.byte	0x06
	.zero		1


	//   ....[36]....
        /*0738*/ 	.word	0x00009440
        /*073c*/ 	.word	0x0000001b
        /*0740*/ 	.word	0x00000000
        /*0744*/ 	.short	0x0101
        /*0746*/ 	.byte	0x3f
	.zero		1


	//   ....[37]....
        /*0748*/ 	.word	0x000094f0
        /*074c*/ 	.word	0x0000001f
        /*0750*/ 	.word	0x00000000
        /*0754*/ 	.short	0x0101
        /*0756*/ 	.byte	0x3f
	.zero		1


	//   ....[38]....
        /*0758*/ 	.word	0x0000a000
        /*075c*/ 	.word	0x000000ff
        /*0760*/ 	.word	0x00028830
        /*0764*/ 	.short	0x010a
        /*0766*/ 	.byte	0x06
	.zero		1


	//   ....[39]....
        /*0768*/ 	.word	0x0000a040
        /*076c*/ 	.word	0x000000ff
        /*0770*/ 	.word	0x00028830
        /*0774*/ 	.short	0x010a
        /*0776*/ 	.byte	0x06
	.zero		1


	//   ....[40]....
        /*0778*/ 	.word	0x0000a380
        /*077c*/ 	.word	0x000000ff
        /*0780*/ 	.word	0x00028850
        /*0784*/ 	.short	0x010a
        /*0786*/ 	.byte	0x06
	.zero		1


	//   ....[41]....
        /*0788*/ 	.word	0x0000a3c0
        /*078c*/ 	.word	0x000000ff
        /*0790*/ 	.word	0x00028850
        /*0794*/ 	.short	0x010a
        /*0796*/ 	.byte	0x06
	.zero		1


	//   ....[42]....
        /*0798*/ 	.word	0x0000a790
        /*079c*/ 	.word	0x00000000
        /*07a0*/ 	.word	0x00000000
        /*07a4*/ 	.short	0x0101
        /*07a6*/ 	.byte	0x3f
	.zero		1


	//   ....[43]....
        /*07a8*/ 	.word	0x0000c330
        /*07ac*/ 	.word	0x00000036
        /*07b0*/ 	.word	0x00000000
        /*07b4*/ 	.short	0x0101
        /*07b6*/ 	.byte	0x3f
	.zero		1


	//   ....[44]....
        /*07b8*/ 	.word	0x0000cf80
        /*07bc*/ 	.word	0x000000ff
        /*07c0*/ 	.word	0x00028850
        /*07c4*/ 	.short	0x010a
        /*07c6*/ 	.byte	0x05
	.zero		1


	//   ....[45]....
        /*07c8*/ 	.word	0x0000cfc0
        /*07cc*/ 	.word	0x000000ff
        /*07d0*/ 	.word	0x00028850
        /*07d4*/ 	.short	0x010a
        /*07d6*/ 	.byte	0x05
	.zero		1


	//   ....[46]....
        /*07d8*/ 	.word	0x0000d4e0
        /*07dc*/ 	.word	0x00000005
        /*07e0*/ 	.word	0x00000000
        /*07e4*/ 	.short	0x0101
        /*07e6*/ 	.byte	0x3f
	.zero		1


	//   ....[47]....
        /*07e8*/ 	.word	0x0000e800
        /*07ec*/ 	.word	0x00000000
        /*07f0*/ 	.word	0x00000000
        /*07f4*/ 	.short	0x0101
        /*07f6*/ 	.byte	0x3f
	.zero		1


	//   ....[48]....
        /*07f8*/ 	.word	0x00011730
        /*07fc*/ 	.word	0x00000009
        /*0800*/ 	.word	0x00028840
        /*0804*/ 	.short	0x010a
        /*0806*/ 	.byte	0x3f
	.zero		1


	//   ....[49]....
        /*0808*/ 	.word	0x00011c00
        /*080c*/ 	.word	0x0000000a
        /*0810*/ 	.word	0x00028820
        /*0814*/ 	.short	0x010a
        /*0816*/ 	.byte	0x3f
	.zero		1


	//   ....[50]....
        /*0818*/ 	.word	0x00011f40
        /*081c*/ 	.word	0x00000002
        /*0820*/ 	.word	0x00028840
        /*0824*/ 	.short	0x010a
        /*0826*/ 	.byte	0x3f
	.zero		1


	//   ....[51]....
        /*0828*/ 	.word	0x00012200
        /*082c*/ 	.word	0x00000003
        /*0830*/ 	.word	0x00000060
        /*0834*/ 	.short	0x010a
        /*0836*/ 	.byte	0x3f
	.zero		1


	//   ....[52]....
        /*0838*/ 	.word	0x000127f0
        /*083c*/ 	.word	0x00000002
        /*0840*/ 	.word	0x00028840
        /*0844*/ 	.short	0x010a
        /*0846*/ 	.byte	0x3f
	.zero		1


	//   ....[53]....
        /*0848*/ 	.word	0x00012ab0
        /*084c*/ 	.word	0x00000002
        /*0850*/ 	.word	0x00000060
        /*0854*/ 	.short	0x010a
        /*0856*/ 	.byte	0x3f
	.zero		1


	//   ....[54]....
        /*0858*/ 	.word	0x00012f80
        /*085c*/ 	.word	0x00000002
        /*0860*/ 	.word	0x00028840
        /*0864*/ 	.short	0x010a
        /*0866*/ 	.byte	0x3f
	.zero		1


	//   ....[55]....
        /*0868*/ 	.word	0x00013240
        /*086c*/ 	.word	0x00000002
        /*0870*/ 	.word	0x00000060
        /*0874*/ 	.short	0x010a
        /*0876*/ 	.byte	0x3f
	.zero		1


	//   ....[56]....
        /*0878*/ 	.word	0x000136b0
        /*087c*/ 	.word	0x00000003
        /*0880*/ 	.word	0x00028860
        /*0884*/ 	.short	0x010a
        /*0886*/ 	.byte	0x3f
	.zero		1


	//   ....[57]....
        /*0888*/ 	.word	0x00014690
        /*088c*/ 	.word	0x00000000
        /*0890*/ 	.word	0x00028820
        /*0894*/ 	.short	0x010a
        /*0896*/ 	.byte	0x3f
	.zero		1


	//   ....[58]....
        /*0898*/ 	.word	0x00014850
        /*089c*/ 	.word	0x00000006
        /*08a0*/ 	.word	0x00000000
        /*08a4*/ 	.short	0x010a
        /*08a6*/ 	.byte	0x3f
	.zero		1


	//   ....[59]....
        /*08a8*/ 	.word	0x000148c0
        /*08ac*/ 	.word	0x00000007
        /*08b0*/ 	.word	0x00000000
        /*08b4*/ 	.short	0x010a
        /*08b6*/ 	.byte	0x3f
	.zero		1


	//   ....[60]....
        /*08b8*/ 	.word	0x00014930
        /*08bc*/ 	.word	0x00000004
        /*08c0*/ 	.word	0x00000000
        /*08c4*/ 	.short	0x010a
        /*08c6*/ 	.byte	0x3f
	.zero		1


	//   ....[61]....
        /*08c8*/ 	.word	0x00014960
        /*08cc*/ 	.word	0x00000003
        /*08d0*/ 	.word	0x00000000
        /*08d4*/ 	.short	0x010a
        /*08d6*/ 	.byte	0x3f
	.zero		1


	//   ....[62]....
        /*08d8*/ 	.word	0x000149d0
        /*08dc*/ 	.word	0x00000003
        /*08e0*/ 	.word	0x00028800
        /*08e4*/ 	.short	0x010a
        /*08e6*/ 	.byte	0x3f
	.zero		1


	//   ....[63]....
        /*08e8*/ 	.word	0x00014a20
        /*08ec*/ 	.word	0x00000005
        /*08f0*/ 	.word	0x00028830
        /*08f4*/ 	.short	0x010a
        /*08f6*/ 	.byte	0x3f
	.zero		1


	//   ....[64]....
        /*08f8*/ 	.word	0x00014a80
        /*08fc*/ 	.word	0x0000000a
        /*0900*/ 	.word	0x00028830
        /*0904*/ 	.short	0x010a
        /*0906*/ 	.byte	0x3f
	.zero		1


	//   ....[65]....
        /*0908*/ 	.word	0x00014ae0
        /*090c*/ 	.word	0x0000000a
        /*0910*/ 	.word	0x00028850
        /*0914*/ 	.short	0x010a
        /*0916*/ 	.byte	0x3f
	.zero		1


	//   ....[66]....
        /*0918*/ 	.word	0x00014b40
        /*091c*/ 	.word	0x00000005
        /*0920*/ 	.word	0x00028830
        /*0924*/ 	.short	0x010a
        /*0926*/ 	.byte	0x3f
	.zero		1


	//   ....[67]....
        /*0928*/ 	.word	0x00014ba0
        /*092c*/ 	.word	0x00000005
        /*0930*/ 	.word	0x00028850
        /*0934*/ 	.short	0x010a
        /*0936*/ 	.byte	0x3f
	.zero		1


	//   ....[68]....
        /*0938*/ 	.word	0x00014c00
        /*093c*/ 	.word	0x00000005
        /*0940*/ 	.word	0x00028830
        /*0944*/ 	.short	0x010a
        /*0946*/ 	.byte	0x3f
	.zero		1


	//   ....[69]....
        /*0948*/ 	.word	0x00014c60
        /*094c*/ 	.word	0x00000005
        /*0950*/ 	.word	0x00028850
        /*0954*/ 	.short	0x010a
        /*0956*/ 	.byte	0x3f
	.zero		1


	//   ....[70]....
        /*0958*/ 	.word	0x00014cc0
        /*095c*/ 	.word	0x00000007
        /*0960*/ 	.word	0x00028850
        /*0964*/ 	.short	0x010a
        /*0966*/ 	.byte	0x3f
	.zero		1


	//   ....[71]....
        /*0968*/ 	.word	0x00014e60
        /*096c*/ 	.word	0x00000009
        /*0970*/ 	.word	0x00028840
        /*0974*/ 	.short	0x010a
        /*0976*/ 	.byte	0x3f
	.zero		1


	//   ....[72]....
        /*0978*/ 	.word	0x00014ee0
        /*097c*/ 	.word	0x00000008
        /*0980*/ 	.word	0x00028820
        /*0984*/ 	.short	0x010a
        /*0986*/ 	.byte	0x3f
	.zero		1


	//   ....[73]....
        /*0988*/ 	.word	0x00014f30
        /*098c*/ 	.word	0x00000002
        /*0990*/ 	.word	0x00028840
        /*0994*/ 	.short	0x010a
        /*0996*/ 	.byte	0x3f
	.zero		1


	//   ....[74]....
        /*0998*/ 	.word	0x00014f80
        /*099c*/ 	.word	0x00000003
        /*09a0*/ 	.word	0x00000060
        /*09a4*/ 	.short	0x010a
        /*09a6*/ 	.byte	0x3f
	.zero		1


	//   ....[75]....
        /*09a8*/ 	.word	0x00014fd0
        /*09ac*/ 	.word	0x00000002
        /*09b0*/ 	.word	0x00028840
        /*09b4*/ 	.short	0x010a
        /*09b6*/ 	.byte	0x3f
	.zero		1


	//   ....[76]....
        /*09b8*/ 	.word	0x00015020
        /*09bc*/ 	.word	0x00000002
        /*09c0*/ 	.word	0x00000060
        /*09c4*/ 	.short	0x010a
        /*09c6*/ 	.byte	0x3f
	.zero		1


	//   ....[77]....
        /*09c8*/ 	.word	0x00015070
        /*09cc*/ 	.word	0x00000002
        /*09d0*/ 	.word	0x00028840
        /*09d4*/ 	.short	0x010a
        /*09d6*/ 	.byte	0x3f
	.zero		1


	//   ....[78]....
        /*09d8*/ 	.word	0x000150c0
        /*09dc*/ 	.word	0x00000002
        /*09e0*/ 	.word	0x00000060
        /*09e4*/ 	.short	0x010a
        /*09e6*/ 	.byte	0x3f
	.zero		1


	//   ....[79]....
        /*09e8*/ 	.word	0x00015110
        /*09ec*/ 	.word	0x00000003
        /*09f0*/ 	.word	0x00028860
        /*09f4*/ 	.short	0x010a
        /*09f6*/ 	.byte	0x3f
	.zero		1


	//   ....[80]....
        /*09f8*/ 	.word	0x00015ad0
        /*09fc*/ 	.word	0x00000000
        /*0a00*/ 	.word	0x00028820
        /*0a04*/ 	.short	0x010a
        /*0a06*/ 	.byte	0x3f
	.zero		1


	//   ....[81]....
        /*0a08*/ 	.word	0x00015c70
        /*0a0c*/ 	.word	0x00000006
        /*0a10*/ 	.word	0x00000000
        /*0a14*/ 	.short	0x010a
        /*0a16*/ 	.byte	0x3f
	.zero		1


	//   ....[82]....
        /*0a18*/ 	.word	0x00015cc0
        /*0a1c*/ 	.word	0x00000007
        /*0a20*/ 	.word	0x00000000
        /*0a24*/ 	.short	0x010a
        /*0a26*/ 	.byte	0x3f
	.zero		1


	//   ....[83]....
        /*0a28*/ 	.word	0x00015d10
        /*0a2c*/ 	.word	0x00000004
        /*0a30*/ 	.word	0x00000000
        /*0a34*/ 	.short	0x010a
        /*0a36*/ 	.byte	0x3f
	.zero		1


	//----- nvinfo : EIATTR_NUM_MBARRIERS
	.align		4
.L_242:
        /*0a38*/ 	.byte	0x03, 0x38
        /*0a3a*/ 	.short	0x0016


	//----- nvinfo : EIATTR_EXIT_INSTR_OFFSETS
	.align		4
        /*0a3c*/ 	.byte	0x04, 0x1c
        /*0a3e*/ 	.short	(.L_244 - .L_243)


	//   ....[0]....
.L_243:
        /*0a40*/ 	.word	0x00000ab0


	//   ....[1]....
        /*0a44*/ 	.word	0x0000f830


	//   ....[2]....
        /*0a48*/ 	.word	0x0000f890


	//   ....[3]....
        /*0a4c*/ 	.word	0x000149b0


	//----- nvinfo : EIATTR_MAX_THREADS
	.align		4
.L_244:
        /*0a50*/ 	.byte	0x04, 0x05
        /*0a52*/ 	.short	(.L_246 - .L_245)
.L_245:
        /*0a54*/ 	.word	0x00000180
        /*0a58*/ 	.word	0x00000001
        /*0a5c*/ 	.word	0x00000001


	//----- nvinfo : EIATTR_CRS_STACK_SIZE
	.align		4
.L_246:
        /*0a60*/ 	.byte	0x04, 0x1e
        /*0a62*/ 	.short	(.L_248 - .L_247)
.L_247:
        /*0a64*/ 	.word	0x00000000


	//----- nvinfo : EIATTR_CBANK_PARAM_SIZE
	.align		4
.L_248:
        /*0a68*/ 	.byte	0x03, 0x19
        /*0a6a*/ 	.short	0x0a70


	//----- nvinfo : EIATTR_PARAM_CBANK
	.align		4
        /*0a6c*/ 	.byte	0x04, 0x0a
        /*0a6e*/ 	.short	(.L_250 - .L_249)
	.align		4
.L_249:
        /*0a70*/ 	.word	index@(.nv.constant0._ZN7cutlass13device_kernelIN5flash11enable_sm90INS1_16FlashAttnFwdSm90INS1_25CollectiveMainloopFwdSm90ILi2EN4cute5tupleIJNS5_1CILi1EEES8_S8_EEENS6_IJNS7_ILi128EEESA_SA_EEELi128ENS_6half_tEfNS_4arch4Sm90ELb0ELb1ELb0ELb1ELb0ELb0ELb0ELb1ELb1ELb0ELb0ELb0EEENS1_21CollectiveEpilogueFwdISB_S9_SC_SE_Li256ELb1ELb0ELb0ELb0EEENS1_36VarlenDynamicPersistentTileSchedulerILi128ELi128ELi256ELi32ELb0ELb0ELb1ELb1ELb0ELb1EEEEEEEEEvNT_6ParamsE)
        /*0a74*/ 	.short	0x0210
        /*0a76*/ 	.short	0x0a70


	//----- nvinfo : EIATTR_SW_WAR
	.align		4
.L_250:
        /*0a78*/ 	.byte	0x04, 0x36
        /*0a7a*/ 	.short	(.L_252 - .L_251)
.L_251:
        /*0a7c*/ 	.word	0x00000008
.L_252:


//--------------------- .nv.info._ZN7cutlass13device_kernelIN5flash11enable_sm90INS1_16FlashAttnFwdSm90INS1_25CollectiveMainloopFwdSm90ILi2EN4cute5tupleIJNS5_1CILi1EEES8_S8_EEENS6_IJNS7_ILi128EEESA_SA_EEELi128ENS_6half_tEfNS_4arch4Sm90ELb0ELb1ELb0ELb1ELb0ELb1ELb0ELb1ELb1ELb0ELb0ELb0EEENS1_21CollectiveEpilogueFwdISB_S9_SC_SE_Li256ELb1ELb0ELb0ELb0EEENS1_36VarlenDynamicPersistentTileSchedulerILi128ELi128ELi256ELi32ELb0ELb0ELb1ELb1ELb0ELb1EEEEEEEEEvNT_6ParamsE --------------------------
	.section	.nv.info._ZN7cutlass13device_kernelIN5flash11enable_sm90INS1_16FlashAttnFwdSm90INS1_25CollectiveMainloopFwdSm90ILi2EN4cute5tupleIJNS5_1CILi1EEES8_S8_EEENS6_IJNS7_ILi128EEESA_SA_EEELi128ENS_6half_tEfNS_4arch4Sm90ELb0ELb1ELb0ELb1ELb0ELb1ELb0ELb1ELb1ELb0ELb0ELb0EEENS1_21CollectiveEpilogueFwdISB_S9_SC_SE_Li256ELb1ELb0ELb0ELb0EEENS1_36VarlenDynamicPersistentTileSchedulerILi128ELi128ELi256ELi32ELb0ELb0ELb1ELb1ELb0ELb1EEEEEEEEEvNT_6ParamsE,"",@"SHT_CUDA_INFO"
	.sectionflags	@""
	.align	4


	//----- nvinfo : EIATTR_CUDA_API_VERSION
	.align		4
        /*0000*/ 	.byte	0x04, 0x37
        /*0002*/ 	.short	(.L_254 - .L_253)
.L_253:
        /*0004*/ 	.word	0x00000082


	//----- nvinfo : EIATTR_KPARAM_INFO
	.align		4
.L_254:
        /*0008*/ 	.byte	0x04, 0x17
        /*000a*/ 	.short	(.L_256 - .L_255)
.L_255:
        /*000c*/ 	.word	0x00000000
        /*0010*/ 	.short	0x0000
        /*0012*/ 	.short	0x0070
        /*0014*/ 	.byte	0x00, 0xf0, 0x01, 0x28


	//----- nvinfo : EIATTR_SPARSE_MMA_MASK
	.align		4
.L_256:
        /*0018*/ 	.byte	0x03, 0x50
        /*001a*/ 	.short	0x0000


	//----- nvinfo : EIATTR_MAXREG_COUNT
	.align		4
        /*001c*/ 	.byte	0x03, 0x1b
        /*001e*/ 	.short	0x00a8


	//----- nvinfo : EIATTR_NUM_BARRIERS
	.align		4
        /*0020*/ 	.byte	0x02, 0x4c
        /*0022*/ 	.byte	0x10
	.zero		1


	//----- nvinfo : EIATTR_EXTERNS
	.align		4
        /*0024*/ 	.byte	0x04, 0x0f
        /*0026*/ 	.short	(.L_258 - .L_257)


	//   ....[0]....
	.align		4
.L_257:
        /*0028*/ 	.word	index@(__assertfail)


	//----- nvinfo : EIATTR_ANNOTATIONS
	.align		4
.L_258:
        /*002c*/ 	.byte	0x04, 0x55
        /*002e*/ 	.short	(.L_260 - .L_259)


	//   ....[0]....
.L_259:
        /* <DEDUP_REMOVED lines=40> */


	//----- nvinfo : EIATTR_MERCURY_ISA_VERSION
	.align		4
.L_260:
        /*0298*/ 	.byte	0x03, 0x5f
        /*029a*/ 	.short	0x0101


	//----- nvinfo : EIATTR_UNUSED_LOAD_BYTE_OFFSET
	.align		4
        /*029c*/ 	.byte	0x04, 0x44
        /*029e*/ 	.short	(.L_262 - .L_261)


	//   ....[0]....
.L_261:
        /*02a0*/ 	.word	0x00000af0
        /*02a4*/ 	.word	0x0000fff0


	//   ....[1]....
        /*02a8*/ 	.word	0x0001a7c0
        /*02ac*/ 	.word	0x0000fff0


	//----- nvinfo : EIATTR_INT_WARP_WIDE_INSTR_OFFSETS
	.align		4
.L_262:
        /*02b0*/ 	.byte	0x04, 0x31
        /*02b2*/ 	.short	(.L_264 - .L_263)


	//   ....[0]....
.L_263:
        /*02b4*/ 	.word	0x000001c0


	//   ....[1]....
        /*02b8*/ 	.word	0x00000200


	//   ....[2]....
        /*02bc*/ 	.word	0x00000270


	//   ....[3]....
        /*02c0*/ 	.word	0x0001ea80


	//   ....[4]....
        /*02c4*/ 	.word	0x0001eb10


	//   ....[5]....
        /*02c8*/ 	.word	0x0001f070


	//   ....[6]....
        /*02cc*/ 	.word	0x0001f0a0


	//   ....[7]....
        /*02d0*/ 	.word	0x0001f1a0


	//   ....[8]....
        /*02d4*/ 	.word	0x00021300


	//   ....[9]....
        /*02d8*/ 	.word	0x00021390


	//----- nvinfo : EIATTR_COOP_GROUP_MASK_REGIDS
	.align		4
.L_264:
        /*02dc*/ 	.byte	0x04, 0x29
        /*02de*/ 	.short	(.L_266 - .L_265)


	//   ....[0]....
.L_265:
        /*02e0*/ 	.word	0xffffffff


	//   ....[1]....
        /*02e4*/ 	.word	0xffffffff


	//   ....[2]....
        /*02e8*/ 	.word	0xffffffff


	//   ....[3]....
        /*02ec*/ 	.word	0xffffffff


	//   ....[4]....
        /*02f0*/ 	.word	0xffffffff


	//   ....[5]....
        /*02f4*/ 	.word	0xffffffff


	//   ....[6]....
        /*02f8*/ 	.word	0xffffffff


	//   ....[7]....
        /*02fc*/ 	.word	0xffffffff


	//   ....[8]....
        /*0300*/ 	.word	0xffffffff


	//   ....[9]....
        /*0304*/ 	.word	0xffffffff


	//   ....[10]....
        /*0308*/ 	.word	0xffffffff


	//   ....[11]....
        /*030c*/ 	.word	0xffffffff


	//   ....[12]....
        /*0310*/ 	.word	0xffffffff


	//   ....[13]....
        /*0314*/ 	.word	0xffffffff


	//   ....[14]....
        /*0318*/ 	.word	0xffffffff


	//   ....[15]....
        /*031c*/ 	.word	0xffffffff


	//   ....[16]....
        /*0320*/ 	.word	0xffffffff


	//   ....[17]....
        /*0324*/ 	.word	0xffffffff


	//   ....[18]....
        /*0328*/ 	.word	0xffffffff


	//   ....[19]....
        /*032c*/ 	.word	0xffffffff


	//   ....[20]....
        /*0330*/ 	.word	0xffffffff


	//   ....[21]....
        /*0334*/ 	.word	0xffffffff


	//   ....[22]....
        /*0338*/ 	.word	0xffffffff


	//   ....[23]....
        /*033c*/ 	.word	0xffffffff


	//   ....[24]....
        /*0340*/ 	.word	0xffffffff


	//   ....[25]....
        /*0344*/ 	.word	0xffffffff


	//   ....[26]....
        /*0348*/ 	.word	0xffffffff


	//   ....[27]....
        /*034c*/ 	.word	0xffffffff


	//   ....[28]....
        /*0350*/ 	.word	0xffffffff


	//   ....[29]....
        /*0354*/ 	.word	0xffffffff


	//   ....[30]....
        /*0358*/ 	.word	0xffffffff


	//   ....[31]....
        /*035c*/ 	.word	0xffffffff


	//   ....[32]....
        /*0360*/ 	.word	0xffffffff


	//   ....[33]....
        /*0364*/ 	.word	0xffffffff


	//   ....[34]....
        /*0368*/ 	.word	0xffffffff


	//   ....[35]....
        /*036c*/ 	.word	0xffffffff


	//   ....[36]....
        /*0370*/ 	.word	0xffffffff


	//   ....[37]....
        /*0374*/ 	.word	0xffffffff


	//   ....[38]....
        /*0378*/ 	.word	0xffffffff


	//   ....[39]....
        /*037c*/ 	.word	0xffffffff


	//   ....[40]....
        /*0380*/ 	.word	0xffffffff


	//   ....[41]....
        /*0384*/ 	.word	0xffffffff


	//   ....[42]....
        /*0388*/ 	.word	0xffffffff


	//   ....[43]....
        /*038c*/ 	.word	0xffffffff


	//   ....[44]....
        /*0390*/ 	.word	0xffffffff


	//   ....[45]....
        /*0394*/ 	.word	0xffffffff


	//   ....[46]....
        /*0398*/ 	.word	0xffffffff


	//   ....[47]....
        /*039c*/ 	.word	0xffffffff


	//   ....[48]....
        /*03a0*/ 	.word	0xffffffff


	//   ....[49]....
        /*03a4*/ 	.word	0xffffffff


	//   ....[50]....
        /*03a8*/ 	.word	0xffffffff


	//   ....[51]....
        /*03ac*/ 	.word	0xffffffff


	//   ....[52]....
        /*03b0*/ 	.word	0xffffffff


	//   ....[53]....
        /*03b4*/ 	.word	0xffffffff


	//   ....[54]....
        /*03b8*/ 	.word	0xffffffff


	//   ....[55]....
        /*03bc*/ 	.word	0xffffffff


	//   ....[56]....
        /*03c0*/ 	.word	0xffffffff


	//   ....[57]....
        /*03c4*/ 	.word	0xffffffff


	//   ....[58]....
        /*03c8*/ 	.word	0xffffffff


	//   ....[59]....
        /*03cc*/ 	.word	0xffffffff


	//   ....[60]....
        /*03d0*/ 	.word	0xffffffff


	//   ....[61]....
        /*03d4*/ 	.word	0xffffffff


	//   ....[62]....
        /*03d8*/ 	.word	0x0500000f


	//   ....[63]....
        /*03dc*/ 	.word	0x0500000f


	//   ....[64]....
        /*03e0*/ 	.word	0x0500000f


	//   ....[65]....
        /*03e4*/ 	.word	0x0500000f


	//   ....[66]....
        /*03e8*/ 	.word	0x0500000f


	//   ....[67]....
        /*03ec*/ 	.word	0x0500000f


	//   ....[68]....
        /*03f0*/ 	.word	0x0500000f


	//   ....[69]....
        /*03f4*/ 	.word	0x0500000f


	//   ....[70]....
        /*03f8*/ 	.word	0x0500000f


	//   ....[71]....
        /*03fc*/ 	.word	0x0500000f


	//   ....[72]....
        /*0400*/ 	.word	0x0500000f


	//   ....[73]....
        /*0404*/ 	.word	0x0500000f


	//   ....[74]....
        /*0408*/ 	.word	0x0500000f


	//   ....[75]....
        /*040c*/ 	.word	0x0500000f


	//   ....[76]....
        /*0410*/ 	.word	0x0500000f


	//   ....[77]....
        /*0414*/ 	.word	0x0500000f


	//   ....[78]....
        /*0418*/ 	.word	0x0500000f


	//   ....[79]....
        /*041c*/ 	.word	0x0500000f


	//   ....[80]....
        /*0420*/ 	.word	0x0500000f


	//   ....[81]....
        /*0424*/ 	.word	0x0500000f


	//   ....[82]....
        /*0428*/ 	.word	0x0500000f


	//   ....[83]....
        /*042c*/ 	.word	0x0500000f


	//   ....[84]....
        /*0430*/ 	.word	0x0500000f


	//   ....[85]....
        /*0434*/ 	.word	0x0500000f


	//   ....[86]....
        /*0438*/ 	.word	0x0500000f


	//   ....[87]....
        /*043c*/ 	.word	0x0500000f


	//   ....[88]....
        /*0440*/ 	.word	0x0500000f


	//   ....[89]....
        /*0444*/ 	.word	0x0500000f


	//   ....[90]....
        /*0448*/ 	.word	0x0500000f


	//   ....[91]....
        /*044c*/ 	.word	0x0500000f


	//   ....[92]....
        /*0450*/ 	.word	0x0500000f


	//   ....[93]....
        /*0454*/ 	.word	0x0500000f


	//   ....[94]....
        /*0458*/ 	.word	0x0500000f


	//   ....[95]....
        /*045c*/ 	.word	0x0500000f


	//   ....[96]....
        /*0460*/ 	.word	0x0500000f


	//   ....[97]....
        /*0464*/ 	.word	0x0500000f


	//   ....[98]....
        /*0468*/ 	.word	0x0500000f


	//   ....[99]....
        /*046c*/ 	.word	0x0500000f


	//   ....[100]....
        /*0470*/ 	.word	0x0500000f


	//   ....[101]....
        /*0474*/ 	.word	0x0500000f


	//   ....[102]....
        /*0478*/ 	.word	0x0500000f


	//   ....[103]....
        /*047c*/ 	.word	0x0500000f


	//   ....[104]....
        /*0480*/ 	.word	0x0500000f


	//   ....[105]....
        /*0484*/ 	.word	0x0500000f


	//   ....[106]....
        /*0488*/ 	.word	0x0500000f


	//   ....[107]....
        /*048c*/ 	.word	0x0500000f


	//   ....[108]....
        /*0490*/ 	.word	0x0500000f


	//   ....[109]....
        /*0494*/ 	.word	0x0500000f


	//   ....[110]....
        /*0498*/ 	.word	0x0500000f


	//   ....[111]....
        /*049c*/ 	.word	0x0500000f


	//   ....[112]....
        /*04a0*/ 	.word	0x0500000f


	//   ....[113]....
        /*04a4*/ 	.word	0x0500000f


	//   ....[114]....
        /*04a8*/ 	.word	0x0500000f


	//----- nvinfo : EIATTR_COOP_GROUP_INSTR_OFFSETS
	.align		4
.L_266:
        /*04ac*/ 	.byte	0x04, 0x28
        /*04ae*/ 	.short	(.L_268 - .L_267)


	//   ....[0]....
.L_267:
        /*04b0*/ 	.word	0x00000070


	//   ....[1]....
        /*04b4*/ 	.word	0x000001d0


	//   ....[2]....
        /*04b8*/ 	.word	0x00000220


	//   ....[3]....
        /*04bc*/ 	.word	0x00000450


	//   ....[4]....
        /*04c0*/ 	.word	0x000005b0


	//   ....[5]....
        /*04c4*/ 	.word	0x000006d0


	//   ....[6]....
        /*04c8*/ 	.word	0x00000830


	//   ....[7]....
        /*04cc*/ 	.word	0x00008d40


	//   ....[8]....
        /*04d0*/ 	.word	0x0000f9a0


	//   ....[9]....
        /*04d4*/ 	.word	0x0000fab0


	//   ....[10]....
        /*04d8*/ 	.word	0x000103c0


	//   ....[11]....
        /*04dc*/ 	.word	0x00010430


	//   ....[12]....
        /*04e0*/ 	.word	0x00012bc0


	//   ....[13]....
        /*04e4*/ 	.word	0x00012cc0


	//   ....[14]....
        /*04e8*/ 	.word	0x00013540


	//   ....[15]....
        /*04ec*/ 	.word	0x000135b0


	//   ....[16]....
        /*04f0*/ 	.word	0x00015130


	//   ....[17]....
        /*04f4*/ 	.word	0x000151c0


	//   ....[18]....
        /*04f8*/ 	.word	0x000158e0


	//   ....[19]....
        /*04fc*/ 	.word	0x00015910


	//   ....[20]....
        /*0500*/ 	.word	0x000182a0


	//   ....[21]....
        /*0504*/ 	.word	0x000183a0


	//   ....[22]....
        /*0508*/ 	.word	0x00018bf0


	//   ....[23]....
        /*050c*/ 	.word	0x00018c70


	//   ....[24]....
        /*0510*/ 	.word	0x0001a150


	//   ....[25]....
        /*0514*/ 	.word	0x0001a160


	//   ....[26]....
        /*0518*/ 	.word	0x0001a1a0


	//   ....[27]....
        /*051c*/ 	.word	0x0001a1b0


	//   ....[28]....
        /*0520*/ 	.word	0x0001c4a0


	//   ....[29]....
        /*0524*/ 	.word	0x0001c610


	//   ....[30]....
        /*0528*/ 	.word	0x0001c640


	//   ....[31]....
        /*052c*/ 	.word	0x0001c680


	//   ....[32]....
        /*0530*/ 	.word	0x0001c6f0


	//   ....[33]....
        /*0534*/ 	.word	0x0001c750


	//   ....[34]....
        /*0538*/ 	.word	0x0001c790


	//   ....[35]....
        /*053c*/ 	.word	0x0001c930


	//   ....[36]....
        /*0540*/ 	.word	0x0001c990


	//   ....[37]....
        /*0544*/ 	.word	0x0001c9d0


	//   ....[38]....
        /*0548*/ 	.word	0x0001ca10


	//   ....[39]....
        /*054c*/ 	.word	0x0001ca40


	//   ....[40]....
        /*0550*/ 	.word	0x0001ca70


	//   ....[41]....
        /*0554*/ 	.word	0x0001cb00


	//   ....[42]....
        /*0558*/ 	.word	0x0001cb60


	//   ....[43]....
        /*055c*/ 	.word	0x0001cbf0


	//   ....[44]....
        /*0560*/ 	.word	0x000217a0


	//   ....[45]....
        /*0564*/ 	.word	0x000217b0


	//   ....[46]....
        /*0568*/ 	.word	0x000218c0


	//   ....[47]....
        /*056c*/ 	.word	0x00021920


	//   ....[48]....
        /*0570*/ 	.word	0x00021960


	//   ....[49]....
        /*0574*/ 	.word	0x000219a0


	//   ....[50]....
        /*0578*/ 	.word	0x000219d0


	//   ....[51]....
        /*057c*/ 	.word	0x00021a00


	//   ....[52]....
        /*0580*/ 	.word	0x00021b90


	//   ....[53]....
        /*0584*/ 	.word	0x00021bf0


	//   ....[54]....
        /*0588*/ 	.word	0x00021c30


	//   ....[55]....
        /*058c*/ 	.word	0x00021c70


	//   ....[56]....
        /*0590*/ 	.word	0x00021ca0


	//   ....[57]....
        /*0594*/ 	.word	0x00021cd0


	//   ....[58]....
        /*0598*/ 	.word	0x00021d90


	//   ....[59]....
        /*059c*/ 	.word	0x00021db0


	//   ....[60]....
        /*05a0*/ 	.word	0x00021e20


	//   ....[61]....
        /*05a4*/ 	.word	0x000224b0


	//   ....[62]....
        /*05a8*/ 	.word	0x000228f0


	//   ....[63]....
        /*05ac*/ 	.word	0x000229a0


	//   ....[64]....
        /*05b0*/ 	.word	0x00022a40


	//   ....[65]....
        /*05b4*/ 	.word	0x00022ae0


	//   ....[66]....
        /*05b8*/ 	.word	0x00022b80


	//   ....[67]....
        /*05bc*/ 	.word	0x00022c20


	//   ....[68]....
        /*05c0*/ 	.word	0x00022cc0


	//   ....[69]....
        /*05c4*/ 	.word	0x00022d60


	//   ....[70]....
        /*05c8*/ 	.word	0x00022e00


	//   ....[71]....
        /*05cc*/ 	.word	0x00022ea0


	//   ....[72]....
        /*05d0*/ 	.word	0x00022f40


	//   ....[73]....
        /*05d4*/ 	.word	0x00022fe0


	//   ....[74]....
        /*05d8*/ 	.word	0x00023080


	//   ....[75]....
        /*05dc*/ 	.word	0x00023120


	//   ....[76]....
        /*05e0*/ 	.word	0x000231c0


	//   ....[77]....
        /*05e4*/ 	.word	0x00023260


	//   ....[78]....
        /*05e8*/ 	.word	0x00023300


	//   ....[79]....
        /*05ec*/ 	.word	0x000233f0


	//   ....[80]....
        /*05f0*/ 	.word	0x00023490


	//   ....[81]....
        /*05f4*/ 	.word	0x00023530


	//   ....[82]....
        /*05f8*/ 	.word	0x000235d0


	//   ....[83]....
        /*05fc*/ 	.word	0x00023670


	//   ....[84]....
        /*0600*/ 	.word	0x00023710


	//   ....[85]....
        /*0604*/ 	.word	0x000237b0


	//   ....[86]....
        /*0608*/ 	.word	0x00023850


	//   ....[87]....
        /*060c*/ 	.word	0x000238f0


	//   ....[88]....
        /*0610*/ 	.word	0x00023990


	//   ....[89]....
        /*0614*/ 	.word	0x00023a30


	//   ....[90]....
        /*0618*/ 	.word	0x00023ad0


	//   ....[91]....
        /*061c*/ 	.word	0x00023b70


	//   ....[92]....
        /*0620*/ 	.word	0x00023c10


	//   ....[93]....
        /*0624*/ 	.word	0x00023cb0


	//   ....[94]....
        /*0628*/ 	.word	0x00023d50


	//   ....[95]....
        /*062c*/ 	.word	0x000240f0


	//   ....[96]....
        /*0630*/ 	.word	0x000243d0


	//   ....[97]....
        /*0634*/ 	.word	0x000247f0


	//   ....[98]....
        /*0638*/ 	.word	0x00024880


	//   ....[99]....
        /*063c*/ 	.word	0x00024920


	//   ....[100]....
        /*0640*/ 	.word	0x000249d0


	//   ....[101]....
        /*0644*/ 	.word	0x00024a50


	//   ....[102]....
        /*0648*/ 	.word	0x00024ad0


	//   ....[103]....
        /*064c*/ 	.word	0x00024b50


	//   ....[104]....
        /*0650*/ 	.word	0x00024bd0


	//   ....[105]....
        /*0654*/ 	.word	0x00024c60


	//   ....[106]....
        /*0658*/ 	.word	0x00024d10


	//   ....[107]....
        /*065c*/ 	.word	0x00024d90


	//   ....[108]....
        /*0660*/ 	.word	0x00024e10


	//   ....[109]....
        /*0664*/ 	.word	0x00024e90


	//   ....[110]....
        /*0668*/ 	.word	0x00024f10


	//   ....[111]....
        /*066c*/ 	.word	0x00024f80


	//   ....[112]....
        /*0670*/ 	.word	0x00025020


	//   ....[113]....
        /*0674*/ 	.word	0x000250b0


	//   ....[114]....
        /*0678*/ 	.word	0x000251e0


	//----- nvinfo : EIATTR_REG_RECONFIG
	.align		4
.L_268:
        /*067c*/ 	.byte	0x01, 0x54
	.zero		2


	//----- nvinfo : EIATTR_SYSCALL_OFFSETS
	.align		4
        /*0680*/ 	.byte	0x04, 0x46
        /*0682*/ 	.short	(.L_270 - .L_269)


	//   ....[0]....
.L_269:
        /*0684*/ 	.word	0x00001bb0


	//   ....[1]....
        /*0688*/ 	.word	0x00001d00


	//   ....[2]....
        /*068c*/ 	.word	0x00008ee0


	//   ....[3]....
        /*0690*/ 	.word	0x00009350


	//   ....[4]....
        /*0694*/ 	.word	0x0001eca0


	//   ....[5]....
        /*0698*/ 	.word	0x0001ede0


	//   ....[6]....
        /*069c*/ 	.word	0x0001eee0


	//----- nvinfo : EIATTR_MBARRIER_INSTR_OFFSETS
	.align		4
.L_270:
        /*06a0*/ 	.byte	0x04, 0x39
        /*06a2*/ 	.short	(.L_272 - .L_271)


	//   ....[0]....
.L_271:
        /*06a4*/ 	.word	0x00000300
        /*06a8*/ 	.word	0x000000ff
        /*06ac*/ 	.word	0x00028800
        /*06b0*/ 	.short	0x0100
        /*06b2*/ 	.byte	0x08
	.zero		1


	//   ....[1]....
        /*06b4*/ 	.word	0x00000310
        /*06b8*/ 	.word	0x000000ff
        /*06bc*/ 	.word	0x00028820
        /*06c0*/ 	.short	0x0100
        /*06c2*/ 	.byte	0x08
	.zero		1


	//   ....[2]....
        /*06c4*/ 	.word	0x00000400
        /*06c8*/ 	.word	0x000000ff
        /*06cc*/ 	.word	0x00028830
        /*06d0*/ 	.short	0x0100
        /*06d2*/ 	.byte	0x08
	.zero		1


	//   ....[3]....
        /*06d4*/ 	.word	0x00000410
        /*06d8*/ 	.word	0x000000ff
        /*06dc*/ 	.word	0x00028840
        /*06e0*/ 	.short	0x0100
        /*06e2*/ 	.byte	0x08
	.zero		1


	//   ....[4]....
        /*06e4*/ 	.word	0x00000420
        /*06e8*/ 	.word	0x000000ff
        /*06ec*/ 	.word	0x00028838
        /*06f0*/ 	.short	0x0100
        /*06f2*/ 	.byte	0x08
	.zero		1


	//   ....[5]....
        /*06f4*/ 	.word	0x00000430
        /*06f8*/ 	.word	0x000000ff
        /*06fc*/ 	.word	0x00028848
        /*0700*/ 	.short	0x0100
        /*0702*/ 	.byte	0x08
	.zero		1


	//   ....[6]....
        /*0704*/ 	.word	0x00000560
        /*0708*/ 	.word	0x000000ff
        /*070c*/ 	.word	0x00028850
        /*0710*/ 	.short	0x0100
        /*0712*/ 	.byte	0x08
	.zero		1


	//   ....[7]....
        /*0714*/ 	.word	0x00000570
        /*0718*/ 	.word	0x000000ff
        /*071c*/ 	.word	0x00028860
        /*0720*/ 	.short	0x0100
        /*0722*/ 	.byte	0x08
	.zero		1


	//   ....[8]....
        /*0724*/ 	.word	0x00000580
        /*0728*/ 	.word	0x000000ff
        /*072c*/ 	.word	0x00028858
        /*0730*/ 	.short	0x0100
        /*0732*/ 	.byte	0x08
	.zero		1


	//   ....[9]....
        /*0734*/ 	.word	0x00000590
        /*0738*/ 	.word	0x000000ff
        /*073c*/ 	.word	0x00028868
        /*0740*/ 	.short	0x0100
        /*0742*/ 	.byte	0x08
	.zero		1


	//   ....[10]....
        /*0744*/ 	.word	0x00000680
        /*0748*/ 	.word	0x000000ff
        /*074c*/ 	.word	0x00028870
        /*0750*/ 	.short	0x0100
        /*0752*/ 	.byte	0x06
	.zero		1


	//   ....[11]....
        /*0754*/ 	.word	0x00000690
        /*0758*/ 	.word	0x000000ff
        /*075c*/ 	.word	0x00028880
        /*0760*/ 	.short	0x0100
        /*0762*/ 	.byte	0x06
	.zero		1


	//   ....[12]....
        /*0764*/ 	.word	0x000006a0
        /*0768*/ 	.word	0x000000ff
        /*076c*/ 	.word	0x00028878
        /*0770*/ 	.short	0x0100
        /*0772*/ 	.byte	0x06
	.zero		1


	//   ....[13]....
        /*0774*/ 	.word	0x000006b0
        /*0778*/ 	.word	0x000000ff
        /*077c*/ 	.word	0x00028888
        /*0780*/ 	.short	0x0100
        /*0782*/ 	.byte	0x06
	.zero		1


	//   ....[14]....
        /*0784*/ 	.word	0x000007e0
        /*0788*/ 	.word	0x000000ff
        /*078c*/ 	.word	0x00028890
        /*0790*/ 	.short	0x0100
        /*0792*/ 	.byte	0x08
	.zero		1


	//   ....[15]....
        /*0794*/ 	.word	0x000007f0
        /*0798*/ 	.word	0x000000ff
        /*079c*/ 	.word	0x000288a0
        /*07a0*/ 	.short	0x0100
        /*07a2*/ 	.byte	0x08
	.zero		1


	//   ....[16]....
        /*07a4*/ 	.word	0x00000800
        /*07a8*/ 	.word	0x000000ff
        /*07ac*/ 	.word	0x00028898
        /*07b0*/ 	.short	0x0100
        /*07b2*/ 	.byte	0x08
	.zero		1


	//   ....[17]....
        /*07b4*/ 	.word	0x00000810
        /*07b8*/ 	.word	0x000000ff
        /*07bc*/ 	.word	0x000288a8
        /*07c0*/ 	.short	0x0100
        /*07c2*/ 	.byte	0x08
	.zero		1


	//   ....[18]....
        /*07c4*/ 	.word	0x00000940
        /*07c8*/ 	.word	0x000000ff
        /*07cc*/ 	.word	0x000288b0
        /*07d0*/ 	.short	0x0100
        /*07d2*/ 	.byte	0x08
	.zero		1


	//   ....[19]....
        /*07d4*/ 	.word	0x00000950
        /*07d8*/ 	.word	0x000000ff
        /*07dc*/ 	.word	0x000288c0
        /*07e0*/ 	.short	0x0100
        /*07e2*/ 	.byte	0x08
	.zero		1


	//   ....[20]....
        /*07e4*/ 	.word	0x00000960
        /*07e8*/ 	.word	0x000000ff
        /*07ec*/ 	.word	0x000288b8
        /*07f0*/ 	.short	0x0100
        /*07f2*/ 	.byte	0x08
	.zero		1


	//   ....[21]....
        /*07f4*/ 	.word	0x00000970
        /*07f8*/ 	.word	0x000000ff
        /*07fc*/ 	.word	0x000288c8
        /*0800*/ 	.short	0x0100
        /*0802*/ 	.byte	0x08
	.zero		1


	//   ....[22]....
        /*0804*/ 	.word	0x00003350
        /*0808*/ 	.word	0x00000067
        /*080c*/ 	.word	0x00028890
        /*0810*/ 	.short	0x010a
        /*0812*/ 	.byte	0x3f
	.zero		1


	//   ....[23]....
        /*0814*/ 	.word	0x000058c0
        /*0818*/ 	.word	0x00000067
        /*081c*/ 	.word	0x00028890
        /*0820*/ 	.short	0x010a
        /*0822*/ 	.byte	0x3f
	.zero		1


	//   ....[24]....
        /*0824*/ 	.word	0x000079c0
        /*0828*/ 	.word	0x00000067
        /*082c*/ 	.word	0x00028890
        /*0830*/ 	.short	0x010a
        /*0832*/ 	.byte	0x3f
	.zero		1


	//   ....[25]....
        /*0834*/ 	.word	0x00008020
        /*0838*/ 	.word	0x0000002c
        /*083c*/ 	.word	0x00000000
        /*0840*/ 	.short	0x0101
        /*0842*/ 	.byte	0x3f
	.zero		1


	//   ....[26]....
        /*0844*/ 	.word	0x00008060
        /*0848*/ 	.word	0x00000067
        /*084c*/ 	.word	0x000288b0
        /*0850*/ 	.short	0x010a
        /*0852*/ 	.byte	0x3f
	.zero		1


	//   ....[27]....
        /*0854*/ 	.word	0x000086b0
        /*0858*/ 	.word	0x00000067
        /*085c*/ 	.word	0x00000000
        /*0860*/ 	.short	0x0101
        /*0862*/ 	.byte	0x3f
	.zero		1


	//   ....[28]....
        /*0864*/ 	.word	0x00008f60
        /*0868*/ 	.word	0x00000002
        /*086c*/ 	.word	0x00028800
        /*0870*/ 	.short	0x010a
        /*0872*/ 	.byte	0x3f
	.zero		1


	//   ....[29]....
        /*0874*/ 	.word	0x00008fb0
        /*0878*/ 	.word	0x00000002
        /*087c*/ 	.word	0x00028800
        /*0880*/ 	.short	0x010a
        /*0882*/ 	.byte	0x3f
	.zero		1


	//   ....[30]....
        /*0884*/ 	.word	0x0000a200
        /*0888*/ 	.word	0x00000002
        /*088c*/ 	.word	0x00028800
        /*0890*/ 	.short	0x010a
        /*0892*/ 	.byte	0x3f
	.zero		1


	//   ....[31]....
        /*0894*/ 	.word	0x0000c630
        /*0898*/ 	.word	0x00000002
        /*089c*/ 	.word	0x00028800
        /*08a0*/ 	.short	0x010a
        /*08a2*/ 	.byte	0x3f
	.zero		1


	//   ....[32]....
        /*08a4*/ 	.word	0x0000e140
        /*08a8*/ 	.word	0x00000003
        /*08ac*/ 	.word	0x00028830
        /*08b0*/ 	.short	0x010a
        /*08b2*/ 	.byte	0x3f
	.zero		1


	//   ....[33]....
        /*08b4*/ 	.word	0x0000e1b0
        /*08b8*/ 	.word	0x00000003
        /*08bc*/ 	.word	0x00028830
        /*08c0*/ 	.short	0x010a
        /*08c2*/ 	.byte	0x3f
	.zero		1


	//   ....[34]....
        /*08c4*/ 	.word	0x0000e770
        /*08c8*/ 	.word	0x00000000
        /*08cc*/ 	.word	0x00000000
        /*08d0*/ 	.short	0x0101
        /*08d2*/ 	.byte	0x3f
	.zero		1


	//   ....[35]....
        /*08d4*/ 	.word	0x00011470
        /*08d8*/ 	.word	0x0000000a
        /*08dc*/ 	.word	0x00028830
        /*08e0*/ 	.short	0x010a
        /*08e2*/ 	.byte	0x3f
	.zero		1


	//   ....[36]....
        /*08e4*/ 	.word	0x000114c0
        /*08e8*/ 	.word	0x0000000a
        /*08ec*/ 	.word	0x00028830
        /*08f0*/ 	.short	0x010a
        /*08f2*/ 	.byte	0x3f
	.zero		1


	//   ....[37]....
        /*08f4*/ 	.word	0x00011910
        /*08f8*/ 	.word	0x0000000a
        /*08fc*/ 	.word	0x00028850
        /*0900*/ 	.short	0x010a
        /*0902*/ 	.byte	0x3f
	.zero		1


	//   ....[38]....
        /*0904*/ 	.word	0x00011950
        /*0908*/ 	.word	0x0000000a
        /*090c*/ 	.word	0x00028850
        /*0910*/ 	.short	0x010a
        /*0912*/ 	.byte	0x3f
	.zero		1


	//   ....[39]....
        /*0914*/ 	.word	0x00011df0
        /*0918*/ 	.word	0x00000007
        /*091c*/ 	.word	0x00000000
        /*0920*/ 	.short	0x0101
        /*0922*/ 	.byte	0x3f
	.zero		1


	//   ....[40]....
        /*0924*/ 	.word	0x00013c80
        /*0928*/ 	.word	0x0000001f
        /*092c*/ 	.word	0x00000000
        /*0930*/ 	.short	0x0101
        /*0932*/ 	.byte	0x3f
	.zero		1


	//   ....[41]....
        /*0934*/ 	.word	0x000148d0
        /*0938*/ 	.word	0x00000000
        /*093c*/ 	.word	0x00028830
        /*0940*/ 	.short	0x010a
        /*0942*/ 	.byte	0x3f
	.zero		1


	//   ....[42]....
        /*0944*/ 	.word	0x00014920
        /*0948*/ 	.word	0x00000000
        /*094c*/ 	.word	0x00028830
        /*0950*/ 	.short	0x010a
        /*0952*/ 	.byte	0x3f
	.zero		1


	//   ....[43]....
        /*0954*/ 	.word	0x00014d70
        /*0958*/ 	.word	0x00000009
        /*095c*/ 	.word	0x00028850
        /*0960*/ 	.short	0x010a
        /*0962*/ 	.byte	0x3f
	.zero		1


	//   ....[44]....
        /*0964*/ 	.word	0x00014db0
        /*0968*/ 	.word	0x00000009
        /*096c*/ 	.word	0x00028850
        /*0970*/ 	.short	0x010a
        /*0972*/ 	.byte	0x3f
	.zero		1


	//   ....[45]....
        /*0974*/ 	.word	0x00016110
        /*0978*/ 	.word	0x0000000d
        /*097c*/ 	.word	0x00000000
        /*0980*/ 	.short	0x0101
        /*0982*/ 	.byte	0x3f
	.zero		1


	//   ....[46]....
        /*0984*/ 	.word	0x000161b0
        /*0988*/ 	.word	0x0000001b
        /*098c*/ 	.word	0x00000000
        /*0990*/ 	.short	0x0101
        /*0992*/ 	.byte	0x3f
	.zero		1


	//   ....[47]....
        /*0994*/ 	.word	0x00016b30
        /*0998*/ 	.word	0x00000000
        /*099c*/ 	.word	0x00028830
        /*09a0*/ 	.short	0x010a
        /*09a2*/ 	.byte	0x3f
	.zero		1


	//   ....[48]....
        /*09a4*/ 	.word	0x00016b80
        /*09a8*/ 	.word	0x00000000
        /*09ac*/ 	.word	0x00028830
        /*09b0*/ 	.short	0x010a
        /*09b2*/ 	.byte	0x3f
	.zero		1


	//   ....[49]....
        /*09b4*/ 	.word	0x00016fd0
        /*09b8*/ 	.word	0x00000009
        /*09bc*/ 	.word	0x00028850
        /*09c0*/ 	.short	0x010a
        /*09c2*/ 	.byte	0x3f
	.zero		1


	//   ....[50]....
        /*09c4*/ 	.word	0x00017010
        /*09c8*/ 	.word	0x00000009
        /*09cc*/ 	.word	0x00028850
        /*09d0*/ 	.short	0x010a
        /*09d2*/ 	.byte	0x3f
	.zero		1


	//   ....[51]....
        /*09d4*/ 	.word	0x000174d0
        /*09d8*/ 	.word	0x00000009
        /*09dc*/ 	.word	0x00000000
        /*09e0*/ 	.short	0x0101
        /*09e2*/ 	.byte	0x3f
	.zero		1


	//   ....[52]....
        /*09e4*/ 	.word	0x00018800
        /*09e8*/ 	.word	0x0000000e
        /*09ec*/ 	.word	0x00000000
        /*09f0*/ 	.short	0x0101
        /*09f2*/ 	.byte	0x3f
	.zero		1


	//   ....[53]....
        /*09f4*/ 	.word	0x00019ce0
        /*09f8*/ 	.word	0x0000000a
        /*09fc*/ 	.word	0x00028850
        /*0a00*/ 	.short	0x010a
        /*0a02*/ 	.byte	0x3f
	.zero		1


	//   ....[54]....
        /*0a04*/ 	.word	0x00019d60
        /*0a08*/ 	.word	0x0000000a
        /*0a0c*/ 	.word	0x00028850
        /*0a10*/ 	.short	0x010a
        /*0a12*/ 	.byte	0x3f
	.zero		1


	//   ....[55]....
        /*0a14*/ 	.word	0x0001a340
        /*0a18*/ 	.word	0x0000000a
        /*0a1c*/ 	.word	0x00000000
        /*0a20*/ 	.short	0x0101
        /*0a22*/ 	.byte	0x3f
	.zero		1


	//   ....[56]....
        /*0a24*/ 	.word	0x0001b570
        /*0a28*/ 	.word	0x00000000
        /*0a2c*/ 	.word	0x00000000
        /*0a30*/ 	.short	0x0101
        /*0a32*/ 	.byte	0x3f
	.zero		1


	//   ....[57]....
        /*0a34*/ 	.word	0x0001dbb0
        /*0a38*/ 	.word	0x0000000c
        /*0a3c*/ 	.word	0x00028820
        /*0a40*/ 	.short	0x010a
        /*0a42*/ 	.byte	0x3f
	.zero		1


	//   ....[58]....
        /*0a44*/ 	.word	0x0001dc40
        /*0a48*/ 	.word	0x00000008
        /*0a4c*/ 	.word	0x000288a0
        /*0a50*/ 	.short	0x010a
        /*0a52*/ 	.byte	0x3f
	.zero		1


	//   ....[59]....
        /*0a54*/ 	.word	0x0001de70
        /*0a58*/ 	.word	0x00000008
        /*0a5c*/ 	.word	0x000288c0
        /*0a60*/ 	.short	0x010a
        /*0a62*/ 	.byte	0x3f
	.zero		1


	//   ....[60]....
        /*0a64*/ 	.word	0x0001e1c0
        /*0a68*/ 	.word	0x00000008
        /*0a6c*/ 	.word	0x000288a0
        /*0a70*/ 	.short	0x010a
        /*0a72*/ 	.byte	0x3f
	.zero		1


	//   ....[61]....
        /*0a74*/ 	.word	0x0001e3e0
        /*0a78*/ 	.word	0x00000008
        /*0a7c*/ 	.word	0x000288c0
        /*0a80*/ 	.short	0x010a
        /*0a82*/ 	.byte	0x3f
	.zero		1


	//   ....[62]....
        /*0a84*/ 	.word	0x0001f4d0
        /*0a88*/ 	.word	0x00000007
        /*0a8c*/ 	.word	0x00028840
        /*0a90*/ 	.short	0x010a
        /*0a92*/ 	.byte	0x3f
	.zero		1


	//   ....[63]....
        /*0a94*/ 	.word	0x0001f9a0
        /*0a98*/ 	.word	0x0000000a
        /*0a9c*/ 	.word	0x00028820
        /*0aa0*/ 	.short	0x010a
        /*0aa2*/ 	.byte	0x3f
	.zero		1


	//   ....[64]....
        /*0aa4*/ 	.word	0x0001fce0
        /*0aa8*/ 	.word	0x00000003
        /*0aac*/ 	.word	0x00028840
        /*0ab0*/ 	.short	0x010a
        /*0ab2*/ 	.byte	0x3f
	.zero		1


	//   ....[65]....
        /*0ab4*/ 	.word	0x0001ffa0
        /*0ab8*/ 	.word	0x00000008
        /*0abc*/ 	.word	0x00000060
        /*0ac0*/ 	.short	0x010a
        /*0ac2*/ 	.byte	0x3f
	.zero		1


	//   ....[66]....
        /*0ac4*/ 	.word	0x00020590
        /*0ac8*/ 	.word	0x00000002
        /*0acc*/ 	.word	0x00028840
        /*0ad0*/ 	.short	0x010a
        /*0ad2*/ 	.byte	0x3f
	.zero		1


	//   ....[67]....
        /*0ad4*/ 	.word	0x00020850
        /*0ad8*/ 	.word	0x00000002
        /*0adc*/ 	.word	0x00000060
        /*0ae0*/ 	.short	0x010a
        /*0ae2*/ 	.byte	0x3f
	.zero		1


	//   ....[68]....
        /*0ae4*/ 	.word	0x00020d20
        /*0ae8*/ 	.word	0x00000002
        /*0aec*/ 	.word	0x00028840
        /*0af0*/ 	.short	0x010a
        /*0af2*/ 	.byte	0x3f
	.zero		1


	//   ....[69]....
        /*0af4*/ 	.word	0x00020fe0
        /*0af8*/ 	.word	0x00000003
        /*0afc*/ 	.word	0x00000060
        /*0b00*/ 	.short	0x010a
        /*0b02*/ 	.byte	0x3f
	.zero		1


	//   ....[70]....
        /*0b04*/ 	.word	0x00021450
        /*0b08*/ 	.word	0x00000003
        /*0b0c*/ 	.word	0x00028860
        /*0b10*/ 	.short	0x010a
        /*0b12*/ 	.byte	0x3f
	.zero		1


	//   ....[71]....
        /*0b14*/ 	.word	0x00022430
        /*0b18*/ 	.word	0x00000000
        /*0b1c*/ 	.word	0x00028820
        /*0b20*/ 	.short	0x010a
        /*0b22*/ 	.byte	0x3f
	.zero		1


	//   ....[72]....
        /*0b24*/ 	.word	0x000225e0
        /*0b28*/ 	.word	0x00000006
        /*0b2c*/ 	.word	0x00000000
        /*0b30*/ 	.short	0x010a
        /*0b32*/ 	.byte	0x3f
	.zero		1


	//   ....[73]....
        /*0b34*/ 	.word	0x00022650
        /*0b38*/ 	.word	0x00000007
        /*0b3c*/ 	.word	0x00000000
        /*0b40*/ 	.short	0x010a
        /*0b42*/ 	.byte	0x3f
	.zero		1


	//   ....[74]....
        /*0b44*/ 	.word	0x000226c0
        /*0b48*/ 	.word	0x00000004
        /*0b4c*/ 	.word	0x00000000
        /*0b50*/ 	.short	0x010a
        /*0b52*/ 	.byte	0x3f
	.zero		1


	//   ....[75]....
        /*0b54*/ 	.word	0x000226f0
        /*0b58*/ 	.word	0x00000003
        /*0b5c*/ 	.word	0x00000000
        /*0b60*/ 	.short	0x010a
        /*0b62*/ 	.byte	0x3f
	.zero		1


	//   ....[76]....
        /*0b64*/ 	.word	0x00022750
        /*0b68*/ 	.word	0x00000067
        /*0b6c*/ 	.word	0x00028890
        /*0b70*/ 	.short	0x010a
        /*0b72*/ 	.byte	0x3f
	.zero		1


	//   ....[77]....
        /*0b74*/ 	.word	0x000227a0
        /*0b78*/ 	.word	0x00000067
        /*0b7c*/ 	.word	0x00028890
        /*0b80*/ 	.short	0x010a
        /*0b82*/ 	.byte	0x3f
	.zero		1


	//   ....[78]....
        /*0b84*/ 	.word	0x000227f0
        /*0b88*/ 	.word	0x00000067
        /*0b8c*/ 	.word	0x00028890
        /*0b90*/ 	.short	0x010a
        /*0b92*/ 	.byte	0x3f
	.zero		1


	//   ....[79]....
        /*0b94*/ 	.word	0x00022840
        /*0b98*/ 	.word	0x00000067
        /*0b9c*/ 	.word	0x000288b0
        /*0ba0*/ 	.short	0x010a
        /*0ba2*/ 	.byte	0x3f
	.zero		1


	//   ....[80]....
        /*0ba4*/ 	.word	0x00023340
        /*0ba8*/ 	.word	0x00000002
        /*0bac*/ 	.word	0x00028800
        /*0bb0*/ 	.short	0x010a
        /*0bb2*/ 	.byte	0x3f
	.zero		1


	//   ....[81]....
        /*0bb4*/ 	.word	0x00023d90
        /*0bb8*/ 	.word	0x00000002
        /*0bbc*/ 	.word	0x00028800
        /*0bc0*/ 	.short	0x010a
        /*0bc2*/ 	.byte	0x3f
	.zero		1


	//   ....[82]....
        /*0bc4*/ 	.word	0x00023de0
        /*0bc8*/ 	.word	0x00000003
        /*0bcc*/ 	.word	0x00028830
        /*0bd0*/ 	.short	0x010a
        /*0bd2*/ 	.byte	0x3f
	.zero		1


	//   ....[83]....
        /*0bd4*/ 	.word	0x00023e30
        /*0bd8*/ 	.word	0x0000000a
        /*0bdc*/ 	.word	0x00028830
        /*0be0*/ 	.short	0x010a
        /*0be2*/ 	.byte	0x3f
	.zero		1


	//   ....[84]....
        /*0be4*/ 	.word	0x00023e80
        /*0be8*/ 	.word	0x0000000a
        /*0bec*/ 	.word	0x00028850
        /*0bf0*/ 	.short	0x010a
        /*0bf2*/ 	.byte	0x3f
	.zero		1


	//   ....[85]....
        /*0bf4*/ 	.word	0x00023ed0
        /*0bf8*/ 	.word	0x00000000
        /*0bfc*/ 	.word	0x00028830
        /*0c00*/ 	.short	0x010a
        /*0c02*/ 	.byte	0x3f
	.zero		1


	//   ....[86]....
        /*0c04*/ 	.word	0x00023f20
        /*0c08*/ 	.word	0x00000009
        /*0c0c*/ 	.word	0x00028850
        /*0c10*/ 	.short	0x010a
        /*0c12*/ 	.byte	0x3f
	.zero		1


	//   ....[87]....
        /*0c14*/ 	.word	0x00023f70
        /*0c18*/ 	.word	0x00000000
        /*0c1c*/ 	.word	0x00028830
        /*0c20*/ 	.short	0x010a
        /*0c22*/ 	.byte	0x3f
	.zero		1


	//   ....[88]....
        /*0c24*/ 	.word	0x00023fc0
        /*0c28*/ 	.word	0x00000009
        /*0c2c*/ 	.word	0x00028850
        /*0c30*/ 	.short	0x010a
        /*0c32*/ 	.byte	0x3f
	.zero		1


	//   ....[89]....
        /*0c34*/ 	.word	0x00024010
        /*0c38*/ 	.word	0x0000000a
        /*0c3c*/ 	.word	0x00028850
        /*0c40*/ 	.short	0x010a
        /*0c42*/ 	.byte	0x3f
	.zero		1


	//   ....[90]....
        /*0c44*/ 	.word	0x000241b0
        /*0c48*/ 	.word	0x0000000c
        /*0c4c*/ 	.word	0x00028820
        /*0c50*/ 	.short	0x010a
        /*0c52*/ 	.byte	0x3f
	.zero		1


	//   ....[91]....
        /*0c54*/ 	.word	0x00024200
        /*0c58*/ 	.word	0x00000008
        /*0c5c*/ 	.word	0x000288a0
        /*0c60*/ 	.short	0x010a
        /*0c62*/ 	.byte	0x3f
	.zero		1


	//   ....[92]....
        /*0c64*/ 	.word	0x00024250
        /*0c68*/ 	.word	0x00000008
        /*0c6c*/ 	.word	0x000288c0
        /*0c70*/ 	.short	0x010a
        /*0c72*/ 	.byte	0x3f
	.zero		1


	//   ....[93]....
        /*0c74*/ 	.word	0x000242a0
        /*0c78*/ 	.word	0x00000008
        /*0c7c*/ 	.word	0x000288a0
        /*0c80*/ 	.short	0x010a
        /*0c82*/ 	.byte	0x3f
	.zero		1


	//   ....[94]....
        /*0c84*/ 	.word	0x000242f0
        /*0c88*/ 	.word	0x00000008
        /*0c8c*/ 	.word	0x000288c0
        /*0c90*/ 	.short	0x010a
        /*0c92*/ 	.byte	0x3f
	.zero		1


	//   ....[95]....
        /*0c94*/ 	.word	0x00024490
        /*0c98*/ 	.word	0x00000007
        /*0c9c*/ 	.word	0x00028840
        /*0ca0*/ 	.short	0x010a
        /*0ca2*/ 	.byte	0x3f
	.zero		1


	//   ....[96]....
        /*0ca4*/ 	.word	0x00024510
        /*0ca8*/ 	.word	0x00000003
        /*0cac*/ 	.word	0x00028820
        /*0cb0*/ 	.short	0x010a
        /*0cb2*/ 	.byte	0x3f
	.zero		1


	//   ....[97]....
        /*0cb4*/ 	.word	0x00024560
        /*0cb8*/ 	.word	0x00000003
        /*0cbc*/ 	.word	0x00028840
        /*0cc0*/ 	.short	0x010a
        /*0cc2*/ 	.byte	0x3f
	.zero		1


	//   ....[98]....
        /*0cc4*/ 	.word	0x000245b0
        /*0cc8*/ 	.word	0x00000008
        /*0ccc*/ 	.word	0x00000060
        /*0cd0*/ 	.short	0x010a
        /*0cd2*/ 	.byte	0x3f
	.zero		1


	//   ....[99]....
        /*0cd4*/ 	.word	0x00024600
        /*0cd8*/ 	.word	0x00000002
        /*0cdc*/ 	.word	0x00028840
        /*0ce0*/ 	.short	0x010a
        /*0ce2*/ 	.byte	0x3f
	.zero		1


	//   ....[100]....
        /*0ce4*/ 	.word	0x00024650
        /*0ce8*/ 	.word	0x00000002
        /*0cec*/ 	.word	0x00000060
        /*0cf0*/ 	.short	0x010a
        /*0cf2*/ 	.byte	0x3f
	.zero		1


	//   ....[101]....
        /*0cf4*/ 	.word	0x000246a0
        /*0cf8*/ 	.word	0x00000002
        /*0cfc*/ 	.word	0x00028840
        /*0d00*/ 	.short	0x010a
        /*0d02*/ 	.byte	0x3f
	.zero		1


	//   ....[102]....
        /*0d04*/ 	.word	0x000246f0
        /*0d08*/ 	.word	0x00000003
        /*0d0c*/ 	.word	0x00000060
        /*0d10*/ 	.short	0x010a
        /*0d12*/ 	.byte	0x3f
	.zero		1


	//   ....[103]....
        /*0d14*/ 	.word	0x00024740
        /*0d18*/ 	.word	0x00000003
        /*0d1c*/ 	.word	0x00028860
        /*0d20*/ 	.short	0x010a
        /*0d22*/ 	.byte	0x3f
	.zero		1


	//   ....[104]....
        /*0d24*/ 	.word	0x00025100
        /*0d28*/ 	.word	0x00000000
        /*0d2c*/ 	.word	0x00028820
        /*0d30*/ 	.short	0x010a
        /*0d32*/ 	.byte	0x3f
	.zero		1


	//   ....[105]....
        /*0d34*/ 	.word	0x000252a0
        /*0d38*/ 	.word	0x00000006
        /*0d3c*/ 	.word	0x00000000
        /*0d40*/ 	.short	0x010a
        /*0d42*/ 	.byte	0x3f
	.zero		1


	//   ....[106]....
        /*0d44*/ 	.word	0x000252f0
        /*0d48*/ 	.word	0x00000007
        /*0d4c*/ 	.word	0x00000000
        /*0d50*/ 	.short	0x010a
        /*0d52*/ 	.byte	0x3f
	.zero		1


	//   ....[107]....
        /*0d54*/ 	.word	0x00025340
        /*0d58*/ 	.word	0x00000004
        /*0d5c*/ 	.word	0x00000000
        /*0d60*/ 	.short	0x010a
        /*0d62*/ 	.byte	0x3f
	.zero		1


	//----- nvinfo : EIATTR_NUM_MBARRIERS
	.align		4
.L_272:
        /*0d64*/ 	.byte	0x03, 0x38
        /*0d66*/ 	.short	0x0016


	//----- nvinfo : EIATTR_EXIT_INSTR_OFFSETS
	.align		4
        /*0d68*/ 	.byte	0x04, 0x1c
        /*0d6a*/ 	.short	(.L_274 - .L_273)


	//   ....[0]....
.L_273:
        /*0d6c*/ 	.word	0x00022740


	//----- nvinfo : EIATTR_MAX_THREADS
	.align		4
.L_274:
        /*0d70*/ 	.byte	0x04, 0x05
        /*0d72*/ 	.short	(.L_276 - .L_275)
.L_275:
        /*0d74*/ 	.word	0x00000180
        /*0d78*/ 	.word	0x00000001
        /*0d7c*/ 	.word	0x00000001


	//----- nvinfo : EIATTR_CRS_STACK_SIZE
	.align		4
.L_276:
        /*0d80*/ 	.byte	0x04, 0x1e
        /*0d82*/ 	.short	(.L_278 - .L_277)
.L_277:
        /*0d84*/ 	.word	0x00000000


	//----- nvinfo : EIATTR_CBANK_PARAM_SIZE
	.align		4
.L_278:
        /*0d88*/ 	.byte	0x03, 0x19
        /*0d8a*/ 	.short	0x0a70


	//----- nvinfo : EIATTR_PARAM_CBANK
	.align		4
        /*0d8c*/ 	.byte	0x04, 0x0a
        /*0d8e*/ 	.short	(.L_280 - .L_279)
	.align		4
.L_279:
        /*0d90*/ 	.word	index@(.nv.constant0._ZN7cutlass13device_kernelIN5flash11enable_sm90INS1_16FlashAttnFwdSm90INS1_25CollectiveMainloopFwdSm90ILi2EN4cute5tupleIJNS5_1CILi1EEES8_S8_EEENS6_IJNS7_ILi128EEESA_SA_EEELi128ENS_6half_tEfNS_4arch4Sm90ELb0ELb1ELb0ELb1ELb0ELb1ELb0ELb1ELb1ELb0ELb0ELb0EEENS1_21CollectiveEpilogueFwdISB_S9_SC_SE_Li256ELb1ELb0ELb0ELb0EEENS1_36VarlenDynamicPersistentTileSchedulerILi128ELi128ELi256ELi32ELb0ELb0ELb1ELb1ELb0ELb1EEEEEEEEEvNT_6ParamsE)
        /*0d94*/ 	.short	0x0210
        /*0d96*/ 	.short	0x0a70


	//----- nvinfo : EIATTR_SW_WAR
	.align		4
.L_280:
        /*0d98*/ 	.byte	0x04, 0x36
        /*0d9a*/ 	.short	(.L_282 - .L_281)
.L_281:
        /*0d9c*/ 	.word	0x00000008
.L_282:


//--------------------- .nv.info._ZN7cutlass13device_kernelIN5flash11enable_sm90INS1_16FlashAttnFwdSm90INS1_25CollectiveMainloopFwdSm90ILi2EN4cute5tupleIJNS5_1CILi1EEES8_S8_EEENS6_IJNS7_ILi128EEESA_SA_EEELi128ENS_6half_tEfNS_4arch4Sm90ELb1ELb0ELb0ELb0ELb0ELb0ELb0ELb1ELb1ELb0ELb0ELb0EEENS1_21CollectiveEpilogueFwdISB_S9_SC_SE_Li256ELb0ELb0ELb0ELb0EEENS1_30DynamicPersistentTileSchedulerILi256ELi32ELb0ELb0ELb1EEEEEEEEEvNT_6ParamsE --------------------------
	.section	.nv.info._ZN7cutlass13device_kernelIN5flash11enable_sm90INS1_16FlashAttnFwdSm90INS1_25CollectiveMainloopFwdSm90ILi2EN4cute5tupleIJNS5_1CILi1EEES8_S8_EEENS6_IJNS7_ILi128EEESA_SA_EEELi128ENS_6half_tEfNS_4arch4Sm90ELb1ELb0ELb0ELb0ELb0ELb0ELb0ELb1ELb1ELb0ELb0ELb0EEENS1_21CollectiveEpilogueFwdISB_S9_SC_SE_Li256ELb0ELb0ELb0ELb0EEENS1_30DynamicPersistentTileSchedulerILi256ELi32ELb0ELb0ELb1EEEEEEEEEvNT_6ParamsE,"",@"SHT_CUDA_INFO"
	.sectionflags	@""
	.align	4


	//----- nvinfo : EIATTR_CUDA_API_VERSION
	.align		4
        /*0000*/ 	.byte	0x04, 0x37
        /*0002*/ 	.short	(.L_284 - .L_283)
.L_283:
        /*0004*/ 	.word	0x00000082


	//----- nvinfo : EIATTR_KPARAM_INFO
	.align		4
.L_284:
        /*0008*/ 	.byte	0x04, 0x17
        /*000a*/ 	.short	(.L_286 - .L_285)
.L_285:
        /*000c*/ 	.word	0x00000000
        /*0010*/ 	.short	0x0000
        /*0012*/ 	.short	0x0070
        /*0014*/ 	.byte	0x00, 0xf0, 0x01, 0x2e


	//----- nvinfo : EIATTR_SPARSE_MMA_MASK
	.align		4
.L_286:
        /*0018*/ 	.byte	0x03, 0x50
        /*001a*/ 	.short	0x0000


	//----- nvinfo : EIATTR_MAXREG_COUNT
	.align		4
        /*001c*/ 	.byte	0x03, 0x1b
        /*001e*/ 	.short	0x00a8


	//----- nvinfo : EIATTR_NUM_BARRIERS
	.align		4
        /*0020*/ 	.byte	0x02, 0x4c
        /*0022*/ 	.byte	0x10
	.zero		1


	//----- nvinfo : EIATTR_EXTERNS
	.align		4
        /*0024*/ 	.byte	0x04, 0x0f
        /*0026*/ 	.short	(.L_288 - .L_287)


	//   ....[0]....
	.align		4
.L_287:
        /*0028*/ 	.word	index@(__assertfail)


	//----- nvinfo : EIATTR_MERCURY_ISA_VERSION
	.align		4
.L_288:
        /*002c*/ 	.byte	0x03, 0x5f
        /*002e*/ 	.short	0x0101


	//----- nvinfo : EIATTR_INT_WARP_WIDE_INSTR_OFFSETS
	.align		4
        /*0030*/ 	.byte	0x04, 0x31
        /*0032*/ 	.short	(.L_290 - .L_289)


	//   ....[0]....
.L_289:
        /*0034*/ 	.word	0x00000180


	//   ....[1]....
        /*0038*/ 	.word	0x000001b0


	//   ....[2]....
        /*003c*/ 	.word	0x000001c0


	//   ....[3]....
        /*0040*/ 	.word	0x0000a8c0


	//   ....[4]....
        /*0044*/ 	.word	0x0000a950


	//   ....[5]....
        /*0048*/ 	.word	0x0000ae60


	//   ....[6]....
        /*004c*/ 	.word	0x0000c8b0


	//   ....[7]....
        /*0050*/ 	.word	0x0000c940


	//----- nvinfo : EIATTR_COOP_GROUP_MASK_REGIDS
	.align		4
.L_290:
        /*0054*/ 	.byte	0x04, 0x29
        /*0056*/ 	.short	(.L_292 - .L_291)


	//   ....[0]....
.L_291:
        /*0058*/ 	.word	0xffffffff


	//   ....[1]....
        /*005c*/ 	.word	0xffffffff


	//   ....[2]....
        /*0060*/ 	.word	0xffffffff


	//   ....[3]....
        /*0064*/ 	.word	0xffffffff


	//   ....[4]....
        /*0068*/ 	.word	0xffffffff


	//   ....[5]....
        /*006c*/ 	.word	0xffffffff


	//   ....[6]....
        /*0070*/ 	.word	0xffffffff


	//   ....[7]....
        /*0074*/ 	.word	0xffffffff


	//   ....[8]....
        /*0078*/ 	.word	0xffffffff


	//   ....[9]....
        /*007c*/ 	.word	0xffffffff


	//   ....[10]....
        /*0080*/ 	.word	0xffffffff


	//   ....[11]....
        /*0084*/ 	.word	0xffffffff


	//   ....[12]....
        /*0088*/ 	.word	0xffffffff


	//   ....[13]....
        /*008c*/ 	.word	0xffffffff


	//   ....[14]....
        /*0090*/ 	.word	0xffffffff


	//   ....[15]....
        /*0094*/ 	.word	0xffffffff


	//   ....[16]....
        /*0098*/ 	.word	0xffffffff


	//   ....[17]....
        /*009c*/ 	.word	0xffffffff


	//   ....[18]....
        /*00a0*/ 	.word	0xffffffff


	//   ....[19]....
        /*00a4*/ 	.word	0xffffffff


	//   ....[20]....
        /*00a8*/ 	.word	0xffffffff


	//   ....[21]....
        /*00ac*/ 	.word	0xffffffff


	//   ....[22]....
        /*00b0*/ 	.word	0xffffffff


	//   ....[23]....
        /*00b4*/ 	.word	0xffffffff


	//   ....[24]....
        /*00b8*/ 	.word	0xffffffff


	//   ....[25]....
        /*00bc*/ 	.word	0xffffffff


	//   ....[26]....
        /*00c0*/ 	.word	0xffffffff


	//   ....[27]....
        /*00c4*/ 	.word	0xffffffff


	//   ....[28]....
        /*00c8*/ 	.word	0x0500000f


	//   ....[29]....
        /*00cc*/ 	.word	0x0500000f


	//----- nvinfo : EIATTR_COOP_GROUP_INSTR_OFFSETS
	.align		4
.L_292:
        /*00d0*/ 	.byte	0x04, 0x28
        /*00d2*/ 	.short	(.L_294 - .L_293)


	//   ....[0]....
.L_293:
        /*00d4*/ 	.word	0x00000060


	//   ....[1]....
        /*00d8*/ 	.word	0x00000190


	//   ....[2]....
        /*00dc*/ 	.word	0x000001e0


	//   ....[3]....
        /*00e0*/ 	.word	0x000003d0


	//   ....[4]....
        /*00e4*/ 	.word	0x00000530


	//   ....[5]....
        /*00e8*/ 	.word	0x00000650


	//   ....[6]....
        /*00ec*/ 	.word	0x000007b0


	//   ....[7]....
        /*00f0*/ 	.word	0x00001410


	//   ....[8]....
        /*00f4*/ 	.word	0x00002560


	//   ....[9]....
        /*00f8*/ 	.word	0x000025b0


	//   ....[10]....
        /*00fc*/ 	.word	0x00003030


	//   ....[11]....
        /*0100*/ 	.word	0x000030c0


	//   ....[12]....
        /*0104*/ 	.word	0x00004b50


	//   ....[13]....
        /*0108*/ 	.word	0x00004be0


	//   ....[14]....
        /*010c*/ 	.word	0x000055b0


	//   ....[15]....
        /*0110*/ 	.word	0x000056d0


	//   ....[16]....
        /*0114*/ 	.word	0x00006ea0


	//   ....[17]....
        /*0118*/ 	.word	0x00006ed0


	//   ....[18]....
        /*011c*/ 	.word	0x00007160


	//   ....[19]....
        /*0120*/ 	.word	0x000071d0


	//   ....[20]....
        /*0124*/ 	.word	0x000087e0


	//   ....[21]....
        /*0128*/ 	.word	0x00008820


	//   ....[22]....
        /*012c*/ 	.word	0x00008920


	//   ....[23]....
        /*0130*/ 	.word	0x00008930


	//   ....[24]....
        /*0134*/ 	.word	0x00009840


	//   ....[25]....
        /*0138*/ 	.word	0x0000a350


	//   ....[26]....
        /*013c*/ 	.word	0x0000cc50


	//   ....[27]....
        /*0140*/ 	.word	0x0000ce00


	//   ....[28]....
        /*0144*/ 	.word	0x0000d370


	//   ....[29]....
        /*0148*/ 	.word	0x0000d750


	//----- nvinfo : EIATTR_REG_RECONFIG
	.align		4
.L_294:
        /*014c*/ 	.byte	0x01, 0x54
	.zero		2


	//----- nvinfo : EIATTR_SYSCALL_OFFSETS
	.align		4
        /*0150*/ 	.byte	0x04, 0x46
        /*0152*/ 	.short	(.L_296 - .L_295)


	//   ....[0]....
.L_295:
        /*0154*/ 	.word	0x000015c0


	//   ....[1]....
        /*0158*/ 	.word	0x0000aae0


	//   ....[2]....
        /*015c*/ 	.word	0x0000ac20


	//   ....[3]....
        /*0160*/ 	.word	0x0000ad20


	//----- nvinfo : EIATTR_MBARRIER_INSTR_OFFSETS
	.align		4
.L_296:
        /*0164*/ 	.byte	0x04, 0x39
        /*0166*/ 	.short	(.L_298 - .L_297)


	//   ....[0]....
.L_297:
        /*0168*/ 	.word	0x00000280
        /*016c*/ 	.word	0x000000ff
        /*0170*/ 	.word	0x00028800
        /*0174*/ 	.short	0x0100
        /*0176*/ 	.byte	0x06
	.zero		1


	//   ....[1]....
        /*0178*/ 	.word	0x00000290
        /*017c*/ 	.word	0x000000ff
        /*0180*/ 	.word	0x00028820
        /*0184*/ 	.short	0x0100
        /*0186*/ 	.byte	0x06
	.zero		1


	//   ....[2]....
        /*0188*/ 	.word	0x00000380
        /*018c*/ 	.word	0x000000ff
        /*0190*/ 	.word	0x00028830
        /*0194*/ 	.short	0x0100
        /*0196*/ 	.byte	0x08
	.zero		1


	//   ....[3]....
        /*0198*/ 	.word	0x00000390
        /*019c*/ 	.word	0x000000ff
        /*01a0*/ 	.word	0x00028840
        /*01a4*/ 	.short	0x0100
        /*01a6*/ 	.byte	0x08
	.zero		1


	//   ....[4]....
        /*01a8*/ 	.word	0x000003a0
        /*01ac*/ 	.word	0x000000ff
        /*01b0*/ 	.word	0x00028838
        /*01b4*/ 	.short	0x0100
        /*01b6*/ 	.byte	0x08
	.zero		1


	//   ....[5]....
        /*01b8*/ 	.word	0x000003b0
        /*01bc*/ 	.word	0x000000ff
        /*01c0*/ 	.word	0x00028848
        /*01c4*/ 	.short	0x0100
        /*01c6*/ 	.byte	0x08
	.zero		1


	//   ....[6]....
        /*01c8*/ 	.word	0x000004e0
        /*01cc*/ 	.word	0x000000ff
        /*01d0*/ 	.word	0x00028850
        /*01d4*/ 	.short	0x0100
        /*01d6*/ 	.byte	0x08
	.zero		1


	//   ....[7]....
        /*01d8*/ 	.word	0x000004f0
        /*01dc*/ 	.word	0x000000ff
        /*01e0*/ 	.word	0x00028860
        /*01e4*/ 	.short	0x0100
        /*01e6*/ 	.byte	0x08
	.zero		1


	//   ....[8]....
        /*01e8*/ 	.word	0x00000500
        /*01ec*/ 	.word	0x000000ff
        /*01f0*/ 	.word	0x00028858
        /*01f4*/ 	.short	0x0100
        /*01f6*/ 	.byte	0x08
	.zero		1


	//   ....[9]....
        /*01f8*/ 	.word	0x00000510
        /*01fc*/ 	.word	0x000000ff
        /*0200*/ 	.word	0x00028868
        /*0204*/ 	.short	0x0100
        /*0206*/ 	.byte	0x08
	.zero		1


	//   ....[10]....
        /*0208*/ 	.word	0x00000600
        /*020c*/ 	.word	0x000000ff
        /*0210*/ 	.word	0x00028870
        /*0214*/ 	.short	0x0100
        /*0216*/ 	.byte	0x06
	.zero		1


	//   ....[11]....
        /*0218*/ 	.word	0x00000610
        /*021c*/ 	.word	0x000000ff
        /*0220*/ 	.word	0x00028880
        /*0224*/ 	.short	0x0100
        /*0226*/ 	.byte	0x06
	.zero		1


	//   ....[12]....
        /*0228*/ 	.word	0x00000620
        /*022c*/ 	.word	0x000000ff
        /*0230*/ 	.word	0x00028878
        /*0234*/ 	.short	0x0100
        /*0236*/ 	.byte	0x06
	.zero		1


	//   ....[13]....
        /*0238*/ 	.word	0x00000630
        /*023c*/ 	.word	0x000000ff
        /*0240*/ 	.word	0x00028888
        /*0244*/ 	.short	0x0100
        /*0246*/ 	.byte	0x06
	.zero		1


	//   ....[14]....
        /*0248*/ 	.word	0x00000760
        /*024c*/ 	.word	0x000000ff
        /*0250*/ 	.word	0x00028890
        /*0254*/ 	.short	0x0100
        /*0256*/ 	.byte	0x08
	.zero		1


	//   ....[15]....
        /*0258*/ 	.word	0x00000770
        /*025c*/ 	.word	0x000000ff
        /*0260*/ 	.word	0x000288a0
        /*0264*/ 	.short	0x0100
        /*0266*/ 	.byte	0x08
	.zero		1


	//   ....[16]....
        /*0268*/ 	.word	0x00000780
        /*026c*/ 	.word	0x000000ff
        /*0270*/ 	.word	0x00028898
        /*0274*/ 	.short	0x0100
        /*0276*/ 	.byte	0x08
	.zero		1


	//   ....[17]....
        /*0278*/ 	.word	0x00000790
        /*027c*/ 	.word	0x000000ff
        /*0280*/ 	.word	0x000288a8
        /*0284*/ 	.short	0x0100
        /*0286*/ 	.byte	0x08
	.zero		1


	//   ....[18]....
        /*0288*/ 	.word	0x000008c0
        /*028c*/ 	.word	0x000000ff
        /*0290*/ 	.word	0x000288b0
        /*0294*/ 	.short	0x0100
        /*0296*/ 	.byte	0x08
	.zero		1


	//   ....[19]....
        /*0298*/ 	.word	0x000008d0
        /*029c*/ 	.word	0x000000ff
        /*02a0*/ 	.word	0x000288c0
        /*02a4*/ 	.short	0x0100
        /*02a6*/ 	.byte	0x08
	.zero		1


	//   ....[20]....
        /*02a8*/ 	.word	0x000008e0
        /*02ac*/ 	.word	0x000000ff
        /*02b0*/ 	.word	0x000288b8
        /*02b4*/ 	.short	0x0100
        /*02b6*/ 	.byte	0x08
	.zero		1


	//   ....[21]....
        /*02b8*/ 	.word	0x000008f0
        /*02bc*/ 	.word	0x000000ff
        /*02c0*/ 	.word	0x000288c8
        /*02c4*/ 	.short	0x0100
        /*02c6*/ 	.byte	0x08
	.zero		1


	//   ....[22]....
        /*02c8*/ 	.word	0x00001640
        /*02cc*/ 	.word	0x000000ff
        /*02d0*/ 	.word	0x00028800
        /*02d4*/ 	.short	0x010a
        /*02d6*/ 	.byte	0x26
	.zero		1


	//   ....[23]....
        /*02d8*/ 	.word	0x000016c0
        /*02dc*/ 	.word	0x00000003
        /*02e0*/ 	.word	0x00028830
        /*02e4*/ 	.short	0x010a
        /*02e6*/ 	.byte	0x3f
	.zero		1


	//   ....[24]....
        /*02e8*/ 	.word	0x00001730
        /*02ec*/ 	.word	0x00000003
        /*02f0*/ 	.word	0x00028830
        /*02f4*/ 	.short	0x010a
        /*02f6*/ 	.byte	0x3f
	.zero		1


	//   ....[25]....
        /*02f8*/ 	.word	0x00001f70
        /*02fc*/ 	.word	0x00000003
        /*0300*/ 	.word	0x00000000
        /*0304*/ 	.short	0x0101
        /*0306*/ 	.byte	0x3f
	.zero		1


	//   ....[26]....
        /*0308*/ 	.word	0x00003ed0
        /*030c*/ 	.word	0x000000ff
        /*0310*/ 	.word	0x00028830
        /*0314*/ 	.short	0x010a
        /*0316*/ 	.byte	0x0a
	.zero		1


	//   ....[27]....
        /*0318*/ 	.word	0x00003f10
        /*031c*/ 	.word	0x000000ff
        /*0320*/ 	.word	0x00028830
        /*0324*/ 	.short	0x010a
        /*0326*/ 	.byte	0x0a
	.zero		1


	//   ....[28]....
        /*0328*/ 	.word	0x00004240
        /*032c*/ 	.word	0x000000ff
        /*0330*/ 	.word	0x00028850
        /*0334*/ 	.short	0x010a
        /*0336*/ 	.byte	0x0a
	.zero		1


	//   ....[29]....
        /*0338*/ 	.word	0x00004280
        /*033c*/ 	.word	0x000000ff
        /*0340*/ 	.word	0x00028850
        /*0344*/ 	.short	0x010a
        /*0346*/ 	.byte	0x0a
	.zero		1


	//   ....[30]....
        /*0348*/ 	.word	0x00005dd0
        /*034c*/ 	.word	0x0000002e
        /*0350*/ 	.word	0x00000000
        /*0354*/ 	.short	0x0101
        /*0356*/ 	.byte	0x3f
	.zero		1


	//   ....[31]....
        /*0358*/ 	.word	0x00005e50
        /*035c*/ 	.word	0x00000030
        /*0360*/ 	.word	0x00000000
        /*0364*/ 	.short	0x0101
        /*0366*/ 	.byte	0x3f
	.zero		1


	//   ....[32]....
        /*0368*/ 	.word	0x00006800
        /*036c*/ 	.word	0x000000ff
        /*0370*/ 	.word	0x00028830
        /*0374*/ 	.short	0x010a
        /*0376*/ 	.byte	0x0a
	.zero		1


	//   ....[33]....
        /*0378*/ 	.word	0x00006840
        /*037c*/ 	.word	0x000000ff
        /*0380*/ 	.word	0x00028830
        /*0384*/ 	.short	0x010a
        /*0386*/ 	.byte	0x0a
	.zero		1


	//   ....[34]....
        /*0388*/ 	.word	0x00006b70
        /*038c*/ 	.word	0x000000ff
        /*0390*/ 	.word	0x00028850
        /*0394*/ 	.short	0x010a
        /*0396*/ 	.byte	0x0a
	.zero		1


	//   ....[35]....
        /*0398*/ 	.word	0x00006bb0
        /*039c*/ 	.word	0x000000ff
        /*03a0*/ 	.word	0x00028850
        /*03a4*/ 	.short	0x010a
        /*03a6*/ 	.byte	0x0a
	.zero		1


	//   ....[36]....
        /*03a8*/ 	.word	0x00007cb0
        /*03ac*/ 	.word	0x0000001b
        /*03b0*/ 	.word	0x00000000
        /*03b4*/ 	.short	0x0101
        /*03b6*/ 	.byte	0x3f
	.zero		1


	//   ....[37]....
        /*03b8*/ 	.word	0x00007d60
        /*03bc*/ 	.word	0x0000001f
        /*03c0*/ 	.word	0x00000000
        /*03c4*/ 	.short	0x0101
        /*03c6*/ 	.byte	0x3f
	.zero		1


	//   ....[38]....
        /*03c8*/ 	.word	0x00008750
        /*03cc*/ 	.word	0x000000ff
        /*03d0*/ 	.word	0x00028850
        /*03d4*/ 	.short	0x010a
        /*03d6*/ 	.byte	0x05
	.zero		1


	//   ....[39]....
        /*03d8*/ 	.word	0x00008790
        /*03dc*/ 	.word	0x000000ff
        /*03e0*/ 	.word	0x00028850
        /*03e4*/ 	.short	0x010a
        /*03e6*/ 	.byte	0x05
	.zero		1


	//   ....[40]....
        /*03e8*/ 	.word	0x00008ea0
        /*03ec*/ 	.word	0x00000000
        /*03f0*/ 	.word	0x00000000
        /*03f4*/ 	.short	0x0101
        /*03f6*/ 	.byte	0x3f
	.zero		1


	//   ....[41]....
        /*03f8*/ 	.word	0x00009a40
        /*03fc*/ 	.word	0x000000ff
        /*0400*/ 	.word	0x00000000
        /*0404*/ 	.short	0x0101
        /*0406*/ 	.byte	0x05
	.zero		1


	//   ....[42]....
        /*0408*/ 	.word	0x0000b130
        /*040c*/ 	.word	0x00000008
        /*0410*/ 	.word	0x00028840
        /*0414*/ 	.short	0x010a
        /*0416*/ 	.byte	0x3f
	.zero		1


	//   ....[43]....
        /*0418*/ 	.word	0x0000b4d0
        /*041c*/ 	.word	0x000000ff
        /*0420*/ 	.word	0x00028820
        /*0424*/ 	.short	0x010a
        /*0426*/ 	.byte	0x26
	.zero		1


	//   ....[44]....
        /*0428*/ 	.word	0x0000b7c0
        /*042c*/ 	.word	0x00000003
        /*0430*/ 	.word	0x00028840
        /*0434*/ 	.short	0x010a
        /*0436*/ 	.byte	0x3f
	.zero		1


	//   ....[45]....
        /*0438*/ 	.word	0x0000b9c0
        /*043c*/ 	.word	0x00000002
        /*0440*/ 	.word	0x00000060
        /*0444*/ 	.short	0x010a
        /*0446*/ 	.byte	0x3f
	.zero		1


	//   ....[46]....
        /*0448*/ 	.word	0x0000be50
        /*044c*/ 	.word	0x00000003
        /*0450*/ 	.word	0x00028840
        /*0454*/ 	.short	0x010a
        /*0456*/ 	.byte	0x3f
	.zero		1


	//   ....[47]....
        /*0458*/ 	.word	0x0000c050
        /*045c*/ 	.word	0x00000002
        /*0460*/ 	.word	0x00000060
        /*0464*/ 	.short	0x010a
        /*0466*/ 	.byte	0x3f
	.zero		1


	//   ....[48]....
        /*0468*/ 	.word	0x0000c440
        /*046c*/ 	.word	0x00000002
        /*0470*/ 	.word	0x00028840
        /*0474*/ 	.short	0x010a
        /*0476*/ 	.byte	0x3f
	.zero		1


	//   ....[49]....
        /*0478*/ 	.word	0x0000c640
        /*047c*/ 	.word	0x00000002
        /*0480*/ 	.word	0x00000060
        /*0484*/ 	.short	0x010a
        /*0486*/ 	.byte	0x3f
	.zero		1


	//   ....[50]....
        /*0488*/ 	.word	0x0000c9e0
        /*048c*/ 	.word	0x00000003
        /*0490*/ 	.word	0x00028860
        /*0494*/ 	.short	0x010a
        /*0496*/ 	.byte	0x3f
	.zero		1


	//   ....[51]....
        /*0498*/ 	.word	0x0000cdb0
        /*049c*/ 	.word	0x00000007
        /*04a0*/ 	.word	0x00028820
        /*04a4*/ 	.short	0x010a
        /*04a6*/ 	.byte	0x3f
	.zero		1


	//   ....[52]....
        /*04a8*/ 	.word	0x0000cf00
        /*04ac*/ 	.word	0x00000005
        /*04b0*/ 	.word	0x00000000
        /*04b4*/ 	.short	0x010a
        /*04b6*/ 	.byte	0x3f
	.zero		1


	//   ....[53]....
        /*04b8*/ 	.word	0x0000cf70
        /*04bc*/ 	.word	0x00000003
        /*04c0*/ 	.word	0x00000000
        /*04c4*/ 	.short	0x010a
        /*04c6*/ 	.byte	0x3f
	.zero		1


	//   ....[54]....
        /*04c8*/ 	.word	0x0000cfd0
        /*04cc*/ 	.word	0x00000005
        /*04d0*/ 	.word	0x00000000
        /*04d4*/ 	.short	0x010a
        /*04d6*/ 	.byte	0x3f
	.zero		1


	//   ....[55]....
        /*04d8*/ 	.word	0x0000d000
        /*04dc*/ 	.word	0x00000003
        /*04e0*/ 	.word	0x00000000
        /*04e4*/ 	.short	0x010a
        /*04e6*/ 	.byte	0x3f
	.zero		1


	//   ....[56]....
        /*04e8*/ 	.word	0x0000d070
        /*04ec*/ 	.word	0x00000003
        /*04f0*/ 	.word	0x00028800
        /*04f4*/ 	.short	0x010a
        /*04f6*/ 	.byte	0x3f
	.zero		1


	//   ....[57]....
        /*04f8*/ 	.word	0x0000d0c0
        /*04fc*/ 	.word	0x00000003
        /*0500*/ 	.word	0x00028830
        /*0504*/ 	.short	0x010a
        /*0506*/ 	.byte	0x3f
	.zero		1


	//   ....[58]....
        /*0508*/ 	.word	0x0000d120
        /*050c*/ 	.word	0x00000005
        /*0510*/ 	.word	0x00028830
        /*0514*/ 	.short	0x010a
        /*0516*/ 	.byte	0x3f
	.zero		1


	//   ....[59]....
        /*0518*/ 	.word	0x0000d180
        /*051c*/ 	.word	0x00000005
        /*0520*/ 	.word	0x00028850
        /*0524*/ 	.short	0x010a
        /*0526*/ 	.byte	0x3f
	.zero		1


	//   ....[60]....
        /*0528*/ 	.word	0x0000d1e0
        /*052c*/ 	.word	0x00000005
        /*0530*/ 	.word	0x00028830
        /*0534*/ 	.short	0x010a
        /*0536*/ 	.byte	0x3f
	.zero		1


	//   ....[61]....
        /*0538*/ 	.word	0x0000d240
        /*053c*/ 	.word	0x00000005
        /*0540*/ 	.word	0x00028850
        /*0544*/ 	.short	0x010a
        /*0546*/ 	.byte	0x3f
	.zero		1


	//   ....[62]....
        /*0548*/ 	.word	0x0000d2a0
        /*054c*/ 	.word	0x00000007
        /*0550*/ 	.word	0x00028850
        /*0554*/ 	.short	0x010a
        /*0556*/ 	.byte	0x3f
	.zero		1


	//   ....[63]....
        /*0558*/ 	.word	0x0000d420
        /*055c*/ 	.word	0x00000008
        /*0560*/ 	.word	0x00028840
        /*0564*/ 	.short	0x010a
        /*0566*/ 	.byte	0x3f
	.zero		1


	//   ....[64]....
        /*0568*/ 	.word	0x0000d480
        /*056c*/ 	.word	0x00000008
        /*0570*/ 	.word	0x00028820
        /*0574*/ 	.short	0x010a
        /*0576*/ 	.byte	0x3f
	.zero		1


	//   ....[65]....
        /*0578*/ 	.word	0x0000d4d0
        /*057c*/ 	.word	0x00000003
        /*0580*/ 	.word	0x00028840
        /*0584*/ 	.short	0x010a
        /*0586*/ 	.byte	0x3f
	.zero		1


	//   ....[66]....
        /*0588*/ 	.word	0x0000d520
        /*058c*/ 	.word	0x00000002
        /*0590*/ 	.word	0x00000060
        /*0594*/ 	.short	0x010a
        /*0596*/ 	.byte	0x3f
	.zero		1


	//   ....[67]....
        /*0598*/ 	.word	0x0000d570
        /*059c*/ 	.word	0x00000003
        /*05a0*/ 	.word	0x00028840
        /*05a4*/ 	.short	0x010a
        /*05a6*/ 	.byte	0x3f
	.zero		1


	//   ....[68]....
        /*05a8*/ 	.word	0x0000d5c0
        /*05ac*/ 	.word	0x00000002
        /*05b0*/ 	.word	0x00000060
        /*05b4*/ 	.short	0x010a
        /*05b6*/ 	.byte	0x3f
	.zero		1


	//   ....[69]....
        /*05b8*/ 	.word	0x0000d610
        /*05bc*/ 	.word	0x00000002
        /*05c0*/ 	.word	0x00028840
        /*05c4*/ 	.short	0x010a
        /*05c6*/ 	.byte	0x3f
	.zero		1


	//   ....[70]....
        /*05c8*/ 	.word	0x0000d660
        /*05cc*/ 	.word	0x00000002
        /*05d0*/ 	.word	0x00000060
        /*05d4*/ 	.short	0x010a
        /*05d6*/ 	.byte	0x3f
	.zero		1


	//   ....[71]....
        /*05d8*/ 	.word	0x0000d6b0
        /*05dc*/ 	.word	0x00000003
        /*05e0*/ 	.word	0x00028860
        /*05e4*/ 	.short	0x010a
        /*05e6*/ 	.byte	0x3f
	.zero		1


	//   ....[72]....
        /*05e8*/ 	.word	0x0000d790
        /*05ec*/ 	.word	0x00000007
        /*05f0*/ 	.word	0x00028820
        /*05f4*/ 	.short	0x010a
        /*05f6*/ 	.byte	0x3f
	.zero		1


	//   ....[73]....
        /*05f8*/ 	.word	0x0000d7e0
        /*05fc*/ 	.word	0x00000005
        /*0600*/ 	.word	0x00000000
        /*0604*/ 	.short	0x010a
        /*0606*/ 	.byte	0x3f
	.zero		1


	//   ....[74]....
        /*0608*/ 	.word	0x0000d830
        /*060c*/ 	.word	0x00000003
        /*0610*/ 	.word	0x00000000
        /*0614*/ 	.short	0x010a
        /*0616*/ 	.byte	0x3f
	.zero		1


	//   ....[75]....
        /*0618*/ 	.word	0x0000d880
        /*061c*/ 	.word	0x00000005
        /*0620*/ 	.word	0x00000000
        /*0624*/ 	.short	0x010a
        /*0626*/ 	.byte	0x3f
	.zero		1


	//----- nvinfo : EIATTR_NUM_MBARRIERS
	.align		4
.L_298:
        /*0628*/ 	.byte	0x03, 0x38
        /*062a*/ 	.short	0x0016


	//----- nvinfo : EIATTR_EXIT_INSTR_OFFSETS
	.align		4
        /*062c*/ 	.byte	0x04, 0x1c
        /*062e*/ 	.short	(.L_300 - .L_299)


	//   ....[0]....
.L_299:
        /*0630*/ 	.word	0x00000a50


	//   ....[1]....
        /*0634*/ 	.word	0x0000a310


	//   ....[2]....
        /*0638*/ 	.word	0x0000a370


	//   ....[3]....
        /*063c*/ 	.word	0x0000ce20


	//   ....[4]....
        /*0640*/ 	.word	0x0000d050


	//----- nvinfo : EIATTR_MAX_THREADS
	.align		4
.L_300:
        /*0644*/ 	.byte	0x04, 0x05
        /*0646*/ 	.short	(.L_302 - .L_301)
.L_301:
        /*0648*/ 	.word	0x00000180
        /*064c*/ 	.word	0x00000001
        /*0650*/ 	.word	0x00000001


	//----- nvinfo : EIATTR_CRS_STACK_SIZE
	.align		4
.L_302:
        /*0654*/ 	.byte	0x04, 0x1e
        /*0656*/ 	.short	(.L_304 - .L_303)
.L_303:
        /*0658*/ 	.word	0x00000000


	//----- nvinfo : EIATTR_CBANK_PARAM_SIZE
	.align		4
.L_304:
        /*065c*/ 	.byte	0x03, 0x19
        /*065e*/ 	.short	0x0bf0


	//----- nvinfo : EIATTR_PARAM_CBANK
	.align		4
        /*0660*/ 	.byte	0x04, 0x0a
        /*0662*/ 	.short	(.L_306 - .L_305)
	.align		4
.L_305:
        /*0664*/ 	.word	index@(.nv.constant0._ZN7cutlass13device_kernelIN5flash11enable_sm90INS1_16FlashAttnFwdSm90INS1_25CollectiveMainloopFwdSm90ILi2EN4cute5tupleIJNS5_1CILi1EEES8_S8_EEENS6_IJNS7_ILi128EEESA_SA_EEELi128ENS_6half_tEfNS_4arch4Sm90ELb1ELb0ELb0ELb0ELb0ELb0ELb0ELb1ELb1ELb0ELb0ELb0EEENS1_21CollectiveEpilogueFwdISB_S9_SC_SE_Li256ELb0ELb0ELb0ELb0EEENS1_30DynamicPersistentTileSchedulerILi256ELi32ELb0ELb0ELb1EEEEEEEEEvNT_6ParamsE)
        /*0668*/ 	.short	0x0210
        /*066a*/ 	.short	0x0bf0


	//----- nvinfo : EIATTR_SW_WAR
	.align		4
.L_306:
        /*066c*/ 	.byte	0x04, 0x36
        /*066e*/ 	.short	(.L_308 - .L_307)
.L_307:
        /*0670*/ 	.word	0x00000008
.L_308:


//--------------------- .nv.info._ZN7cutlass13device_kernelIN5flash11enable_sm90INS1_16FlashAttnFwdSm90INS1_25CollectiveMainloopFwdSm90ILi2EN4cute5tupleIJNS5_1CILi1EEES8_S8_EEENS6_IJNS7_ILi128EEESA_SA_EEELi128ENS_6half_tEfNS_4arch4Sm90ELb1ELb0ELb0ELb1ELb0ELb0ELb0ELb1ELb1ELb0ELb0ELb0EEENS1_21CollectiveEpilogueFwdISB_S9_SC_SE_Li256ELb1ELb0ELb0ELb0EEENS1_36VarlenDynamicPersistentTileSchedulerILi128ELi128ELi256ELi32ELb0ELb0ELb1ELb1ELb1ELb1EEEEEEEEEvNT_6ParamsE --------------------------
	.section	.nv.info._ZN7cutlass13device_kernelIN5flash11enable_sm90INS1_16FlashAttnFwdSm90INS1_25CollectiveMainloopFwdSm90ILi2EN4cute5tupleIJNS5_1CILi1EEES8_S8_EEENS6_IJNS7_ILi128EEESA_SA_EEELi128ENS_6half_tEfNS_4arch4Sm90ELb1ELb0ELb0ELb1ELb0ELb0ELb0ELb1ELb1ELb0ELb0ELb0EEENS1_21CollectiveEpilogueFwdISB_S9_SC_SE_Li256ELb1ELb0ELb0ELb0EEENS1_36VarlenDynamicPersistentTileSchedulerILi128ELi128ELi256ELi32ELb0ELb0ELb1ELb1ELb1ELb1EEEEEEEEEvNT_6ParamsE,"",@"SHT_CUDA_INFO"
	.sectionflags	@""
	.align	4


	//----- nvinfo : EIATTR_CUDA_API_VERSION
	.align		4
        /*0000*/ 	.byte	0x04, 0x37
        /*0002*/ 	.short	(.L_310 - .L_309)
.L_309:
        /*0004*/ 	.word	0x00000082


	//----- nvinfo : EIATTR_KPARAM_INFO
	.align		4
.L_310:
        /*0008*/ 	.byte	0x04, 0x17
        /*000a*/ 	.short	(.L_312 - .L_311)
.L_311:
        /*000c*/ 	.word	0x00000000
        /*0010*/ 	.short	0x0000
        /*0012*/ 	.short	0x0070
        /*0014*/ 	.byte	0x00, 0xf0, 0x01, 0x28


	//----- nvinfo : EIATTR_SPARSE_MMA_MASK
	.align		4
.L_312:
        /*0018*/ 	.byte	0x03, 0x50
        /*001a*/ 	.short	0x0000


	//----- nvinfo : EIATTR_MAXREG_COUNT
	.align		4
        /*001c*/ 	.byte	0x03, 0x1b
        /*001e*/ 	.short	0x00a8


	//----- nvinfo : EIATTR_NUM_BARRIERS
	.align		4
        /*0020*/ 	.byte	0x02, 0x4c
        /*0022*/ 	.byte	0x10
	.zero		1


	//----- nvinfo : EIATTR_EXTERNS
	.align		4
        /*0024*/ 	.byte	0x04, 0x0f
        /*0026*/ 	.short	(.L_314 - .L_313)


	//   ....[0]....
	.align		4
.L_313:
        /*0028*/ 	.word	index@(__assertfail)


	//----- nvinfo : EIATTR_ANNOTATIONS
	.align		4
.L_314:
        /*002c*/ 	.byte	0x04, 0x55
        /*002e*/ 	.short	(.L_316 - .L_315)


	//   ....[0]....
.L_315:
        /* <DEDUP_REMOVED lines=32> */


	//----- nvinfo : EIATTR_MERCURY_ISA_VERSION
	.align		4
.L_316:
        /*0218*/ 	.byte	0x03, 0x5f
        /*021a*/ 	.short	0x0101


	//----- nvinfo : EIATTR_UNUSED_LOAD_BYTE_OFFSET
	.align		4
        /*021c*/ 	.byte	0x04, 0x44
        /*021e*/ 	.short	(.L_318 - .L_317)


	//   ....[0]....
.L_317:
        /*0220*/ 	.word	0x00000a70
        /*0224*/ 	.word	0x0000fff0


	//   ....[1]....
        /*0228*/ 	.word	0x000091f0
        /*022c*/ 	.word	0x0000fff0


	//----- nvinfo : EIATTR_INT_WARP_WIDE_INSTR_OFFSETS
	.align		4
.L_318:
        /*0230*/ 	.byte	0x04, 0x31
        /*0232*/ 	.short	(.L_320 - .L_319)


	//   ....[0]....
.L_319:
        /*0234*/ 	.word	0x00000160


	//   ....[1]....
        /*0238*/ 	.word	0x000001a0


	//   ....[2]....
        /*023c*/ 	.word	0x00000210


	//   ....[3]....
        /*0240*/ 	.word	0x0000c380


	//   ....[4]....
        /*0244*/ 	.word	0x0000c410


	//   ....[5]....
        /*0248*/ 	.word	0x0000c890


	//   ....[6]....
        /*024c*/ 	.word	0x0000c8c0


	//   ....[7]....
        /*0250*/ 	.word	0x0000cad0


	//   ....[8]....
        /*0254*/ 	.word	0x0000ebe0


	//   ....[9]....
        /*0258*/ 	.word	0x0000ec70


	//----- nvinfo : EIATTR_COOP_GROUP_MASK_REGIDS
	.align		4
.L_320:
        /*025c*/ 	.byte	0x04, 0x29
        /*025e*/ 	.short	(.L_322 - .L_321)


	//   ....[0]....
.L_321:
        /*0260*/ 	.word	0xffffffff


	//   ....[1]....
        /*0264*/ 	.word	0xffffffff


	//   ....[2]....
        /*0268*/ 	.word	0xffffffff


	//   ....[3]....
        /*026c*/ 	.word	0xffffffff


	//   ....[4]....
        /*0270*/ 	.word	0xffffffff


	//   ....[5]....
        /*0274*/ 	.word	0xffffffff


	//   ....[6]....
        /*0278*/ 	.word	0xffffffff


	//   ....[7]....
        /*027c*/ 	.word	0xffffffff


	//   ....[8]....
        /*0280*/ 	.word	0xffffffff


	//   ....[9]....
        /*0284*/ 	.word	0xffffffff


	//   ....[10]....
        /*0288*/ 	.word	0xffffffff


	//   ....[11]....
        /*028c*/ 	.word	0xffffffff


	//   ....[12]....
        /*0290*/ 	.word	0xffffffff


	//   ....[13]....
        /*0294*/ 	.word	0xffffffff


	//   ....[14]....
        /*0298*/ 	.word	0xffffffff


	//   ....[15]....
        /*029c*/ 	.word	0xffffffff


	//   ....[16]....
        /*02a0*/ 	.word	0xffffffff


	//   ....[17]....
        /*02a4*/ 	.word	0xffffffff


	//   ....[18]....
        /*02a8*/ 	.word	0xffffffff


	//   ....[19]....
        /*02ac*/ 	.word	0xffffffff


	//   ....[20]....
        /*02b0*/ 	.word	0xffffffff


	//   ....[21]....
        /*02b4*/ 	.word	0xffffffff


	//   ....[22]....
        /*02b8*/ 	.word	0xffffffff


	//   ....[23]....
        /*02bc*/ 	.word	0xffffffff


	//   ....[24]....
        /*02c0*/ 	.word	0xffffffff


	//   ....[25]....
        /*02c4*/ 	.word	0xffffffff


	//   ....[26]....
        /*02c8*/ 	.word	0xffffffff


	//   ....[27]....
        /*02cc*/ 	.word	0xffffffff


	//   ....[28]....
        /*02d0*/ 	.word	0xffffffff


	//   ....[29]....
        /*02d4*/ 	.word	0xffffffff


	//   ....[30]....
        /*02d8*/ 	.word	0xffffffff


	//   ....[31]....
        /*02dc*/ 	.word	0xffffffff


	//   ....[32]....
        /*02e0*/ 	.word	0xffffffff


	//   ....[33]....
        /*02e4*/ 	.word	0xffffffff


	//   ....[34]....
        /*02e8*/ 	.word	0xffffffff


	//   ....[35]....
        /*02ec*/ 	.word	0xffffffff


	//   ....[36]....
        /*02f0*/ 	.word	0xffffffff


	//   ....[37]....
        /*02f4*/ 	.word	0xffffffff


	//   ....[38]....
        /*02f8*/ 	.word	0xffffffff


	//   ....[39]....
        /*02fc*/ 	.word	0xffffffff


	//   ....[40]....
        /*0300*/ 	.word	0xffffffff


	//   ....[41]....
        /*0304*/ 	.word	0xffffffff


	//   ....[42]....
        /*0308*/ 	.word	0xffffffff


	//   ....[43]....
        /*030c*/ 	.word	0xffffffff


	//   ....[44]....
        /*0310*/ 	.word	0xffffffff


	//   ....[45]....
        /*0314*/ 	.word	0xffffffff


	//   ....[46]....
        /*0318*/ 	.word	0xffffffff


	//   ....[47]....
        /*031c*/ 	.word	0xffffffff


	//   ....[48]....
        /*0320*/ 	.word	0xffffffff


	//   ....[49]....
        /*0324*/ 	.word	0xffffffff


	//   ....[50]....
        /*0328*/ 	.word	0xffffffff


	//   ....[51]....
        /*032c*/ 	.word	0xffffffff


	//   ....[52]....
        /*0330*/ 	.word	0xffffffff


	//   ....[53]....
        /*0334*/ 	.word	0xffffffff


	//   ....[54]....
        /*0338*/ 	.word	0xffffffff


	//   ....[55]....
        /*033c*/ 	.word	0xffffffff


	//   ....[56]....
        /*0340*/ 	.word	0xffffffff


	//   ....[57]....
        /*0344*/ 	.word	0xffffffff


	//   ....[58]....
        /*0348*/ 	.word	0x0500000f


	//   ....[59]....
        /*034c*/ 	.word	0x0500000f


	//   ....[60]....
        /*0350*/ 	.word	0x0500000f


	//   ....[61]....
        /*0354*/ 	.word	0x0500000f


	//   ....[62]....
        /*0358*/ 	.word	0x0500000f


	//   ....[63]....
        /*035c*/ 	.word	0x0500000f


	//   ....[64]....
        /*0360*/ 	.word	0x0500000f


	//   ....[65]....
        /*0364*/ 	.word	0x0500000f


	//   ....[66]....
        /*0368*/ 	.word	0x0500000f


	//   ....[67]....
        /*036c*/ 	.word	0x0500000f


	//   ....[68]....
        /*0370*/ 	.word	0x0500000f


	//   ....[69]....
        /*0374*/ 	.word	0x0500000f


	//   ....[70]....
        /*0378*/ 	.word	0x0500000f


	//   ....[71]....
        /*037c*/ 	.word	0x0500000f


	//   ....[72]....
        /*0380*/ 	.word	0x0500000f


	//   ....[73]....
        /*0384*/ 	.word	0x0500000f


	//   ....[74]....
        /*0388*/ 	.word	0x0500000f


	//   ....[75]....
        /*038c*/ 	.word	0x0500000f


	//   ....[76]....
        /*0390*/ 	.word	0x0500000f


	//----- nvinfo : EIATTR_COOP_GROUP_INSTR_OFFSETS
	.align		4
.L_322:
        /*0394*/ 	.byte	0x04, 0x28
        /*0396*/ 	.short	(.L_324 - .L_323)


	//   ....[0]....
.L_323:
        /*0398*/ 	.word	0x00000070


	//   ....[1]....
        /*039c*/ 	.word	0x00000170


	//   ....[2]....
        /*03a0*/ 	.word	0x000001c0


	//   ....[3]....
        /*03a4*/ 	.word	0x000003f0


	//   ....[4]....
        /*03a8*/ 	.word	0x00000550


	//   ....[5]....
        /*03ac*/ 	.word	0x00000670


	//   ....[6]....
        /*03b0*/ 	.word	0x000007d0


	//   ....[7]....
        /*03b4*/ 	.word	0x00001570


	//   ....[8]....
        /*03b8*/ 	.word	0x000026c0


	//   ....[9]....
        /*03bc*/ 	.word	0x00002710


	//   ....[10]....
        /*03c0*/ 	.word	0x000031b0


	//   ....[11]....
        /*03c4*/ 	.word	0x00003240


	//   ....[12]....
        /*03c8*/ 	.word	0x00004c50


	//   ....[13]....
        /*03cc*/ 	.word	0x00004ce0


	//   ....[14]....
        /*03d0*/ 	.word	0x000056b0


	//   ....[15]....
        /*03d4*/ 	.word	0x000057c0


	//   ....[16]....
        /*03d8*/ 	.word	0x00006f90


	//   ....[17]....
        /*03dc*/ 	.word	0x00006fc0


	//   ....[18]....
        /*03e0*/ 	.word	0x00007250


	//   ....[19]....
        /*03e4*/ 	.word	0x000072c0


	//   ....[20]....
        /*03e8*/ 	.word	0x000088c0


	//   ....[21]....
        /*03ec*/ 	.word	0x00008900


	//   ....[22]....
        /*03f0*/ 	.word	0x00008a00


	//   ....[23]....
        /*03f4*/ 	.word	0x00008a10


	//   ....[24]....
        /*03f8*/ 	.word	0x0000b1b0


	//   ....[25]....
        /*03fc*/ 	.word	0x0000b330


	//   ....[26]....
        /*0400*/ 	.word	0x0000b360


	//   ....[27]....
        /*0404*/ 	.word	0x0000b3a0


	//   ....[28]....
        /*0408*/ 	.word	0x0000b410


	//   ....[29]....
        /*040c*/ 	.word	0x0000b470


	//   ....[30]....
        /*0410*/ 	.word	0x0000b4b0


	//   ....[31]....
        /*0414*/ 	.word	0x0000b650


	//   ....[32]....
        /*0418*/ 	.word	0x0000b6b0


	//   ....[33]....
        /*041c*/ 	.word	0x0000b6f0


	//   ....[34]....
        /*0420*/ 	.word	0x0000b730


	//   ....[35]....
        /*0424*/ 	.word	0x0000b760


	//   ....[36]....
        /*0428*/ 	.word	0x0000b790


	//   ....[37]....
        /*042c*/ 	.word	0x0000b820


	//   ....[38]....
        /*0430*/ 	.word	0x0000b880


	//   ....[39]....
        /*0434*/ 	.word	0x0000b910


	//   ....[40]....
        /*0438*/ 	.word	0x0000f080


	//   ....[41]....
        /*043c*/ 	.word	0x0000f090


	//   ....[42]....
        /*0440*/ 	.word	0x0000f1a0


	//   ....[43]....
        /*0444*/ 	.word	0x0000f200


	//   ....[44]....
        /*0448*/ 	.word	0x0000f240


	//   ....[45]....
        /*044c*/ 	.word	0x0000f280


	//   ....[46]....
        /*0450*/ 	.word	0x0000f2b0


	//   ....[47]....
        /*0454*/ 	.word	0x0000f2e0


	//   ....[48]....
        /*0458*/ 	.word	0x0000f470


	//   ....[49]....
        /*045c*/ 	.word	0x0000f4d0


	//   ....[50]....
        /*0460*/ 	.word	0x0000f510


	//   ....[51]....
        /*0464*/ 	.word	0x0000f550


	//   ....[52]....
        /*0468*/ 	.word	0x0000f580


	//   ....[53]....
        /*046c*/ 	.word	0x0000f5b0


	//   ....[54]....
        /*0470*/ 	.word	0x0000f670


	//   ....[55]....
        /*0474*/ 	.word	0x0000f690


	//   ....[56]....
        /*0478*/ 	.word	0x0000f700


	//   ....[57]....
        /*047c*/ 	.word	0x0000fd90


	//   ....[58]....
        /*0480*/ 	.word	0x00010360


	//   ....[59]....
        /*0484*/ 	.word	0x00010780


	//   ....[60]....
        /*0488*/ 	.word	0x00010810


	//   ....[61]....
        /*048c*/ 	.word	0x000108b0


	//   ....[62]....
        /*0490*/ 	.word	0x00010960


	//   ....[63]....
        /*0494*/ 	.word	0x000109e0


	//   ....[64]....
        /*0498*/ 	.word	0x00010a60


	//   ....[65]....
        /*049c*/ 	.word	0x00010ae0


	//   ....[66]....
        /*04a0*/ 	.word	0x00010b60


	//   ....[67]....
        /*04a4*/ 	.word	0x00010bf0


	//   ....[68]....
        /*04a8*/ 	.word	0x00010ca0


	//   ....[69]....
        /*04ac*/ 	.word	0x00010d20


	//   ....[70]....
        /*04b0*/ 	.word	0x00010da0


	//   ....[71]....
        /*04b4*/ 	.word	0x00010e20


	//   ....[72]....
        /*04b8*/ 	.word	0x00010ea0


	//   ....[73]....
        /*04bc*/ 	.word	0x00010f10


	//   ....[74]....
        /*04c0*/ 	.word	0x00010fb0


	//   ....[75]....
        /*04c4*/ 	.word	0x00011040


	//   ....[76]....
        /*04c8*/ 	.word	0x00011170


	//----- nvinfo : EIATTR_REG_RECONFIG
	.align		4
.L_324:
        /*04cc*/ 	.byte	0x01, 0x54
	.zero		2


	//----- nvinfo : EIATTR_SYSCALL_OFFSETS
	.align		4
        /*04d0*/ 	.byte	0x04, 0x46
        /*04d2*/ 	.short	(.L_326 - .L_325)


	//   ....[0]....
.L_325:
        /*04d4*/ 	.word	0x00001750


	//   ....[1]....
        /*04d8*/ 	.word	0x0000c5a0


	//   ....[2]....
        /*04dc*/ 	.word	0x0000c6e0


	//   ....[3]....
        /*04e0*/ 	.word	0x0000c7e0


	//----- nvinfo : EIATTR_MBARRIER_INSTR_OFFSETS
	.align		4
.L_326:
        /*04e4*/ 	.byte	0x04, 0x39
        /*04e6*/ 	.short	(.L_328 - .L_327)


	//   ....[0]....
.L_327:
        /*04e8*/ 	.word	0x000002a0
        /*04ec*/ 	.word	0x000000ff
        /*04f0*/ 	.word	0x00028800
        /*04f4*/ 	.short	0x0100
        /*04f6*/ 	.byte	0x08
	.zero		1


	//   ....[1]....
        /*04f8*/ 	.word	0x000002b0
        /*04fc*/ 	.word	0x000000ff
        /*0500*/ 	.word	0x00028820
        /*0504*/ 	.short	0x0100
        /*0506*/ 	.byte	0x08
	.zero		1


	//   ....[2]....
        /*0508*/ 	.word	0x000003a0
        /*050c*/ 	.word	0x000000ff
        /*0510*/ 	.word	0x00028830
        /*0514*/ 	.short	0x0100
        /*0516*/ 	.byte	0x08
	.zero		1


	//   ....[3]....
        /*0518*/ 	.word	0x000003b0
        /*051c*/ 	.word	0x000000ff
        /*0520*/ 	.word	0x00028840
        /*0524*/ 	.short	0x0100
        /*0526*/ 	.byte	0x08
	.zero		1


	//   ....[4]....
        /*0528*/ 	.word	0x000003c0
        /*052c*/ 	.word	0x000000ff
        /*0530*/ 	.word	0x00028838
        /*0534*/ 	.short	0x0100
        /*0536*/ 	.byte	0x08
	.zero		1


	//   ....[5]....
        /*0538*/ 	.word	0x000003d0
        /*053c*/ 	.word	0x000000ff
        /*0540*/ 	.word	0x00028848
        /*0544*/ 	.short	0x0100
        /*0546*/ 	.byte	0x08
	.zero		1


	//   ....[6]....
        /*0548*/ 	.word	0x00000500
        /*054c*/ 	.word	0x000000ff
        /*0550*/ 	.word	0x00028850
        /*0554*/ 	.short	0x0100
        /*0556*/ 	.byte	0x08
	.zero		1


	//   ....[7]....
        /*0558*/ 	.word	0x00000510
        /*055c*/ 	.word	0x000000ff
        /*0560*/ 	.word	0x00028860
        /*0564*/ 	.short	0x0100
        /*0566*/ 	.byte	0x08
	.zero		1


	//   ....[8]....
        /*0568*/ 	.word	0x00000520
        /*056c*/ 	.word	0x000000ff
        /*0570*/ 	.word	0x00028858
        /*0574*/ 	.short	0x0100
        /*0576*/ 	.byte	0x08
	.zero		1


	//   ....[9]....
        /*0578*/ 	.word	0x00000530
        /*057c*/ 	.word	0x000000ff
        /*0580*/ 	.word	0x00028868
        /*0584*/ 	.short	0x0100
        /*0586*/ 	.byte	0x08
	.zero		1


	//   ....[10]....
        /*0588*/ 	.word	0x00000620
        /*058c*/ 	.word	0x000000ff
        /*0590*/ 	.word	0x00028870
        /*0594*/ 	.short	0x0100
        /*0596*/ 	.byte	0x06
	.zero		1


	//   ....[11]....
        /*0598*/ 	.word	0x00000630
        /*059c*/ 	.word	0x000000ff
        /*05a0*/ 	.word	0x00028880
        /*05a4*/ 	.short	0x0100
        /*05a6*/ 	.byte	0x06
	.zero		1


	//   ....[12]....
        /*05a8*/ 	.word	0x00000640
        /*05ac*/ 	.word	0x000000ff
        /*05b0*/ 	.word	0x00028878
        /*05b4*/ 	.short	0x0100
        /*05b6*/ 	.byte	0x06
	.zero		1


	//   ....[13]....
        /*05b8*/ 	.word	0x00000650
        /*05bc*/ 	.word	0x000000ff
        /*05c0*/ 	.word	0x00028888
        /*05c4*/ 	.short	0x0100
        /*05c6*/ 	.byte	0x06
	.zero		1


	//   ....[14]....
        /*05c8*/ 	.word	0x00000780
        /*05cc*/ 	.word	0x000000ff
        /*05d0*/ 	.word	0x00028890
        /*05d4*/ 	.short	0x0100
        /*05d6*/ 	.byte	0x08
	.zero		1


	//   ....[15]....
        /*05d8*/ 	.word	0x00000790
        /*05dc*/ 	.word	0x000000ff
        /*05e0*/ 	.word	0x000288a0
        /*05e4*/ 	.short	0x0100
        /*05e6*/ 	.byte	0x08
	.zero		1


	//   ....[16]....
        /*05e8*/ 	.word	0x000007a0
        /*05ec*/ 	.word	0x000000ff
        /*05f0*/ 	.word	0x00028898
        /*05f4*/ 	.short	0x0100
        /*05f6*/ 	.byte	0x08
	.zero		1


	//   ....[17]....
        /*05f8*/ 	.word	0x000007b0
        /*05fc*/ 	.word	0x000000ff
        /*0600*/ 	.word	0x000288a8
        /*0604*/ 	.short	0x0100
        /*0606*/ 	.byte	0x08
	.zero		1


	//   ....[18]....
        /*0608*/ 	.word	0x000008e0
        /*060c*/ 	.word	0x000000ff
        /*0610*/ 	.word	0x000288b0
        /*0614*/ 	.short	0x0100
        /*0616*/ 	.byte	0x08
	.zero		1


	//   ....[19]....
        /*0618*/ 	.word	0x000008f0
        /*061c*/ 	.word	0x000000ff
        /*0620*/ 	.word	0x000288c0
        /*0624*/ 	.short	0x0100
        /*0626*/ 	.byte	0x08
	.zero		1


	//   ....[20]....
        /*0628*/ 	.word	0x00000900
        /*062c*/ 	.word	0x000000ff
        /*0630*/ 	.word	0x000288b8
        /*0634*/ 	.short	0x0100
        /*0636*/ 	.byte	0x08
	.zero		1


	//   ....[21]....
        /*0638*/ 	.word	0x00000910
        /*063c*/ 	.word	0x000000ff
        /*0640*/ 	.word	0x000288c8
        /*0644*/ 	.short	0x0100
        /*0646*/ 	.byte	0x08
	.zero		1


	//   ....[22]....
        /*0648*/ 	.word	0x000017d0
        /*064c*/ 	.word	0x000000ff
        /*0650*/ 	.word	0x00028800
        /*0654*/ 	.short	0x010a
        /*0656*/ 	.byte	0x29
	.zero		1


	//   ....[23]....
        /*0658*/ 	.word	0x00001850
        /*065c*/ 	.word	0x00000003
        /*0660*/ 	.word	0x00028830
        /*0664*/ 	.short	0x010a
        /*0666*/ 	.byte	0x3f
	.zero		1


	//   ....[24]....
        /*0668*/ 	.word	0x000018c0
        /*066c*/ 	.word	0x00000003
        /*0670*/ 	.word	0x00028830
        /*0674*/ 	.short	0x010a
        /*0676*/ 	.byte	0x3f
	.zero		1


	//   ....[25]....
        /*0678*/ 	.word	0x000020d0
        /*067c*/ 	.word	0x00000003
        /*0680*/ 	.word	0x00000000
        /*0684*/ 	.short	0x0101
        /*0686*/ 	.byte	0x3f
	.zero		1


	//   ....[26]....
        /*0688*/ 	.word	0x00004010
        /*068c*/ 	.word	0x000000ff
        /*0690*/ 	.word	0x00028830
        /*0694*/ 	.short	0x010a
        /*0696*/ 	.byte	0x06
	.zero		1


	//   ....[27]....
        /*0698*/ 	.word	0x00004050
        /*069c*/ 	.word	0x000000ff
        /*06a0*/ 	.word	0x00028830
        /*06a4*/ 	.short	0x010a
        /*06a6*/ 	.byte	0x06
	.zero		1


	//   ....[28]....
        /*06a8*/ 	.word	0x00004370
        /*06ac*/ 	.word	0x000000ff
        /*06b0*/ 	.word	0x00028850
        /*06b4*/ 	.short	0x010a
        /*06b6*/ 	.byte	0x06
	.zero		1


	//   ....[29]....
        /*06b8*/ 	.word	0x000043b0
        /*06bc*/ 	.word	0x000000ff
        /*06c0*/ 	.word	0x00028850
        /*06c4*/ 	.short	0x010a
        /*06c6*/ 	.byte	0x06
	.zero		1


	//   ....[30]....
        /*06c8*/ 	.word	0x00005ec0
        /*06cc*/ 	.word	0x0000002e
        /*06d0*/ 	.word	0x00000000
        /*06d4*/ 	.short	0x0101
        /*06d6*/ 	.byte	0x3f
	.zero		1


	//   ....[31]....
        /*06d8*/ 	.word	0x00005f40
        /*06dc*/ 	.word	0x00000030
        /*06e0*/ 	.word	0x00000000
        /*06e4*/ 	.short	0x0101
        /*06e6*/ 	.byte	0x3f
	.zero		1


	//   ....[32]....
        /*06e8*/ 	.word	0x000068f0
        /*06ec*/ 	.word	0x000000ff
        /*06f0*/ 	.word	0x00028830
        /*06f4*/ 	.short	0x010a
        /*06f6*/ 	.byte	0x06
	.zero		1


	//   ....[33]....
        /*06f8*/ 	.word	0x00006930
        /*06fc*/ 	.word	0x000000ff
        /*0700*/ 	.word	0x00028830
        /*0704*/ 	.short	0x010a
        /*0706*/ 	.byte	0x06
	.zero		1


	//   ....[34]....
        /*0708*/ 	.word	0x00006c50
        /*070c*/ 	.word	0x000000ff
        /*0710*/ 	.word	0x00028850
        /*0714*/ 	.short	0x010a
        /*0716*/ 	.byte	0x06
	.zero		1


	//   ....[35]....
        /*0718*/ 	.word	0x00006c90
        /*071c*/ 	.word	0x000000ff
        /*0720*/ 	.word	0x00028850
        /*0724*/ 	.short	0x010a
        /*0726*/ 	.byte	0x06
	.zero		1


	//   ....[36]....
        /*0728*/ 	.word	0x00007d90
        /*072c*/ 	.word	0x0000001b
        /*0730*/ 	.word	0x00000000
        /*0734*/ 	.short	0x0101
        /*0736*/ 	.byte	0x3f
	.zero		1


	//   ....[37]....
        /*0738*/ 	.word	0x00007e40
        /*073c*/ 	.word	0x0000001f
        /*0740*/ 	.word	0x00000000
        /*0744*/ 	.short	0x0101
        /*0746*/ 	.byte	0x3f
	.zero		1


	//   ....[38]....
        /*0748*/ 	.word	0x00008830
        /*074c*/ 	.word	0x000000ff
        /*0750*/ 	.word	0x00028850
        /*0754*/ 	.short	0x010a
        /*0756*/ 	.byte	0x05
	.zero		1


	//   ....[39]....
        /*0758*/ 	.word	0x00008870
        /*075c*/ 	.word	0x000000ff
        /*0760*/ 	.word	0x00028850
        /*0764*/ 	.short	0x010a
        /*0766*/ 	.byte	0x05
	.zero		1


	//   ....[40]....
        /*0768*/ 	.word	0x00008d90
        /*076c*/ 	.word	0x00000000
        /*0770*/ 	.word	0x00000000
        /*0774*/ 	.short	0x0101
        /*0776*/ 	.byte	0x3f
	.zero		1


	//   ....[41]....
        /*0778*/ 	.word	0x0000a0c0
        /*077c*/ 	.word	0x00000000
        /*0780*/ 	.word	0x00000000
        /*0784*/ 	.short	0x0101
        /*0786*/ 	.byte	0x3f
	.zero		1


	//   ....[42]....
        /*0788*/ 	.word	0x0000ce10
        /*078c*/ 	.word	0x00000008
        /*0790*/ 	.word	0x00028840
        /*0794*/ 	.short	0x010a
        /*0796*/ 	.byte	0x3f
	.zero		1


	//   ....[43]....
        /*0798*/ 	.word	0x0000d2e0
        /*079c*/ 	.word	0x00000009
        /*07a0*/ 	.word	0x00028820
        /*07a4*/ 	.short	0x010a
        /*07a6*/ 	.byte	0x3f
	.zero		1


	//   ....[44]....
        /*07a8*/ 	.word	0x0000d600
        /*07ac*/ 	.word	0x00000002
        /*07b0*/ 	.word	0x00028840
        /*07b4*/ 	.short	0x010a
        /*07b6*/ 	.byte	0x3f
	.zero		1


	//   ....[45]....
        /*07b8*/ 	.word	0x0000d8c0
        /*07bc*/ 	.word	0x00000002
        /*07c0*/ 	.word	0x00000060
        /*07c4*/ 	.short	0x010a
        /*07c6*/ 	.byte	0x3f
	.zero		1


	//   ....[46]....
        /*07c8*/ 	.word	0x0000de80
        /*07cc*/ 	.word	0x00000002
        /*07d0*/ 	.word	0x00028840
        /*07d4*/ 	.short	0x010a
        /*07d6*/ 	.byte	0x3f
	.zero		1


	//   ....[47]....
        /*07d8*/ 	.word	0x0000e140
        /*07dc*/ 	.word	0x00000002
        /*07e0*/ 	.word	0x00000060
        /*07e4*/ 	.short	0x010a
        /*07e6*/ 	.byte	0x3f
	.zero		1


	//   ....[48]....
        /*07e8*/ 	.word	0x0000e600
        /*07ec*/ 	.word	0x00000002
        /*07f0*/ 	.word	0x00028840
        /*07f4*/ 	.short	0x010a
        /*07f6*/ 	.byte	0x3f
	.zero		1


	//   ....[49]....
        /*07f8*/ 	.word	0x0000e8c0
        /*07fc*/ 	.word	0x00000002
        /*0800*/ 	.word	0x00000060
        /*0804*/ 	.short	0x010a
        /*0806*/ 	.byte	0x3f
	.zero		1


	//   ....[50]....
        /*0808*/ 	.word	0x0000ed30
        /*080c*/ 	.word	0x00000003
        /*0810*/ 	.word	0x00028860
        /*0814*/ 	.short	0x010a
        /*0816*/ 	.byte	0x3f
	.zero		1


	//   ....[51]....
        /*0818*/ 	.word	0x0000fd10
        /*081c*/ 	.word	0x00000000
        /*0820*/ 	.word	0x00028820
        /*0824*/ 	.short	0x010a
        /*0826*/ 	.byte	0x3f
	.zero		1


	//   ....[52]....
        /*0828*/ 	.word	0x0000fed0
        /*082c*/ 	.word	0x00000006
        /*0830*/ 	.word	0x00000000
        /*0834*/ 	.short	0x010a
        /*0836*/ 	.byte	0x3f
	.zero		1


	//   ....[53]....
        /*0838*/ 	.word	0x0000ff40
        /*083c*/ 	.word	0x00000007
        /*0840*/ 	.word	0x00000000
        /*0844*/ 	.short	0x010a
        /*0846*/ 	.byte	0x3f
	.zero		1


	//   ....[54]....
        /*0848*/ 	.word	0x0000ffb0
        /*084c*/ 	.word	0x00000004
        /*0850*/ 	.word	0x00000000
        /*0854*/ 	.short	0x010a
        /*0856*/ 	.byte	0x3f
	.zero		1


	//   ....[55]....
        /*0858*/ 	.word	0x0000ffe0
        /*085c*/ 	.word	0x00000003
        /*0860*/ 	.word	0x00000000
        /*0864*/ 	.short	0x010a
        /*0866*/ 	.byte	0x3f
	.zero		1


	//   ....[56]....
        /*0868*/ 	.word	0x00010050
        /*086c*/ 	.word	0x00000003
        /*0870*/ 	.word	0x00028800
        /*0874*/ 	.short	0x010a
        /*0876*/ 	.byte	0x3f
	.zero		1


	//   ....[57]....
        /*0878*/ 	.word	0x000100a0
        /*087c*/ 	.word	0x00000003
        /*0880*/ 	.word	0x00028830
        /*0884*/ 	.short	0x010a
        /*0886*/ 	.byte	0x3f
	.zero		1


	//   ....[58]....
        /*0888*/ 	.word	0x00010100
        /*088c*/ 	.word	0x00000005
        /*0890*/ 	.word	0x00028830
        /*0894*/ 	.short	0x010a
        /*0896*/ 	.byte	0x3f
	.zero		1


	//   ....[59]....
        /*0898*/ 	.word	0x00010160
        /*089c*/ 	.word	0x00000005
        /*08a0*/ 	.word	0x00028850
        /*08a4*/ 	.short	0x010a
        /*08a6*/ 	.byte	0x3f
	.zero		1


	//   ....[60]....
        /*08a8*/ 	.word	0x000101c0
        /*08ac*/ 	.word	0x00000005
        /*08b0*/ 	.word	0x00028830
        /*08b4*/ 	.short	0x010a
        /*08b6*/ 	.byte	0x3f
	.zero		1


	//   ....[61]....
        /*08b8*/ 	.word	0x00010220
        /*08bc*/ 	.word	0x00000005
        /*08c0*/ 	.word	0x00028850
        /*08c4*/ 	.short	0x010a
        /*08c6*/ 	.byte	0x3f
	.zero		1


	//   ....[62]....
        /*08c8*/ 	.word	0x00010280
        /*08cc*/ 	.word	0x00000007
        /*08d0*/ 	.word	0x00028850
        /*08d4*/ 	.short	0x010a
        /*08d6*/ 	.byte	0x3f
	.zero		1


	//   ....[63]....
        /*08d8*/ 	.word	0x00010420
        /*08dc*/ 	.word	0x00000008
        /*08e0*/ 	.word	0x00028840
        /*08e4*/ 	.short	0x010a
        /*08e6*/ 	.byte	0x3f
	.zero		1


	//   ....[64]....
        /*08e8*/ 	.word	0x000104a0
        /*08ec*/ 	.word	0x00000008
        /*08f0*/ 	.word	0x00028820
        /*08f4*/ 	.short	0x010a
        /*08f6*/ 	.byte	0x3f
	.zero		1


	//   ....[65]....
        /*08f8*/ 	.word	0x000104f0
        /*08fc*/ 	.word	0x00000002
        /*0900*/ 	.word	0x00028840
        /*0904*/ 	.short	0x010a
        /*0906*/ 	.byte	0x3f
	.zero		1


	//   ....[66]....
        /*0908*/ 	.word	0x00010540
        /*090c*/ 	.word	0x00000002
        /*0910*/ 	.word	0x00000060
        /*0914*/ 	.short	0x010a
        /*0916*/ 	.byte	0x3f
	.zero		1


	//   ....[67]....
        /*0918*/ 	.word	0x00010590
        /*091c*/ 	.word	0x00000002
        /*0920*/ 	.word	0x00028840
        /*0924*/ 	.short	0x010a
        /*0926*/ 	.byte	0x3f
	.zero		1


	//   ....[68]....
        /*0928*/ 	.word	0x000105e0
        /*092c*/ 	.word	0x00000002
        /*0930*/ 	.word	0x00000060
        /*0934*/ 	.short	0x010a
        /*0936*/ 	.byte	0x3f
	.zero		1


	//   ....[69]....
        /*0938*/ 	.word	0x00010630
        /*093c*/ 	.word	0x00000002
        /*0940*/ 	.word	0x00028840
        /*0944*/ 	.short	0x010a
        /*0946*/ 	.byte	0x3f
	.zero		1


	//   ....[70]....
        /*0948*/ 	.word	0x00010680
        /*094c*/ 	.word	0x00000002
        /*0950*/ 	.word	0x00000060
        /*0954*/ 	.short	0x010a
        /*0956*/ 	.byte	0x3f
	.zero		1


	//   ....[71]....
        /*0958*/ 	.word	0x000106d0
        /*095c*/ 	.word	0x00000003
        /*0960*/ 	.word	0x00028860
        /*0964*/ 	.short	0x010a
        /*0966*/ 	.byte	0x3f
	.zero		1


	//   ....[72]....
        /*0968*/ 	.word	0x00011090
        /*096c*/ 	.word	0x00000000
        /*0970*/ 	.word	0x00028820
        /*0974*/ 	.short	0x010a
        /*0976*/ 	.byte	0x3f
	.zero		1


	//   ....[73]....
        /*0978*/ 	.word	0x00011230
        /*097c*/ 	.word	0x00000006
        /*0980*/ 	.word	0x00000000
        /*0984*/ 	.short	0x010a
        /*0986*/ 	.byte	0x3f
	.zero		1


	//   ....[74]....
        /*0988*/ 	.word	0x00011280
        /*098c*/ 	.word	0x00000007
        /*0990*/ 	.word	0x00000000
        /*0994*/ 	.short	0x010a
        /*0996*/ 	.byte	0x3f
	.zero		1


	//   ....[75]....
        /*0998*/ 	.word	0x000112d0
        /*099c*/ 	.word	0x00000004
        /*09a0*/ 	.word	0x00000000
        /*09a4*/ 	.short	0x010a
        /*09a6*/ 	.byte	0x3f
	.zero		1


	//----- nvinfo : EIATTR_NUM_MBARRIERS
	.align		4
.L_328:
        /*09a8*/ 	.byte	0x03, 0x38
        /*09aa*/ 	.short	0x0016


	//----- nvinfo : EIATTR_EXIT_INSTR_OFFSETS
	.align		4
        /*09ac*/ 	.byte	0x04, 0x1c
        /*09ae*/ 	.short	(.L_330 - .L_329)


	//   ....[0]....
.L_329:
        /*09b0*/ 	.word	0x00000ab0


	//   ....[1]....
        /*09b4*/ 	.word	0x0000b170


	//   ....[2]....
        /*09b8*/ 	.word	0x0000b1d0


	//   ....[3]....
        /*09bc*/ 	.word	0x00010030


	//----- nvinfo : EIATTR_MAX_THREADS
	.align		4
.L_330:
        /*09c0*/ 	.byte	0x04, 0x05
        /*09c2*/ 	.short	(.L_332 - .L_331)
.L_331:
        /*09c4*/ 	.word	0x00000180
        /*09c8*/ 	.word	0x00000001
        /*09cc*/ 	.word	0x00000001


	//----- nvinfo : EIATTR_CRS_STACK_SIZE
	.align		4
.L_332:
        /*09d0*/ 	.byte	0x04, 0x1e
        /*09d2*/ 	.short	(.L_334 - .L_333)
.L_333:
        /*09d4*/ 	.word	0x00000000


	//----- nvinfo : EIATTR_CBANK_PARAM_SIZE
	.align		4
.L_334:
        /*09d8*/ 	.byte	0x03, 0x19
        /*09da*/ 	.short	0x0a70


	//----- nvinfo : EIATTR_PARAM_CBANK
	.align		4
        /*09dc*/ 	.byte	0x04, 0x0a
        /*09de*/ 	.short	(.L_336 - .L_335)
	.align		4
.L_335:
        /*09e0*/ 	.word	index@(.nv.constant0._ZN7cutlass13device_kernelIN5flash11enable_sm90INS1_16FlashAttnFwdSm90INS1_25CollectiveMainloopFwdSm90ILi2EN4cute5tupleIJNS5_1CILi1EEES8_S8_EEENS6_IJNS7_ILi128EEESA_SA_EEELi128ENS_6half_tEfNS_4arch4Sm90ELb1ELb0ELb0ELb1ELb0ELb0ELb0ELb1ELb1ELb0ELb0ELb0EEENS1_21CollectiveEpilogueFwdISB_S9_SC_SE_Li256ELb1ELb0ELb0ELb0EEENS1_36VarlenDynamicPersistentTileSchedulerILi128ELi128ELi256ELi32ELb0ELb0ELb1ELb1ELb1ELb1EEEEEEEEEvNT_6ParamsE)
        /*09e4*/ 	.short	0x0210
        /*09e6*/ 	.short	0x0a70


	//----- nvinfo : EIATTR_SW_WAR
	.align		4
.L_336:
        /*09e8*/ 	.byte	0x04, 0x36
        /*09ea*/ 	.short	(.L_338 - .L_337)
.L_337:
        /*09ec*/ 	.word	0x00000008
.L_338:


//--------------------- .nv.info._ZN7cutlass13device_kernelIN5flash11enable_sm90INS1_16FlashAttnFwdSm90INS1_25CollectiveMainloopFwdSm90ILi2EN4cute5tupleIJNS5_1CILi1EEES8_S8_EEENS6_IJNS7_ILi128EEESA_SA_EEELi128ENS_6half_tEfNS_4arch4Sm90ELb1ELb0ELb0ELb1ELb0ELb1ELb0ELb1ELb1ELb0ELb0ELb0EEENS1_21CollectiveEpilogueFwdISB_S9_SC_SE_Li256ELb1ELb0ELb0ELb0EEENS1_36VarlenDynamicPersistentTileSchedulerILi128ELi128ELi256ELi32ELb0ELb0ELb1ELb1ELb1ELb1EEEEEEEEEvNT_6ParamsE --------------------------
	.section	.nv.info._ZN7cutlass13device_kernelIN5flash11enable_sm90INS1_16FlashAttnFwdSm90INS1_25CollectiveMainloopFwdSm90ILi2EN4cute5tupleIJNS5_1CILi1EEES8_S8_EEENS6_IJNS7_ILi128EEESA_SA_EEELi128ENS_6half_tEfNS_4arch4Sm90ELb1ELb0ELb0ELb1ELb0ELb1ELb0ELb1ELb1ELb0ELb0ELb0EEENS1_21CollectiveEpilogueFwdISB_S9_SC_SE_Li256ELb1ELb0ELb0ELb0EEENS1_36VarlenDynamicPersistentTileSchedulerILi128ELi128ELi256ELi32ELb0ELb0ELb1ELb1ELb1ELb1EEEEEEEEEvNT_6ParamsE,"",@"SHT_CUDA_INFO"
	.sectionflags	@""
	.align	4


	//----- nvinfo : EIATTR_CUDA_API_VERSION
	.align		4
        /*0000*/ 	.byte	0x04, 0x37
        /*0002*/ 	.short	(.L_340 - .L_339)
.L_339:
        /*0004*/ 	.word	0x00000082


	//----- nvinfo : EIATTR_KPARAM_INFO
	.align		4
.L_340:
        /*0008*/ 	.byte	0x04, 0x17
        /*000a*/ 	.short	(.L_342 - .L_341)
.L_341:
        /*000c*/ 	.word	0x00000000
        /*0010*/ 	.short	0x0000
        /*0012*/ 	.short	0x0070
        /*0014*/ 	.byte	0x00, 0xf0, 0x01, 0x28


	//----- nvinfo : EIATTR_SPARSE_MMA_MASK
	.align		4
.L_342:
        /*0018*/ 	.byte	0x03, 0x50
        /*001a*/ 	.short	0x0000


	//----- nvinfo : EIATTR_MAXREG_COUNT
	.align		4
        /*001c*/ 	.byte	0x03, 0x1b
        /*001e*/ 	.short	0x00a8


	//----- nvinfo : EIATTR_NUM_BARRIERS
	.align		4
        /*0020*/ 	.byte	0x02, 0x4c
        /*0022*/ 	.byte	0x10
	.zero		1


	//----- nvinfo : EIATTR_EXTERNS
	.align		4
        /*0024*/ 	.byte	0x04, 0x0f
        /*0026*/ 	.short	(.L_344 - .L_343)


	//   ....[0]....
	.align		4
.L_343:
        /*0028*/ 	.word	index@(__assertfail)


	//----- nvinfo : EIATTR_ANNOTATIONS
	.align		4
.L_344:
        /*002c*/ 	.byte	0x04, 0x55
        /*002e*/ 	.short	(.L_346 - .L_345)


	//   ....[0]....
.L_345:
        /* <DEDUP_REMOVED lines=43> */


	//----- nvinfo : EIATTR_MERCURY_ISA_VERSION
	.align		4
.L_346:
        /*02c8*/ 	.byte	0x03, 0x5f
        /*02ca*/ 	.short	0x0101


	//----- nvinfo : EIATTR_UNUSED_LOAD_BYTE_OFFSET
	.align		4
        /*02cc*/ 	.byte	0x04, 0x44
        /*02ce*/ 	.short	(.L_348 - .L_347)


	//   ....[0]....
.L_347:
        /*02d0*/ 	.word	0x00000ae0
        /*02d4*/ 	.word	0x0000fff0


	//   ....[1]....
        /*02d8*/ 	.word	0x00015a80
        /*02dc*/ 	.word	0x0000fff0


	//----- nvinfo : EIATTR_INT_WARP_WIDE_INSTR_OFFSETS
	.align		4
.L_348:
        /*02e0*/ 	.byte	0x04, 0x31
        /*02e2*/ 	.short	(.L_350 - .L_349)


	//   ....[0]....
.L_349:
        /*02e4*/ 	.word	0x000001b0


	//   ....[1]....
        /*02e8*/ 	.word	0x00000250


	//   ....[2]....
        /*02ec*/ 	.word	0x000002c0


	//   ....[3]....
        /*02f0*/ 	.word	0x00019780


	//   ....[4]....
        /*02f4*/ 	.word	0x00019810


	//   ....[5]....
        /*02f8*/ 	.word	0x00019c90


	//   ....[6]....
        /*02fc*/ 	.word	0x00019cc0


	//   ....[7]....
        /*0300*/ 	.word	0x00019ed0


	//   ....[8]....
        /*0304*/ 	.word	0x0001bfb0


	//   ....[9]....
        /*0308*/ 	.word	0x0001c040


	//----- nvinfo : EIATTR_COOP_GROUP_MASK_REGIDS
	.align		4
.L_350:
        /*030c*/ 	.byte	0x04, 0x29
        /*030e*/ 	.short	(.L_352 - .L_351)


	//   ....[0]....
.L_351:
        /*0310*/ 	.word	0xffffffff


	//   ....[1]....
        /*0314*/ 	.word	0xffffffff


	//   ....[2]....
        /*0318*/ 	.word	0xffffffff


	//   ....[3]....
        /*031c*/ 	.word	0xffffffff


	//   ....[4]....
        /*0320*/ 	.word	0xffffffff


	//   ....[5]....
        /*0324*/ 	.word	0xffffffff


	//   ....[6]....
        /*0328*/ 	.word	0xffffffff


	//   ....[7]....
        /*032c*/ 	.word	0xffffffff


	//   ....[8]....
        /*0330*/ 	.word	0xffffffff


	//   ....[9]....
        /*0334*/ 	.word	0xffffffff


	//   ....[10]....
        /*0338*/ 	.word	0xffffffff


	//   ....[11]....
        /*033c*/ 	.word	0xffffffff


	//   ....[12]....
        /*0340*/ 	.word	0xffffffff


	//   ....[13]....
        /*0344*/ 	.word	0xffffffff


	//   ....[14]....
        /*0348*/ 	.word	0xffffffff


	//   ....[15]....
        /*034c*/ 	.word	0xffffffff


	//   ....[16]....
        /*0350*/ 	.word	0xffffffff


	//   ....[17]....
        /*0354*/ 	.word	0xffffffff


	//   ....[18]....
        /*0358*/ 	.word	0xffffffff


	//   ....[19]....
        /*035c*/ 	.word	0xffffffff


	//   ....[20]....
        /*0360*/ 	.word	0xffffffff


	//   ....[21]....
        /*0364*/ 	.word	0xffffffff


	//   ....[22]....
        /*0368*/ 	.word	0xffffffff


	//   ....[23]....
        /*036c*/ 	.word	0xffffffff


	//   ....[24]....
        /*0370*/ 	.word	0xffffffff


	//   ....[25]....
        /*0374*/ 	.word	0xffffffff


	//   ....[26]....
        /*0378*/ 	.word	0xffffffff


	//   ....[27]....
        /*037c*/ 	.word	0xffffffff


	//   ....[28]....
        /*0380*/ 	.word	0xffffffff


	//   ....[29]....
        /*0384*/ 	.word	0xffffffff


	//   ....[30]....
        /*0388*/ 	.word	0xffffffff


	//   ....[31]....
        /*038c*/ 	.word	0xffffffff


	//   ....[32]....
        /*0390*/ 	.word	0xffffffff


	//   ....[33]....
        /*0394*/ 	.word	0xffffffff


	//   ....[34]....
        /*0398*/ 	.word	0xffffffff


	//   ....[35]....
        /*039c*/ 	.word	0xffffffff


	//   ....[36]....
        /*03a0*/ 	.word	0xffffffff


	//   ....[37]....
        /*03a4*/ 	.word	0xffffffff


	//   ....[38]....
        /*03a8*/ 	.word	0xffffffff


	//   ....[39]....
        /*03ac*/ 	.word	0xffffffff


	//   ....[40]....
        /*03b0*/ 	.word	0xffffffff


	//   ....[41]....
        /*03b4*/ 	.word	0xffffffff


	//   ....[42]....
        /*03b8*/ 	.word	0xffffffff


	//   ....[43]....
        /*03bc*/ 	.word	0xffffffff


	//   ....[44]....
        /*03c0*/ 	.word	0xffffffff


	//   ....[45]....
        /*03c4*/ 	.word	0xffffffff


	//   ....[46]....
        /*03c8*/ 	.word	0xffffffff


	//   ....[47]....
        /*03cc*/ 	.word	0xffffffff


	//   ....[48]....
        /*03d0*/ 	.word	0xffffffff


	//   ....[49]....
        /*03d4*/ 	.word	0xffffffff


	//   ....[50]....
        /*03d8*/ 	.word	0xffffffff


	//   ....[51]....
        /*03dc*/ 	.word	0xffffffff


	//   ....[52]....
        /*03e0*/ 	.word	0xffffffff


	//   ....[53]....
        /*03e4*/ 	.word	0xffffffff


	//   ....[54]....
        /*03e8*/ 	.word	0xffffffff


	//   ....[55]....
        /*03ec*/ 	.word	0xffffffff


	//   ....[56]....
        /*03f0*/ 	.word	0xffffffff


	//   ....[57]....
        /*03f4*/ 	.word	0xffffffff


	//   ....[58]....
        /*03f8*/ 	.word	0x0500000f


	//   ....[59]....
        /*03fc*/ 	.word	0x0500000f


	//   ....[60]....
        /*0400*/ 	.word	0x0500000f


	//   ....[61]....
        /*0404*/ 	.word	0x0500000f


	//   ....[62]....
        /*0408*/ 	.word	0x0500000f


	//   ....[63]....
        /*040c*/ 	.word	0x0500000f


	//   ....[64]....
        /*0410*/ 	.word	0x0500000f


	//   ....[65]....
        /*0414*/ 	.word	0x0500000f


	//   ....[66]....
        /*0418*/ 	.word	0x0500000f


	//   ....[67]....
        /*041c*/ 	.word	0x0500000f


	//   ....[68]....
        /*0420*/ 	.word	0x0500000f


	//   ....[69]....
        /*0424*/ 	.word	0x0500000f


	//   ....[70]....
        /*0428*/ 	.word	0x0500000f


	//   ....[71]....
        /*042c*/ 	.word	0x0500000f


	//   ....[72]....
        /*0430*/ 	.word	0x0500000f


	//   ....[73]....
        /*0434*/ 	.word	0x0500000f


	//   ....[74]....
        /*0438*/ 	.word	0x0500000f


	//   ....[75]....
        /*043c*/ 	.word	0x0500000f


	//   ....[76]....
        /*0440*/ 	.word	0x0500000f


	//   ....[77]....
        /*0444*/ 	.word	0x0500000f


	//   ....[78]....
        /*0448*/ 	.word	0x0500000f


	//   ....[79]....
        /*044c*/ 	.word	0x0500000f


	//   ....[80]....
        /*0450*/ 	.word	0x0500000f


	//   ....[81]....
        /*0454*/ 	.word	0x0500000f


	//   ....[82]....
        /*0458*/ 	.word	0x0500000f


	//   ....[83]....
        /*045c*/ 	.word	0x0500000f


	//   ....[84]....
        /*0460*/ 	.word	0x0500000f


	//   ....[85]....
        /*0464*/ 	.word	0x0500000f


	//   ....[86]....
        /*0468*/ 	.word	0x0500000f


	//   ....[87]....
        /*046c*/ 	.word	0x0500000f


	//   ....[88]....
        /*0470*/ 	.word	0x0500000f


	//   ....[89]....
        /*0474*/ 	.word	0x0500000f


	//   ....[90]....
        /*0478*/ 	.word	0x0500000f


	//   ....[91]....
        /*047c*/ 	.word	0x0500000f


	//   ....[92]....
        /*0480*/ 	.word	0x0500000f


	//   ....[93]....
        /*0484*/ 	.word	0x0500000f


	//   ....[94]....
        /*0488*/ 	.word	0x0500000f


	//   ....[95]....
        /*048c*/ 	.word	0x0500000f


	//   ....[96]....
        /*0490*/ 	.word	0x0500000f


	//   ....[97]....
        /*0494*/ 	.word	0x0500000f


	//   ....[98]....
        /*0498*/ 	.word	0x0500000f


	//   ....[99]....
        /*049c*/ 	.word	0x0500000f


	//   ....[100]....
        /*04a0*/ 	.word	0x0500000f


	//   ....[101]....
        /*04a4*/ 	.word	0x0500000f


	//   ....[102]....
        /*04a8*/ 	.word	0x0500000f


	//   ....[103]....
        /*04ac*/ 	.word	0x0500000f


	//   ....[104]....
        /*04b0*/ 	.word	0x0500000f


	//   ....[105]....
        /*04b4*/ 	.word	0x0500000f


	//   ....[106]....
        /*04b8*/ 	.word	0x0500000f


	//   ....[107]....
        /*04bc*/ 	.word	0x0500000f


	//   ....[108]....
        /*04c0*/ 	.word	0x0500000f


	//   ....[109]....
        /*04c4*/ 	.word	0x0500000f


	//   ....[110]....
        /*04c8*/ 	.word	0x0500000f


	//----- nvinfo : EIATTR_COOP_GROUP_INSTR_OFFSETS
	.align		4
.L_352:
        /*04cc*/ 	.byte	0x04, 0x28
        /*04ce*/ 	.short	(.L_354 - .L_353)


	//   ....[0]....
.L_353:
        /*04d0*/ 	.word	0x00000060


	//   ....[1]....
        /*04d4*/ 	.word	0x000001c0


	//   ....[2]....
        /*04d8*/ 	.word	0x00000270


	//   ....[3]....
        /*04dc*/ 	.word	0x00000430


	//   ....[4]....
        /*04e0*/ 	.word	0x00000590


	//   ....[5]....
        /*04e4*/ 	.word	0x000006b0


	//   ....[6]....
        /*04e8*/ 	.word	0x00000810


	//   ....[7]....
        /*04ec*/ 	.word	0x000086c0


	//   ....[8]....
        /*04f0*/ 	.word	0x0000ea60


	//   ....[9]....
        /*04f4*/ 	.word	0x0000eaf0


	//   ....[10]....
        /*04f8*/ 	.word	0x0000f430


	//   ....[11]....
        /*04fc*/ 	.word	0x0000f4a0


	//   ....[12]....
        /*0500*/ 	.word	0x000112e0


	//   ....[13]....
        /*0504*/ 	.word	0x000113b0


	//   ....[14]....
        /*0508*/ 	.word	0x00011ba0


	//   ....[15]....
        /*050c*/ 	.word	0x00011c00


	//   ....[16]....
        /*0510*/ 	.word	0x00013770


	//   ....[17]....
        /*0514*/ 	.word	0x000137a0


	//   ....[18]....
        /*0518*/ 	.word	0x00013e10


	//   ....[19]....
        /*051c*/ 	.word	0x00013f50


	//   ....[20]....
        /*0520*/ 	.word	0x000150c0


	//   ....[21]....
        /*0524*/ 	.word	0x00015110


	//   ....[22]....
        /*0528*/ 	.word	0x000151f0


	//   ....[23]....
        /*052c*/ 	.word	0x00015220


	//   ....[24]....
        /*0530*/ 	.word	0x00017740


	//   ....[25]....
        /*0534*/ 	.word	0x000178b0


	//   ....[26]....
        /*0538*/ 	.word	0x000178e0


	//   ....[27]....
        /*053c*/ 	.word	0x00017920


	//   ....[28]....
        /*0540*/ 	.word	0x00017990


	//   ....[29]....
        /*0544*/ 	.word	0x000179f0


	//   ....[30]....
        /*0548*/ 	.word	0x00017a30


	//   ....[31]....
        /*054c*/ 	.word	0x00017bd0


	//   ....[32]....
        /*0550*/ 	.word	0x00017c30


	//   ....[33]....
        /*0554*/ 	.word	0x00017c70


	//   ....[34]....
        /*0558*/ 	.word	0x00017cb0


	//   ....[35]....
        /*055c*/ 	.word	0x00017ce0


	//   ....[36]....
        /*0560*/ 	.word	0x00017d10


	//   ....[37]....
        /*0564*/ 	.word	0x00017da0


	//   ....[38]....
        /*0568*/ 	.word	0x00017e00


	//   ....[39]....
        /*056c*/ 	.word	0x00017e90


	//   ....[40]....
        /*0570*/ 	.word	0x0001c450


	//   ....[41]....
        /*0574*/ 	.word	0x0001c460


	//   ....[42]....
        /*0578*/ 	.word	0x0001c570


	//   ....[43]....
        /*057c*/ 	.word	0x0001c5d0


	//   ....[44]....
        /*0580*/ 	.word	0x0001c610


	//   ....[45]....
        /*0584*/ 	.word	0x0001c650


	//   ....[46]....
        /*0588*/ 	.word	0x0001c680


	//   ....[47]....
        /*058c*/ 	.word	0x0001c6b0


	//   ....[48]....
        /*0590*/ 	.word	0x0001c840


	//   ....[49]....
        /*0594*/ 	.word	0x0001c8a0


	//   ....[50]....
        /*0598*/ 	.word	0x0001c8e0


	//   ....[51]....
        /*059c*/ 	.word	0x0001c920


	//   ....[52]....
        /*05a0*/ 	.word	0x0001c950


	//   ....[53]....
        /*05a4*/ 	.word	0x0001c980


	//   ....[54]....
        /*05a8*/ 	.word	0x0001ca40


	//   ....[55]....
        /*05ac*/ 	.word	0x0001ca60


	//   ....[56]....
        /*05b0*/ 	.word	0x0001cad0


	//   ....[57]....
        /*05b4*/ 	.word	0x0001d160


	//   ....[58]....
        /*05b8*/ 	.word	0x0001d5a0


	//   ....[59]....
        /*05bc*/ 	.word	0x0001d650


	//   ....[60]....
        /*05c0*/ 	.word	0x0001d6f0


	//   ....[61]....
        /*05c4*/ 	.word	0x0001d790


	//   ....[62]....
        /*05c8*/ 	.word	0x0001d830


	//   ....[63]....
        /*05cc*/ 	.word	0x0001d8d0


	//   ....[64]....
        /*05d0*/ 	.word	0x0001d970


	//   ....[65]....
        /*05d4*/ 	.word	0x0001da10


	//   ....[66]....
        /*05d8*/ 	.word	0x0001dab0


	//   ....[67]....
        /*05dc*/ 	.word	0x0001db50


	//   ....[68]....
        /*05e0*/ 	.word	0x0001dbf0


	//   ....[69]....
        /*05e4*/ 	.word	0x0001dc90


	//   ....[70]....
        /*05e8*/ 	.word	0x0001dd30


	//   ....[71]....
        /*05ec*/ 	.word	0x0001ddd0


	//   ....[72]....
        /*05f0*/ 	.word	0x0001de70


	//   ....[73]....
        /*05f4*/ 	.word	0x0001df10


	//   ....[74]....
        /*05f8*/ 	.word	0x0001dfb0


	//   ....[75]....
        /*05fc*/ 	.word	0x0001e0a0


	//   ....[76]....
        /*0600*/ 	.word	0x0001e140


	//   ....[77]....
        /*0604*/ 	.word	0x0001e1e0


	//   ....[78]....
        /*0608*/ 	.word	0x0001e280


	//   ....[79]....
        /*060c*/ 	.word	0x0001e320


	//   ....[80]....
        /*0610*/ 	.word	0x0001e3c0


	//   ....[81]....
        /*0614*/ 	.word	0x0001e460


	//   ....[82]....
        /*0618*/ 	.word	0x0001e500


	//   ....[83]....
        /*061c*/ 	.word	0x0001e5a0


	//   ....[84]....
        /*0620*/ 	.word	0x0001e640


	//   ....[85]....
        /*0624*/ 	.word	0x0001e6e0


	//   ....[86]....
        /*0628*/ 	.word	0x0001e780


	//   ....[87]....
        /*062c*/ 	.word	0x0001e820


	//   ....[88]....
        /*0630*/ 	.word	0x0001e8c0


	//   ....[89]....
        /*0634*/ 	.word	0x0001e960


	//   ....[90]....
        /*0638*/ 	.word	0x0001ea00


	//   ....[91]....
        /*063c*/ 	.word	0x0001ed00


	//   ....[92]....
        /*0640*/ 	.word	0x0001efe0


	//   ....[93]....
        /*0644*/ 	.word	0x0001f400


	//   ....[94]....
        /*0648*/ 	.word	0x0001f490


	//   ....[95]....
        /*064c*/ 	.word	0x0001f530


	//   ....[96]....
        /*0650*/ 	.word	0x0001f5e0


	//   ....[97]....
        /*0654*/ 	.word	0x0001f660


	//   ....[98]....
        /*0658*/ 	.word	0x0001f6e0


	//   ....[99]....
        /*065c*/ 	.word	0x0001f760


	//   ....[100]....
        /*0660*/ 	.word	0x0001f7e0


	//   ....[101]....
        /*0664*/ 	.word	0x0001f870


	//   ....[102]....
        /*0668*/ 	.word	0x0001f920


	//   ....[103]....
        /*066c*/ 	.word	0x0001f9a0


	//   ....[104]....
        /*0670*/ 	.word	0x0001fa20


	//   ....[105]....
        /*0674*/ 	.word	0x0001faa0


	//   ....[106]....
        /*0678*/ 	.word	0x0001fb20


	//   ....[107]....
        /*067c*/ 	.word	0x0001fb90


	//   ....[108]....
        /*0680*/ 	.word	0x0001fc30


	//   ....[109]....
        /*0684*/ 	.word	0x0001fcc0


	//   ....[110]....
        /*0688*/ 	.word	0x0001fdf0


	//----- nvinfo : EIATTR_REG_RECONFIG
	.align		4
.L_354:
        /*068c*/ 	.byte	0x01, 0x54
	.zero		2


	//----- nvinfo : EIATTR_SYSCALL_OFFSETS
	.align		4
        /*0690*/ 	.byte	0x04, 0x46
        /*0692*/ 	.short	(.L_356 - .L_355)


	//   ....[0]....
.L_355:
        /*0694*/ 	.word	0x000018d0


	//   ....[1]....
        /*0698*/ 	.word	0x00001a20


	//   ....[2]....
        /*069c*/ 	.word	0x00008850


	//   ....[3]....
        /*06a0*/ 	.word	0x00008cc0


	//   ....[4]....
        /*06a4*/ 	.word	0x000199a0


	//   ....[5]....
        /*06a8*/ 	.word	0x00019ae0


	//   ....[6]....
        /*06ac*/ 	.word	0x00019be0


	//----- nvinfo : EIATTR_MBARRIER_INSTR_OFFSETS
	.align		4
.L_356:
        /*06b0*/ 	.byte	0x04, 0x39
        /*06b2*/ 	.short	(.L_358 - .L_357)


	//   ....[0]....
.L_357:
        /*06b4*/ 	.word	0x000002e0
        /*06b8*/ 	.word	0x000000ff
        /*06bc*/ 	.word	0x00028800
        /*06c0*/ 	.short	0x0100
        /*06c2*/ 	.byte	0x08
	.zero		1


	//   ....[1]....
        /*06c4*/ 	.word	0x000002f0
        /*06c8*/ 	.word	0x000000ff
        /*06cc*/ 	.word	0x00028820
        /*06d0*/ 	.short	0x0100
        /*06d2*/ 	.byte	0x08
	.zero		1


	//   ....[2]....
        /*06d4*/ 	.word	0x000003e0
        /*06d8*/ 	.word	0x000000ff
        /*06dc*/ 	.word	0x00028830
        /*06e0*/ 	.short	0x0100
        /*06e2*/ 	.byte	0x08
	.zero		1


	//   ....[3]....
        /*06e4*/ 	.word	0x000003f0
        /*06e8*/ 	.word	0x000000ff
        /*06ec*/ 	.word	0x00028840
        /*06f0*/ 	.short	0x0100
        /*06f2*/ 	.byte	0x08
	.zero		1


	//   ....[4]....
        /*06f4*/ 	.word	0x00000400
        /*06f8*/ 	.word	0x000000ff
        /*06fc*/ 	.word	0x00028838
        /*0700*/ 	.short	0x0100
        /*0702*/ 	.byte	0x08
	.zero		1


	//   ....[5]....
        /*0704*/ 	.word	0x00000410
        /*0708*/ 	.word	0x000000ff
        /*070c*/ 	.word	0x00028848
        /*0710*/ 	.short	0x0100
        /*0712*/ 	.byte	0x08
	.zero		1


	//   ....[6]....
        /*0714*/ 	.word	0x00000540
        /*0718*/ 	.word	0x000000ff
        /*071c*/ 	.word	0x00028850
        /*0720*/ 	.short	0x0100
        /*0722*/ 	.byte	0x08
	.zero		1


	//   ....[7]....
        /*0724*/ 	.word	0x00000550
        /*0728*/ 	.word	0x000000ff
        /*072c*/ 	.word	0x00028860
        /*0730*/ 	.short	0x0100
        /*0732*/ 	.byte	0x08
	.zero		1


	//   ....[8]....
        /*0734*/ 	.word	0x00000560
        /*0738*/ 	.word	0x000000ff
        /*073c*/ 	.word	0x00028858
        /*0740*/ 	.short	0x0100
        /*0742*/ 	.byte	0x08
	.zero		1


	//   ....[9]....
        /*0744*/ 	.word	0x00000570
        /*0748*/ 	.word	0x000000ff
        /*074c*/ 	.word	0x00028868
        /*0750*/ 	.short	0x0100
        /*0752*/ 	.byte	0x08
	.zero		1


	//   ....[10]....
        /*0754*/ 	.word	0x00000660
        /*0758*/ 	.word	0x000000ff
        /*075c*/ 	.word	0x00028870
        /*0760*/ 	.short	0x0100
        /*0762*/ 	.byte	0x06
	.zero		1


	//   ....[11]....
        /*0764*/ 	.word	0x00000670
        /*0768*/ 	.word	0x000000ff
        /*076c*/ 	.word	0x00028880
        /*0770*/ 	.short	0x0100
        /*0772*/ 	.byte	0x06
	.zero		1


	//   ....[12]....
        /*0774*/ 	.word	0x00000680
        /*0778*/ 	.word	0x000000ff
        /*077c*/ 	.word	0x00028878
        /*0780*/ 	.short	0x0100
        /*0782*/ 	.byte	0x06
	.zero		1


	//   ....[13]....
        /*0784*/ 	.word	0x00000690
        /*0788*/ 	.word	0x000000ff
        /*078c*/ 	.word	0x00028888
        /*0790*/ 	.short	0x0100
        /*0792*/ 	.byte	0x06
	.zero		1


	//   ....[14]....
        /*0794*/ 	.word	0x000007c0
        /*0798*/ 	.word	0x000000ff
        /*079c*/ 	.word	0x00028890
        /*07a0*/ 	.short	0x0100
        /*07a2*/ 	.byte	0x08
	.zero		1


	//   ....[15]....
        /*07a4*/ 	.word	0x000007d0
        /*07a8*/ 	.word	0x000000ff
        /*07ac*/ 	.word	0x000288a0
        /*07b0*/ 	.short	0x0100
        /*07b2*/ 	.byte	0x08
	.zero		1


	//   ....[16]....
        /*07b4*/ 	.word	0x000007e0
        /*07b8*/ 	.word	0x000000ff
        /*07bc*/ 	.word	0x00028898
        /*07c0*/ 	.short	0x0100
        /*07c2*/ 	.byte	0x08
	.zero		1


	//   ....[17]....
        /*07c4*/ 	.word	0x000007f0
        /*07c8*/ 	.word	0x000000ff
        /*07cc*/ 	.word	0x000288a8
        /*07d0*/ 	.short	0x0100
        /*07d2*/ 	.byte	0x08
	.zero		1


	//   ....[18]....
        /*07d4*/ 	.word	0x00000920
        /*07d8*/ 	.word	0x000000ff
        /*07dc*/ 	.word	0x000288b0
        /*07e0*/ 	.short	0x0100
        /*07e2*/ 	.byte	0x08
	.zero		1


	//   ....[19]....
        /*07e4*/ 	.word	0x00000930
        /*07e8*/ 	.word	0x000000ff
        /*07ec*/ 	.word	0x000288c0
        /*07f0*/ 	.short	0x0100
        /*07f2*/ 	.byte	0x08
	.zero		1


	//   ....[20]....
        /*07f4*/ 	.word	0x00000940
        /*07f8*/ 	.word	0x000000ff
        /*07fc*/ 	.word	0x000288b8
        /*0800*/ 	.short	0x0100
        /*0802*/ 	.byte	0x08
	.zero		1


	//   ....[21]....
        /*0804*/ 	.word	0x00000950
        /*0808*/ 	.word	0x000000ff
        /*080c*/ 	.word	0x000288c8
        /*0810*/ 	.short	0x0100
        /*0812*/ 	.byte	0x08
	.zero		1


	//   ....[22]....
        /*0814*/ 	.word	0x00003040
        /*0818*/ 	.word	0x00000069
        /*081c*/ 	.word	0x00028890
        /*0820*/ 	.short	0x010a
        /*0822*/ 	.byte	0x3f
	.zero		1


	//   ....[23]....
        /*0824*/ 	.word	0x000055a0
        /*0828*/ 	.word	0x00000069
        /*082c*/ 	.word	0x00028890
        /*0830*/ 	.short	0x010a
        /*0832*/ 	.byte	0x3f
	.zero		1


	//   ....[24]....
        /*0834*/ 	.word	0x00007680
        /*0838*/ 	.word	0x00000069
        /*083c*/ 	.word	0x00028890
        /*0840*/ 	.short	0x010a
        /*0842*/ 	.byte	0x3f
	.zero		1


	//   ....[25]....
        /*0844*/ 	.word	0x00007ce0
        /*0848*/ 	.word	0x0000002c
        /*084c*/ 	.word	0x00000000
        /*0850*/ 	.short	0x0101
        /*0852*/ 	.byte	0x3f
	.zero		1


	//   ....[26]....
        /*0854*/ 	.word	0x00007d20
        /*0858*/ 	.word	0x00000069
        /*085c*/ 	.word	0x000288b0
        /*0860*/ 	.short	0x010a
        /*0862*/ 	.byte	0x3f
	.zero		1


	//   ....[27]....
        /*0864*/ 	.word	0x00008370
        /*0868*/ 	.word	0x00000069
        /*086c*/ 	.word	0x00000000
        /*0870*/ 	.short	0x0101
        /*0872*/ 	.byte	0x3f
	.zero		1


	//   ....[28]....
        /*0874*/ 	.word	0x000088d0
        /*0878*/ 	.word	0x00000002
        /*087c*/ 	.word	0x00028800
        /*0880*/ 	.short	0x010a
        /*0882*/ 	.byte	0x3f
	.zero		1


	//   ....[29]....
        /*0884*/ 	.word	0x00008920
        /*0888*/ 	.word	0x00000002
        /*088c*/ 	.word	0x00028800
        /*0890*/ 	.short	0x010a
        /*0892*/ 	.byte	0x3f
	.zero		1


	//   ....[30]....
        /*0894*/ 	.word	0x00009b70
        /*0898*/ 	.word	0x00000002
        /*089c*/ 	.word	0x00028800
        /*08a0*/ 	.short	0x010a
        /*08a2*/ 	.byte	0x3f
	.zero		1


	//   ....[31]....
        /*08a4*/ 	.word	0x0000bfa0
        /*08a8*/ 	.word	0x00000002
        /*08ac*/ 	.word	0x00028800
        /*08b0*/ 	.short	0x010a
        /*08b2*/ 	.byte	0x3f
	.zero		1


	//   ....[32]....
        /*08b4*/ 	.word	0x0000daa0
        /*08b8*/ 	.word	0x00000003
        /*08bc*/ 	.word	0x00028830
        /*08c0*/ 	.short	0x010a
        /*08c2*/ 	.byte	0x3f
	.zero		1


	//   ....[33]....
        /*08c4*/ 	.word	0x0000db20
        /*08c8*/ 	.word	0x00000003
        /*08cc*/ 	.word	0x00028830
        /*08d0*/ 	.short	0x010a
        /*08d2*/ 	.byte	0x3f
	.zero		1


	//   ....[34]....
        /*08d4*/ 	.word	0x0000e460
        /*08d8*/ 	.word	0x00000003
        /*08dc*/ 	.word	0x00000000
        /*08e0*/ 	.short	0x0101
        /*08e2*/ 	.byte	0x3f
	.zero		1


	//   ....[35]....
        /*08e4*/ 	.word	0x00010350
        /*08e8*/ 	.word	0x00000000
        /*08ec*/ 	.word	0x00028830
        /*08f0*/ 	.short	0x010a
        /*08f2*/ 	.byte	0x3f
	.zero		1


	//   ....[36]....
        /*08f4*/ 	.word	0x000103a0
        /*08f8*/ 	.word	0x00000000
        /*08fc*/ 	.word	0x00028830
        /*0900*/ 	.short	0x010a
        /*0902*/ 	.byte	0x3f
	.zero		1


	//   ....[37]....
        /*0904*/ 	.word	0x000107f0
        /*0908*/ 	.word	0x00000007
        /*090c*/ 	.word	0x00028850
        /*0910*/ 	.short	0x010a
        /*0912*/ 	.byte	0x3f
	.zero		1


	//   ....[38]....
        /*0914*/ 	.word	0x00010830
        /*0918*/ 	.word	0x00000007
        /*091c*/ 	.word	0x00028850
        /*0920*/ 	.short	0x010a
        /*0922*/ 	.byte	0x3f
	.zero		1


	//   ....[39]....
        /*0924*/ 	.word	0x00012440
        /*0928*/ 	.word	0x00000003
        /*092c*/ 	.word	0x00000000
        /*0930*/ 	.short	0x0101
        /*0932*/ 	.byte	0x3f
	.zero		1


	//   ....[40]....
        /*0934*/ 	.word	0x000124e0
        /*0938*/ 	.word	0x0000002b
        /*093c*/ 	.word	0x00000000
        /*0940*/ 	.short	0x0101
        /*0942*/ 	.byte	0x3f
	.zero		1


	//   ....[41]....
        /*0944*/ 	.word	0x00012e50
        /*0948*/ 	.word	0x00000000
        /*094c*/ 	.word	0x00028830
        /*0950*/ 	.short	0x010a
        /*0952*/ 	.byte	0x3f
	.zero		1


	//   ....[42]....
        /*0954*/ 	.word	0x00012ea0
        /*0958*/ 	.word	0x00000000
        /*095c*/ 	.word	0x00028830
        /*0960*/ 	.short	0x010a
        /*0962*/ 	.byte	0x3f
	.zero		1


	//   ....[43]....
        /*0964*/ 	.word	0x000132f0
        /*0968*/ 	.word	0x00000007
        /*096c*/ 	.word	0x00028850
        /*0970*/ 	.short	0x010a
        /*0972*/ 	.byte	0x3f
	.zero		1


	//   ....[44]....
        /*0974*/ 	.word	0x00013330
        /*0978*/ 	.word	0x00000007
        /*097c*/ 	.word	0x00028850
        /*0980*/ 	.short	0x010a
        /*0982*/ 	.byte	0x3f
	.zero		1


	//   ....[45]....
        /*0984*/ 	.word	0x000144d0
        /*0988*/ 	.word	0x0000001b
        /*098c*/ 	.word	0x00000000
        /*0990*/ 	.short	0x0101
        /*0992*/ 	.byte	0x3f
	.zero		1


	//   ....[46]....
        /*0994*/ 	.word	0x00014640
        /*0998*/ 	.word	0x0000001f
        /*099c*/ 	.word	0x00000000
        /*09a0*/ 	.short	0x0101
        /*09a2*/ 	.byte	0x3f
	.zero		1


	//   ....[47]....
        /*09a4*/ 	.word	0x00014fc0
        /*09a8*/ 	.word	0x0000000c
        /*09ac*/ 	.word	0x00028850
        /*09b0*/ 	.short	0x010a
        /*09b2*/ 	.byte	0x3f
	.zero		1


	//   ....[48]....
        /*09b4*/ 	.word	0x00015040
        /*09b8*/ 	.word	0x0000000c
        /*09bc*/ 	.word	0x00028850
        /*09c0*/ 	.short	0x010a
        /*09c2*/ 	.byte	0x3f
	.zero		1


	//   ....[49]....
        /*09c4*/ 	.word	0x000155f0
        /*09c8*/ 	.word	0x0000000a
        /*09cc*/ 	.word	0x00000000
        /*09d0*/ 	.short	0x0101
        /*09d2*/ 	.byte	0x3f
	.zero		1


	//   ....[50]....
        /*09d4*/ 	.word	0x00016820
        /*09d8*/ 	.word	0x00000000
        /*09dc*/ 	.word	0x00000000
        /*09e0*/ 	.short	0x0101
        /*09e2*/ 	.byte	0x3f
	.zero		1


	//   ....[51]....
        /*09e4*/ 	.word	0x00018bc0
        /*09e8*/ 	.word	0x00000009
        /*09ec*/ 	.word	0x00028820
        /*09f0*/ 	.short	0x010a
        /*09f2*/ 	.byte	0x3f
	.zero		1


	//   ....[52]....
        /*09f4*/ 	.word	0x00018c50
        /*09f8*/ 	.word	0x00000005
        /*09fc*/ 	.word	0x000288a0
        /*0a00*/ 	.short	0x010a
        /*0a02*/ 	.byte	0x3f
	.zero		1


	//   ....[53]....
        /*0a04*/ 	.word	0x00018e80
        /*0a08*/ 	.word	0x00000005
        /*0a0c*/ 	.word	0x000288c0
        /*0a10*/ 	.short	0x010a
        /*0a12*/ 	.byte	0x3f
	.zero		1


	//   ....[54]....
        /*0a14*/ 	.word	0x00019200
        /*0a18*/ 	.word	0x00000006
        /*0a1c*/ 	.word	0x000288a0
        /*0a20*/ 	.short	0x010a
        /*0a22*/ 	.byte	0x3f
	.zero		1


	//   ....[55]....
        /*0a24*/ 	.word	0x00019410
        /*0a28*/ 	.word	0x00000006
        /*0a2c*/ 	.word	0x000288c0
        /*0a30*/ 	.short	0x010a
        /*0a32*/ 	.byte	0x3f
	.zero		1


	//   ....[56]....
        /*0a34*/ 	.word	0x0001a200
        /*0a38*/ 	.word	0x00000007
        /*0a3c*/ 	.word	0x00028840
        /*0a40*/ 	.short	0x010a
        /*0a42*/ 	.byte	0x3f
	.zero		1


	//   ....[57]....
        /*0a44*/ 	.word	0x0001a6d0
        /*0a48*/ 	.word	0x0000000a
        /*0a4c*/ 	.word	0x00028820
        /*0a50*/ 	.short	0x010a
        /*0a52*/ 	.byte	0x3f
	.zero		1


	//   ....[58]....
        /*0a54*/ 	.word	0x0001a9e0
        /*0a58*/ 	.word	0x00000007
        /*0a5c*/ 	.word	0x00028840
        /*0a60*/ 	.short	0x010a
        /*0a62*/ 	.byte	0x3f
	.zero		1


	//   ....[59]....
        /*0a64*/ 	.word	0x0001aca0
        /*0a68*/ 	.word	0x00000008
        /*0a6c*/ 	.word	0x00000060
        /*0a70*/ 	.short	0x010a
        /*0a72*/ 	.byte	0x3f
	.zero		1


	//   ....[60]....
        /*0a74*/ 	.word	0x0001b260
        /*0a78*/ 	.word	0x00000002
        /*0a7c*/ 	.word	0x00028840
        /*0a80*/ 	.short	0x010a
        /*0a82*/ 	.byte	0x3f
	.zero		1


	//   ....[61]....
        /*0a84*/ 	.word	0x0001b520
        /*0a88*/ 	.word	0x00000002
        /*0a8c*/ 	.word	0x00000060
        /*0a90*/ 	.short	0x010a
        /*0a92*/ 	.byte	0x3f
	.zero		1


	//   ....[62]....
        /*0a94*/ 	.word	0x0001b9e0
        /*0a98*/ 	.word	0x00000002
        /*0a9c*/ 	.word	0x00028840
        /*0aa0*/ 	.short	0x010a
        /*0aa2*/ 	.byte	0x3f
	.zero		1


	//   ....[63]....
        /*0aa4*/ 	.word	0x0001bca0
        /*0aa8*/ 	.word	0x00000002
        /*0aac*/ 	.word	0x00000060
        /*0ab0*/ 	.short	0x010a
        /*0ab2*/ 	.byte	0x3f
	.zero		1


	//   ....[64]....
        /*0ab4*/ 	.word	0x0001c100
        /*0ab8*/ 	.word	0x00000003
        /*0abc*/ 	.word	0x00028860
        /*0ac0*/ 	.short	0x010a
        /*0ac2*/ 	.byte	0x3f
	.zero		1


	//   ....[65]....
        /*0ac4*/ 	.word	0x0001d0e0
        /*0ac8*/ 	.word	0x00000000
        /*0acc*/ 	.word	0x00028820
        /*0ad0*/ 	.short	0x010a
        /*0ad2*/ 	.byte	0x3f
	.zero		1


	//   ....[66]....
        /*0ad4*/ 	.word	0x0001d290
        /*0ad8*/ 	.word	0x00000006
        /*0adc*/ 	.word	0x00000000
        /*0ae0*/ 	.short	0x010a
        /*0ae2*/ 	.byte	0x3f
	.zero		1


	//   ....[67]....
        /*0ae4*/ 	.word	0x0001d300
        /*0ae8*/ 	.word	0x00000007
        /*0aec*/ 	.word	0x00000000
        /*0af0*/ 	.short	0x010a
        /*0af2*/ 	.byte	0x3f
	.zero		1


	//   ....[68]....
        /*0af4*/ 	.word	0x0001d370
        /*0af8*/ 	.word	0x00000004
        /*0afc*/ 	.word	0x00000000
        /*0b00*/ 	.short	0x010a
        /*0b02*/ 	.byte	0x3f
	.zero		1


	//   ....[69]....
        /*0b04*/ 	.word	0x0001d3a0
        /*0b08*/ 	.word	0x00000003
        /*0b0c*/ 	.word	0x00000000
        /*0b10*/ 	.short	0x010a
        /*0b12*/ 	.byte	0x3f
	.zero		1


	//   ....[70]....
        /*0b14*/ 	.word	0x0001d400
        /*0b18*/ 	.word	0x00000069
        /*0b1c*/ 	.word	0x00028890
        /*0b20*/ 	.short	0x010a
        /*0b22*/ 	.byte	0x3f
	.zero		1


	//   ....[71]....
        /*0b24*/ 	.word	0x0001d450
        /*0b28*/ 	.word	0x00000069
        /*0b2c*/ 	.word	0x00028890
        /*0b30*/ 	.short	0x010a
        /*0b32*/ 	.byte	0x3f
	.zero		1


	//   ....[72]....
        /*0b34*/ 	.word	0x0001d4a0
        /*0b38*/ 	.word	0x00000069
        /*0b3c*/ 	.word	0x00028890
        /*0b40*/ 	.short	0x010a
        /*0b42*/ 	.byte	0x3f
	.zero		1


	//   ....[73]....
        /*0b44*/ 	.word	0x0001d4f0
        /*0b48*/ 	.word	0x00000069
        /*0b4c*/ 	.word	0x000288b0
        /*0b50*/ 	.short	0x010a
        /*0b52*/ 	.byte	0x3f
	.zero		1


	//   ....[74]....
        /*0b54*/ 	.word	0x0001dff0
        /*0b58*/ 	.word	0x00000002
        /*0b5c*/ 	.word	0x00028800
        /*0b60*/ 	.short	0x010a
        /*0b62*/ 	.byte	0x3f
	.zero		1


	//   ....[75]....
        /*0b64*/ 	.word	0x0001ea40
        /*0b68*/ 	.word	0x00000002
        /*0b6c*/ 	.word	0x00028800
        /*0b70*/ 	.short	0x010a
        /*0b72*/ 	.byte	0x3f
	.zero		1


	//   ....[76]....
        /*0b74*/ 	.word	0x0001ea90
        /*0b78*/ 	.word	0x00000003
        /*0b7c*/ 	.word	0x00028830
        /*0b80*/ 	.short	0x010a
        /*0b82*/ 	.byte	0x3f
	.zero		1


	//   ....[77]....
        /*0b84*/ 	.word	0x0001eae0
        /*0b88*/ 	.word	0x00000000
        /*0b8c*/ 	.word	0x00028830
        /*0b90*/ 	.short	0x010a
        /*0b92*/ 	.byte	0x3f
	.zero		1


	//   ....[78]....
        /*0b94*/ 	.word	0x0001eb30
        /*0b98*/ 	.word	0x00000007
        /*0b9c*/ 	.word	0x00028850
        /*0ba0*/ 	.short	0x010a
        /*0ba2*/ 	.byte	0x3f
	.zero		1


	//   ....[79]....
        /*0ba4*/ 	.word	0x0001eb80
        /*0ba8*/ 	.word	0x00000000
        /*0bac*/ 	.word	0x00028830
        /*0bb0*/ 	.short	0x010a
        /*0bb2*/ 	.byte	0x3f
	.zero		1


	//   ....[80]....
        /*0bb4*/ 	.word	0x0001ebd0
        /*0bb8*/ 	.word	0x00000007
        /*0bbc*/ 	.word	0x00028850
        /*0bc0*/ 	.short	0x010a
        /*0bc2*/ 	.byte	0x3f
	.zero		1


	//   ....[81]....
        /*0bc4*/ 	.word	0x0001ec20
        /*0bc8*/ 	.word	0x0000000c
        /*0bcc*/ 	.word	0x00028850
        /*0bd0*/ 	.short	0x010a
        /*0bd2*/ 	.byte	0x3f
	.zero		1


	//   ....[82]....
        /*0bd4*/ 	.word	0x0001edc0
        /*0bd8*/ 	.word	0x00000009
        /*0bdc*/ 	.word	0x00028820
        /*0be0*/ 	.short	0x010a
        /*0be2*/ 	.byte	0x3f
	.zero		1


	//   ....[83]....
        /*0be4*/ 	.word	0x0001ee10
        /*0be8*/ 	.word	0x00000005
        /*0bec*/ 	.word	0x000288a0
        /*0bf0*/ 	.short	0x010a
        /*0bf2*/ 	.byte	0x3f
	.zero		1


	//   ....[84]....
        /*0bf4*/ 	.word	0x0001ee60
        /*0bf8*/ 	.word	0x00000005
        /*0bfc*/ 	.word	0x000288c0
        /*0c00*/ 	.short	0x010a
        /*0c02*/ 	.byte	0x3f
	.zero		1


	//   ....[85]....
        /*0c04*/ 	.word	0x0001eeb0
        /*0c08*/ 	.word	0x00000006
        /*0c0c*/ 	.word	0x000288a0
        /*0c10*/ 	.short	0x010a
        /*0c12*/ 	.byte	0x3f
	.zero		1


	//   ....[86]....
        /*0c14*/ 	.word	0x0001ef00
        /*0c18*/ 	.word	0x00000006
        /*0c1c*/ 	.word	0x000288c0
        /*0c20*/ 	.short	0x010a
        /*0c22*/ 	.byte	0x3f
	.zero		1


	//   ....[87]....
        /*0c24*/ 	.word	0x0001f0a0
        /*0c28*/ 	.word	0x00000007
        /*0c2c*/ 	.word	0x00028840
        /*0c30*/ 	.short	0x010a
        /*0c32*/ 	.byte	0x3f
	.zero		1


	//   ....[88]....
        /*0c34*/ 	.word	0x0001f120
        /*0c38*/ 	.word	0x00000003
        /*0c3c*/ 	.word	0x00028820
        /*0c40*/ 	.short	0x010a
        /*0c42*/ 	.byte	0x3f
	.zero		1


	//   ....[89]....
        /*0c44*/ 	.word	0x0001f170
        /*0c48*/ 	.word	0x00000007
        /*0c4c*/ 	.word	0x00028840
        /*0c50*/ 	.short	0x010a
        /*0c52*/ 	.byte	0x3f
	.zero		1


	//   ....[90]....
        /*0c54*/ 	.word	0x0001f1c0
        /*0c58*/ 	.word	0x00000008
        /*0c5c*/ 	.word	0x00000060
        /*0c60*/ 	.short	0x010a
        /*0c62*/ 	.byte	0x3f
	.zero		1


	//   ....[91]....
        /*0c64*/ 	.word	0x0001f210
        /*0c68*/ 	.word	0x00000002
        /*0c6c*/ 	.word	0x00028840
        /*0c70*/ 	.short	0x010a
        /*0c72*/ 	.byte	0x3f
	.zero		1


	//   ....[92]....
        /*0c74*/ 	.word	0x0001f260
        /*0c78*/ 	.word	0x00000002
        /*0c7c*/ 	.word	0x00000060
        /*0c80*/ 	.short	0x010a
        /*0c82*/ 	.byte	0x3f
	.zero		1


	//   ....[93]....
        /*0c84*/ 	.word	0x0001f2b0
        /*0c88*/ 	.word	0x00000002
        /*0c8c*/ 	.word	0x00028840
        /*0c90*/ 	.short	0x010a
        /*0c92*/ 	.byte	0x3f
	.zero		1


	//   ....[94]....
        /*0c94*/ 	.word	0x0001f300
        /*0c98*/ 	.word	0x00000002
        /*0c9c*/ 	.word	0x00000060
        /*0ca0*/ 	.short	0x010a
        /*0ca2*/ 	.byte	0x3f
	.zero		1


	//   ....[95]....
        /*0ca4*/ 	.word	0x0001f350
        /*0ca8*/ 	.word	0x00000003
        /*0cac*/ 	.word	0x00028860
        /*0cb0*/ 	.short	0x010a
        /*0cb2*/ 	.byte	0x3f
	.zero		1


	//   ....[96]....
        /*0cb4*/ 	.word	0x0001fd10
        /*0cb8*/ 	.word	0x00000000
        /*0cbc*/ 	.word	0x00028820
        /*0cc0*/ 	.short	0x010a
        /*0cc2*/ 	.byte	0x3f
	.zero		1


	//   ....[97]....
        /*0cc4*/ 	.word	0x0001feb0
        /*0cc8*/ 	.word	0x00000006
        /*0ccc*/ 	.word	0x00000000
        /*0cd0*/ 	.short	0x010a
        /*0cd2*/ 	.byte	0x3f
	.zero		1


	//   ....[98]....
        /*0cd4*/ 	.word	0x0001ff00
        /*0cd8*/ 	.word	0x00000007
        /*0cdc*/ 	.word	0x00000000
        /*0ce0*/ 	.short	0x010a
        /*0ce2*/ 	.byte	0x3f
	.zero		1


	//   ....[99]....
        /*0ce4*/ 	.word	0x0001ff50
        /*0ce8*/ 	.word	0x00000004
        /*0cec*/ 	.word	0x00000000
        /*0cf0*/ 	.short	0x010a
        /*0cf2*/ 	.byte	0x3f
	.zero		1


	//----- nvinfo : EIATTR_NUM_MBARRIERS
	.align		4
.L_358:
        /*0cf4*/ 	.byte	0x03, 0x38
        /*0cf6*/ 	.short	0x0016


	//----- nvinfo : EIATTR_EXIT_INSTR_OFFSETS
	.align		4
        /*0cf8*/ 	.byte	0x04, 0x1c
        /*0cfa*/ 	.short	(.L_360 - .L_359)


	//   ....[0]....
.L_359:
        /*0cfc*/ 	.word	0x0001d3f0


	//----- nvinfo : EIATTR_MAX_THREADS
	.align		4
.L_360:
        /*0d00*/ 	.byte	0x04, 0x05
        /*0d02*/ 	.short	(.L_362 - .L_361)
.L_361:
        /*0d04*/ 	.word	0x00000180
        /*0d08*/ 	.word	0x00000001
        /*0d0c*/ 	.word	0x00000001


	//----- nvinfo : EIATTR_CRS_STACK_SIZE
	.align		4
.L_362:
        /*0d10*/ 	.byte	0x04, 0x1e
        /*0d12*/ 	.short	(.L_364 - .L_363)
.L_363:
        /*0d14*/ 	.word	0x00000000


	//----- nvinfo : EIATTR_CBANK_PARAM_SIZE
	.align		4
.L_364:
        /*0d18*/ 	.byte	0x03, 0x19
        /*0d1a*/ 	.short	0x0a70


	//----- nvinfo : EIATTR_PARAM_CBANK
	.align		4
        /*0d1c*/ 	.byte	0x04, 0x0a
        /*0d1e*/ 	.short	(.L_366 - .L_365)
	.align		4
.L_365:
        /*0d20*/ 	.word	index@(.nv.constant0._ZN7cutlass13device_kernelIN5flash11enable_sm90INS1_16FlashAttnFwdSm90INS1_25CollectiveMainloopFwdSm90ILi2EN4cute5tupleIJNS5_1CILi1EEES8_S8_EEENS6_IJNS7_ILi128EEESA_SA_EEELi128ENS_6half_tEfNS_4arch4Sm90ELb1ELb0ELb0ELb1ELb0ELb1ELb0ELb1ELb1ELb0ELb0ELb0EEENS1_21CollectiveEpilogueFwdISB_S9_SC_SE_Li256ELb1ELb0ELb0ELb0EEENS1_36VarlenDynamicPersistentTileSchedulerILi128ELi128ELi256ELi32ELb0ELb0ELb1ELb1ELb1ELb1EEEEEEEEEvNT_6ParamsE)
        /*0d24*/ 	.short	0x0210
        /*0d26*/ 	.short	0x0a70


	//----- nvinfo : EIATTR_SW_WAR
	.align		4
.L_366:
        /*0d28*/ 	.byte	0x04, 0x36
        /*0d2a*/ 	.short	(.L_368 - .L_367)
.L_367:
        /*0d2c*/ 	.word	0x00000008
.L_368:


//--------------------- .nv.callgraph             --------------------------
	.section	.nv.callgraph,"",@"SHT_CUDA_CALLGRAPH"
	.align	4
	.sectionentsize	8
	.align		4
        /*0000*/ 	.word	0x00000000
	.align		4
        /*0004*/ 	.word	0xffffffff
	.align		4
        /*0008*/ 	.word	index@(_ZN7cutlass13device_kernelIN5flash11enable_sm90INS1_16FlashAttnFwdSm90INS1_25CollectiveMainloopFwdSm90ILi2EN4cute5tupleIJNS5_1CILi1EEES8_S8_EEENS6_IJNS7_ILi128EEENS7_ILi176EEESA_EEELi128ENS_6half_tEfNS_4arch4Sm90ELb0ELb0ELb0ELb0ELb0ELb0ELb0ELb1ELb1ELb0ELb0ELb0EEENS1_21CollectiveEpilogueFwdINS6_IJSA_SA_SB_EEES9_SD_SF_Li256ELb0ELb0ELb0ELb0EEENS1_29StaticPersistentTileSchedulerILb0EEEEEEEEEvNT_6ParamsE)
	.align		4
        /*000c*/ 	.word	index@(__assertfail)
	.align		4
        /*0010*/ 	.word	index@(_ZN7cutlass13device_kernelIN5flash11enable_sm90INS1_16FlashAttnFwdSm90INS1_25CollectiveMainloopFwdSm90ILi2EN4cute5tupleIJNS5_1CILi2EEENS7_ILi1EEES9_EEENS6_IJNS7_ILi128EEENS7_ILi176EEESB_EEELi128ENS_6half_tEfNS_4arch4Sm90ELb0ELb0ELb0ELb0ELb0ELb0ELb0ELb1ELb1ELb0ELb0ELb0EEENS1_21CollectiveEpilogueFwdINS6_IJSB_SB_SC_EEESA_SE_SG_Li256ELb0ELb0ELb0ELb0EEENS1_29StaticPersistentTileSchedulerILb0EEEEEEEEEvNT_6ParamsE)
	.align		4
        /*0014*/ 	.word	index@(__assertfail)
	.align		4
        /*0018*/ 	.word	index@(_ZN7cutlass13device_kernelIN5flash11enable_sm90INS1_16FlashAttnFwdSm90INS1_25CollectiveMainloopFwdSm90ILi2EN4cute5tupleIJNS5_1CILi1EEES8_S8_EEENS6_IJNS7_ILi128EEENS7_ILi176EEESA_EEELi128ENS_6half_tEfNS_4arch4Sm90ELb0ELb0ELb0ELb1ELb0ELb0ELb0ELb1ELb1ELb0ELb0ELb0EEENS1_21CollectiveEpilogueFwdINS6_IJSA_SA_SB_EEES9_SD_SF_Li256ELb1ELb0ELb0ELb0EEENS1_36VarlenDynamicPersistentTileSchedulerILi128ELi176ELi256ELi32ELb0ELb0ELb1ELb0ELb1ELb1EEEEEEEEEvNT_6ParamsE)
	.align		4
        /*001c*/ 	.word	index@(__assertfail)
	.align		4
        /*0020*/ 	.word	index@(_ZN7cutlass13device_kernelIN5flash11enable_sm90INS1_16FlashAttnFwdSm90INS1_25CollectiveMainloopFwdSm90ILi2EN4cute5tupleIJNS5_1CILi1EEES8_S8_EEENS6_IJNS7_ILi128EEENS7_ILi176EEESA_EEELi128ENS_6half_tEfNS_4arch4Sm90ELb0ELb0ELb0ELb1ELb0ELb1ELb0ELb1ELb1ELb0ELb0ELb0EEENS1_21CollectiveEpilogueFwdINS6_IJSA_SA_SB_EEES9_SD_SF_Li256ELb1ELb0ELb0ELb0EEENS1_36VarlenDynamicPersistentTileSchedulerILi128ELi176ELi256ELi32ELb0ELb0ELb1ELb0ELb1ELb1EEEEEEEEEvNT_6ParamsE)
	.align		4
        /*0024*/ 	.word	index@(__assertfail)
	.align		4
        /*0028*/ 	.word	index@(_ZN7cutlass13device_kernelIN5flash11enable_sm90INS1_16FlashAttnFwdSm90INS1_25CollectiveMainloopFwdSm90ILi2EN4cute5tupleIJNS5_1CILi1EEES8_S8_EEENS6_IJNS7_ILi128EEESA_SA_EEELi128ENS_6half_tEfNS_4arch4Sm90ELb0ELb1ELb0ELb0ELb0ELb0ELb0ELb1ELb1ELb0ELb0ELb0EEENS1_21CollectiveEpilogueFwdISB_S9_SC_SE_Li256ELb0ELb0ELb0ELb0EEENS1_30DynamicPersistentTileSchedulerILi256ELi32ELb0ELb0ELb1EEEEEEEEEvNT_6ParamsE)
	.align		4
        /*002c*/ 	.word	index@(__assertfail)
	.align		4
        /*0030*/ 	.word	index@(_ZN7cutlass13device_kernelIN5flash11enable_sm90INS1_16FlashAttnFwdSm90INS1_25CollectiveMainloopFwdSm90ILi2EN4cute5tupleIJNS5_1CILi1EEES8_S8_EEENS6_IJNS7_ILi128EEESA_SA_EEELi128ENS_6half_tEfNS_4arch4Sm90ELb0ELb1ELb0ELb1ELb0ELb0ELb0ELb1ELb1ELb0ELb0ELb0EEENS1_21CollectiveEpilogueFwdISB_S9_SC_SE_Li256ELb1ELb0ELb0ELb0EEENS1_36VarlenDynamicPersistentTileSchedulerILi128ELi128ELi256ELi32ELb0ELb0ELb1ELb1ELb0ELb1EEEEEEEEEvNT_6ParamsE)
	.align		4
        /*0034*/ 	.word	index@(__assertfail)
	.align		4
        /*0038*/ 	.word	index@(_ZN7cutlass13device_kernelIN5flash11enable_sm90INS1_16FlashAttnFwdSm90INS1_25CollectiveMainloopFwdSm90ILi2EN4cute5tupleIJNS5_1CILi1EEES8_S8_EEENS6_IJNS7_ILi128EEESA_SA_EEELi128ENS_6half_tEfNS_4arch4Sm90ELb0ELb1ELb0ELb1ELb0ELb1ELb0ELb1ELb1ELb0ELb0ELb0EEENS1_21CollectiveEpilogueFwdISB_S9_SC_SE_Li256ELb1ELb0ELb0ELb0EEENS1_36VarlenDynamicPersistentTileSchedulerILi128ELi128ELi256ELi32ELb0ELb0ELb1ELb1ELb0ELb1EEEEEEEEEvNT_6ParamsE)
	.align		4
        /*003c*/ 	.word	index@(__assertfail)
	.align		4
        /*0040*/ 	.word	index@(_ZN7cutlass13device_kernelIN5flash11enable_sm90INS1_16FlashAttnFwdSm90INS1_25CollectiveMainloopFwdSm90ILi2EN4cute5tupleIJNS5_1CILi1EEES8_S8_EEENS6_IJNS7_ILi128EEESA_SA_EEELi128ENS_6half_tEfNS_4arch4Sm90ELb1ELb0ELb0ELb0ELb0ELb0ELb0ELb1ELb1ELb0ELb0ELb0EEENS1_21CollectiveEpilogueFwdISB_S9_SC_SE_Li256ELb0ELb0ELb0ELb0EEENS1_30DynamicPersistentTileSchedulerILi256ELi32ELb0ELb0ELb1EEEEEEEEEvNT_6ParamsE)
	.align		4
        /*0044*/ 	.word	index@(__assertfail)
	.align		4
        /*0048*/ 	.word	index@(_ZN7cutlass13device_kernelIN5flash11enable_sm90INS1_16FlashAttnFwdSm90INS1_25CollectiveMainloopFwdSm90ILi2EN4cute5tupleIJNS5_1CILi1EEES8_S8_EEENS6_IJNS7_ILi128EEESA_SA_EEELi128ENS_6half_tEfNS_4arch4Sm90ELb1ELb0ELb0ELb1ELb0ELb0ELb0ELb1ELb1ELb0ELb0ELb0EEENS1_21CollectiveEpilogueFwdISB_S9_SC_SE_Li256ELb1ELb0ELb0ELb0EEENS1_36VarlenDynamicPersistentTileSchedulerILi128ELi128ELi256ELi32ELb0ELb0ELb1ELb1ELb1ELb1EEEEEEEEEvNT_6ParamsE)
	.align		4
        /*004c*/ 	.word	index@(__assertfail)
	.align		4
        /*0050*/ 	.word	index@(_ZN7cutlass13device_kernelIN5flash11enable_sm90INS1_16FlashAttnFwdSm90INS1_25CollectiveMainloopFwdSm90ILi2EN4cute5tupleIJNS5_1CILi1EEES8_S8_EEENS6_IJNS7_ILi128EEESA_SA_EEELi128ENS_6half_tEfNS_4arch4Sm90ELb1ELb0ELb0ELb1ELb0ELb1ELb0ELb1ELb1ELb0ELb0ELb0EEENS1_21CollectiveEpilogueFwdISB_S9_SC_SE_Li256ELb1ELb0ELb0ELb0EEENS1_36VarlenDynamicPersistentTileSchedulerILi128ELi128ELi256ELi32ELb0ELb0ELb1ELb1ELb1ELb1EEEEEEEEEvNT_6ParamsE)
	.align		4
        /*0054*/ 	.word	index@(__assertfail)
	.align		4
        /*0058*/ 	.word	0x00000000
	.align		4
        /*005c*/ 	.word	0xfffffffe
	.align		4
        /*0060*/ 	.word	0x00000000
	.align		4
        /*0064*/ 	.word	0xfffffffd
	.align		4
        /*0068*/ 	.word	0x00000000
	.align		4
        /*006c*/ 	.word	0xfffffffc


//--------------------- .nv.constant4             --------------------------
	.section	.nv.constant4,"a",@progbits
	.align	8
	.align		8
.nv.constant4:
        /*0000*/ 	.dword	__assertfail
	.align		8
        /*0008*/ 	.dword	__unnamed_1
	.align		8
        /*0010*/ 	.dword	__unnamed_2
	.align		8
        /*0018*/ 	.dword	__unnamed_3
	.align		8
        /*0020*/ 	.dword	__unnamed_4
	.align		8
        /*0028*/ 	.dword	__unnamed_5
	.align		8
        /*0030*/ 	.dword	__unnamed_6
	.align		8
        /*0038*/ 	.dword	__unnamed_7
	.align		8
        /*0040*/ 	.dword	__unnamed_8
	.align		8
        /*0048*/ 	.dword	_ZN66_INTERNAL_3bd1516d_30_flash_fwd_hdim128_fp16_sm90_cu_c784774a_29954cuda3std3__45__cpo5beginE
	.align		8
        /*0050*/ 	.dword	_ZN66_INTERNAL_3bd1516d_30_flash_fwd_hdim128_fp16_sm90_cu_c784774a_29954cuda3std3__45__cpo3endE
	.align		8
        /*0058*/ 	.dword	_ZN66_INTERNAL_3bd1516d_30_flash_fwd_hdim128_fp16_sm90_cu_c784774a_29954cuda3std3__45__cpo6cbeginE
	.align		8
        /*0060*/ 	.dword	_ZN66_INTERNAL_3bd1516d_30_flash_fwd_hdim128_fp16_sm90_cu_c784774a_29954cuda3std3__45__cpo4cendE
	.align		8
        /*0068*/ 	.dword	_ZN66_INTERNAL_3bd1516d_30_flash_fwd_hdim128_fp16_sm90_cu_c784774a_29954cuda3std3__468_GLOBAL__N__3bd1516d_30_flash_fwd_hdim128_fp16_sm90_cu_c784774a_29956ignoreE
	.align		8
        /*0070*/ 	.dword	_ZN66_INTERNAL_3bd1516d_30_flash_fwd_hdim128_fp16_sm90_cu_c784774a_29954cuda3std3__419piecewise_constructE
	.align		8
        /*0078*/ 	.dword	_ZN66_INTERNAL_3bd1516d_30_flash_fwd_hdim128_fp16_sm90_cu_c784774a_29954cuda3std3__48in_placeE
	.align		8
        /*0080*/ 	.dword	_ZN66_INTERNAL_3bd1516d_30_flash_fwd_hdim128_fp16_sm90_cu_c784774a_29954cuda3std6ranges3__45__cpo4swapE
	.align		8
        /*0088*/ 	.dword	_ZN66_INTERNAL_3bd1516d_30_flash_fwd_hdim128_fp16_sm90_cu_c784774a_29954cuda3std6ranges3__45__cpo9iter_moveE
	.align		8
        /*0090*/ 	.dword	_ZN66_INTERNAL_3bd1516d_30_flash_fwd_hdim128_fp16_sm90_cu_c784774a_29954cute7productE
	.align		8
        /*0098*/ 	.dword	_ZN66_INTERNAL_3bd1516d_30_flash_fwd_hdim128_fp16_sm90_cu_c784774a_29954cute1_E
	.align		8
        /*00a0*/ 	.dword	$str$23
	.align		8
        /*00a8*/ 	.dword	$str$24


//--------------------- .text._ZN7cutlass13device_kernelIN5flash11enable_sm90INS1_16FlashAttnFwdSm90INS1_25CollectiveMainloopFwdSm90ILi2EN4cute5tupleIJNS5_1CILi1EEES8_S8_EEENS6_IJNS7_ILi128EEENS7_ILi176EEESA_EEELi128ENS_6half_tEfNS_4arch4Sm90ELb0ELb0ELb0ELb0ELb0ELb0ELb0ELb1ELb1ELb0ELb0ELb0EEENS1_21CollectiveEpilogueFwdINS6_IJSA_SA_SB_EEES9_SD_SF_Li256ELb0ELb0ELb0ELb0EEENS1_29StaticPersistentTileSchedulerILb0EEEEEEEEEvNT_6ParamsE --------------------------
	.section	.text._ZN7cutlass13device_kernelIN5flash11enable_sm90INS1_16FlashAttnFwdSm90INS1_25CollectiveMainloopFwdSm90ILi2EN4cute5tupleIJNS5_1CILi1EEES8_S8_EEENS6_IJNS7_ILi128EEENS7_ILi176EEESA_EEELi128ENS_6half_tEfNS_4arch4Sm90ELb0ELb0ELb0ELb0ELb0ELb0ELb0ELb1ELb1ELb0ELb0ELb0EEENS1_21CollectiveEpilogueFwdINS6_IJSA_SA_SB_EEES9_SD_SF_Li256ELb0ELb0ELb0ELb0EEENS1_29StaticPersistentTileSchedulerILb0EEEEEEEEEvNT_6ParamsE,"ax",@progbits
	.align	128
.text._ZN7cutlass13device_kernelIN5flash11enable_sm90INS1_16FlashAttnFwdSm90INS1_25CollectiveMainloopFwdSm90ILi2EN4cute5tupleIJNS5_1CILi1EEES8_S8_EEENS6_IJNS7_ILi128EEENS7_ILi176EEESA_EEELi128ENS_6half_tEfNS_4arch4Sm90ELb0ELb0ELb0ELb0ELb0ELb0ELb0ELb1ELb1ELb0ELb0ELb0EEENS1_21CollectiveEpilogueFwdINS6_IJSA_SA_SB_EEES9_SD_SF_Li256ELb0ELb0ELb0ELb0EEENS1_29StaticPersistentTileSchedulerILb0EEEEEEEEEvNT_6ParamsE:
        .type           _ZN7cutlass13device_kernelIN5flash11enable_sm90INS1_16FlashAttnFwdSm90INS1_25CollectiveMainloopFwdSm90ILi2EN4cute5tupleIJNS5_1CILi1EEES8_S8_EEENS6_IJNS7_ILi128EEENS7_ILi176EEESA_EEELi128ENS_6half_tEfNS_4arch4Sm90ELb0ELb0ELb0ELb0ELb0ELb0ELb0ELb1ELb1ELb0ELb0ELb0EEENS1_21CollectiveEpilogueFwdINS6_IJSA_SA_SB_EEES9_SD_SF_Li256ELb0ELb0ELb0ELb0EEENS1_29StaticPersistentTileSchedulerILb0EEEEEEEEEvNT_6ParamsE,@function
        .size           _ZN7cutlass13device_kernelIN5flash11enable_sm90INS1_16FlashAttnFwdSm90INS1_25CollectiveMainloopFwdSm90ILi2EN4cute5tupleIJNS5_1CILi1EEES8_S8_EEENS6_IJNS7_ILi128EEENS7_ILi176EEESA_EEELi128ENS_6half_tEfNS_4arch4Sm90ELb0ELb0ELb0ELb0ELb0ELb0ELb0ELb1ELb1ELb0ELb0ELb0EEENS1_21CollectiveEpilogueFwdINS6_IJSA_SA_SB_EEES9_SD_SF_Li256ELb0ELb0ELb0ELb0EEENS1_29StaticPersistentTileSchedulerILb0EEEEEEEEEvNT_6ParamsE,(.L_x_2726 - _ZN7cutlass13device_kernelIN5flash11enable_sm90INS1_16FlashAttnFwdSm90INS1_25CollectiveMainloopFwdSm90ILi2EN4cute5tupleIJNS5_1CILi1EEES8_S8_EEENS6_IJNS7_ILi128EEENS7_ILi176EEESA_EEELi128ENS_6half_tEfNS_4arch4Sm90ELb0ELb0ELb0ELb0ELb0ELb0ELb0ELb1ELb1ELb0ELb0ELb0EEENS1_21CollectiveEpilogueFwdINS6_IJSA_SA_SB_EEES9_SD_SF_Li256ELb0ELb0ELb0ELb0EEENS1_29StaticPersistentTileSchedulerILb0EEEEEEEEEvNT_6ParamsE)
        .other          _ZN7cutlass13device_kernelIN5flash11enable_sm90INS1_16FlashAttnFwdSm90INS1_25CollectiveMainloopFwdSm90ILi2EN4cute5tupleIJNS5_1CILi1EEES8_S8_EEENS6_IJNS7_ILi128EEENS7_ILi176EEESA_EEELi128ENS_6half_tEfNS_4arch4Sm90ELb0ELb0ELb0ELb0ELb0ELb0ELb0ELb1ELb1ELb0ELb0ELb0EEENS1_21CollectiveEpilogueFwdINS6_IJSA_SA_SB_EEES9_SD_SF_Li256ELb0ELb0ELb0ELb0EEENS1_29StaticPersistentTileSchedulerILb0EEEEEEEEEvNT_6ParamsE,@"STO_CUDA_ENTRY STV_DEFAULT"
_ZN7cutlass13device_kernelIN5flash11enable_sm90INS1_16FlashAttnFwdSm90INS1_25CollectiveMainloopFwdSm90ILi2EN4cute5tupleIJNS5_1CILi1EEES8_S8_EEENS6_IJNS7_ILi128EEENS7_ILi176EEESA_EEELi128ENS_6half_tEfNS_4arch4Sm90ELb0ELb0ELb0ELb0ELb0ELb0ELb0ELb1ELb1ELb0ELb0ELb0EEENS1_21CollectiveEpilogueFwdINS6_IJSA_SA_SB_EEES9_SD_SF_Li256ELb0ELb0ELb0ELb0EEENS1_29StaticPersistentTileSchedulerILb0EEEEEEEEEvNT_6ParamsE:
[----:B------:R-:W1:Y:S02]  /*0000*/  LDC R1, c[0x0][0x28] ;  /* 0x00000a00ff017b82 */ /* 0x000e640000000800 */
[----:B-1----:R-:W-:Y:S01]  /*0010*/  VIADD R1, R1, 0xffffffe0 ;  /* 0xffffffe001017836 */ /* 0x002fe20000000000 */
[----:B------:R-:W1:Y:S01]  /*0020*/  S2R R3, SR_TID.X ;  /* 0x0000000000037919 */ /* 0x000e620000002100 */
[----:B------:R-:W-:Y:S01]  /*0030*/  ELECT P0, URZ, PT ;  /* 0x00000000003f782f */ /* 0x000fe20003800000 */
[----:B------:R-:W-:Y:S01]  /*0040*/  BSSY B0, `(.L_x_0) ;  /* 0x0000014000007945 */ /* 0x000fe20003800000 */
[--C-:B-1----:R-:W-:Y:S02]  /*0050*/  SHF.R.U32.HI R0, RZ, 0x5, R3.reuse ;  /* 0x00000005ff007819 */ /* 0x102fe40000011603 */
[----:B------:R-:W-:-:S03]  /*0060*/  SHF.R.U32.HI R4, RZ, 0x7, R3 ;  /* 0x00000007ff047819 */ /* 0x000fc60000011603 */
[----:B------:R-:W1:Y:S02]  /*0070*/  SHFL.IDX PT, R2, R0, RZ, 0x1f ;  /* 0x00001fff00027589 */ /* 0x000e6400000e0000 */
[----:B-1----:R-:W-:-:S13]  /*0080*/  ISETP.EQ.AND P0, PT, R2, RZ, P0 ;  /* 0x000000ff0200720c */ /* 0x002fda0000702270 */
[----:B------:R-:W-:Y:S05]  /*0090*/  @!P0 BRA `(.L_x_1) ;  /* 0x0000000000388947 */ /* 0x000fea0003800000 */
[----:B------:R-:W-:Y:S02]  /*00a0*/  ULDC.64 UR4, c[0x0][0x198] ;  /* 0x0000660000047ab9 */ /* 0x000fe40000000a00 */
[----:B------:R-:W-:Y:S02]  /*00b0*/  UIADD3 UR6, UP0, UR4, 0x270, URZ ;  /* 0x0000027004067890 */ /* 0x000fe4000ff1e03f */
[----:B------:R-:W-:Y:S02]  /*00c0*/  UIADD3 UR8, UP1, UR4, 0x370, URZ ;  /* 0x0000037004087890 */ /* 0x000fe4000ff3e03f */
[----:B------:R-:W-:Y:S02]  /*00d0*/  UIADD3 UR10, UP2, UR4, 0x470, URZ ;  /* 0x00000470040a7890 */ /* 0x000fe4000ff5e03f */
[----:B------:R-:W-:Y:S02]  /*00e0*/  UIADD3 UR4, UP3, UR4, 0x9f0, URZ ;  /* 0x000009f004047890 */ /* 0x000fe4000ff7e03f */
[----:B------:R-:W-:-:S02]  /*00f0*/  UIADD3.X UR7, URZ, UR5, URZ, UP0, !UPT ;  /* 0x000000053f077290 */ /* 0x000fc400087fe43f */
[----:B------:R-:W-:Y:S02]  /*0100*/  UIADD3.X UR9, URZ, UR5, URZ, UP1, !UPT ;  /* 0x000000053f097290 */ /* 0x000fe40008ffe43f */
[----:B------:R-:W-:Y:S02]  /*0110*/  UIADD3.X UR11, URZ, UR5, URZ, UP2, !UPT ;  /* 0x000000053f0b7290 */ /* 0x000fe400097fe43f */
[----:B------:R-:W-:-:S03]  /*0120*/  UIADD3.X UR5, URZ, UR5, URZ, UP3, !UPT ;  /* 0x000000053f057290 */ /* 0x000fc60009ffe43f */
[----:B------:R1:W-:Y:S02]  /*0130*/  UTMACCTL.PF [UR6] ;  /* 0x00000000060079b9 */ /* 0x0003e40008040000 */
[----:B------:R1:W-:Y:S02]  /*0140*/  UTMACCTL.PF [UR8] ;  /* 0x00000000080079b9 */ /* 0x0003e40008040000 */
[----:B------:R1:W-:Y:S02]  /*0150*/  UTMACCTL.PF [UR10] ;  /* 0x000000000a0079b9 */ /* 0x0003e40008040000 */
[----:B------:R1:W-:Y:S02]  /*0160*/  UTMACCTL.PF [UR4] ;  /* 0x00000000040079b9 */ /* 0x0003e40008040000 */
[----:B-1----:R-:W-:Y:S01]  /*0170*/  NOP ;  /* 0x0000000000007918 */ /* 0x002fe20000000000 */
.L_x_1:
[----:B------:R-:W-:Y:S05]  /*0180*/  BSYNC B0 ;  /* 0x0000000000007941 */ /* 0x000fea0003800000 */
.L_x_0:
[----:B------:R-:W-:Y:S01]  /*0190*/  VOTEU.ANY UP0, P0 ;  /* 0x00000000003f7886 */ /* 0x000fe20000000100 */
[----:B------:R-:W1:Y:S01]  /*01a0*/  SHFL.IDX PT, R4, R4, RZ, 0x1f ;  /* 0x00001fff04047589 */ /* 0x000e6200000e0000 */
[----:B------:R-:W-:Y:S01]  /*01b0*/  UMOV UR4, 0x1 ;  /* 0x0000000100047882 */ /* 0x000fe20000000000 */
[----:B------:R-:W-:Y:S01]  /*01c0*/  VOTEU.ANY UP1, P0 ;  /* 0x00000000003f7886 */ /* 0x000fe20000020100 */
[----:B------:R-:W-:Y:S01]  /*01d0*/  VOTEU.ANY UP2, P0 ;  /* 0x00000000003f7886 */ /* 0x000fe20000040100 */
[----:B------:R-:W2:Y:S01]  /*01e0*/  @UP0 S2UR UR7, SR_CgaCtaId ;  /* 0x00000000000709c3 */ /* 0x000ea20000008800 */
[----:B------:R-:W3:Y:S01]  /*01f0*/  SHFL.IDX PT, R2, R0, RZ, 0x1f ;  /* 0x00001fff00027589 */ /* 0x000ee200000e0000 */
[----:B------:R-:W-:Y:S01]  /*0200*/  @UP0 UMOV UR6, 0x400 ;  /* 0x0000040000060882 */ /* 0x000fe20000000000 */
[----:B------:R-:W-:-:S04]  /*0210*/  @UP0 UIADD3 UR4, -UR4, 0x100000, URZ ;  /* 0x0010000004040890 */ /* 0x000fc8000fffe13f */
[----:B------:R-:W-:Y:S02]  /*0220*/  @UP0 USHF.L.U32 UR5, UR4, 0xb, URZ ;  /* 0x0000000b04050899 */ /* 0x000fe4000800063f */
[----:B------:R-:W-:Y:S01]  /*0230*/  @UP0 USHF.L.U32 UR4, UR4, 0x1, URZ ;  /* 0x0000000104040899 */ /* 0x000fe2000800063f */
[----:B-1----:R-:W-:Y:S01]  /*0240*/  R2UR UR8, R4 ;  /* 0x00000000040872ca */ /* 0x002fe200000e0000 */
[----:B--2---:R-:W-:Y:S01]  /*0250*/  @UP0 ULEA UR6, UR7, UR6, 0x18 ;  /* 0x0000000607060291 */ /* 0x004fe2000f8ec03f */
[----:B---3--:R-:W-:-:S11]  /*0260*/  ISETP.NE.AND P1, PT, R2, RZ, PT ;  /* 0x000000ff0200720c */ /* 0x008fd60003f25270 */
[----:B------:R-:W-:Y:S01]  /*0270*/  UISETP.NE.AND UP0, UPT, UR8, URZ, UPT ;  /* 0x0000003f0800728c */ /* 0x000fe2000bf05270 */
[----:B------:R-:W1:Y:S02]  /*0280*/  FENCE.VIEW.ASYNC.S ;  /* 0x00000000000073c6 */ /* 0x000e640000000000 */
[----:B-1----:R1:W2:Y:S01]  /*0290*/  @UP1 SYNCS.EXCH.64 URZ, [UR6+0x34800], UR4 ;  /* 0x03480004063f15b2 */ /* 0x0022a20008000100 */
[----:B------:R1:W3:Y:S01]  /*02a0*/  @UP2 SYNCS.EXCH.64 URZ, [UR6+0x34820], UR4 ;  /* 0x03482004063f25b2 */ /* 0x0002e20008000100 */
[----:B------:R-:W-:Y:S06]  /*02b0*/  @P1 BRA `(.L_x_2) ;  /* 0x0000000000481947 */ /* 0x000fec0003800000 */
[----:B-1----:R-:W1:Y:S01]  /*02c0*/  S2UR UR5, SR_CgaCtaId ;  /* 0x00000000000579c3 */ /* 0x002e620000008800 */
[----:B------:R-:W-:Y:S01]  /*02d0*/  UMOV UR4, 0x400 ;  /* 0x0000040000047882 */ /* 0x000fe20000000000 */
[----:B------:R-:W-:Y:S01]  /*02e0*/  UMOV UR6, 0x1 ;  /* 0x0000000100067882 */ /* 0x000fe20000000000 */
[----:B------:R-:W-:Y:S01]  /*02f0*/  UMOV UR9, 0x2 ;  /* 0x0000000200097882 */ /* 0x000fe20000000000 */
[----:B------:R-:W-:-:S04]  /*0300*/  UIADD3 UR6, -UR6, 0x100000, URZ ;  /* 0x0010000006067890 */ /* 0x000fc8000fffe13f */
[----:B------:R-:W-:Y:S02]  /*0310*/  USHF.L.U32 UR7, UR6, 0xb, URZ ;  /* 0x0000000b06077899 */ /* 0x000fe4000800063f */
[----:B------:R-:W-:Y:S01]  /*0320*/  USHF.L.U32 UR6, UR6, 0x1, URZ ;  /* 0x0000000106067899 */ /* 0x000fe2000800063f */
[----:B------:R-:W-:Y:S01]  /*0330*/  ELECT P0, URZ, PT ;  /* 0x00000000003f782f */ /* 0x000fe20003800000 */
[----:B-1----:R-:W-:Y:S02]  /*0340*/  ULEA UR8, UR5, UR4, 0x18 ;  /* 0x0000000405087291 */ /* 0x002fe4000f8ec03f */
[----:B------:R-:W-:-:S04]  /*0350*/  UIADD3 UR4, -UR9, 0x100000, URZ ;  /* 0x0010000009047890 */ /* 0x000fc8000fffe13f */
[----:B------:R-:W-:Y:S02]  /*0360*/  USHF.L.U32 UR5, UR4, 0xb, URZ ;  /* 0x0000000b04057899 */ /* 0x000fe4000800063f */
[----:B------:R-:W-:Y:S01]  /*0370*/  USHF.L.U32 UR4, UR4, 0x1, URZ ;  /* 0x0000000104047899 */ /* 0x000fe2000800063f */
[----:B------:R-:W1:Y:S03]  /*0380*/  FENCE.VIEW.ASYNC.S ;  /* 0x00000000000073c6 */ /* 0x000e660000000000 */
[----:B-1----:R4:W1:Y:S08]  /*0390*/  SYNCS.EXCH.64 URZ, [UR8+0x34830], UR6 ;  /* 0x03483006083f75b2 */ /* 0x0028700008000100 */
[----:B------:R4:W1:Y:S01]  /*03a0*/  SYNCS.EXCH.64 URZ, [UR8+0x34840], UR4 ;  /* 0x03484004083f75b2 */ /* 0x0008620008000100 */
[----:B------:R4:W1:Y:S01]  /*03b0*/  SYNCS.EXCH.64 URZ, [UR8+0x34838], UR6 ;  /* 0x03483806083f75b2 */ /* 0x0008620008000100 */
[----:B------:R4:W1:Y:S02]  /*03c0*/  SYNCS.EXCH.64 URZ, [UR8+0x34848], UR4 ;  /* 0x03484804083f75b2 */ /* 0x0008640008000100 */
[----:B----4-:R-:W-:Y:S01]  /*03d0*/  NOP ;  /* 0x0000000000007918 */ /* 0x010fe20000000000 */
.L_x_2:
[----:B------:R-:W4:Y:S01]  /*03e0*/  SHFL.IDX PT, R2, R0, RZ, 0x1f ;  /* 0x00001fff00027589 */ /* 0x000f2200000e0000 */
[----:B------:R-:W-:Y:S01]  /*03f0*/  NOP ;  /* 0x0000000000007918 */ /* 0x000fe20000000000 */
[----:B----4-:R-:W-:-:S13]  /*0400*/  ISETP.NE.AND P0, PT, R2, RZ, PT ;  /* 0x000000ff0200720c */ /* 0x010fda0003f05270 */
[----:B------:R-:W-:Y:S05]  /*0410*/  @P0 BRA `(.L_x_3) ;  /* 0x0000000000480947 */ /* 0x000fea0003800000 */
[----:B-1----:R-:W1:Y:S01]  /*0420*/  S2UR UR5, SR_CgaCtaId ;  /* 0x00000000000579c3 */ /* 0x002e620000008800 */
[----:B------:R-:W-:Y:S01]  /*0430*/  UMOV UR4, 0x400 ;  /* 0x0000040000047882 */ /* 0x000fe20000000000 */
[----:B------:R-:W-:Y:S01]  /*0440*/  UMOV UR6, 0x1 ;  /* 0x0000000100067882 */ /* 0x000fe20000000000 */
[----:B------:R-:W-:Y:S01]  /*0450*/  UMOV UR7, 0x2 ;  /* 0x0000000200077882 */ /* 0x000fe20000000000 */
[----:B------:R-:W-:Y:S01]  /*0460*/  ELECT P0, URZ, PT ;  /* 0x00000000003f782f */ /* 0x000fe20003800000 */
[----:B-1----:R-:W-:Y:S02]  /*0470*/  ULEA UR8, UR5, UR4, 0x18 ;  /* 0x0000000405087291 */ /* 0x002fe4000f8ec03f */
[----:B------:R-:W-:-:S04]  /*0480*/  UIADD3 UR4, -UR6, 0x100000, URZ ;  /* 0x0010000006047890 */ /* 0x000fc8000fffe13f */
[----:B------:R-:W-:Y:S02]  /*0490*/  USHF.L.U32 UR5, UR4, 0xb, URZ ;  /* 0x0000000b04057899 */ /* 0x000fe4000800063f */
[----:B------:R-:W-:Y:S02]  /*04a0*/  USHF.L.U32 UR4, UR4, 0x1, URZ ;  /* 0x0000000104047899 */ /* 0x000fe4000800063f */
        /* <DEDUP_REMOVED lines=9> */
.L_x_3:
[----:B------:R-:W4:Y:S01]  /*0540*/  SHFL.IDX PT, R2, R0, RZ, 0x1f ;  /* 0x00001fff00027589 */ /* 0x000f2200000e0000 */
[----:B------:R-:W-:Y:S01]  /*0550*/  NOP ;  /* 0x0000000000007918 */ /* 0x000fe20000000000 */
[----:B----4-:R-:W-:-:S13]  /*0560*/  ISETP.NE.AND P0, PT, R2, RZ, PT ;  /* 0x000000ff0200720c */ /* 0x010fda0003f05270 */
[----:B------:R-:W-:Y:S05]  /*0570*/  @P0 BRA `(.L_x_4) ;  /* 0x0000000000380947 */ /* 0x000fea0003800000 */
[----:B-1----:R-:W1:Y:S01]  /*0580*/  S2UR UR5, SR_CgaCtaId ;  /* 0x00000000000579c3 */ /* 0x002e620000008800 */
[----:B------:R-:W-:Y:S01]  /*0590*/  UMOV UR4, 0x400 ;  /* 0x0000040000047882 */ /* 0x000fe20000000000 */
[----:B------:R-:W-:Y:S01]  /*05a0*/  UMOV UR7, 0x1 ;  /* 0x0000000100077882 */ /* 0x000fe20000000000 */
[----:B------:R-:W-:Y:S01]  /*05b0*/  ELECT P0, URZ, PT ;  /* 0x00000000003f782f */ /* 0x000fe20003800000 */
[----:B-1----:R-:W-:Y:S02]  /*05c0*/  ULEA UR6, UR5, UR4, 0x18 ;  /* 0x0000000405067291 */ /* 0x002fe4000f8ec03f */
[----:B------:R-:W-:-:S04]  /*05d0*/  UIADD3 UR4, -UR7, 0x100000, URZ ;  /* 0x0010000007047890 */ /* 0x000fc8000fffe13f */
[----:B------:R-:W-:Y:S02]  /*05e0*/  USHF.L.U32 UR5, UR4, 0xb, URZ ;  /* 0x0000000b04057899 */ /* 0x000fe4000800063f */
[----:B------:R-:W-:Y:S01]  /*05f0*/  USHF.L.U32 UR4, UR4, 0x1, URZ ;  /* 0x0000000104047899 */ /* 0x000fe2000800063f */
[----:B------:R-:W1:Y:S11]  /*0600*/  FENCE.VIEW.ASYNC.S ;  /* 0x00000000000073c6 */ /* 0x000e760000000000 */
[----:B-1----:R4:W1:Y:S01]  /*0610*/  SYNCS.EXCH.64 URZ, [UR6+0x34870], UR4 ;  /* 0x03487004063f75b2 */ /* 0x0028620008000100 */
[----:B------:R4:W1:Y:S01]  /*0620*/  SYNCS.EXCH.64 URZ, [UR6+0x34880], UR4 ;  /* 0x03488004063f75b2 */ /* 0x0008620008000100 */
[----:B------:R4:W1:Y:S01]  /*0630*/  SYNCS.EXCH.64 URZ, [UR6+0x34878], UR4 ;  /* 0x03487804063f75b2 */ /* 0x0008620008000100 */
[----:B------:R4:W1:Y:S02]  /*0640*/  SYNCS.EXCH.64 URZ, [UR6+0x34888], UR4 ;  /* 0x03488804063f75b2 */ /* 0x0008640008000100 */
[----:B----4-:R-:W-:Y:S01]  /*0650*/  NOP ;  /* 0x0000000000007918 */ /* 0x010fe20000000000 */
.L_x_4:
        /* <DEDUP_REMOVED lines=22> */
.L_x_5:
        /* <DEDUP_REMOVED lines=22> */
.L_x_6:
[----:B-1----:R-:W-:Y:S01]  /*0920*/  UMOV UR4, 0x1 ;  /* 0x0000000100047882 */ /* 0x002fe20000000000 */
[----:B------:R-:W-:Y:S01]  /*0930*/  PLOP3.LUT P0, PT, PT, PT, UP0, 0x80, 0x0 ;  /* 0x000000000000781c */ /* 0x000fe20003f0f008 */
[----:B------:R-:W-:Y:S01]  /*0940*/  USEL UR4, UR4, 0x2, !UP0 ;  /* 0x0000000204047887 */ /* 0x000fe2000c000000 */
[----:B------:R-:W-:-:S05]  /*0950*/  NOP ;  /* 0x0000000000007918 */ /* 0x000fca0000000000 */
[----:B------:R-:W-:-:S05]  /*0960*/  IMAD.U32 R2, RZ, RZ, UR4 ;  /* 0x00000004ff027e24 */ /* 0x000fca000f8e00ff */
[----:B------:R1:W-:Y:S01]  /*0970*/  STL [R1+0x1c], R2 ;  /* 0x00001c0201007387 */ /* 0x0003e20000100800 */
[----:B--23--:R-:W-:Y:S06]  /*0980*/  BAR.SYNC.DEFER_BLOCKING 0x0 ;  /* 0x0000000000007b1d */ /* 0x00cfec0000010000 */
[----:B------:R-:W-:Y:S05]  /*0990*/  @!P0 BRA `(.L_x_7) ;  /* 0x000000b800a08947 */ /* 0x000fea0003800000 */
.L_x_8:
[----:B------:R-:W-:-:S08]  /*09a0*/  NOP ;  /* 0x0000000000007918 */ /* 0x000fd00000000000 */
[----:B------:R-:W2:Y:S02]  /*09b0*/  USETMAXREG.TRY_ALLOC.CTAPOOL UP0, 0xf0 ;  /* 0x000000f0000079c8 */ /* 0x000ea40008000600 */
[----:B--2---:R-:W-:-:S13]  /*09c0*/  PLOP3.LUT P0, PT, PT, PT, UP0, 0x80, 0x0 ;  /* 0x000000000000781c */ /* 0x004fda0003f0f008 */
[----:B------:R-:W-:Y:S05]  /*09d0*/  @!P0 BRA `(.L_x_8) ;  /* 0xfffffffc00f08947 */ /* 0x000fea000383ffff */
[----:B------:R-:W-:Y:S01]  /*09e0*/  LOP3.LUT R0, R3, 0xffffff80, RZ, 0xc0, !PT ;  /* 0xffffff8003007812 */ /* 0x000fe200078ec0ff */
[----:B------:R-:W2:Y:S08]  /*09f0*/  S2UR UR7, SR_CTAID.X ;  /* 0x00000000000779c3 */ /* 0x000eb00000002500 */
[----:B------:R-:W-:Y:S06]  /*0a00*/  BAR.ARV 0x8, 0x120 ;  /* 0x0204800000007b1d */ /* 0x000fec0000002000 */
[----:B------:R-:W-:-:S02]  /*0a10*/  ISETP.NE.AND P0, PT, R0, 0x80, PT ;  /* 0x000000800000780c */ /* 0x000fc40003f05270 */
[----:B------:R-:W2:Y:S11]  /*0a20*/  LDC R0, c[0x0][0xda4] ;  /* 0x00036900ff007b82 */ /* 0x000eb60000000800 */
[----:B------:R-:W-:Y:S06]  /*0a30*/  @!P0 BAR.ARV 0x9, 0x100 ;  /* 0x0244000000008b1d */ /* 0x000fec0000002000 */
[----:B--2---:R-:W-:-:S13]  /*0a40*/  ISETP.LE.AND P0, PT, R0, UR7, PT ;  /* 0x0000000700007c0c */ /* 0x004fda000bf03270 */
[----:B------:R-:W-:Y:S05]  /*0a50*/  @P0 EXIT ;  /* 0x000000000000094d */ /* 0x000fea0003800000 */
[----:B-1----:R-:W2:Y:S01]  /*0a60*/  LDL R2, [R1+0x1c] ;  /* 0x00001c0001027983 */ /* 0x002ea20000100800 */
[----:B------:R-:W-:Y:S01]  /*0a70*/  VIADD R0, R3, 0xffffff80 ;  /* 0xffffff8003007836 */ /* 0x000fe20000000000 */
[----:B------:R-:W1:Y:S01]  /*0a80*/  S2UR UR4, SR_CgaCtaId ;  /* 0x00000000000479c3 */ /* 0x000e620000008800 */
[----:B------:R-:W-:Y:S01]  /*0a90*/  UMOV UR39, 0x400 ;  /* 0x0000040000277882 */ /* 0x000fe20000000000 */
[----:B------:R-:W-:Y:S01]  /*0aa0*/  IMAD.MOV.U32 R225, RZ, RZ, -0x2 ;  /* 0xfffffffeffe17424 */ /* 0x000fe200078e00ff */
[----:B------:R-:W-:Y:S01]  /*0ab0*/  UMOV UR61, URZ ;  /* 0x0000003f003d7c82 */ /* 0x000fe20008000000 */
[----:B------:R-:W-:Y:S01]  /*0ac0*/  SHF.R.S32.HI R3, RZ, 0x1f, R0 ;  /* 0x0000001fff037819 */ /* 0x000fe20000011400 */
[----:B------:R-:W-:Y:S01]  /*0ad0*/  IMAD.U32 R19, RZ, RZ, UR7 ;  /* 0x00000007ff137e24 */ /* 0x000fe2000f8e00ff */
[----:B------:R-:W-:Y:S02]  /*0ae0*/  UMOV UR38, URZ ;  /* 0x0000003f00267c82 */ /* 0x000fe40008000000 */
[CC--:B------:R-:W-:Y:S01]  /*0af0*/  LEA.HI R5, R3.reuse, R0.reuse, RZ, 0x7 ;  /* 0x0000000003057211 */ /* 0x0c0fe200078f38ff */
[----:B------:R-:W3:Y:S01]  /*0b00*/  S2UR UR6, SR_SWINHI ;  /* 0x00000000000679c3 */ /* 0x000ee20000002f00 */
[----:B------:R-:W-:-:S02]  /*0b10*/  LEA.HI R6, R3, R0, RZ, 0x4 ;  /* 0x0000000003067211 */ /* 0x000fc400078f20ff */
[----:B------:R-:W-:Y:S02]  /*0b20*/  LOP3.LUT R23, R5, 0xffffff80, RZ, 0xc0, !PT ;  /* 0xffffff8005177812 */ /* 0x000fe400078ec0ff */
[----:B------:R-:W-:Y:S02]  /*0b30*/  SHF.R.S32.HI R7, RZ, 0x4, R6 ;  /* 0x00000004ff077819 */ /* 0x000fe40000011406 */
[----:B------:R-:W-:Y:S01]  /*0b40*/  LEA.HI R223, R3, R0, RZ, 0x5 ;  /* 0x0000000003df7211 */ /* 0x000fe200078f28ff */
[----:B------:R-:W-:Y:S01]  /*0b50*/  IMAD.IADD R23, R0, 0x1, -R23 ;  /* 0x0000000100177824 */ /* 0x000fe200078e0a17 */
[C---:B------:R-:W-:Y:S02]  /*0b60*/  LEA.HI R8, R6.reuse, R7, RZ, 0x1 ;  /* 0x0000000706087211 */ /* 0x040fe400078f08ff */
[----:B------:R-:W-:Y:S02]  /*0b70*/  LOP3.LUT R3, R6, 0x3fffff0, RZ, 0xc0, !PT ;  /* 0x03fffff006037812 */ /* 0x000fe400078ec0ff */
[----:B------:R-:W-:Y:S01]  /*0b80*/  LOP3.LUT R8, R8, 0x1ffffffe, RZ, 0xc0, !PT ;  /* 0x1ffffffe08087812 */ /* 0x000fe200078ec0ff */
[----:B-1----:R-:W-:Y:S01]  /*0b90*/  ULEA UR39, UR4, UR39, 0x18 ;  /* 0x0000002704277291 */ /* 0x002fe2000f8ec03f */
[----:B------:R-:W-:Y:S01]  /*0ba0*/  SHF.R.S32.HI R223, RZ, 0x5, R223 ;  /* 0x00000005ffdf7819 */ /* 0x000fe200000114df */
[----:B------:R-:W-:Y:S01]  /*0bb0*/  IMAD.IADD R0, R0, 0x1, -R3 ;  /* 0x0000000100007824 */ /* 0x000fe200078e0a03 */
[----:B------:R-:W-:Y:S01]  /*0bc0*/  SHF.R.S32.HI R222, RZ, 0x7, R5 ;  /* 0x00000007ffde7819 */ /* 0x000fe20000011405 */
[----:B------:R-:W-:-:S02]  /*0bd0*/  IMAD.IADD R8, R7, 0x1, -R8 ;  /* 0x0000000107087824 */ /* 0x000fc400078e0a08 */
[----:B------:R-:W-:Y:S01]  /*0be0*/  IMAD R3, R223, 0x10, R0 ;  /* 0x00000010df037824 */ /* 0x000fe200078e0200 */
[----:B------:R-:W-:Y:S01]  /*0bf0*/  LEA.HI R5, R5, R222, RZ, 0x1 ;  /* 0x000000de05057211 */ /* 0x000fe200078f08ff */
[----:B------:R-:W-:Y:S01]  /*0c00*/  UMOV UR4, UR39 ;  /* 0x0000002700047c82 */ /* 0x000fe20008000000 */
[----:B---3--:R-:W-:Y:S01]  /*0c10*/  UMOV UR5, UR6 ;  /* 0x0000000600057c82 */ /* 0x008fe20008000000 */
[----:B------:R-:W-:Y:S01]  /*0c20*/  IMAD R3, R3, 0x8, R8 ;  /* 0x0000000803037824 */ /* 0x000fe200078e0208 */
[----:B------:R-:W-:Y:S01]  /*0c30*/  LOP3.LUT R5, R5, 0x3fffffe, RZ, 0xc0, !PT ;  /* 0x03fffffe05057812 */ /* 0x000fe200078ec0ff */
[----:B------:R-:W-:Y:S02]  /*0c40*/  IMAD.U32 R16, RZ, RZ, UR4 ;  /* 0x00000004ff107e24 */ /* 0x000fe4000f8e00ff */
[----:B------:R-:W-:Y:S02]  /*0c50*/  IMAD.U32 R17, RZ, RZ, UR5 ;  /* 0x00000005ff117e24 */ /* 0x000fe4000f8e00ff */
[----:B------:R-:W-:-:S02]  /*0c60*/  IMAD.SHL.U32 R3, R3, 0x8, RZ ;  /* 0x0000000803037824 */ /* 0x000fc400078e00ff */
[----:B------:R-:W-:Y:S02]  /*0c70*/  IMAD.IADD R5, R222, 0x1, -R5 ;  /* 0x00000001de057824 */ /* 0x000fe400078e0a05 */
[----:B------:R-:W-:Y:S01]  /*0c80*/  IMAD.WIDE R16, R3, 0x2, R16 ;  /* 0x0000000203107825 */ /* 0x000fe200078e0210 */
[----:B--2---:R-:W-:Y:S02]  /*0c90*/  R2UR UR8, R2 ;  /* 0x00000000020872ca */ /* 0x004fe400000e0000 */
[----:B------:R-:W-:-:S04]  /*0ca0*/  SHF.R.S32.HI R2, RZ, 0x1f, R23 ;  /* 0x0000001fff027819 */ /* 0x000fc80000011417 */
[CC--:B------:R-:W-:Y:S02]  /*0cb0*/  LEA.HI R4, R2.reuse, R23.reuse, RZ, 0x2 ;  /* 0x0000001702047211 */ /* 0x0c0fe400078f10ff */
[----:B------:R-:W-:Y:S02]  /*0cc0*/  LEA.HI R2, R2, R23, RZ, 0x5 ;  /* 0x0000001702027211 */ /* 0x000fe400078f28ff */
[--C-:B------:R-:W-:Y:S02]  /*0cd0*/  SHF.R.S32.HI R6, RZ, 0x2, R4.reuse ;  /* 0x00000002ff067819 */ /* 0x100fe40000011404 */
[----:B------:R-:W-:Y:S01]  /*0ce0*/  SHF.R.S32.HI R9, RZ, 0x1f, R4 ;  /* 0x0000001fff097819 */ /* 0x000fe20000011404 */
[----:B------:R-:W-:Y:S01]  /*0cf0*/  ULOP3.LUT UR4, UR8, 0x1, URZ, 0xfc, !UPT ;  /* 0x0000000108047892 */ /* 0x000fe2000f8efc3f */
[----:B------:R-:W-:Y:S02]  /*0d00*/  LOP3.LUT R4, R4, 0x7ffffffc, RZ, 0xc0, !PT ;  /* 0x7ffffffc04047812 */ /* 0x000fe400078ec0ff */
[----:B------:R-:W-:-:S02]  /*0d10*/  LEA.HI R9, R9, R6, RZ, 0x3 ;  /* 0x0000000609097211 */ /* 0x000fc400078f18ff */
[----:B------:R-:W-:Y:S01]  /*0d20*/  SHF.R.S32.HI R2, RZ, 0x5, R2 ;  /* 0x00000005ff027819 */ /* 0x000fe20000011402 */
[----:B------:R-:W-:Y:S01]  /*0d30*/  IMAD.IADD R4, R23, 0x1, -R4 ;  /* 0x0000000117047824 */ /* 0x000fe200078e0a04 */
[----:B------:R-:W-:Y:S01]  /*0d40*/  LOP3.LUT R9, R9, 0xfffffff8, RZ, 0xc0, !PT ;  /* 0xfffffff809097812 */ /* 0x000fe200078ec0ff */
[----:B------:R-:W-:Y:S01]  /*0d50*/  IMAD.U32 R226, RZ, RZ, UR4 ;  /* 0x00000004ffe27e24 */ /* 0x000fe2000f8e00ff */
[----:B------:R-:W-:Y:S01]  /*0d60*/  UMOV UR4, URZ ;  /* 0x0000003f00047c82 */ /* 0x000fe20008000000 */
[----:B------:R-:W-:Y:S02]  /*0d70*/  IMAD R225, R4, R225, 0xb0 ;  /* 0x000000b004e17424 */ /* 0x000fe400078e02e1 */
[----:B------:R-:W-:Y:S02]  /*0d80*/  IMAD.IADD R9, R6, 0x1, -R9 ;  /* 0x0000000106097824 */ /* 0x000fe400078e0a09 */
[----:B------:R-:W-:Y:S02]  /*0d90*/  IMAD.U32 R22, RZ, RZ, UR4 ;  /* 0x00000004ff167e24 */ /* 0x000fe4000f8e00ff */
[----:B------:R-:W-:-:S04]  /*0da0*/  IMAD R2, R2, 0x10, R9 ;  /* 0x0000001002027824 */ /* 0x000fc800078e0209 */
[----:B------:R-:W-:-:S07]  /*0db0*/  IMAD R224, R5, 0x40, R2 ;  /* 0x0000004005e07824 */ /* 0x000fce00078e0202 */
.L_x_31:
[----:B-1----:R-:W1:Y:S01]  /*0dc0*/  SHFL.IDX PT, R0, R222, RZ, 0x1f ;  /* 0x00001fffde007589 */ /* 0x002e6200000e0000 */
[----:B------:R-:W-:Y:S01]  /*0dd0*/  ULDC.64 UR6, c[0x0][0x3f8] ;  /* 0x0000fe0000067ab9 */ /* 0x000fe20000000a00 */
[----:B------:R-:W-:Y:S01]  /*0de0*/  ULDC UR4, c[0x0][0xda8] ;  /* 0x00036a0000047ab9 */ /* 0x000fe20000000800 */
[----:B------:R-:W-:Y:S01]  /*0df0*/  UISETP.NE.U32.AND UP0, UPT, UR6, URZ, UPT ;  /* 0x0000003f0600728c */ /* 0x000fe2000bf05070 */
[----:B------:R-:W-:Y:S01]  /*0e00*/  R2UR UR12, R19 ;  /* 0x00000000130c72ca */ /* 0x000fe200000e0000 */
[----:B------:R-:W-:Y:S02]  /*0e10*/  UISETP.NE.AND UP1, UPT, UR4, 0x1, UPT ;  /* 0x000000010400788c */ /* 0x000fe4000bf25270 */
[----:B------:R-:W-:Y:S01]  /*0e20*/  UISETP.NE.AND.EX UP0, UPT, UR7, URZ, UPT, UP0 ;  /* 0x0000003f0700728c */ /* 0x000fe2000bf05300 */
[----:B------:R-:W-:Y:S01]  /*0e30*/  ULDC UR4, c[0x0][0xdb4] ;  /* 0x00036d0000047ab9 */ /* 0x000fe20000000800 */
[----:B------:R-:W-:Y:S01]  /*0e40*/  ULDC UR37, c[0x0][0x404] ;  /* 0x0001010000257ab9 */ /* 0x000fe20000000800 */
[----:B------:R-:W-:-:S02]  /*0e50*/  UISETP.NE.AND UP2, UPT, UR4, 0x1, UPT ;  /* 0x000000010400788c */ /* 0x000fc4000bf45270 */
[----:B------:R-:W-:Y:S02]  /*0e60*/  UIADD3 UR11, UR39, 0x16400, URZ ;  /* 0x00016400270b7890 */ /* 0x000fe4000fffe03f */
[----:B------:R-:W-:Y:S01]  /*0e70*/  USEL UR37, UR37, 0x1, UP0 ;  /* 0x0000000125257887 */ /* 0x000fe20008000000 */
[----:B------:R-:W-:Y:S01]  /*0e80*/  ULDC UR9, c[0x0][0x2e0] ;  /* 0x0000b80000097ab9 */ /* 0x000fe20000000800 */
[----:B------:R-:W-:Y:S01]  /*0e90*/  ULOP3.LUT UP0, URZ, UR11, 0x9f, URZ, 0xc0, !UPT ;  /* 0x0000009f0b3f7892 */ /* 0x000fe2000f80c03f */
[----:B------:R-:W-:Y:S01]  /*0ea0*/  @UP1 ULDC UR6, c[0x0][0xdac] ;  /* 0x00036b0000061ab9 */ /* 0x000fe20000000800 */
[----:B------:R-:W-:Y:S02]  /*0eb0*/  UIMAD UR37, UR37, UR9, URZ ;  /* 0x00000009252572a4 */ /* 0x000fe4000f8e023f */
[----:B------:R-:W-:Y:S01]  /*0ec0*/  UIMAD.WIDE.U32 UR6, UR12, UR6, URZ ;  /* 0x000000060c0672a5 */ /* 0x000fe2000f8e003f */
[----:B-1----:R-:W-:Y:S01]  /*0ed0*/  R2UR UR14, R0 ;  /* 0x00000000000e72ca */ /* 0x002fe200000e0000 */
[----:B------:R-:W-:Y:S01]  /*0ee0*/  @UP1 ULDC UR10, c[0x0][0xdb0] ;  /* 0x00036c00000a1ab9 */ /* 0x000fe20000000800 */
[----:B------:R-:W-:Y:S01]  /*0ef0*/  PLOP3.LUT P0, PT, PT, PT, UP0, 0x80, 0x0 ;  /* 0x000000000000781c */ /* 0x000fe20003f0f008 */
[----:B------:R-:W-:Y:S01]  /*0f00*/  UMOV UR13, UR12 ;  /* 0x0000000c000d7c82 */ /* 0x000fe20008000000 */
[----:B------:R-:W-:-:S06]  /*0f10*/  @UP1 USHF.R.U32.HI UR13, URZ, UR10, UR7 ;  /* 0x0000000a3f0d1299 */ /* 0x000fcc0008011607 */
[----:B------:R-:W-:Y:S01]  /*0f20*/  IMAD.U32 R221, RZ, RZ, UR13 ;  /* 0x0000000dffdd7e24 */ /* 0x000fe2000f8e00ff */
[----:B------:R-:W-:Y:S02]  /*0f30*/  UMOV UR36, UR13 ;  /* 0x0000000d00247c82 */ /* 0x000fe40008000000 */
[----:B------:R-:W-:Y:S02]  /*0f40*/  ULEA.HI UR4, UR14, UR14, URZ, 0x1 ;  /* 0x0000000e0e047291 */ /* 0x000fe4000f8f083f */
[----:B------:R-:W-:Y:S02]  /*0f50*/  IMAD.U32 R18, RZ, RZ, UR14 ;  /* 0x0000000eff127e24 */ /* 0x000fe4000f8e00ff */
[----:B------:R-:W-:-:S03]  /*0f60*/  ULOP3.LUT UR8, UR4, 0x1e, URZ, 0xc0, !UPT ;  /* 0x0000001e04087892 */ /* 0x000fc6000f8ec03f */
[----:B------:R-:W-:Y:S01]  /*0f70*/  @UP2 ULDC.64 UR4, c[0x0][0xdb8] ;  /* 0x00036e0000042ab9 */ /* 0x000fe20000000a00 */
[----:B------:R-:W-:Y:S02]  /*0f80*/  UIADD3 UR9, UR14, -UR8, URZ ;  /* 0x800000080e097290 */ /* 0x000fe4000fffe03f */
[----:B------:R-:W-:Y:S02]  /*0f90*/  UIADD3 UR8, UR37, 0xaf, URZ ;  /* 0x000000af25087890 */ /* 0x000fe4000fffe03f */
[----:B------:R-:W-:Y:S02]  /*0fa0*/  ULEA UR10, UR9, UR11, 0xd ;  /* 0x0000000b090a7291 */ /* 0x000fe4000f8e683f */
[----:B------:R-:W-:Y:S02]  /*0fb0*/  UIMAD.WIDE UR8, UR8, 0x2e8ba2e9, URZ ;  /* 0x2e8ba2e9080878a5 */ /* 0x000fe4000f8e023f */
[----:B------:R-:W-:Y:S02]  /*0fc0*/  UIMAD.WIDE.U32 UR6, UR13, UR4, URZ ;  /* 0x000000040d0672a5 */ /* 0x000fe4000f8e003f */
[----:B------:R-:W-:-:S02]  /*0fd0*/  USHF.R.U32.HI UR10, URZ, 0x4, UR10 ;  /* 0x000000043f0a7899 */ /* 0x000fc4000801160a */
[----:B------:R-:W-:Y:S01]  /*0fe0*/  USHF.R.U32.HI UR60, URZ, 0x1f, UR9 ;  /* 0x0000001f3f3c7899 */ /* 0x000fe20008011609 */
[----:B------:R-:W-:Y:S01]  /*0ff0*/  UMOV UR4, UR12 ;  /* 0x0000000c00047c82 */ /* 0x000fe20008000000 */
[----:B------:R-:W-:Y:S01]  /*1000*/  ULOP3.LUT UR40, UR10, 0x3fff, URZ, 0xc0, !UPT ;  /* 0x00003fff0a287892 */ /* 0x000fe2000f8ec03f */
[----:B------:R-:W-:Y:S01]  /*1010*/  IMAD.U32 R220, RZ, RZ, UR4 ;  /* 0x00000004ffdc7e24 */ /* 0x000fe2000f8e00ff */
[----:B------:R-:W-:Y:S02]  /*1020*/  @UP2 USHF.R.U32.HI UR36, URZ, UR5, UR7 ;  /* 0x000000053f242299 */ /* 0x000fe40008011607 */
[----:B------:R-:W-:Y:S01]  /*1030*/  ULEA.HI.SX32 UR60, UR9, UR60, 0x1b ;  /* 0x0000003c093c7291 */ /* 0x000fe2000f8fda3f */
[----:B------:R-:W-:Y:S11]  /*1040*/  @!P0 BRA `(.L_x_9) ;  /* 0x0000000000408947 */ /* 0x000ff60003800000 */
[----:B------:R-:W-:Y:S01]  /*1050*/  MOV R0, 0x0 ;  /* 0x0000000000007802 */ /* 0x000fe20000000f00 */
[----:B------:R-:W-:Y:S01]  /*1060*/  ULDC.64 UR4, c[0x4][0xa0] ;  /* 0x0100280000047ab9 */ /* 0x000fe20000000a00 */
[----:B------:R-:W-:Y:S01]  /*1070*/  ULDC.64 UR6, c[0x4][0x40] ;  /* 0x0100100000067ab9 */ /* 0x000fe20000000a00 */
[----:B------:R-:W-:Y:S01]  /*1080*/  IMAD.U32 R4, RZ, RZ, UR4 ;  /* 0x00000004ff047e24 */ /* 0x000fe2000f8e00ff */
[----:B------:R1:W2:Y:S01]  /*1090*/  LDC.64 R2, c[0x4][R0] ;  /* 0x0100000000027b82 */ /* 0x0002a20000000a00 */
[----:B------:R-:W-:Y:S01]  /*10a0*/  IMAD.U32 R5, RZ, RZ, UR5 ;  /* 0x00000005ff057e24 */ /* 0x000fe2000f8e00ff */
[----:B------:R-:W-:Y:S01]  /*10b0*/  ULDC.64 UR4, c[0x4][0xa8] ;  /* 0x01002a0000047ab9 */ /* 0x000fe20000000a00 */
[----:B------:R-:W-:Y:S02]  /*10c0*/  IMAD.U32 R10, RZ, RZ, UR6 ;  /* 0x00000006ff0a7e24 */ /* 0x000fe4000f8e00ff */
[----:B------:R-:W-:Y:S02]  /*10d0*/  IMAD.U32 R6, RZ, RZ, UR4 ;  /* 0x00000004ff067e24 */ /* 0x000fe4000f8e00ff */
[----:B------:R-:W-:-:S02]  /*10e0*/  IMAD.U32 R7, RZ, RZ, UR5 ;  /* 0x00000005ff077e24 */ /* 0x000fc4000f8e00ff */
[----:B------:R-:W-:Y:S02]  /*10f0*/  IMAD.U32 R11, RZ, RZ, UR7 ;  /* 0x00000007ff0b7e24 */ /* 0x000fe4000f8e00ff */
[----:B------:R-:W-:Y:S02]  /*1100*/  IMAD.MOV.U32 R8, RZ, RZ, 0x70 ;  /* 0x00000070ff087424 */ /* 0x000fe400078e00ff */
[----:B------:R-:W-:Y:S02]  /*1110*/  IMAD.MOV.U32 R12, RZ, RZ, 0x1 ;  /* 0x00000001ff0c7424 */ /* 0x000fe400078e00ff */
[----:B-1----:R-:W-:-:S07]  /*1120*/  IMAD.MOV.U32 R13, RZ, RZ, RZ ;  /* 0x000000ffff0d7224 */ /* 0x002fce00078e00ff */
[----:B------:R-:W-:-:S07]  /*1130*/  LEPC R20, `(.L_x_9) ;  /* 0x000000001014794e */ /* 0x000fce0000000000 */
[----:B--2---:R-:W-:Y:S05]  /*1140*/  CALL.ABS.NOINC R2 ;  /* 0x0000000002007343 */ /* 0x004fea0003c00000 */
.L_x_9:
[----:B------:R-:W-:Y:S02]  /*1150*/  R2UR UR4, R22 ;  /* 0x00000000160472ca */ /* 0x000fe400000e0000 */
[----:B------:R-:W-:-:S11]  /*1160*/  R2UR UR5, R226 ;  /* 0x00000000e20572ca */ /* 0x000fd600000e0000 */
[----:B------:R-:W-:Y:S02]  /*1170*/  ULOP3.LUT UR4, UR4, 0x1, URZ, 0xc0, !UPT ;  /* 0x0000000104047892 */ /* 0x000fe4000f8ec03f */
[----:B------:R-:W-:-:S04]  /*1180*/  IMAD.U32 R2, RZ, RZ, UR5 ;  /* 0x00000005ff027e24 */ /* 0x000fc8000f8e00ff */
[----:B------:R-:W-:Y:S01]  /*1190*/  IMAD.U32 R0, RZ, RZ, UR4 ;  /* 0x00000004ff007e24 */ /* 0x000fe2000f8e00ff */
[----:B------:R-:W-:-:S04]  /*11a0*/  ISETP.NE.AND P0, PT, R2, 0x3, PT ;  /* 0x000000030200780c */ /* 0x000fc80003f05270 */
[----:B------:R-:W-:-:S04]  /*11b0*/  SHF.L.U32 R0, R0, 0x1f, RZ ;  /* 0x0000001f00007819 */ /* 0x000fc800000006ff */
[----:B------:R-:W1:Y:S02]  /*11c0*/  SYNCS.PHASECHK.TRANS64.TRYWAIT P1, [UR39+0x34800], R0 ;  /* 0x03480000ff0075a7 */ /* 0x000e640008020167 */
[----:B-1----:R-:W-:Y:S05]  /*11d0*/  @!P1 BRA `(.L_x_10) ;  /* 0x000000e000589947 */ /* 0x002fea0003800000 */
.L_x_88:
[----:B------:R-:W-:Y:S05]  /*11e0*/  @!P0 BRA `(.L_x_11) ;  /* 0x0000000000048947 */ /* 0x000fea0003800000 */
[----:B------:R-:W-:Y:S01]  /*11f0*/  BPT.TRAP 0x1 ;  /* 0x000000040000795c */ /* 0x000fe20000300000 */
.L_x_11:
[----:B------:R-:W-:Y:S02]  /*1200*/  IMAD.U32 R12, RZ, RZ, UR38 ;  /* 0x00000026ff0c7e24 */ /* 0x000fe4000f8e00ff */
[----:B-1----:R-:W-:-:S03]  /*1210*/  IMAD.U32 R3, RZ, RZ, UR61 ;  /* 0x0000003dff037e24 */ /* 0x002fc6000f8e00ff */
[----:B------:R-:W-:Y:S02]  /*1220*/  LEA R12, R12, UR39, 0x3 ;  /* 0x000000270c0c7c11 */ /* 0x000fe4000f8e18ff */
[----:B------:R-:W-:-:S04]  /*1230*/  SHF.L.U32 R3, R3, 0x1f, RZ ;  /* 0x0000001f03037819 */ /* 0x000fc800000006ff */
[----:B------:R1:W2:Y:S01]  /*1240*/  SYNCS.PHASECHK.TRANS64.TRYWAIT P2, [R12+URZ+0x34830], R3 ;  /* 0x034830030c0075a7 */ /* 0x0002a2000804017f */
[----:B------:R-:W-:Y:S05]  /*1250*/  @!P0 BRA `(.L_x_12) ;  /* 0x0000000000048947 */ /* 0x000fea0003800000 */
[----:B------:R-:W-:Y:S01]  /*1260*/  BPT.TRAP 0x1 ;  /* 0x000000040000795c */ /* 0x000fe20000300000 */
.L_x_12:
[----:B------:R-:W3:Y:S01]  /*1270*/  S2R R0, SR_TID.X ;  /* 0x0000000000007919 */ /* 0x000ee20000002100 */
[----:B------:R-:W-:Y:S01]  /*1280*/  IMAD.MOV.U32 R87, RZ, RZ, RZ ;  /* 0x000000ffff577224 */ /* 0x000fe200078e00ff */
[----:B---3--:R-:W-:-:S04]  /*1290*/  LOP3.LUT R0, R0, 0x7f, RZ, 0xc0, !PT ;  /* 0x0000007f00007812 */ /* 0x008fc800078ec0ff */
[----:B------:R-:W-:Y:S01]  /*12a0*/  ISETP.NE.AND P1, PT, R0, RZ, PT ;  /* 0x000000ff0000720c */ /* 0x000fe20003f25270 */
[----:B--2---:R-:W-:-:S12]  /*12b0*/  @P2 BRA `(.L_x_13) ;  /* 0x0000000000082947 */ /* 0x004fd80003800000 */
[----:B------:R-:W2:Y:S02]  /*12c0*/  SYNCS.PHASECHK.TRANS64.TRYWAIT P2, [R12+URZ+0x34830], R3 ;  /* 0x034830030c0075a7 */ /* 0x000ea4000804017f */
[----:B--2---:R-:W-:Y:S05]  /*12d0*/  @!P2 BRA `(.L_x_14) ;  /* 0x000000e00030a947 */ /* 0x004fea0003800000 */
.L_x_13:
[----:B------:R-:W-:Y:S05]  /*12e0*/  WARPSYNC.ALL ;  /* 0x0000000000007948 */ /* 0x000fea0003800000 */
[----:B------:R-:W-:Y:S01]  /*12f0*/  UIADD3 UR4, UR39, 0x1e400, URZ ;  /* 0x0001e40027047890 */ /* 0x000fe2000fffe03f */
[----:B------:R-:W-:Y:S01]  /*1300*/  WARPGROUP.ARRIVE ;  /* 0x00000000000079c5 */ /* 0x000fe20000000000 */
[----:B------:R-:W-:Y:S01]  /*1310*/  ULOP3.LUT UR21, UR40, 0x10000, URZ, 0xfc, !UPT ;  /* 0x0001000028157892 */ /* 0x000fe2000f8efc3f */
[----:B------:R-:W-:Y:S01]  /*1320*/  VIADD R13, R225, UR37 ;  /* 0x00000025e10d7c36 */ /* 0x000fe20008000000 */
[----:B------:R-:W-:Y:S01]  /*1330*/  USHF.R.U32.HI UR4, URZ, 0x4, UR4 ;  /* 0x000000043f047899 */ /* 0x000fe20008011604 */
[----:B------:R-:W-:Y:S01]  /*1340*/  IMAD.U32 R10, RZ, RZ, UR60 ;  /* 0x0000003cff0a7e24 */ /* 0x000fe2000f8e00ff */
[----:B------:R-:W-:Y:S01]  /*1350*/  UMOV UR7, 0x40000040 ;  /* 0x4000004000077882 */ /* 0x000fe20000000000 */
[----:B------:R-:W-:Y:S01]  /*1360*/  UMOV UR15, 0x40000040 ;  /* 0x40000040000f7882 */ /* 0x000fe20000000000 */
[----:B------:R-:W-:Y:S01]  /*1370*/  ULOP3.LUT UR4, UR4, 0x3fff, URZ, 0xc0, !UPT ;  /* 0x00003fff04047892 */ /* 0x000fe2000f8ec03f */
[----:B------:R-:W-:Y:S01]  /*1380*/  IMAD R13, R10, -0xb0, R13 ;  /* 0xffffff500a0d7824 */ /* 0x000fe200078e020d */
[----:B------:R-:W-:Y:S01]  /*1390*/  UMOV UR11, 0x40000040 ;  /* 0x40000040000b7882 */ /* 0x000fe20000000000 */
[----:B------:R-:W-:Y:S01]  /*13a0*/  UMOV UR19, 0x40000040 ;  /* 0x4000004000137882 */ /* 0x000fe20000000000 */
[----:B------:R-:W-:Y:S01]  /*13b0*/  ULOP3.LUT UR5, UR4, 0x10000, URZ, 0xfc, !UPT ;  /* 0x0001000004057892 */ /* 0x000fe2000f8efc3f */
[----:B------:R-:W-:Y:S01]  /*13c0*/  P2R R21, PR, RZ, 0x2 ;  /* 0x00000002ff157803 */ /* 0x000fe20000000000 */
[----:B------:R-:W-:Y:S01]  /*13d0*/  UMOV UR27, 0x40000040 ;  /* 0x40000040001b7882 */ /* 0x000fe20000000000 */
[----:B------:R-:W-:Y:S01]  /*13e0*/  UMOV UR4, UR21 ;  /* 0x0000001500047c82 */ /* 0x000fe20008000000 */
[----:B------:R-:W-:Y:S01]  /*13f0*/  UIMAD UR20, UR38, 0xb00, UR5 ;  /* 0x00000b00261478a4 */ /* 0x000fe2000f8e0205 */
[----:B------:R-:W-:Y:S01]  /*1400*/  IMAD.U32 R8, RZ, RZ, UR4 ;  /* 0x00000004ff087e24 */ /* 0x000fe2000f8e00ff */
[----:B------:R-:W-:Y:S01]  /*1410*/  UMOV UR44, UR4 ;  /* 0x00000004002c7c82 */ /* 0x000fe20008000000 */
[----:B------:R-:W-:Y:S01]  /*1420*/  IMAD.U32 R0, RZ, RZ, UR5 ;  /* 0x00000005ff007e24 */ /* 0x000fe2000f8e00ff */
[----:B------:R-:W-:Y:S01]  /*1430*/  UMOV UR5, 0x40000040 ;  /* 0x4000004000057882 */ /* 0x000fe20000000000 */
[----:B------:R-:W-:Y:S01]  /*1440*/  UIADD3 UR14, UR20, 0x80, URZ ;  /* 0x00000080140e7890 */ /* 0x000fe2000fffe03f */
[----:B------:R-:W-:Y:S01]  /*1450*/  IMAD.U32 R9, RZ, RZ, UR5 ;  /* 0x00000005ff097e24 */ /* 0x000fe2000f8e00ff */
[----:B------:R-:W-:Y:S01]  /*1460*/  UMOV UR6, UR20 ;  /* 0x0000001400067c82 */ /* 0x000fe20008000000 */
[----:B------:R-:W-:Y:S01]  /*1470*/  UMOV UR45, UR5 ;  /* 0x00000005002d7c82 */ /* 0x000fe20008000000 */
[----:B------:R-:W-:Y:S01]  /*1480*/  HGMMA.64x16x16.F32 R112, gdesc[UR4], RZ, !UPT, gsb0 ;  /* 0x00200000047079f0 */ /* 0x000fe2000c0008ff */
[----:B------:R-:W-:Y:S01]  /*1490*/  UMOV UR12, UR44 ;  /* 0x0000002c000c7c82 */ /* 0x000fe20008000000 */
[----:B------:R-:W-:Y:S01]  /*14a0*/  UMOV UR13, UR45 ;  /* 0x0000002d000d7c82 */ /* 0x000fe20008000000 */
[----:B------:R-:W-:Y:S01]  /*14b0*/  UIADD3 UR6, UR20, 0x100, URZ ;  /* 0x0000010014067890 */ /* 0x000fe2000fffe03f */
[C---:B------:R-:W-:Y:S01]  /*14c0*/  ISETP.GT.AND P2, PT, R13.reuse, RZ, PT ;  /* 0x000000ff0d00720c */ /* 0x040fe20003f44270 */
[----:B------:R-:W-:Y:S01]  /*14d0*/  UMOV UR4, UR44 ;  /* 0x0000002c00047c82 */ /* 0x000fe20008000000 */
[----:B------:R-:W-:Y:S01]  /*14e0*/  UMOV UR5, UR45 ;  /* 0x0000002d00057c82 */ /* 0x000fe20008000000 */
[----:B------:R-:W-:Y:S01]  /*14f0*/  UMOV UR7, 0x40000040 ;  /* 0x4000004000077882 */ /* 0x000fe20000000000 */
[----:B------:R-:W-:Y:S01]  /*1500*/  UIADD3 UR10, UR20, 0x180, URZ ;  /* 0x00000180140a7890 */ /* 0x000fe2000fffe03f */
[C---:B------:R-:W-:Y:S01]  /*1510*/  ISETP.GT.AND P3, PT, R13.reuse, 0x1, PT ;  /* 0x000000010d00780c */ /* 0x040fe20003f64270 */
[----:B------:R-:W-:Y:S01]  /*1520*/  UMOV UR8, UR44 ;  /* 0x0000002c00087c82 */ /* 0x000fe20008000000 */
[----:B------:R-:W-:Y:S01]  /*1530*/  UMOV UR9, UR45 ;  /* 0x0000002d00097c82 */ /* 0x000fe20008000000 */
        /* <DEDUP_REMOVED lines=12> */
[----:B------:R-:W-:Y:S01]  /*1600*/  UMOV UR31, 0x40000040 ;  /* 0x40000040001f7882 */ /* 0x000fe20000000000 */
[----:B------:R-:W-:Y:S01]  /*1610*/  UIADD3 UR34, UR20, 0x400, URZ ;  /* 0x0000040014227890 */ /* 0x000fe2000fffe03f */
[C---:B------:R-:W-:Y:S01]  /*1620*/  ISETP.GT.AND P1, PT, R13.reuse, 0x89, PT ;  /* 0x000000890d00780c */ /* 0x040fe20003f24270 */
[----:B------:R-:W-:Y:S01]  /*1630*/  UMOV UR32, UR44 ;  /* 0x0000002c00207c82 */ /* 0x000fe20008000000 */
[----:B------:R-:W-:Y:S01]  /*1640*/  UMOV UR33, UR45 ;  /* 0x0000002d00217c82 */ /* 0x000fe20008000000 */
[----:B------:R-:W-:Y:S01]  /*1650*/  UMOV UR35, 0x40000040 ;  /* 0x4000004000237882 */ /* 0x000fe20000000000 */
[----:B------:R-:W-:Y:S01]  /*1660*/  UIADD3 UR42, UR20, 0x480, URZ ;  /* 0x00000480142a7890 */ /* 0x000fe2000fffe03f */
[----:B------:R-:W-:Y:S01]  /*1670*/  P2R R15, PR, RZ, 0x1 ;  /* 0x00000001ff0f7803 */ /* 0x000fe20000000000 */
[----:B------:R-:W-:Y:S01]  /*1680*/  UMOV UR40, UR44 ;  /* 0x0000002c00287c82 */ /* 0x000fe20008000000 */
[----:B------:R-:W-:Y:S01]  /*1690*/  UMOV UR41, UR45 ;  /* 0x0000002d00297c82 */ /* 0x000fe20008000000 */
[----:B------:R-:W-:Y:S01]  /*16a0*/  UMOV UR43, 0x40000040 ;  /* 0x40000040002b7882 */ /* 0x000fe20000000000 */
[----:B------:R-:W-:Y:S01]  /*16b0*/  UIADD3 UR22, UR21, 0x2, URZ ;  /* 0x0000000215167890 */ /* 0x000fe2000fffe03f */
[----:B------:R-:W-:Y:S01]  /*16c0*/  ISETP.GT.AND P0, PT, R13, 0x90, PT ;  /* 0x000000900d00780c */ /* 0x000fe20003f04270 */
[----:B------:R-:W-:Y:S01]  /*16d0*/  UIADD3 UR46, UR20, 0x682, URZ ;  /* 0x00000682142e7890 */ /* 0x000fe2000fffe03f */
[--C-:B------:R-:W-:Y:S01]  /*16e0*/  IMAD.MOV.U32 R85, RZ, RZ, R87.reuse ;  /* 0x000000ffff557224 */ /* 0x100fe200078e0057 */
[----:B------:R-:W-:Y:S01]  /*16f0*/  UMOV UR47, 0x40000040 ;  /* 0x40000040002f7882 */ /* 0x000fe20000000000 */
[----:B------:R-:W-:Y:S01]  /*1700*/  UIADD3 UR50, UR20, 0x684, URZ ;  /* 0x0000068414327890 */ /* 0x000fe2000fffe03f */
[--C-:B------:R-:W-:Y:S01]  /*1710*/  IMAD.MOV.U32 R83, RZ, RZ, R87.reuse ;  /* 0x000000ffff537224 */ /* 0x100fe200078e0057 */
[----:B------:R-:W-:Y:S01]  /*1720*/  UMOV UR51, 0x40000040 ;  /* 0x4000004000337882 */ /* 0x000fe20000000000 */
[----:B------:R-:W-:Y:S01]  /*1730*/  UISETP.GE.AND UP0, UPT, UR37, 0xb1, UPT ;  /* 0x000000b12500788c */ /* 0x000fe2000bf06270 */
[----:B------:R-:W-:Y:S01]  /*1740*/  IMAD.MOV.U32 R81, RZ, RZ, R87 ;  /* 0x000000ffff517224 */ /* 0x000fe200078e0057 */
[----:B------:R-:W-:-:S02]  /*1750*/  WARPGROUP.DEPBAR.LE gsb0, 0x0 ;  /* 0x00008000000079c5 */ /* 0x000fc40000010000 */
[----:B------:R-:W-:-:S06]  /*1760*/  WARPGROUP.ARRIVE ;  /* 0x00000000000079c5 */ /* 0x000fcc0000000000 */
[----:B------:R-:W-:Y:S01]  /*1770*/  HGMMA.64x16x16.F32 R104, gdesc[UR12], RZ, !UPT, gsb0 ;  /* 0x002000000c6879f0 */ /* 0x000fe2000c0008ff */
[----:B------:R-:W-:Y:S01]  /*1780*/  UIADD3 UR14, UR20, 0x200, URZ ;  /* 0x00000200140e7890 */ /* 0x000fe2000fffe03f */
[----:B------:R-:W-:Y:S01]  /*1790*/  UMOV UR12, UR44 ;  /* 0x0000002c000c7c82 */ /* 0x000fe20008000000 */
[----:B------:R-:W-:Y:S01]  /*17a0*/  UMOV UR13, UR45 ;  /* 0x0000002d000d7c82 */ /* 0x000fe20008000000 */
[----:B------:R-:W-:Y:S01]  /*17b0*/  UMOV UR15, 0x40000040 ;  /* 0x40000040000f7882 */ /* 0x000fe20000000000 */
[----:B------:R-:W-:Y:S02]  /*17c0*/  WARPGROUP.DEPBAR.LE gsb0, 0x0 ;  /* 0x00008000000079c5 */ /* 0x000fe40000010000 */
        /* <DEDUP_REMOVED lines=9> */
[----:B------:R-:W-:Y:S02]  /*1860*/  UIADD3 UR8, UR20, 0x2, URZ ;  /* 0x0000000214087890 */ /* 0x000fe4000fffe03f */
[----:B------:R-:W-:Y:S01]  /*1870*/  UIADD3 UR10, UR20, 0x182, URZ ;  /* 0x00000182140a7890 */ /* 0x000fe2000fffe03f */
[----:B------:R-:W-:Y:S01]  /*1880*/  UMOV UR11, 0x40000040 ;  /* 0x40000040000b7882 */ /* 0x000fe20000000000 */
[----:B------:R-:W-:Y:S02]  /*1890*/  WARPGROUP.DEPBAR.LE gsb0, 0x0 ;  /* 0x00008000000079c5 */ /* 0x000fe40000010000 */
[----:B------:R-:W-:-:S06]  /*18a0*/  WARPGROUP.ARRIVE ;  /* 0x00000000000079c5 */ /* 0x000fcc0000000000 */
[----:B------:R-:W-:Y:S01]  /*18b0*/  HGMMA.64x16x16.F32 R72, gdesc[UR12], RZ, !UPT, gsb0 ;  /* 0x002000000c4879f0 */ /* 0x000fe2000c0008ff */
[----:B------:R-:W-:Y:S01]  /*18c0*/  UMOV UR12, UR22 ;  /* 0x00000016000c7c82 */ /* 0x000fe20008000000 */
[----:B------:R-:W-:Y:S01]  /*18d0*/  UMOV UR13, 0x40000040 ;  /* 0x40000040000d7882 */ /* 0x000fe20000000000 */
[----:B------:R-:W-:Y:S01]  /*18e0*/  UMOV UR14, UR8 ;  /* 0x00000008000e7c82 */ /* 0x000fe20008000000 */
[----:B------:R-:W-:Y:S01]  /*18f0*/  UMOV UR15, 0x40000040 ;  /* 0x40000040000f7882 */ /* 0x000fe20000000000 */
[----:B------:R-:W-:Y:S01]  /*1900*/  UMOV UR44, UR12 ;  /* 0x0000000c002c7c82 */ /* 0x000fe20008000000 */
[----:B------:R-:W-:Y:S01]  /*1910*/  UMOV UR45, UR13 ;  /* 0x0000000d002d7c82 */ /* 0x000fe20008000000 */
[----:B------:R-:W-:Y:S01]  /*1920*/  IMAD.U32 R6, RZ, RZ, UR12 ;  /* 0x0000000cff067e24 */ /* 0x000fe2000f8e00ff */
[----:B------:R-:W-:Y:S01]  /*1930*/  UMOV UR8, UR44 ;  /* 0x0000002c00087c82 */ /* 0x000fe20008000000 */
[----:B------:R-:W-:Y:S01]  /*1940*/  IMAD.U32 R7, RZ, RZ, UR13 ;  /* 0x0000000dff077e24 */ /* 0x000fe2000f8e00ff */
[----:B------:R-:W-:Y:S01]  /*1950*/  UMOV UR9, UR45 ;  /* 0x0000002d00097c82 */ /* 0x000fe20008000000 */
[----:B------:R-:W-:Y:S01]  /*1960*/  UIADD3 UR22, UR21, 0x4, URZ ;  /* 0x0000000415167890 */ /* 0x000fe2000fffe03f */
        /* <DEDUP_REMOVED lines=44> */
[----:B------:R-:W-:Y:S01]  /*1c30*/  HGMMA.64x16x16.F32 R112, gdesc[UR12], R112, gsb0 ;  /* 0x002000000c7079f0 */ /* 0x000fe20008000870 */
        /* <DEDUP_REMOVED lines=21> */
[----:B------:R-:W-:Y:S02]  /*1d90*/  UIADD3 UR8, UR20, 0x4, URZ ;  /* 0x0000000414087890 */ /* 0x000fe4000fffe03f */
[----:B------:R-:W-:Y:S01]  /*1da0*/  UIADD3 UR10, UR20, 0x184, URZ ;  /* 0x00000184140a7890 */ /* 0x000fe2000fffe03f */
[----:B------:R-:W-:Y:S01]  /*1db0*/  UMOV UR11, 0x40000040 ;  /* 0x40000040000b7882 */ /* 0x000fe20000000000 */
[----:B------:R-:W-:Y:S02]  /*1dc0*/  WARPGROUP.DEPBAR.LE gsb0, 0x0 ;  /* 0x00008000000079c5 */ /* 0x000fe40000010000 */
[----:B------:R-:W-:-:S06]  /*1dd0*/  WARPGROUP.ARRIVE ;  /* 0x00000000000079c5 */ /* 0x000fcc0000000000 */
[----:B------:R-:W-:Y:S01]  /*1de0*/  HGMMA.64x16x16.F32 R72, gdesc[UR12], R72, gsb0 ;  /* 0x002000000c4879f0 */ /* 0x000fe20008000848 */
        /* <DEDUP_REMOVED lines=91> */
[----:B-12---:R-:W-:Y:S01]  /*23a0*/  IMAD.U32 R3, RZ, RZ, UR13 ;  /* 0x0000000dff037e24 */ /* 0x006fe2000f8e00ff */
        /* <DEDUP_REMOVED lines=122> */
[----:B------:R-:W-:Y:S01]  /*2b50*/  UIADD3 UR22, UR21, 0x402, URZ ;  /* 0x0000040215167890 */ /* 0x000fe2000fffe03f */
[----:B------:R-:W-:-:S02]  /*2b60*/  WARPGROUP.DEPBAR.LE gsb0, 0x0 ;  /* 0x00008000000079c5 */ /* 0x000fc40000010000 */
        /* <DEDUP_REMOVED lines=26> */
[----:B------:R-:W-:Y:S01]  /*2d10*/  UMOV UR9, 0x40000040 ;  /* 0x4000004000097882 */ /* 0x000fe20000000000 */
[----:B------:R-:W-:Y:S01]  /*2d20*/  UMOV UR11, 0x40000040 ;  /* 0x40000040000b7882 */ /* 0x000fe20000000000 */
[----:B------:R-:W-:Y:S01]  /*2d30*/  UMOV UR44, UR8 ;  /* 0x00000008002c7c82 */ /* 0x000fe20008000000 */
[----:B------:R-:W-:Y:S01]  /*2d40*/  UMOV UR45, UR9 ;  /* 0x00000009002d7c82 */ /* 0x000fe20008000000 */
[----:B------:R-:W-:Y:S01]  /*2d50*/  UMOV UR40, UR8 ;  /* 0x0000000800287c82 */ /* 0x000fe20008000000 */
[----:B------:R-:W-:Y:S01]  /*2d60*/  UMOV UR41, UR9 ;  /* 0x0000000900297c82 */ /* 0x000fe20008000000 */
        /* <DEDUP_REMOVED lines=108> */
[----:B------:R-:W-:Y:S03]  /*3430*/  HGMMA.64x16x16.F32 R24, gdesc[UR8], R24, gsb0 ;  /* 0x00200000081879f0 */ /* 0x000fe60008000818 */
        /* <DEDUP_REMOVED lines=12> */
[----:B------:R-:W-:Y:S03]  /*3500*/  HGMMA.64x16x16.F32 R96, gdesc[UR48], R96, gsb0 ;  /* 0x00200000306079f0 */ /* 0x000fe60008000860 */
        /* <DEDUP_REMOVED lines=18> */
[----:B------:R-:W-:Y:S01]  /*3630*/  UIADD3 UR6, UR20, 0xa06, URZ ;  /* 0x00000a0614067890 */ /* 0x000fe2000fffe03f */
        /* <DEDUP_REMOVED lines=18> */
[----:B------:R-:W-:Y:S01]  /*3760*/  WARPGROUP.ARRIVE ;  /* 0x00000000000079c5 */ /* 0x000fe20000000000 */
[----:B------:R-:W-:Y:S02]  /*3770*/  FSEL R112, R112, -INF , P2 ;  /* 0xff80000070707808 */ /* 0x000fe40001000000 */
[----:B------:R-:W-:Y:S02]  /*3780*/  FSEL R113, R113, -INF , P3 ;  /* 0xff80000071717808 */ /* 0x000fe40001800000 */
[----:B------:R-:W-:Y:S01]  /*3790*/  FSEL R116, R116, -INF , P4 ;  /* 0xff80000074747808 */ /* 0x000fe20002000000 */
[----:B------:R-:W-:Y:S01]  /*37a0*/  HGMMA.64x16x16.F32 R104, gdesc[UR16], R104, gsb0 ;  /* 0x00200000106879f0 */ /* 0x000fe20008000868 */
[----:B------:R-:W-:Y:S01]  /*37b0*/  UIADD3 UR18, UR20, 0x686, URZ ;  /* 0x0000068614127890 */ /* 0x000fe2000fffe03f */
[----:B------:R-:W-:Y:S01]  /*37c0*/  FMNMX.FTZ R11, R112, R113, !PT ;  /* 0x00000071700b7209 */ /* 0x000fe20007810000 */
[----:B------:R-:W-:Y:S01]  /*37d0*/  UMOV UR19, 0x40000040 ;  /* 0x4000004000137882 */ /* 0x000fe20000000000 */
[----:B------:R-:W-:-:S02]  /*37e0*/  FSEL R114, R114, -INF , P2 ;  /* 0xff80000072727808 */ /* 0x000fc40001000000 */
[----:B------:R-:W-:Y:S02]  /*37f0*/  FSEL R120, R117, -INF , P5 ;  /* 0xff80000075787808 */ /* 0x000fe40002800000 */
[----:B------:R-:W-:Y:S02]  /*3800*/  ISETP.GT.AND P2, PT, R13, 0x10, PT ;  /* 0x000000100d00780c */ /* 0x000fe40003f44270 */
[----:B------:R-:W-:Y:S02]  /*3810*/  FMNMX.FTZ R11, R116, R11, !PT ;  /* 0x0000000b740b7209 */ /* 0x000fe40007810000 */
[----:B------:R-:W-:Y:S02]  /*3820*/  FSEL R115, R115, -INF , P3 ;  /* 0xff80000073737808 */ /* 0x000fe40001800000 */
[----:B------:R-:W-:Y:S02]  /*3830*/  ISETP.GT.AND P3, PT, R13, 0x11, PT ;  /* 0x000000110d00780c */ /* 0x000fe40003f64270 */
[----:B------:R-:W-:-:S02]  /*3840*/  FMNMX.FTZ R11, R120, R11, !PT ;  /* 0x0000000b780b7209 */ /* 0x000fc40007810000 */
[----:B------:R-:W-:Y:S02]  /*3850*/  FSEL R118, R118, -INF , P4 ;  /* 0xff80000076767808 */ /* 0x000fe40002000000 */
[----:B------:R-:W-:Y:S02]  /*3860*/  ISETP.GT.AND P4, PT, R13, 0x18, PT ;  /* 0x000000180d00780c */ /* 0x000fe40003f84270 */
[----:B------:R-:W-:Y:S02]  /*3870*/  FSEL R14, R119, -INF , P5 ;  /* 0xff800000770e7808 */ /* 0x000fe40002800000 */
[----:B------:R-:W-:Y:S01]  /*3880*/  ISETP.GT.AND P5, PT, R13, 0x19, PT ;  /* 0x000000190d00780c */ /* 0x000fe20003fa4270 */
[----:B------:R-:W-:Y:S02]  /*3890*/  WARPGROUP.DEPBAR.LE gsb0, 0x0 ;  /* 0x00008000000079c5 */ /* 0x000fe40000010000 */
[----:B------:R-:W-:Y:S01]  /*38a0*/  WARPGROUP.ARRIVE ;  /* 0x00000000000079c5 */ /* 0x000fe20000000000 */
[----:B------:R-:W-:-:S02]  /*38b0*/  FSEL R104, R104, -INF , P2 ;  /* 0xff80000068687808 */ /* 0x000fc40001000000 */
[----:B------:R-:W-:Y:S02]  /*38c0*/  FSEL R122, R105, -INF , P3 ;  /* 0xff800000697a7808 */ /* 0x000fe40001800000 */
[----:B------:R-:W-:Y:S01]  /*38d0*/  FMNMX.FTZ R11, R104, R11, !PT ;  /* 0x0000000b680b7209 */ /* 0x000fe20007810000 */
[----:B------:R-:W-:Y:S01]  /*38e0*/  HGMMA.64x16x16.F32 R96, gdesc[UR16], R96, gsb0 ;  /* 0x00200000106079f0 */ /* 0x000fe20008000860 */
[----:B------:R-:W-:Y:S01]  /*38f0*/  UIADD3 UR18, UR20, 0x706, URZ ;  /* 0x0000070614127890 */ /* 0x000fe2000fffe03f */
[----:B------:R-:W-:Y:S01]  /*3900*/  FSEL R108, R108, -INF , P4 ;  /* 0xff8000006c6c7808 */ /* 0x000fe20002000000 */
[----:B------:R-:W-:Y:S01]  /*3910*/  UMOV UR19, 0x40000040 ;  /* 0x4000004000137882 */ /* 0x000fe20000000000 */
[----:B------:R-:W-:Y:S02]  /*3920*/  FMNMX.FTZ R11, R122, R11, !PT ;  /* 0x0000000b7a0b7209 */ /* 0x000fe40007810000 */
[----:B------:R-:W-:Y:S02]  /*3930*/  FSEL R106, R106, -INF , P2 ;  /* 0xff8000006a6a7808 */ /* 0x000fe40001000000 */
[----:B------:R-:W-:-:S02]  /*3940*/  FSEL R124, R109, -INF , P5 ;  /* 0xff8000006d7c7808 */ /* 0x000fc40002800000 */
[----:B------:R-:W-:Y:S02]  /*3950*/  ISETP.GT.AND P2, PT, R13, 0x20, PT ;  /* 0x000000200d00780c */ /* 0x000fe40003f44270 */
[----:B------:R-:W-:Y:S02]  /*3960*/  FMNMX.FTZ R11, R108, R11, !PT ;  /* 0x0000000b6c0b7209 */ /* 0x000fe40007810000 */
[----:B------:R-:W-:Y:S02]  /*3970*/  FSEL R20, R107, -INF , P3 ;  /* 0xff8000006b147808 */ /* 0x000fe40001800000 */
[----:B------:R-:W-:Y:S02]  /*3980*/  ISETP.GT.AND P3, PT, R13, 0x21, PT ;  /* 0x000000210d00780c */ /* 0x000fe40003f64270 */
[----:B------:R-:W-:Y:S02]  /*3990*/  FMNMX.FTZ R11, R124, R11, !PT ;  /* 0x0000000b7c0b7209 */ /* 0x000fe40007810000 */
[----:B------:R-:W-:-:S02]  /*39a0*/  FSEL R110, R110, -INF , P4 ;  /* 0xff8000006e6e7808 */ /* 0x000fc40002000000 */
[----:B------:R-:W-:Y:S02]  /*39b0*/  ISETP.GT.AND P4, PT, R13, 0x28, PT ;  /* 0x000000280d00780c */ /* 0x000fe40003f84270 */
[----:B------:R-:W-:Y:S02]  /*39c0*/  FSEL R80, R111, -INF , P5 ;  /* 0xff8000006f507808 */ /* 0x000fe40002800000 */
[----:B------:R-:W-:Y:S01]  /*39d0*/  ISETP.GT.AND P5, PT, R13, 0x29, PT ;  /* 0x000000290d00780c */ /* 0x000fe20003fa4270 */
[----:B------:R-:W-:Y:S02]  /*39e0*/  WARPGROUP.DEPBAR.LE gsb0, 0x0 ;  /* 0x00008000000079c5 */ /* 0x000fe40000010000 */
[----:B------:R-:W-:Y:S01]  /*39f0*/  WARPGROUP.ARRIVE ;  /* 0x00000000000079c5 */ /* 0x000fe20000000000 */
[----:B------:R-:W-:Y:S02]  /*3a00*/  FSEL R126, R96, -INF , P2 ;  /* 0xff800000607e7808 */ /* 0x000fe40001000000 */
[----:B------:R-:W-:-:S02]  /*3a10*/  FSEL R132, R97, -INF , P3 ;  /* 0xff80000061847808 */ /* 0x000fc40001800000 */
[----:B------:R-:W-:Y:S01]  /*3a20*/  FMNMX.FTZ R11, R126, R11, !PT ;  /* 0x0000000b7e0b7209 */ /* 0x000fe20007810000 */
[----:B------:R-:W-:Y:S01]  /*3a30*/  HGMMA.64x16x16.F32 R88, gdesc[UR16], R88, gsb0 ;  /* 0x00200000105879f0 */ /* 0x000fe20008000858 */
[----:B------:R-:W-:Y:S01]  /*3a40*/  UIADD3 UR18, UR20, 0x786, URZ ;  /* 0x0000078614127890 */ /* 0x000fe2000fffe03f */
[----:B------:R-:W-:Y:S01]  /*3a50*/  FSEL R130, R100, -INF , P4 ;  /* 0xff80000064827808 */ /* 0x000fe20002000000 */
[----:B------:R-:W-:Y:S01]  /*3a60*/  UMOV UR19, 0x40000040 ;  /* 0x4000004000137882 */ /* 0x000fe20000000000 */
[----:B------:R-:W-:Y:S02]  /*3a70*/  FMNMX.FTZ R11, R132, R11, !PT ;  /* 0x0000000b840b7209 */ /* 0x000fe40007810000 */
[----:B------:R-:W-:Y:S02]  /*3a80*/  FSEL R98, R98, -INF , P2 ;  /* 0xff80000062627808 */ /* 0x000fe40001000000 */
[----:B------:R-:W-:Y:S02]  /*3a90*/  FSEL R96, R101, -INF , P5 ;  /* 0xff80000065607808 */ /* 0x000fe40002800000 */
[----:B------:R-:W-:-:S02]  /*3aa0*/  ISETP.GT.AND P2, PT, R13, 0x30, PT ;  /* 0x000000300d00780c */ /* 0x000fc40003f44270 */
[----:B------:R-:W-:Y:S02]  /*3ab0*/  FMNMX.FTZ R11, R130, R11, !PT ;  /* 0x0000000b820b7209 */ /* 0x000fe40007810000 */
[----:B------:R-:W-:Y:S02]  /*3ac0*/  FSEL R82, R99, -INF , P3 ;  /* 0xff80000063527808 */ /* 0x000fe40001800000 */
[C---:B------:R-:W-:Y:S02]  /*3ad0*/  ISETP.GT.AND P3, PT, R13.reuse, 0x31, PT ;  /* 0x000000310d00780c */ /* 0x040fe40003f64270 */
[----:B------:R-:W-:Y:S02]  /*3ae0*/  FMNMX.FTZ R11, R96, R11, !PT ;  /* 0x0000000b600b7209 */ /* 0x000fe40007810000 */
[----:B------:R-:W-:Y:S02]  /*3af0*/  FSEL R102, R102, -INF , P4 ;  /* 0xff80000066667808 */ /* 0x000fe40002000000 */
[----:B------:R-:W-:-:S02]  /*3b00*/  ISETP.GT.AND P4, PT, R13, 0x38, PT ;  /* 0x000000380d00780c */ /* 0x000fc40003f84270 */
[----:B------:R-:W-:Y:S02]  /*3b10*/  FSEL R84, R103, -INF , P5 ;  /* 0xff80000067547808 */ /* 0x000fe40002800000 */
[----:B------:R-:W-:Y:S01]  /*3b20*/  ISETP.GT.AND P5, PT, R13, 0x39, PT ;  /* 0x000000390d00780c */ /* 0x000fe20003fa4270 */
[----:B------:R-:W-:Y:S02]  /*3b30*/  WARPGROUP.DEPBAR.LE gsb0, 0x0 ;  /* 0x00008000000079c5 */ /* 0x000fe40000010000 */
[----:B------:R-:W-:Y:S01]  /*3b40*/  WARPGROUP.ARRIVE ;  /* 0x00000000000079c5 */ /* 0x000fe20000000000 */
[----:B------:R-:W-:Y:S02]  /*3b50*/  FSEL R142, R88, -INF , P2 ;  /* 0xff800000588e7808 */ /* 0x000fe40001000000 */
[----:B------:R-:W-:Y:S02]  /*3b60*/  FSEL R140, R89, -INF , P3 ;  /* 0xff800000598c7808 */ /* 0x000fe40001800000 */
[----:B------:R-:W-:Y:S01]  /*3b70*/  FMNMX.FTZ R11, R142, R11, !PT ;  /* 0x0000000b8e0b7209 */ /* 0x000fe20007810000 */
[----:B------:R-:W-:Y:S01]  /*3b80*/  HGMMA.64x16x16.F32 R72, gdesc[UR16], R72, gsb0 ;  /* 0x00200000104879f0 */ /* 0x000fe20008000848 */
[----:B------:R-:W-:Y:S01]  /*3b90*/  UIADD3 UR18, UR20, 0x806, URZ ;  /* 0x0000080614127890 */ /* 0x000fe2000fffe03f */
[----:B------:R-:W-:Y:S01]  /*3ba0*/  FSEL R136, R92, -INF , P4 ;  /* 0xff8000005c887808 */ /* 0x000fe20002000000 */
[----:B------:R-:W-:Y:S01]  /*3bb0*/  UMOV UR19, 0x40000040 ;  /* 0x4000004000137882 */ /* 0x000fe20000000000 */
[----:B------:R-:W-:-:S02]  /*3bc0*/  FMNMX.FTZ R11, R140, R11, !PT ;  /* 0x0000000b8c0b7209 */ /* 0x000fc40007810000 */
[----:B------:R-:W-:Y:S02]  /*3bd0*/  FSEL R90, R90, -INF , P2 ;  /* 0xff8000005a5a7808 */ /* 0x000fe40001000000 */
[----:B------:R-:W-:Y:S02]  /*3be0*/  FSEL R134, R93, -INF , P5 ;  /* 0xff8000005d867808 */ /* 0x000fe40002800000 */
[----:B------:R-:W-:Y:S02]  /*3bf0*/  ISETP.GT.AND P2, PT, R13, 0x40, PT ;  /* 0x000000400d00780c */ /* 0x000fe40003f44270 */
[----:B------:R-:W-:Y:S02]  /*3c00*/  FMNMX.FTZ R11, R136, R11, !PT ;  /* 0x0000000b880b7209 */ /* 0x000fe40007810000 */
[----:B------:R-:W-:Y:S02]  /*3c10*/  FSEL R86, R91, -INF , P3 ;  /* 0xff8000005b567808 */ /* 0x000fe40001800000 */
[----:B------:R-:W-:-:S02]  /*3c20*/  ISETP.GT.AND P3, PT, R13, 0x41, PT ;  /* 0x000000410d00780c */ /* 0x000fc40003f64270 */
[----:B------:R-:W-:Y:S02]  /*3c30*/  FMNMX.FTZ R11, R134, R11, !PT ;  /* 0x0000000b860b7209 */ /* 0x000fe40007810000 */
[----:B------:R-:W-:Y:S02]  /*3c40*/  FSEL R94, R94, -INF , P4 ;  /* 0xff8000005e5e7808 */ /* 0x000fe40002000000 */
[----:B------:R-:W-:Y:S02]  /*3c50*/  ISETP.GT.AND P4, PT, R13, 0x48, PT ;  /* 0x000000480d00780c */ /* 0x000fe40003f84270 */
[----:B------:R-:W-:Y:S02]  /*3c60*/  FSEL R92, R95, -INF , P5 ;  /* 0xff8000005f5c7808 */ /* 0x000fe40002800000 */
[----:B------:R-:W-:Y:S01]  /*3c70*/  ISETP.GT.AND P5, PT, R13, 0x49, PT ;  /* 0x000000490d00780c */ /* 0x000fe20003fa4270 */
[----:B------:R-:W-:Y:S02]  /*3c80*/  WARPGROUP.DEPBAR.LE gsb0, 0x0 ;  /* 0x00008000000079c5 */ /* 0x000fe40000010000 */
[----:B------:R-:W-:Y:S01]  /*3c90*/  WARPGROUP.ARRIVE ;  /* 0x00000000000079c5 */ /* 0x000fe20000000000 */
[----:B------:R-:W-:-:S02]  /*3ca0*/  FSEL R158, R72, -INF , P2 ;  /* 0xff800000489e7808 */ /* 0x000fc40001000000 */
[----:B------:R-:W-:Y:S01]  /*3cb0*/  FSEL R152, R73, -INF , P3 ;  /* 0xff80000049987808 */ /* 0x000fe20001800000 */
[--C-:B------:R-:W-:Y:S01]  /*3cc0*/  IMAD.MOV.U32 R73, RZ, RZ, R87.reuse ;  /* 0x000000ffff497224 */ /* 0x100fe200078e0057 */
[----:B------:R-:W-:Y:S01]  /*3cd0*/  FMNMX.FTZ R11, R158, R11, !PT ;  /* 0x0000000b9e0b7209 */ /* 0x000fe20007810000 */
[----:B------:R-:W-:Y:S01]  /*3ce0*/  HGMMA.64x16x16.F32 R64, gdesc[UR16], R64, gsb0 ;  /* 0x00200000104079f0 */ /* 0x000fe20008000840 */
[----:B------:R-:W-:Y:S01]  /*3cf0*/  UIADD3 UR18, UR20, 0x886, URZ ;  /* 0x0000088614127890 */ /* 0x000fe2000fffe03f */
[----:B------:R-:W-:Y:S01]  /*3d00*/  FSEL R156, R76, -INF , P4 ;  /* 0xff8000004c9c7808 */ /* 0x000fe20002000000 */
[----:B------:R-:W-:Y:S01]  /*3d10*/  UMOV UR19, 0x40000040 ;  /* 0x4000004000137882 */ /* 0x000fe20000000000 */
[----:B------:R-:W-:Y:S02]  /*3d20*/  FMNMX.FTZ R11, R152, R11, !PT ;  /* 0x0000000b980b7209 */ /* 0x000fe40007810000 */
[----:B------:R-:W-:Y:S02]  /*3d30*/  FSEL R74, R74, -INF , P2 ;  /* 0xff8000004a4a7808 */ /* 0x000fe40001000000 */
[----:B------:R-:W-:Y:S01]  /*3d40*/  FSEL R148, R77, -INF , P5 ;  /* 0xff8000004d947808 */ /* 0x000fe20002800000 */
[----:B------:R-:W-:Y:S01]  /*3d50*/  IMAD.MOV.U32 R77, RZ, RZ, R87 ;  /* 0x000000ffff4d7224 */ /* 0x000fe200078e0057 */
[----:B------:R-:W-:-:S02]  /*3d60*/  ISETP.GT.AND P2, PT, R13, 0x50, PT ;  /* 0x000000500d00780c */ /* 0x000fc40003f44270 */
[----:B------:R-:W-:Y:S02]  /*3d70*/  FMNMX.FTZ R11, R156, R11, !PT ;  /* 0x0000000b9c0b7209 */ /* 0x000fe40007810000 */
[----:B------:R-:W-:Y:S01]  /*3d80*/  FSEL R72, R75, -INF , P3 ;  /* 0xff8000004b487808 */ /* 0x000fe20001800000 */
[----:B------:R-:W-:Y:S01]  /*3d90*/  IMAD.MOV.U32 R75, RZ, RZ, R87 ;  /* 0x000000ffff4b7224 */ /* 0x000fe200078e0057 */
[C---:B------:R-:W-:Y:S02]  /*3da0*/  ISETP.GT.AND P3, PT, R13.reuse, 0x51, PT ;  /* 0x000000510d00780c */ /* 0x040fe40003f64270 */
[----:B------:R-:W-:Y:S02]  /*3db0*/  FMNMX.FTZ R11, R148, R11, !PT ;  /* 0x0000000b940b7209 */ /* 0x000fe40007810000 */
[----:B------:R-:W-:Y:S02]  /*3dc0*/  FSEL R78, R78, -INF , P4 ;  /* 0xff8000004e4e7808 */ /* 0x000fe40002000000 */
[----:B------:R-:W-:-:S02]  /*3dd0*/  ISETP.GT.AND P4, PT, R13, 0x58, PT ;  /* 0x000000580d00780c */ /* 0x000fc40003f84270 */
[----:B------:R-:W-:Y:S01]  /*3de0*/  FSEL R76, R79, -INF , P5 ;  /* 0xff8000004f4c7808 */ /* 0x000fe20002800000 */
[----:B------:R-:W-:Y:S01]  /*3df0*/  IMAD.MOV.U32 R79, RZ, RZ, R87 ;  /* 0x000000ffff4f7224 */ /* 0x000fe200078e0057 */
        /* <DEDUP_REMOVED lines=12> */
[----:B------:R-:W-:Y:S01]  /*3ec0*/  FSEL R160, R69, -INF , P5 ;  /* 0xff80000045a07808 */ /* 0x000fe20002800000 */
[--C-:B------:R-:W-:Y:S01]  /*3ed0*/  IMAD.MOV.U32 R69, RZ, RZ, R87.reuse ;  /* 0x000000ffff457224 */ /* 0x100fe200078e0057 */
[----:B------:R-:W-:Y:S02]  /*3ee0*/  ISETP.GT.AND P2, PT, R13, 0x60, PT ;  /* 0x000000600d00780c */ /* 0x000fe40003f44270 */
[----:B------:R-:W-:Y:S02]  /*3ef0*/  FMNMX.FTZ R11, R166, R11, !PT ;  /* 0x0000000ba60b7209 */ /* 0x000fe40007810000 */
[----:B------:R-:W-:Y:S01]  /*3f00*/  FSEL R68, R71, -INF , P5 ;  /* 0xff80000047447808 */ /* 0x000fe20002800000 */
[----:B------:R-:W-:Y:S01]  /*3f10*/  IMAD.MOV.U32 R71, RZ, RZ, R87 ;  /* 0x000000ffff477224 */ /* 0x000fe200078e0057 */
[----:B------:R-:W-:-:S02]  /*3f20*/  FMNMX.FTZ R11, R160, R11, !PT ;  /* 0x0000000ba00b7209 */ /* 0x000fc40007810000 */
[C---:B------:R-:W-:Y:S02]  /*3f30*/  ISETP.GT.AND P5, PT, R13.reuse, 0x68, PT ;  /* 0x000000680d00780c */ /* 0x040fe40003fa4270 */
        /* <DEDUP_REMOVED lines=15> */
[----:B------:R-:W-:-:S02]  /*4030*/  FMNMX.FTZ R11, R150, R11, !PT ;  /* 0x0000000b960b7209 */ /* 0x000fc40007810000 */
[----:B------:R-:W-:Y:S02]  /*4040*/  FSEL R58, R58, -INF , P2 ;  /* 0xff8000003a3a7808 */ /* 0x000fe40001000000 */
[C---:B------:R-:W-:Y:S02]  /*4050*/  ISETP.GT.AND P2, PT, R13.reuse, 0x71, PT ;  /* 0x000000710d00780c */ /* 0x040fe40003f44270 */
[----:B------:R-:W-:Y:S02]  /*4060*/  FMNMX.FTZ R11, R144, R11, !PT ;  /* 0x0000000b900b7209 */ /* 0x000fe40007810000 */
[----:B------:R-:W-:Y:S02]  /*4070*/  FSEL R62, R62, -INF , P5 ;  /* 0xff8000003e3e7808 */ /* 0x000fe40002800000 */
[----:B------:R-:W-:Y:S01]  /*4080*/  ISETP.GT.AND P5, PT, R13, 0x79, PT ;  /* 0x000000790d00780c */ /* 0x000fe20003fa4270 */
[----:B------:R-:W-:Y:S02]  /*4090*/  WARPGROUP.DEPBAR.LE gsb0, 0x0 ;  /* 0x00008000000079c5 */ /* 0x000fe40000010000 */
[----:B------:R-:W-:Y:S01]  /*40a0*/  WARPGROUP.ARRIVE ;  /* 0x00000000000079c5 */ /* 0x000fe20000000000 */
[----:B------:R-:W-:-:S02]  /*40b0*/  FSEL R100, R48, -INF , P3 ;  /* 0xff80000030647808 */ /* 0x000fc40001800000 */
[----:B------:R-:W-:Y:S02]  /*40c0*/  FSEL R48, R59, -INF , P6 ;  /* 0xff8000003b307808 */ /* 0x000fe40003000000 */
[----:B------:R-:W-:Y:S01]  /*40d0*/  ISETP.GT.AND P6, PT, R13, 0x78, PT ;  /* 0x000000780d00780c */ /* 0x000fe20003fc4270 */
[----:B------:R-:W-:Y:S01]  /*40e0*/  HGMMA.64x16x16.F32 R40, gdesc[UR16], R40, gsb0 ;  /* 0x00200000102879f0 */ /* 0x000fe20008000828 */
[----:B------:R-:W-:Y:S01]  /*40f0*/  UMOV UR18, UR6 ;  /* 0x0000000600127c82 */ /* 0x000fe20008000000 */
[----:B------:R-:W-:Y:S01]  /*4100*/  UMOV UR19, 0x40000040 ;  /* 0x4000004000137882 */ /* 0x000fe20000000000 */
[----:B------:R-:W-:Y:S01]  /*4110*/  FSEL R60, R49, -INF , P2 ;  /* 0xff800000313c7808 */ /* 0x000fe20001000000 */
[----:B------:R-:W-:Y:S01]  /*4120*/  ULDC UR6, c[0x0][0x988] ;  /* 0x0002620000067ab9 */ /* 0x000fe20000000800 */
[----:B------:R-:W-:Y:S02]  /*4130*/  FMNMX.FTZ R11, R100, R11, !PT ;  /* 0x0000000b640b7209 */ /* 0x000fe40007810000 */
[----:B------:R-:W-:-:S02]  /*4140*/  FSEL R56, R52, -INF , P6 ;  /* 0xff80000034387808 */ /* 0x000fc40003000000 */
[----:B------:R-:W-:Y:S02]  /*4150*/  FMNMX.FTZ R11, R60, R11, !PT ;  /* 0x0000000b3c0b7209 */ /* 0x000fe40007810000 */
[----:B------:R-:W-:Y:S02]  /*4160*/  FSEL R52, R63, -INF , P4 ;  /* 0xff8000003f347808 */ /* 0x000fe40002000000 */
[----:B------:R-:W-:Y:S02]  /*4170*/  ISETP.GT.AND P4, PT, R13, 0x80, PT ;  /* 0x000000800d00780c */ /* 0x000fe40003f84270 */
[----:B------:R-:W-:Y:S02]  /*4180*/  FSEL R88, R53, -INF , P5 ;  /* 0xff80000035587808 */ /* 0x000fe40002800000 */
[----:B------:R-:W-:Y:S02]  /*4190*/  FMNMX.FTZ R11, R56, R11, !PT ;  /* 0x0000000b380b7209 */ /* 0x000fe40007810000 */
[----:B------:R-:W-:-:S02]  /*41a0*/  FSEL R50, R50, -INF , P3 ;  /* 0xff80000032327808 */ /* 0x000fc40001800000 */
        /* <DEDUP_REMOVED lines=17> */
[----:B------:R-:W-:Y:S02]  /*42c0*/  FMNMX.FTZ R11, R146, R11, !PT ;  /* 0x0000000b920b7209 */ /* 0x000fe40007810000 */
[C---:B------:R-:W-:Y:S02]  /*42d0*/  ISETP.GT.AND P1, PT, R13.reuse, 0x91, PT ;  /* 0x000000910d00780c */ /* 0x040fe40003f24270 */
[----:B------:R-:W-:Y:S02]  /*42e0*/  FMNMX.FTZ R11, R162, R11, !PT ;  /* 0x0000000ba20b7209 */ /* 0x000fe40007810000 */
[----:B------:R-:W-:Y:S02]  /*42f0*/  FSEL R46, R46, -INF , P2 ;  /* 0xff8000002e2e7808 */ /* 0x000fe40001000000 */
[----:B------:R-:W-:-:S02]  /*4300*/  ISETP.GT.AND P2, PT, R13, 0x99, PT ;  /* 0x000000990d00780c */ /* 0x000fc40003f44270 */
[----:B------:R-:W-:Y:S02]  /*4310*/  FSEL R42, R42, -INF , P4 ;  /* 0xff8000002a2a7808 */ /* 0x000fe40002000000 */
[----:B------:R-:W-:Y:S02]  /*4320*/  ISETP.GT.AND P4, PT, R13, 0xa1, PT ;  /* 0x000000a10d00780c */ /* 0x000fe40003f84270 */
[----:B------:R-:W-:Y:S02]  /*4330*/  FSEL R44, R55, -INF , P5 ;  /* 0xff800000372c7808 */ /* 0x000fe40002800000 */
[----:B------:R-:W-:Y:S01]  /*4340*/  ISETP.GT.AND P5, PT, R13, 0xa8, PT ;  /* 0x000000a80d00780c */ /* 0x000fe20003fa4270 */
[----:B------:R-:W-:Y:S02]  /*4350*/  WARPGROUP.DEPBAR.LE gsb0, 0x0 ;  /* 0x00008000000079c5 */ /* 0x000fe40000010000 */
[----:B------:R-:W-:Y:S01]  /*4360*/  WARPGROUP.ARRIVE ;  /* 0x00000000000079c5 */ /* 0x000fe20000000000 */
[----:B------:R-:W-:-:S02]  /*4370*/  FSEL R170, R32, -INF , P0 ;  /* 0xff80000020aa7808 */ /* 0x000fc40000000000 */
[----:B------:R-:W-:Y:S02]  /*4380*/  ISETP.GT.AND P0, PT, R13, 0x98, PT ;  /* 0x000000980d00780c */ /* 0x000fe40003f04270 */
[----:B------:R-:W-:Y:S01]  /*4390*/  FSEL R174, R33, -INF , P1 ;  /* 0xff80000021ae7808 */ /* 0x000fe20000800000 */
[----:B------:R-:W-:Y:S01]  /*43a0*/  HGMMA.64x16x16.F32 R24, gdesc[UR16], R24, gsb0 ;  /* 0x00200000101879f0 */ /* 0x000fe20008000818 */
[----:B------:R-:W-:Y:S02]  /*43b0*/  FMNMX.FTZ R11, R170, R11, !PT ;  /* 0x0000000baa0b7209 */ /* 0x000fe40007810000 */
[----:B------:R-:W-:Y:S02]  /*43c0*/  FSEL R36, R36, -INF , P0 ;  /* 0xff80000024247808 */ /* 0x000fe40000000000 */
[----:B------:R-:W-:Y:S02]  /*43d0*/  FMNMX.FTZ R11, R174, R11, !PT ;  /* 0x0000000bae0b7209 */ /* 0x000fe40007810000 */
[----:B------:R-:W-:-:S02]  /*43e0*/  FSEL R32, R43, -INF , P3 ;  /* 0xff8000002b207808 */ /* 0x000fc40001800000 */
[----:B------:R-:W-:Y:S02]  /*43f0*/  FSEL R188, R37, -INF , P2 ;  /* 0xff80000025bc7808 */ /* 0x000fe40001000000 */
[----:B------:R-:W-:Y:S02]  /*4400*/  FMNMX.FTZ R11, R36, R11, !PT ;  /* 0x0000000b240b7209 */ /* 0x000fe40007810000 */
[----:B------:R-:W-:Y:S02]  /*4410*/  ISETP.GT.AND P3, PT, R13, 0xa0, PT ;  /* 0x000000a00d00780c */ /* 0x000fe40003f64270 */
[----:B------:R-:W-:Y:S02]  /*4420*/  FMNMX.FTZ R11, R188, R11, !PT ;  /* 0x0000000bbc0b7209 */ /* 0x000fe40007810000 */
[----:B------:R-:W-:Y:S02]  /*4430*/  P2R R33, PR, RZ, 0x4 ;  /* 0x00000004ff217803 */ /* 0x000fe40000000000 */
[----:B------:R-:W-:-:S02]  /*4440*/  P2R R43, PR, RZ, 0x2 ;  /* 0x00000002ff2b7803 */ /* 0x000fc40000000000 */
[----:B------:R-:W-:Y:S02]  /*4450*/  ISETP.GT.AND P1, PT, R13, 0x90, PT ;  /* 0x000000900d00780c */ /* 0x000fe40003f24270 */
[----:B------:R-:W-:Y:S02]  /*4460*/  P2R R41, PR, RZ, 0x1 ;  /* 0x00000001ff297803 */ /* 0x000fe40000000000 */
[----:B------:R-:W-:Y:S02]  /*4470*/  FSEL R34, R34, -INF , P1 ;  /* 0xff80000022227808 */ /* 0x000fe40000800000 */
[----:B------:R-:W-:Y:S02]  /*4480*/  ISETP.NE.AND P1, PT, R43, RZ, PT ;  /* 0x000000ff2b00720c */ /* 0x000fe40003f25270 */
[----:B------:R-:W-:Y:S01]  /*4490*/  ISETP.GT.AND P0, PT, R13, 0x89, PT ;  /* 0x000000890d00780c */ /* 0x000fe20003f04270 */
[----:B------:R-:W-:Y:S02]  /*44a0*/  WARPGROUP.DEPBAR.LE gsb0, 0x0 ;  /* 0x00008000000079c5 */ /* 0x000fe40000010000 */
[----:B------:R-:W-:-:S02]  /*44b0*/  FSEL R190, R24, -INF , P3 ;  /* 0xff80000018be7808 */ /* 0x000fc40001800000 */
[----:B------:R-:W-:Y:S02]  /*44c0*/  FSEL R194, R25, -INF , P4 ;  /* 0xff80000019c27808 */ /* 0x000fe40002000000 */
[----:B------:R-:W-:Y:S02]  /*44d0*/  FMNMX.FTZ R11, R190, R11, !PT ;  /* 0x0000000bbe0b7209 */ /* 0x000fe40007810000 */
[----:B------:R-:W-:Y:S02]  /*44e0*/  FSEL R192, R28, -INF , P5 ;  /* 0xff8000001cc07808 */ /* 0x000fe40002800000 */
[----:B------:R-:W-:Y:S02]  /*44f0*/  FMNMX.FTZ R11, R194, R11, !PT ;  /* 0x0000000bc20b7209 */ /* 0x000fe40007810000 */
[----:B------:R-:W-:Y:S02]  /*4500*/  FSEL R196, R29, -INF , P6 ;  /* 0xff8000001dc47808 */ /* 0x000fe40003000000 */
[----:B------:R-:W-:-:S02]  /*4510*/  FMNMX.FTZ R11, R192, R11, !PT ;  /* 0x0000000bc00b7209 */ /* 0x000fc40007810000 */
[----:B------:R-:W-:Y:S02]  /*4520*/  FSEL R28, R35, -INF , P1 ;  /* 0xff800000231c7808 */ /* 0x000fe40000800000 */
[----:B------:R-:W-:Y:S01]  /*4530*/  FMNMX.FTZ R25, R196, R11, !PT ;  /* 0x0000000bc4197209 */ /* 0x000fe20007810000 */
[----:B------:R-:W-:Y:S01]  /*4540*/  IMAD.U32 R11, RZ, RZ, UR6 ;  /* 0x00000006ff0b7e24 */ /* 0x000fe2000f8e00ff */
[----:B------:R-:W-:Y:S02]  /*4550*/  FSEL R24, R47, -INF , P0 ;  /* 0xff8000002f187808 */ /* 0x000fe40000000000 */
[----:B------:R-:W-:Y:S01]  /*4560*/  ISETP.NE.AND P0, PT, R41, RZ, PT ;  /* 0x000000ff2900720c */ /* 0x000fe20003f05270 */
[----:B------:R-:W1:Y:S01]  /*4570*/  SHFL.BFLY PT, R10, R25, 0x2, 0x1f ;  /* 0x0c401f00190a7f89 */ /* 0x000e6200000e0000 */
[----:B------:R-:W-:Y:S02]  /*4580*/  FSEL R26, R26, -INF , P3 ;  /* 0xff8000001a1a7808 */ /* 0x000fe40001800000 */
[----:B------:R-:W-:-:S02]  /*4590*/  FSEL R38, R38, -INF , P0 ;  /* 0xff80000026267808 */ /* 0x000fc40000000000 */
[----:B------:R-:W-:Y:S02]  /*45a0*/  ISETP.NE.AND P0, PT, R15, RZ, PT ;  /* 0x000000ff0f00720c */ /* 0x000fe40003f05270 */
[----:B------:R-:W-:Y:S02]  /*45b0*/  FSEL R30, R30, -INF , P5 ;  /* 0xff8000001e1e7808 */ /* 0x000fe40002800000 */
[----:B------:R-:W-:-:S13]  /*45c0*/  ISETP.NE.AND P1, PT, R21, RZ, PT ;  /* 0x000000ff1500720c */ /* 0x000fda0003f25270 */
[----:B------:R-:W-:Y:S01]  /*45d0*/  @!P1 VIADD R12, R12, 0x34840 ;  /* 0x000348400c0c9836 */ /* 0x000fe20000000000 */
[----:B-1----:R-:W-:-:S05]  /*45e0*/  FMNMX.FTZ R29, R25, R10, !PT ;  /* 0x0000000a191d7209 */ /* 0x002fca0007810000 */
[----:B------:R-:W1:Y:S02]  /*45f0*/  SHFL.BFLY PT, R10, R29, 0x1, 0x1f ;  /* 0x0c201f001d0a7f89 */ /* 0x000e6400000e0000 */
[----:B-1----:R-:W-:-:S04]  /*4600*/  FMNMX.FTZ R10, R29, R10, !PT ;  /* 0x0000000a1d0a7209 */ /* 0x002fc80007810000 */
[C---:B------:R-:W-:Y:S01]  /*4610*/  FSETP.NEU.FTZ.AND P2, PT, R10.reuse, -INF , PT ;  /* 0xff8000000a00780b */ /* 0x040fe20003f5d000 */
[----:B------:R-:W-:-:S05]  /*4620*/  FMUL.FTZ R37, R10, R11 ;  /* 0x0000000b0a257220 */ /* 0x000fca0000410000 */
[----:B------:R-:W-:Y:S02]  /*4630*/  FSEL R37, R37, RZ, P2 ;  /* 0x000000ff25257208 */ /* 0x000fe40001000000 */
[----:B------:R-:W-:Y:S02]  /*4640*/  ISETP.NE.AND P2, PT, R33, RZ, PT ;  /* 0x000000ff2100720c */ /* 0x000fe40003f45270 */
[----:B------:R-:W-:Y:S01]  /*4650*/  FMNMX.FTZ R33, R114, R115, !PT ;  /* 0x0000007372217209 */ /* 0x000fe20007810000 */
[-CC-:B------:R-:W-:Y:S01]  /*4660*/  FFMA.FTZ R43, R96, R11.reuse, -R37.reuse ;  /* 0x0000000b602b7223 */ /* 0x180fe20000010825 */
[-CC-:B------:R-:W-:Y:S01]  /*4670*/  FFMA.FTZ R15, R120, R11.reuse, -R37.reuse ;  /* 0x0000000b780f7223 */ /* 0x180fe20000010825 */
[----:B------:R-:W-:Y:S01]  /*4680*/  FSEL R120, R39, -INF , P2 ;  /* 0xff80000027787808 */ /* 0x000fe20001000000 */
[--C-:B------:R-:W-:Y:S01]  /*4690*/  FFMA.FTZ R204, R100, R11, -R37.reuse ;  /* 0x0000000b64cc7223 */ /* 0x100fe20000010825 */
[----:B------:R-:W-:Y:S01]  /*46a0*/  FMNMX.FTZ R33, R118, R33, !PT ;  /* 0x0000002176217209 */ /* 0x000fe20007810000 */
        /* <DEDUP_REMOVED lines=9> */
[--C-:B------:R-:W-:Y:S01]  /*4740*/  FFMA.FTZ R178, R116, R11, -R37.reuse ;  /* 0x0000000b74b27223 */ /* 0x100fe20000010825 */
[----:B------:R-:W-:Y:S01]  /*4750*/  MUFU.EX2 R176, R176 ;  /* 0x000000b000b07308 */ /* 0x000fe20000000800 */
[----:B------:R-:W-:Y:S01]  /*4760*/  FMNMX.FTZ R35, R20, R33, !PT ;  /* 0x0000002114237209 */ /* 0x000fe20007810000 */
[-CC-:B------:R-:W-:Y:S01]  /*4770*/  FFMA.FTZ R180, R104, R11.reuse, -R37.reuse ;  /* 0x0000000b68b47223 */ /* 0x180fe20000010825 */
[-CC-:B------:R-:W-:Y:S01]  /*4780*/  FFMA.FTZ R21, R122, R11.reuse, -R37.reuse ;  /* 0x0000000b7a157223 */ /* 0x180fe20000010825 */
[--C-:B------:R-:W-:Y:S01]  /*4790*/  FFMA.FTZ R182, R108, R11, -R37.reuse ;  /* 0x0000000b6cb67223 */ /* 0x100fe20000010825 */
[----:B------:R-:W-:Y:S01]  /*47a0*/  FMNMX.FTZ R35, R110, R35, !PT ;  /* 0x000000236e237209 */ /* 0x000fe20007810000 */
[-CC-:B------:R-:W-:Y:S01]  /*47b0*/  FFMA.FTZ R25, R124, R11.reuse, -R37.reuse ;  /* 0x0000000b7c197223 */ /* 0x180fe20000010825 */
[--C-:B------:R-:W-:Y:S01]  /*47c0*/  FFMA.FTZ R184, R126, R11, -R37.reuse ;  /* 0x0000000b7eb87223 */ /* 0x100fe20000010825 */
[----:B------:R1:W-:Y:S01]  /*47d0*/  MUFU.EX2 R33, R43 ;  /* 0x0000002b00217308 */ /* 0x0003e20000000800 */
[----:B------:R-:W-:Y:S01]  /*47e0*/  FMNMX.FTZ R41, R80, R35, !PT ;  /* 0x0000002350297209 */ /* 0x000fe20007810000 */
[-CC-:B------:R-:W-:Y:S01]  /*47f0*/  FFMA.FTZ R214, R36, R11.reuse, -R37.reuse ;  /* 0x0000000b24d67223 */ /* 0x180fe20000010825 */
[-CC-:B------:R-:W-:Y:S01]  /*4800*/  FFMA.FTZ R29, R132, R11.reuse, -R37.reuse ;  /* 0x0000000b841d7223 */ /* 0x180fe20000010825 */
[--C-:B------:R-:W-:Y:S01]  /*4810*/  FFMA.FTZ R186, R130, R11, -R37.reuse ;  /* 0x0000000b82ba7223 */ /* 0x100fe20000010825 */
[----:B------:R-:W-:Y:S01]  /*4820*/  FMNMX.FTZ R41, R98, R41, !PT ;  /* 0x0000002962297209 */ /* 0x000fe20007810000 */
[-CC-:B------:R-:W-:Y:S01]  /*4830*/  FFMA.FTZ R142, R142, R11.reuse, -R37.reuse ;  /* 0x0000000b8e8e7223 */ /* 0x180fe20000010825 */
[--C-:B------:R-:W-:Y:S01]  /*4840*/  FFMA.FTZ R96, R140, R11, -R37.reuse ;  /* 0x0000000b8c607223 */ /* 0x100fe20000010825 */
[----:B------:R-:W2:Y:S01]  /*4850*/  MUFU.EX2 R13, R13 ;  /* 0x0000000d000d7308 */ /* 0x000ea20000000800 */
[----:B------:R-:W-:Y:S01]  /*4860*/  FMNMX.FTZ R41, R82, R41, !PT ;  /* 0x0000002952297209 */ /* 0x000fe20007810000 */
[-CC-:B------:R-:W-:Y:S01]  /*4870*/  FFMA.FTZ R136, R136, R11.reuse, -R37.reuse ;  /* 0x0000000b88887223 */ /* 0x180fe20000010825 */
[-CC-:B------:R-:W-:Y:S01]  /*4880*/  FFMA.FTZ R104, R134, R11.reuse, -R37.reuse ;  /* 0x0000000b86687223 */ /* 0x180fe20000010825 */
[--C-:B------:R-:W-:Y:S01]  /*4890*/  FFMA.FTZ R158, R158, R11, -R37.reuse ;  /* 0x0000000b9e9e7223 */ /* 0x100fe20000010825 */
[----:B------:R-:W-:Y:S01]  /*48a0*/  FMNMX.FTZ R41, R102, R41, !PT ;  /* 0x0000002966297209 */ /* 0x000fe20007810000 */
[-CC-:B------:R-:W-:Y:S01]  /*48b0*/  FFMA.FTZ R108, R152, R11.reuse, -R37.reuse ;  /* 0x0000000b986c7223 */ /* 0x180fe20000010825 */
[--C-:B------:R-:W-:Y:S01]  /*48c0*/  FFMA.FTZ R156, R156, R11, -R37.reuse ;  /* 0x0000000b9c9c7223 */ /* 0x100fe20000010825 */
[----:B------:R-:W-:Y:S01]  /*48d0*/  MUFU.EX2 R178, R178 ;  /* 0x000000b200b27308 */ /* 0x000fe20000000800 */
[----:B-1----:R-:W-:Y:S01]  /*48e0*/  FMNMX.FTZ R43, R84, R41, !PT ;  /* 0x00000029542b7209 */ /* 0x002fe20007810000 */
[-CC-:B------:R-:W-:Y:S01]  /*48f0*/  FFMA.FTZ R112, R148, R11.reuse, -R37.reuse ;  /* 0x0000000b94707223 */ /* 0x180fe20000010825 */
[-CC-:B------:R-:W-:Y:S01]  /*4900*/  FFMA.FTZ R172, R172, R11.reuse, -R37.reuse ;  /* 0x0000000bacac7223 */ /* 0x180fe20000010825 */
[--C-:B------:R-:W-:Y:S01]  /*4910*/  FFMA.FTZ R116, R168, R11, -R37.reuse ;  /* 0x0000000ba8747223 */ /* 0x100fe20000010825 */
[----:B------:R-:W-:Y:S01]  /*4920*/  FMNMX.FTZ R43, R90, R43, !PT ;  /* 0x0000002b5a2b7209 */ /* 0x000fe20007810000 */
[-CC-:B------:R-:W-:Y:S01]  /*4930*/  FFMA.FTZ R198, R166, R11.reuse, -R37.reuse ;  /* 0x0000000ba6c67223 */ /* 0x180fe20000010825 */
[----:B------:R-:W-:Y:S01]  /*4940*/  FFMA.FTZ R160, R160, R11, -R37 ;  /* 0x0000000ba0a07223 */ /* 0x000fe20000010825 */
[----:B------:R-:W-:Y:S01]  /*4950*/  MUFU.EX2 R15, R15 ;  /* 0x0000000f000f7308 */ /* 0x000fe20000000800 */
[----:B------:R-:W-:Y:S01]  /*4960*/  FMNMX.FTZ R43, R86, R43, !PT ;  /* 0x0000002b562b7209 */ /* 0x000fe20007810000 */
[----:B--2---:R-:W-:Y:S01]  /*4970*/  FADD.FTZ R65, R176, R13 ;  /* 0x0000000db0417221 */ /* 0x004fe20000010000 */
[-CC-:B------:R-:W-:Y:S01]  /*4980*/  FFMA.FTZ R200, R164, R11.reuse, -R37.reuse ;  /* 0x0000000ba4c87223 */ /* 0x180fe20000010825 */
        /* <DEDUP_REMOVED lines=8> */
[----:B------:R-:W-:Y:S01]  /*4a10*/  F2FP.F16.F32.PACK_AB R176, R13, R176 ;  /* 0x000000b00db0723e */ /* 0x000fe200000000ff */
[--C-:B------:R-:W-:Y:S01]  /*4a20*/  FFMA.FTZ R55, R162, R11, -R37.reuse ;  /* 0x0000000ba2377223 */ /* 0x100fe20000010825 */
[----:B------:R-:W-:Y:S01]  /*4a30*/  FMNMX.FTZ R45, R74, R45, !PT ;  /* 0x0000002d4a2d7209 */ /* 0x000fe20007810000 */
[-CC-:B------:R-:W-:Y:S01]  /*4a40*/  FFMA.FTZ R212, R170, R11.reuse, -R37.reuse ;  /* 0x0000000baad47223 */ /* 0x180fe20000010825 */
[----:B------:R-:W-:Y:S01]  /*4a50*/  MUFU.EX2 R21, R21 ;  /* 0x0000001500157308 */ /* 0x000fe20000000800 */
[--C-:B------:R-:W-:Y:S01]  /*4a60*/  FFMA.FTZ R59, R188, R11, -R37.reuse ;  /* 0x0000000bbc3b7223 */ /* 0x100fe20000010825 */
[----:B------:R-:W-:Y:S01]  /*4a70*/  FMNMX.FTZ R45, R72, R45, !PT ;  /* 0x0000002d482d7209 */ /* 0x000fe20007810000 */
[-CC-:B------:R-:W-:Y:S01]  /*4a80*/  FFMA.FTZ R216, R190, R11.reuse, -R37.reuse ;  /* 0x0000000bbed87223 */ /* 0x180fe20000010825 */
[-CC-:B------:R-:W-:Y:S01]  /*4a90*/  FFMA.FTZ R194, R194, R11.reuse, -R37.reuse ;  /* 0x0000000bc2c27223 */ /* 0x180fe20000010825 */
[----:B------:R-:W-:Y:S01]  /*4aa0*/  FFMA.FTZ R218, R192, R11, -R37 ;  /* 0x0000000bc0da7223 */ /* 0x000fe20000010825 */
[----:B------:R-:W-:-:S02]  /*4ab0*/  FMNMX.FTZ R45, R78, R45, !PT ;  /* 0x0000002d4e2d7209 */ /* 0x000fc40007810000 */
[----:B------:R-:W-:Y:S02]  /*4ac0*/  MUFU.EX2 R182, R182 ;  /* 0x000000b600b67308 */ /* 0x000fe40000000800 */
[----:B------:R-:W-:-:S04]  /*4ad0*/  FMNMX.FTZ R47, R76, R45, !PT ;  /* 0x0000002d4c2f7209 */ /* 0x000fc80007810000 */
[----:B------:R-:W-:Y:S02]  /*4ae0*/  FMNMX.FTZ R47, R66, R47, !PT ;  /* 0x0000002f422f7209 */ /* 0x000fe40007810000 */
        /* <DEDUP_REMOVED lines=15> */
[----:B------:R-:W1:Y:S02]  /*4be0*/  MUFU.EX2 R96, R96 ;  /* 0x0000006000607308 */ /* 0x000e640000000800 */
[----:B------:R-:W-:-:S04]  /*4bf0*/  FMNMX.FTZ R51, R44, R51, !PT ;  /* 0x000000332c337209 */ /* 0x000fc80007810000 */
[----:B------:R-:W-:Y:S02]  /*4c00*/  FMNMX.FTZ R51, R42, R51, !PT ;  /* 0x000000332a337209 */ /* 0x000fe40007810000 */
[----:B------:R-:W-:Y:S02]  /*4c10*/  MUFU.EX2 R41, R136 ;  /* 0x0000008800297308 */ /* 0x000fe40000000800 */
[----:B------:R-:W-:-:S04]  /*4c20*/  FMNMX.FTZ R53, R32, R51, !PT ;  /* 0x0000003320357209 */ /* 0x000fc80007810000 */
[----:B------:R-:W-:Y:S02]  /*4c30*/  FMNMX.FTZ R53, R46, R53, !PT ;  /* 0x000000352e357209 */ /* 0x000fe40007810000 */
[----:B------:R-:W2:Y:S01]  /*4c40*/  MUFU.EX2 R104, R104 ;  /* 0x0000006800687308 */ /* 0x000ea20000000800 */
[----:B-1----:R-:W-:Y:S02]  /*4c50*/  F2FP.F16.F32.PACK_AB R188, R96, R35 ;  /* 0x0000002360bc723e */ /* 0x002fe400000000ff */
[----:B------:R-:W-:-:S04]  /*4c60*/  FMNMX.FTZ R53, R24, R53, !PT ;  /* 0x0000003518357209 */ /* 0x000fc80007810000 */
[----:B------:R-:W-:Y:S01]  /*4c70*/  FMNMX.FTZ R53, R34, R53, !PT ;  /* 0x0000003522357209 */ /* 0x000fe20007810000 */
[----:B------:R-:W-:Y:S03]  /*4c80*/  MUFU.EX2 R43, R158 ;  /* 0x0000009e002b7308 */ /* 0x000fe60000000800 */
[----:B------:R-:W-:-:S04]  /*4c90*/  FMNMX.FTZ R53, R28, R53, !PT ;  /* 0x000000351c357209 */ /* 0x000fc80007810000 */
[----:B------:R-:W-:Y:S01]  /*4ca0*/  FMNMX.FTZ R53, R38, R53, !PT ;  /* 0x0000003526357209 */ /* 0x000fe20007810000 */
[----:B------:R-:W1:Y:S01]  /*4cb0*/  MUFU.EX2 R108, R108 ;  /* 0x0000006c006c7308 */ /* 0x000e620000000800 */
[----:B--2---:R-:W-:Y:S02]  /*4cc0*/  F2FP.F16.F32.PACK_AB R190, R104, R41 ;  /* 0x0000002968be723e */ /* 0x004fe400000000ff */
[----:B------:R-:W-:-:S04]  /*4cd0*/  FMNMX.FTZ R53, R120, R53, !PT ;  /* 0x0000003578357209 */ /* 0x000fc80007810000 */
[----:B------:R-:W-:Y:S01]  /*4ce0*/  FMNMX.FTZ R53, R26, R53, !PT ;  /* 0x000000351a357209 */ /* 0x000fe20007810000 */
[----:B------:R-:W-:Y:S03]  /*4cf0*/  MUFU.EX2 R45, R156 ;  /* 0x0000009c002d7308 */ /* 0x000fe60000000800 */
[----:B------:R-:W-:-:S04]  /*4d00*/  FMNMX.FTZ R53, R100, R53, !PT ;  /* 0x0000003564357209 */ /* 0x000fc80007810000 */
[----:B------:R-:W-:Y:S01]  /*4d10*/  FMNMX.FTZ R53, R30, R53, !PT ;  /* 0x000000351e357209 */ /* 0x000fe20007810000 */
[----:B------:R-:W-:Y:S01]  /*4d20*/  MUFU.EX2 R112, R112 ;  /* 0x0000007000707308 */ /* 0x000fe20000000800 */
[----:B-1----:R-:W-:Y:S02]  /*4d30*/  F2FP.F16.F32.PACK_AB R192, R108, R43 ;  /* 0x0000002b6cc0723e */ /* 0x002fe400000000ff */
[----:B------:R-:W-:Y:S01]  /*4d40*/  FMNMX.FTZ R56, R60, R53, !PT ;  /* 0x000000353c387209 */ /* 0x000fe20007810000 */
[----:B------:R-:W-:-:S04]  /*4d50*/  FFMA.FTZ R53, R138, R11, -R37 ;  /* 0x0000000b8a357223 */ /* 0x000fc80000010825 */
[----:B------:R-:W1:Y:S01]  /*4d60*/  SHFL.BFLY PT, R57, R56, 0x2, 0x1f ;  /* 0x0c401f0038397f89 */ /* 0x000e6200000e0000 */
[----:B------:R-:W-:Y:S08]  /*4d70*/  MUFU.EX2 R47, R172 ;  /* 0x000000ac002f7308 */ /* 0x000ff00000000800 */
[----:B------:R-:W2:Y:S08]  /*4d80*/  MUFU.EX2 R116, R116 ;  /* 0x0000007400747308 */ /* 0x000eb00000000800 */
[----:B------:R-:W-:Y:S01]  /*4d90*/  MUFU.EX2 R198, R198 ;  /* 0x000000c600c67308 */ /* 0x000fe20000000800 */
[----:B-1----:R-:W-:-:S07]  /*4da0*/  FMNMX.FTZ R61, R56, R57, !PT ;  /* 0x00000039383d7209 */ /* 0x002fce0007810000 */
[----:B------:R-:W-:Y:S01]  /*4db0*/  MUFU.EX2 R49, R160 ;  /* 0x000000a000317308 */ /* 0x000fe20000000800 */
[-CC-:B------:R-:W-:Y:S01]  /*4dc0*/  FFMA.FTZ R57, R174, R11.reuse, -R37.reuse ;  /* 0x0000000bae397223 */ /* 0x180fe20000010825 */
[----:B------:R-:W-:Y:S01]  /*4dd0*/  FFMA.FTZ R37, R196, R11, -R37 ;  /* 0x0000000bc4257223 */ /* 0x000fe20000010825 */
[----:B--2---:R-:W-:Y:S01]  /*4de0*/  F2FP.F16.F32.PACK_AB R196, R116, R47 ;  /* 0x0000002f74c4723e */ /* 0x004fe200000000ff */
[----:B------:R-:W1:Y:S04]  /*4df0*/  SHFL.BFLY PT, R88, R61, 0x1, 0x1f ;  /* 0x0c201f003d587f89 */ /* 0x000e6800000e0000 */
[----:B------:R-:W-:Y:S08]  /*4e00*/  MUFU.EX2 R200, R200 ;  /* 0x000000c800c87308 */ /* 0x000ff00000000800 */
[----:B------:R-:W-:Y:S08]  /*4e10*/  MUFU.EX2 R51, R154 ;  /* 0x0000009a00337308 */ /* 0x000ff00000000800 */
[----:B------:R-:W-:Y:S01]  /*4e20*/  MUFU.EX2 R202, R202 ;  /* 0x000000ca00ca7308 */ /* 0x000fe20000000800 */
[----:B-1----:R-:W-:-:S04]  /*4e30*/  FMNMX.FTZ R88, R61, R88, !PT ;  /* 0x000000583d587209 */ /* 0x002fc80007810000 */
[C---:B------:R-:W-:Y:S01]  /*4e40*/  FSETP.NEU.FTZ.AND P2, PT, R88.reuse, -INF , PT ;  /* 0xff8000005800780b */ /* 0x040fe20003f5d000 */
[----:B------:R-:W-:Y:S02]  /*4e50*/  FMUL.FTZ R63, R88, R11 ;  /* 0x0000000b583f7220 */ /* 0x000fe40000410000 */
[----:B------:R-:W-:Y:S03]  /*4e60*/  MUFU.EX2 R39, R144 ;  /* 0x0000009000277308 */ /* 0x000fe60000000800 */
[----:B------:R-:W-:Y:S02]  /*4e70*/  FSEL R63, R63, RZ, P2 ;  /* 0x000000ff3f3f7208 */ /* 0x000fe40001000000 */
[----:B------:R-:W-:-:S03]  /*4e80*/  PLOP3.LUT P2, PT, PT, PT, UP0, 0x80, 0x0 ;  /* 0x000000000000781c */ /* 0x000fc60003f4f008 */
[----:B------:R-:W-:Y:S01]  /*4e90*/  MUFU.EX2 R204, R204 ;  /* 0x000000cc00cc7308 */ /* 0x000fe20000000800 */
[-C--:B------:R-:W-:Y:S01]  /*4ea0*/  FFMA.FTZ R197, R66, R11.reuse, -R63 ;  /* 0x0000000b42c57223 */ /* 0x080fe2000001083f */
[----:B------:R-:W-:Y:S01]  /*4eb0*/  FADD.FTZ R66, R178, R65 ;  /* 0x00000041b2427221 */ /* 0x000fe20000010000 */
[-CC-:B------:R-:W-:Y:S01]  /*4ec0*/  FFMA.FTZ R177, R114, R11.reuse, -R63.reuse ;  /* 0x0000000b72b17223 */ /* 0x180fe2000001083f */
[-CC-:B------:R-:W-:Y:S01]  /*4ed0*/  FFMA.FTZ R36, R115, R11.reuse, -R63.reuse ;  /* 0x0000000b73247223 */ /* 0x180fe2000001083f */
[-CC-:B------:R-:W-:Y:S01]  /*4ee0*/  FFMA.FTZ R179, R118, R11.reuse, -R63.reuse ;  /* 0x0000000b76b37223 */ /* 0x180fe2000001083f */
[----:B------:R-:W-:Y:S01]  /*4ef0*/  FADD.FTZ R65, R15, R66 ;  /* 0x000000420f417221 */ /* 0x000fe20000010000 */
[-CC-:B------:R-:W-:Y:S01]  /*4f00*/  FFMA.FTZ R14, R14, R11.reuse, -R63.reuse ;  /* 0x0000000b0e0e7223 */ /* 0x180fe2000001083f */
[-C--:B------:R-:W-:Y:S01]  /*4f10*/  FFMA.FTZ R181, R106, R11.reuse, -R63 ;  /* 0x0000000b6ab57223 */ /* 0x080fe2000001083f */
[----:B------:R-:W-:Y:S01]  /*4f20*/  MUFU.EX2 R177, R177 ;  /* 0x000000b100b17308 */ /* 0x000fe20000000800 */
[----:B------:R-:W-:Y:S01]  /*4f30*/  FADD.FTZ R66, R180, R65 ;  /* 0x00000041b4427221 */ /* 0x000fe20000010000 */
[-CC-:B------:R-:W-:Y:S01]  /*4f40*/  FFMA.FTZ R20, R20, R11.reuse, -R63.reuse ;  /* 0x0000000b14147223 */ /* 0x180fe2000001083f */
[-CC-:B------:R-:W-:Y:S01]  /*4f50*/  FFMA.FTZ R183, R110, R11.reuse, -R63.reuse ;  /* 0x0000000b6eb77223 */ /* 0x180fe2000001083f */
[-CC-:B------:R-:W-:Y:S01]  /*4f60*/  FFMA.FTZ R201, R58, R11.reuse, -R63.reuse ;  /* 0x0000000b3ac97223 */ /* 0x180fe2000001083f */
[----:B------:R-:W-:Y:S01]  /*4f70*/  FADD.FTZ R65, R21, R66 ;  /* 0x0000004215417221 */ /* 0x000fe20000010000 */
[-CC-:B------:R-:W-:Y:S01]  /*4f80*/  FFMA.FTZ R66, R68, R11.reuse, -R63.reuse ;  /* 0x0000000b44427223 */ /* 0x180fe2000001083f */
[-C--:B------:R-:W-:Y:S01]  /*4f90*/  FFMA.FTZ R56, R80, R11.reuse, -R63 ;  /* 0x0000000b50387223 */ /* 0x080fe2000001083f */
[----:B------:R-:W1:Y:S01]  /*4fa0*/  MUFU.EX2 R36, R36 ;  /* 0x0000002400247308 */ /* 0x000e620000000800 */
[----:B------:R-:W-:Y:S01]  /*4fb0*/  FADD.FTZ R68, R182, R65 ;  /* 0x00000041b6447221 */ /* 0x000fe20000010000 */
[-CC-:B------:R-:W-:Y:S01]  /*4fc0*/  FFMA.FTZ R185, R98, R11.reuse, -R63.reuse ;  /* 0x0000000b62b97223 */ /* 0x180fe2000001083f */
[-CC-:B------:R-:W-:Y:S01]  /*4fd0*/  FFMA.FTZ R80, R82, R11.reuse, -R63.reuse ;  /* 0x0000000b52507223 */ /* 0x180fe2000001083f */
[-CC-:B------:R-:W-:Y:S01]  /*4fe0*/  FFMA.FTZ R187, R102, R11.reuse, -R63.reuse ;  /* 0x0000000b66bb7223 */ /* 0x180fe2000001083f */
[----:B------:R-:W-:Y:S01]  /*4ff0*/  FADD.FTZ R65, R25, R68 ;  /* 0x0000004419417221 */ /* 0x000fe20000010000 */
[-CC-:B------:R-:W-:Y:S01]  /*5000*/  FFMA.FTZ R82, R84, R11.reuse, -R63.reuse ;  /* 0x0000000b54527223 */ /* 0x180fe2000001083f */
[-C--:B------:R-:W-:Y:S01]  /*5010*/  FFMA.FTZ R203, R62, R11.reuse, -R63 ;  /* 0x0000000b3ecb7223 */ /* 0x080fe2000001083f */
[----:B------:R-:W2:Y:S01]  /*5020*/  MUFU.EX2 R179, R179 ;  /* 0x000000b300b37308 */ /* 0x000ea20000000800 */
[----:B------:R-:W-:Y:S01]  /*5030*/  FADD.FTZ R68, R184, R65 ;  /* 0x00000041b8447221 */ /* 0x000fe20000010000 */
[-CC-:B------:R-:W-:Y:S01]  /*5040*/  FFMA.FTZ R189, R90, R11.reuse, -R63.reuse ;  /* 0x0000000b5abd7223 */ /* 0x180fe2000001083f */
[-CC-:B------:R-:W-:Y:S01]  /*5050*/  FFMA.FTZ R84, R86, R11.reuse, -R63.reuse ;  /* 0x0000000b56547223 */ /* 0x180fe2000001083f */
[-CC-:B------:R-:W-:Y:S01]  /*5060*/  FFMA.FTZ R191, R94, R11.reuse, -R63.reuse ;  /* 0x0000000b5ebf7223 */ /* 0x180fe2000001083f */
[----:B------:R-:W-:Y:S01]  /*5070*/  FADD.FTZ R67, R29, R68 ;  /* 0x000000441d437221 */ /* 0x000fe20000010000 */
[-CC-:B------:R-:W-:Y:S01]  /*5080*/  FFMA.FTZ R86, R92, R11.reuse, -R63.reuse ;  /* 0x0000000b5c567223 */ /* 0x180fe2000001083f */
[-C--:B------:R-:W-:Y:S01]  /*5090*/  FFMA.FTZ R193, R74, R11.reuse, -R63 ;  /* 0x0000000b4ac17223 */ /* 0x080fe2000001083f */
[----:B------:R-:W3:Y:S01]  /*50a0*/  MUFU.EX2 R14, R14 ;  /* 0x0000000e000e7308 */ /* 0x000ee20000000800 */
[----:B-1----:R-:W-:Y:S01]  /*50b0*/  FADD.FTZ R58, R177, R36 ;  /* 0x00000024b13a7221 */ /* 0x002fe20000010000 */
[----:B------:R-:W-:Y:S01]  /*50c0*/  FADD.FTZ R68, R186, R67 ;  /* 0x00000043ba447221 */ /* 0x000fe20000010000 */
[-CC-:B------:R-:W-:Y:S01]  /*50d0*/  FFMA.FTZ R72, R72, R11.reuse, -R63.reuse ;  /* 0x0000000b48487223 */ /* 0x180fe2000001083f */
[-CC-:B------:R-:W-:Y:S01]  /*50e0*/  FFMA.FTZ R205, R50, R11.reuse, -R63.reuse ;  /* 0x0000000b32cd7223 */ /* 0x180fe2000001083f */
[-CC-:B------:R-:W-:Y:S01]  /*50f0*/  FFMA.FTZ R50, R40, R11.reuse, -R63.reuse ;  /* 0x0000000b28327223 */ /* 0x180fe2000001083f */
[----:B------:R-:W-:Y:S01]  /*5100*/  FADD.FTZ R68, R33, R68 ;  /* 0x0000004421447221 */ /* 0x000fe20000010000 */
[----:B------:R-:W-:Y:S01]  /*5110*/  @!P1 PRMT R40, RZ, 0x654, R12 ;  /* 0x00000654ff289816 */ /* 0x000fe2000000000c */
[----:B------:R-:W1:Y:S01]  /*5120*/  MUFU.EX2 R181, R181 ;  /* 0x000000b500b57308 */ /* 0x000e620000000800 */
[----:B--2---:R-:W-:Y:S01]  /*5130*/  FADD.FTZ R65, R179, R58 ;  /* 0x0000003ab3417221 */ /* 0x004fe20000010000 */
[----:B------:R-:W-:Y:S01]  /*5140*/  FADD.FTZ R67, R35, R68 ;  /* 0x0000004423437221 */ /* 0x000fe20000010000 */
[-CC-:B------:R-:W-:Y:S01]  /*5150*/  FFMA.FTZ R195, R78, R11.reuse, -R63.reuse ;  /* 0x0000000b4ec37223 */ /* 0x180fe2000001083f */
[----:B------:R2:W-:Y:S01]  /*5160*/  @!P1 SYNCS.ARRIVE.TRANS64.RED.A1T0 RZ, [R40+URZ], RZ ;  /* 0x000000ff28ff99a7 */ /* 0x0005e2000810043f */
[-C--:B------:R-:W-:Y:S01]  /*5170*/  FFMA.FTZ R74, R76, R11.reuse, -R63 ;  /* 0x0000000b4c4a7223 */ /* 0x080fe2000001083f */
[----:B------:R-:W-:Y:S01]  /*5180*/  FADD.FTZ R62, R96, R67 ;  /* 0x00000043603e7221 */ /* 0x000fe20000010000 */
[-C--:B------:R-:W-:Y:S01]  /*5190*/  FFMA.FTZ R64, R64, R11.reuse, -R63 ;  /* 0x0000000b40407223 */ /* 0x080fe2000001083f */
[----:B------:R-:W4:Y:S01]  /*51a0*/  MUFU.EX2 R20, R20 ;  /* 0x0000001400147308 */ /* 0x000f220000000800 */
[----:B---3--:R-:W-:Y:S01]  /*51b0*/  FADD.FTZ R58, R14, R65 ;  /* 0x000000410e3a7221 */ /* 0x008fe20000010000 */
[----:B------:R-:W-:Y:S01]  /*51c0*/  FADD.FTZ R67, R41, R62 ;  /* 0x0000003e29437221 */ /* 0x000fe20000010000 */
[-CC-:B------:R-:W-:Y:S01]  /*51d0*/  FFMA.FTZ R199, R70, R11.reuse, -R63.reuse ;  /* 0x0000000b46c77223 */ /* 0x180fe2000001083f */
[-CC-:B------:R-:W-:Y:S01]  /*51e0*/  FFMA.FTZ R44, R44, R11.reuse, -R63.reuse ;  /* 0x0000000b2c2c7223 */ /* 0x180fe2000001083f */
[-C--:B------:R-:W-:Y:S01]  /*51f0*/  FFMA.FTZ R48, R48, R11.reuse, -R63 ;  /* 0x0000000b30307223 */ /* 0x080fe2000001083f */
[----:B------:R-:W-:Y:S01]  /*5200*/  FADD.FTZ R62, R104, R67 ;  /* 0x00000043683e7221 */ /* 0x000fe20000010000 */
[-CC-:B------:R-:W-:Y:S01]  /*5210*/  FFMA.FTZ R52, R52, R11.reuse, -R63.reuse ;  /* 0x0000000b34347223 */ /* 0x180fe2000001083f */
[----:B------:R-:W3:Y:S01]  /*5220*/  MUFU.EX2 R183, R183 ;  /* 0x000000b700b77308 */ /* 0x000ee20000000800 */
[----:B-1----:R-:W-:Y:S01]  /*5230*/  FADD.FTZ R65, R181, R58 ;  /* 0x0000003ab5417221 */ /* 0x002fe20000010000 */
[----:B------:R-:W-:Y:S01]  /*5240*/  FADD.FTZ R67, R43, R62 ;  /* 0x0000003e2b437221 */ /* 0x000fe20000010000 */
[-CC-:B------:R-:W-:Y:S01]  /*5250*/  FFMA.FTZ R54, R54, R11.reuse, -R63.reuse ;  /* 0x0000000b36367223 */ /* 0x180fe2000001083f */
[-CC-:B------:R-:W-:Y:S01]  /*5260*/  FFMA.FTZ R42, R42, R11.reuse, -R63.reuse ;  /* 0x0000000b2a2a7223 */ /* 0x180fe2000001083f */
[-C--:B------:R-:W-:Y:S01]  /*5270*/  FFMA.FTZ R32, R32, R11.reuse, -R63 ;  /* 0x0000000b20207223 */ /* 0x080fe2000001083f */
[----:B------:R-:W-:Y:S01]  /*5280*/  FADD.FTZ R62, R108, R67 ;  /* 0x000000436c3e7221 */ /* 0x000fe20000010000 */
[-C--:B------:R-:W-:Y:S01]  /*5290*/  FFMA.FTZ R46, R46, R11.reuse, -R63 ;  /* 0x0000000b2e2e7223 */ /* 0x080fe2000001083f */
[----:B------:R-:W1:Y:S01]  /*52a0*/  MUFU.EX2 R56, R56 ;  /* 0x0000003800387308 */ /* 0x000e620000000800 */
[----:B----4-:R-:W-:Y:S01]  /*52b0*/  FADD.FTZ R58, R20, R65 ;  /* 0x00000041143a7221 */ /* 0x010fe20000010000 */
[----:B------:R-:W-:Y:S01]  /*52c0*/  FADD.FTZ R67, R45, R62 ;  /* 0x0000003e2d437221 */ /* 0x000fe20000010000 */
[-CC-:B------:R-:W-:Y:S01]  /*52d0*/  FFMA.FTZ R24, R24, R11.reuse, -R63.reuse ;  /* 0x0000000b18187223 */ /* 0x180fe2000001083f */
[-CC-:B------:R-:W-:Y:S01]  /*52e0*/  FFMA.FTZ R34, R34, R11.reuse, -R63.reuse ;  /* 0x0000000b22227223 */ /* 0x180fe2000001083f */
[-C--:B------:R-:W-:Y:S01]  /*52f0*/  FFMA.FTZ R28, R28, R11.reuse, -R63 ;  /* 0x0000000b1c1c7223 */ /* 0x080fe2000001083f */
[----:B------:R-:W-:Y:S01]  /*5300*/  FADD.FTZ R62, R112, R67 ;  /* 0x00000043703e7221 */ /* 0x000fe20000010000 */
[-CC-:B------:R-:W-:Y:S01]  /*5310*/  FFMA.FTZ R38, R38, R11.reuse, -R63.reuse ;  /* 0x0000000b26267223 */ /* 0x180fe2000001083f */
[----:B------:R-:W4:Y:S01]  /*5320*/  MUFU.EX2 R185, R185 ;  /* 0x000000b900b97308 */ /* 0x000f220000000800 */
[----:B---3--:R-:W-:Y:S01]  /*5330*/  FADD.FTZ R65, R183, R58 ;  /* 0x0000003ab7417221 */ /* 0x008fe20000010000 */
[----:B------:R-:W-:Y:S01]  /*5340*/  FADD.FTZ R67, R47, R62 ;  /* 0x0000003e2f437221 */ /* 0x000fe20000010000 */
[-CC-:B------:R-:W-:Y:S01]  /*5350*/  FFMA.FTZ R120, R120, R11.reuse, -R63.reuse ;  /* 0x0000000b78787223 */ /* 0x180fe2000001083f */
[-CC-:B------:R-:W-:Y:S01]  /*5360*/  FFMA.FTZ R26, R26, R11.reuse, -R63.reuse ;  /* 0x0000000b1a1a7223 */ /* 0x180fe2000001083f */
[-C--:B------:R-:W-:Y:S01]  /*5370*/  FFMA.FTZ R100, R100, R11.reuse, -R63 ;  /* 0x0000000b64647223 */ /* 0x080fe2000001083f */
[----:B------:R-:W-:Y:S01]  /*5380*/  FADD.FTZ R67, R116, R67 ;  /* 0x0000004374437221 */ /* 0x000fe20000010000 */
[-C--:B------:R-:W-:Y:S01]  /*5390*/  FFMA.FTZ R30, R30, R11.reuse, -R63 ;  /* 0x0000000b1e1e7223 */ /* 0x080fe2000001083f */
[----:B------:R-:W3:Y:S01]  /*53a0*/  MUFU.EX2 R80, R80 ;  /* 0x0000005000507308 */ /* 0x000ee20000000800 */
[----:B-1----:R-:W-:Y:S01]  /*53b0*/  FADD.FTZ R58, R56, R65 ;  /* 0x00000041383a7221 */ /* 0x002fe20000010000 */
[----:B------:R-:W-:Y:S01]  /*53c0*/  FFMA.FTZ R60, R60, R11, -R63 ;  /* 0x0000000b3c3c7223 */ /* 0x000fe2000001083f */
[----:B------:R-:W-:Y:S01]  /*53d0*/  F2FP.F16.F32.PACK_AB R178, R15, R178 ;  /* 0x000000b20fb2723e */ /* 0x000fe200000000ff */
[--C-:B------:R-:W-:Y:S01]  /*53e0*/  IMAD.MOV.U32 R78, RZ, RZ, R87.reuse ;  /* 0x000000ffff4e7224 */ /* 0x100fe200078e0057 */
[----:B------:R-:W-:Y:S01]  /*53f0*/  F2FP.F16.F32.PACK_AB R179, R14, R179 ;  /* 0x000000b30eb3723e */ /* 0x000fe200000000ff */
[--C-:B------:R-:W-:Y:S01]  /*5400*/  IMAD.MOV.U32 R76, RZ, RZ, R87.reuse ;  /* 0x000000ffff4c7224 */ /* 0x100fe200078e0057 */
[----:B------:R-:W-:Y:S01]  /*5410*/  F2FP.F16.F32.PACK_AB R182, R25, R182 ;  /* 0x000000b619b6723e */ /* 0x000fe200000000ff */
[----:B------:R-:W1:Y:S01]  /*5420*/  MUFU.EX2 R187, R187 ;  /* 0x000000bb00bb7308 */ /* 0x000e620000000800 */
[----:B----4-:R-:W-:Y:S01]  /*5430*/  FADD.FTZ R65, R185, R58 ;  /* 0x0000003ab9417221 */ /* 0x010fe20000010000 */
[----:B------:R-:W-:Y:S01]  /*5440*/  F2FP.F16.F32.PACK_AB R184, R29, R184 ;  /* 0x000000b81db8723e */ /* 0x000fe200000000ff */
[--C-:B------:R-:W-:Y:S01]  /*5450*/  IMAD.MOV.U32 R70, RZ, RZ, R87.reuse ;  /* 0x000000ffff467224 */ /* 0x100fe200078e0057 */
[----:B------:R-:W-:Y:S01]  /*5460*/  F2FP.F16.F32.PACK_AB R186, R33, R186 ;  /* 0x000000ba21ba723e */ /* 0x000fe200000000ff */
[--C-:B------:R-:W-:Y:S01]  /*5470*/  IMAD.MOV.U32 R68, RZ, RZ, R87.reuse ;  /* 0x000000ffff447224 */ /* 0x100fe200078e0057 */
[----:B------:R-:W-:Y:S01]  /*5480*/  F2FP.F16.F32.PACK_AB R177, R36, R177 ;  /* 0x000000b124b1723e */ /* 0x000fe200000000ff */
[----:B------:R-:W-:Y:S01]  /*5490*/  IMAD.MOV.U32 R62, RZ, RZ, R87 ;  /* 0x000000ffff3e7224 */ /* 0x000fe200078e0057 */
[----:B------:R-:W4:Y:S01]  /*54a0*/  MUFU.EX2 R82, R82 ;  /* 0x0000005200527308 */ /* 0x000f220000000800 */
[----:B---3--:R-:W-:Y:S01]  /*54b0*/  FADD.FTZ R58, R80, R65 ;  /* 0x00000041503a7221 */ /* 0x008fe20000010000 */
[----:B------:R-:W-:Y:S01]  /*54c0*/  F2FP.F16.F32.PACK_AB R183, R56, R183 ;  /* 0x000000b738b7723e */ /* 0x000fe200000000ff */
[--C-:B------:R-:W-:Y:S01]  /*54d0*/  IMAD.MOV.U32 R56, RZ, RZ, R87.reuse ;  /* 0x000000ffff387224 */ /* 0x100fe200078e0057 */
[----:B------:R-:W-:Y:S01]  /*54e0*/  F2FP.F16.F32.PACK_AB R185, R80, R185 ;  /* 0x000000b950b9723e */ /* 0x000fe200000000ff */
[--C-:B------:R-:W-:Y:S01]  /*54f0*/  IMAD.MOV.U32 R80, RZ, RZ, R87.reuse ;  /* 0x000000ffff507224 */ /* 0x100fe200078e0057 */
[----:B------:R-:W-:Y:S01]  /*5500*/  F2FP.F16.F32.PACK_AB R180, R21, R180 ;  /* 0x000000b415b4723e */ /* 0x000fe200000000ff */
[--C-:B------:R-:W-:Y:S01]  /*5510*/  IMAD.MOV.U32 R47, RZ, RZ, R87.reuse ;  /* 0x000000ffff2f7224 */ /* 0x100fe200078e0057 */
[----:B------:R-:W3:Y:S01]  /*5520*/  MUFU.EX2 R189, R189 ;  /* 0x000000bd00bd7308 */ /* 0x000ee20000000800 */
[----:B-1----:R-:W-:Y:S01]  /*5530*/  FADD.FTZ R65, R187, R58 ;  /* 0x0000003abb417221 */ /* 0x002fe20000010000 */
[----:B------:R-:W-:Y:S01]  /*5540*/  F2FP.F16.F32.PACK_AB R181, R20, R181 ;  /* 0x000000b514b5723e */ /* 0x000fe200000000ff */
[----:B------:R-:W-:-:S02]  /*5550*/  IMAD.MOV.U32 R43, RZ, RZ, R87 ;  /* 0x000000ffff2b7224 */ /* 0x000fc400078e0057 */
[--C-:B------:R-:W-:Y:S02]  /*5560*/  IMAD.MOV.U32 R41, RZ, RZ, R87.reuse ;  /* 0x000000ffff297224 */ /* 0x100fe400078e0057 */
[----:B------:R-:W-:Y:S01]  /*5570*/  IMAD.MOV.U32 R36, RZ, RZ, R87 ;  /* 0x000000ffff247224 */ /* 0x000fe200078e0057 */
[----:B------:R-:W2:Y:S01]  /*5580*/  MUFU.EX2 R84, R84 ;  /* 0x0000005400547308 */ /* 0x000ea20000000800 */
[C---:B----4-:R-:W-:Y:S01]  /*5590*/  FADD.FTZ R58, R82.reuse, R65 ;  /* 0x00000041523a7221 */ /* 0x050fe20000010000 */
[----:B------:R-:W-:Y:S01]  /*55a0*/  F2FP.F16.F32.PACK_AB R187, R82, R187 ;  /* 0x000000bb52bb723e */ /* 0x000fe200000000ff */
[--C-:B------:R-:W-:Y:S02]  /*55b0*/  IMAD.MOV.U32 R82, RZ, RZ, R87.reuse ;  /* 0x000000ffff527224 */ /* 0x100fe400078e0057 */
[--C-:B------:R-:W-:Y:S02]  /*55c0*/  IMAD.MOV.U32 R35, RZ, RZ, R87.reuse ;  /* 0x000000ffff237224 */ /* 0x100fe400078e0057 */
[--C-:B------:R-:W-:Y:S01]  /*55d0*/  IMAD.MOV.U32 R33, RZ, RZ, R87.reuse ;  /* 0x000000ffff217224 */ /* 0x100fe200078e0057 */
[----:B------:R-:W1:Y:S01]  /*55e0*/  MUFU.EX2 R191, R191 ;  /* 0x000000bf00bf7308 */ /* 0x000e620000000800 */
[----:B---3--:R-:W-:Y:S01]  /*55f0*/  FADD.FTZ R65, R189, R58 ;  /* 0x0000003abd417221 */ /* 0x008fe20000010000 */
[----:B------:R-:W-:-:S02]  /*5600*/  IMAD.MOV.U32 R58, RZ, RZ, R87 ;  /* 0x000000ffff3a7224 */ /* 0x000fc400078e0057 */
[--C-:B------:R-:W-:Y:S02]  /*5610*/  IMAD.MOV.U32 R29, RZ, RZ, R87.reuse ;  /* 0x000000ffff1d7224 */ /* 0x100fe400078e0057 */
[----:B------:R-:W-:Y:S02]  /*5620*/  IMAD.MOV.U32 R25, RZ, RZ, R87 ;  /* 0x000000ffff197224 */ /* 0x000fe400078e0057 */
[----:B------:R-:W3:Y:S01]  /*5630*/  MUFU.EX2 R86, R86 ;  /* 0x0000005600567308 */ /* 0x000ee20000000800 */
[C---:B--2---:R-:W-:Y:S01]  /*5640*/  FADD.FTZ R40, R84.reuse, R65 ;  /* 0x0000004154287221 */ /* 0x044fe20000010000 */
[----:B------:R-:W-:Y:S01]  /*5650*/  F2FP.F16.F32.PACK_AB R189, R84, R189 ;  /* 0x000000bd54bd723e */ /* 0x000fe200000000ff */
[----:B------:R-:W-:-:S05]  /*5660*/  IMAD.MOV.U32 R84, RZ, RZ, R87 ;  /* 0x000000ffff547224 */ /* 0x000fca00078e0057 */
[----:B------:R-:W2:Y:S01]  /*5670*/  MUFU.EX2 R193, R193 ;  /* 0x000000c100c17308 */ /* 0x000ea20000000800 */
[----:B-1----:R-:W-:-:S07]  /*5680*/  FADD.FTZ R65, R191, R40 ;  /* 0x00000028bf417221 */ /* 0x002fce0000010000 */
[----:B------:R-:W1:Y:S01]  /*5690*/  MUFU.EX2 R72, R72 ;  /* 0x0000004800487308 */ /* 0x000e620000000800 */
[C---:B---3--:R-:W-:Y:S01]  /*56a0*/  FADD.FTZ R40, R86.reuse, R65 ;  /* 0x0000004156287221 */ /* 0x048fe20000010000 */
[----:B------:R-:W-:Y:S01]  /*56b0*/  F2FP.F16.F32.PACK_AB R191, R86, R191 ;  /* 0x000000bf56bf723e */ /* 0x000fe200000000ff */
[----:B------:R-:W-:-:S05]  /*56c0*/  IMAD.MOV.U32 R86, RZ, RZ, R87 ;  /* 0x000000ffff567224 */ /* 0x000fca00078e0057 */
[----:B------:R-:W3:Y:S01]  /*56d0*/  MUFU.EX2 R195, R195 ;  /* 0x000000c300c37308 */ /* 0x000ee20000000800 */
[----:B--2---:R-:W-:-:S07]  /*56e0*/  FADD.FTZ R65, R193, R40 ;  /* 0x00000028c1417221 */ /* 0x004fce0000010000 */
[----:B------:R2:W-:Y:S01]  /*56f0*/  MUFU.EX2 R12, R50 ;  /* 0x00000032000c7308 */ /* 0x0005e20000000800 */
[C---:B-1----:R-:W-:Y:S01]  /*5700*/  FADD.FTZ R40, R72.reuse, R65 ;  /* 0x0000004148287221 */ /* 0x042fe20000010000 */
[----:B------:R-:W-:Y:S01]  /*5710*/  F2FP.F16.F32.PACK_AB R193, R72, R193 ;  /* 0x000000c148c1723e */ /* 0x000fe200000000ff */
[----:B------:R-:W-:-:S05]  /*5720*/  IMAD.MOV.U32 R72, RZ, RZ, R87 ;  /* 0x000000ffff487224 */ /* 0x000fca00078e0057 */
[----:B------:R-:W1:Y:S01]  /*5730*/  MUFU.EX2 R74, R74 ;  /* 0x0000004a004a7308 */ /* 0x000e620000000800 */
[----:B--2---:R-:W-:Y:S01]  /*5740*/  FADD.FTZ R50, R198, R67 ;  /* 0x00000043c6327221 */ /* 0x004fe20000010000 */
[----:B---3--:R-:W-:Y:S01]  /*5750*/  FADD.FTZ R65, R195, R40 ;  /* 0x00000028c3417221 */ /* 0x008fe20000010000 */
[C---:B------:R-:W-:Y:S02]  /*5760*/  F2FP.F16.F32.PACK_AB R198, R49.reuse, R198 ;  /* 0x000000c631c6723e */ /* 0x040fe400000000ff */
[----:B------:R-:W-:Y:S01]  /*5770*/  FADD.FTZ R67, R49, R50 ;  /* 0x0000003231437221 */ /* 0x000fe20000010000 */
[----:B------:R-:W-:Y:S02]  /*5780*/  IMAD.MOV.U32 R49, RZ, RZ, R87 ;  /* 0x000000ffff317224 */ /* 0x000fe400078e0057 */
[----:B------:R-:W2:Y:S01]  /*5790*/  MUFU.EX2 R197, R197 ;  /* 0x000000c500c57308 */ /* 0x000ea20000000800 */
[----:B------:R-:W-:Y:S01]  /*57a0*/  FADD.FTZ R50, R200, R67 ;  /* 0x00000043c8327221 */ /* 0x000fe20000010000 */
[----:B------:R-:W-:-:S03]  /*57b0*/  F2FP.F16.F32.PACK_AB R200, R51, R200 ;  /* 0x000000c833c8723e */ /* 0x000fc600000000ff */
[----:B------:R-:W-:Y:S01]  /*57c0*/  FADD.FTZ R67, R51, R50 ;  /* 0x0000003233437221 */ /* 0x000fe20000010000 */
[----:B------:R-:W-:Y:S02]  /*57d0*/  IMAD.MOV.U32 R51, RZ, RZ, R87 ;  /* 0x000000ffff337224 */ /* 0x000fe400078e0057 */
[----:B------:R-:W3:Y:S01]  /*57e0*/  MUFU.EX2 R64, R64 ;  /* 0x0000004000407308 */ /* 0x000ee20000000800 */
[C---:B-1----:R-:W-:Y:S01]  /*57f0*/  FADD.FTZ R40, R74.reuse, R65 ;  /* 0x000000414a287221 */ /* 0x042fe20000010000 */
[----:B------:R-:W-:Y:S01]  /*5800*/  F2FP.F16.F32.PACK_AB R195, R74, R195 ;  /* 0x000000c34ac3723e */ /* 0x000fe200000000ff */
[--C-:B------:R-:W-:Y:S02]  /*5810*/  IMAD.MOV.U32 R74, RZ, RZ, R87.reuse ;  /* 0x000000ffff4a7224 */ /* 0x100fe400078e0057 */
[----:B------:R-:W-:-:S03]  /*5820*/  IMAD.MOV.U32 R50, RZ, RZ, R87 ;  /* 0x000000ffff327224 */ /* 0x000fc600078e0057 */
[----:B------:R-:W-:Y:S01]  /*5830*/  MUFU.EX2 R27, R27 ;  /* 0x0000001b001b7308 */ /* 0x000fe20000000800 */
[----:B--2---:R-:W-:-:S07]  /*5840*/  FADD.FTZ R65, R197, R40 ;  /* 0x00000028c5417221 */ /* 0x004fce0000010000 */
[----:B------:R-:W1:Y:S01]  /*5850*/  MUFU.EX2 R199, R199 ;  /* 0x000000c700c77308 */ /* 0x000e620000000800 */
[C---:B---3--:R-:W-:Y:S01]  /*5860*/  FADD.FTZ R40, R64.reuse, R65 ;  /* 0x0000004140287221 */ /* 0x048fe20000010000 */
[----:B------:R-:W-:Y:S01]  /*5870*/  F2FP.F16.F32.PACK_AB R197, R64, R197 ;  /* 0x000000c540c5723e */ /* 0x000fe200000000ff */
[--C-:B------:R-:W-:Y:S02]  /*5880*/  IMAD.MOV.U32 R65, RZ, RZ, R87.reuse ;  /* 0x000000ffff417224 */ /* 0x100fe400078e0057 */
[----:B------:R-:W-:-:S03]  /*5890*/  IMAD.MOV.U32 R64, RZ, RZ, R87 ;  /* 0x000000ffff407224 */ /* 0x000fc600078e0057 */
[----:B------:R-:W2:Y:S08]  /*58a0*/  MUFU.EX2 R206, R206 ;  /* 0x000000ce00ce7308 */ /* 0x000eb00000000800 */
[----:B------:R3:W-:Y:S01]  /*58b0*/  MUFU.EX2 R207, R44 ;  /* 0x0000002c00cf7308 */ /* 0x0007e20000000800 */
[----:B-1----:R-:W-:-:S07]  /*58c0*/  FADD.FTZ R13, R199, R40 ;  /* 0x00000028c70d7221 */ /* 0x002fce0000010000 */
[----:B------:R-:W1:Y:S01]  /*58d0*/  MUFU.EX2 R66, R66 ;  /* 0x0000004200427308 */ /* 0x000e620000000800 */
[----:B---3--:R-:W-:Y:S01]  /*58e0*/  FADD.FTZ R44, R202, R67 ;  /* 0x00000043ca2c7221 */ /* 0x008fe20000010000 */
[----:B------:R-:W-:-:S03]  /*58f0*/  F2FP.F16.F32.PACK_AB R202, R39, R202 ;  /* 0x000000ca27ca723e */ /* 0x000fc600000000ff */
[----:B------:R-:W-:Y:S01]  /*5900*/  FADD.FTZ R67, R39, R44 ;  /* 0x0000002c27437221 */ /* 0x000fe20000010000 */
[----:B------:R-:W-:Y:S02]  /*5910*/  IMAD.MOV.U32 R39, RZ, RZ, R87 ;  /* 0x000000ffff277224 */ /* 0x000fe400078e0057 */
[----:B------:R-:W3:Y:S01]  /*5920*/  MUFU.EX2 R31, R31 ;  /* 0x0000001f001f7308 */ /* 0x000ee20000000800 */
[----:B------:R-:W-:Y:S01]  /*5930*/  FADD.FTZ R44, R204, R67 ;  /* 0x00000043cc2c7221 */ /* 0x000fe20000010000 */
[C---:B------:R-:W-:Y:S01]  /*5940*/  F2FP.F16.F32.PACK_AB R204, R27.reuse, R204 ;  /* 0x000000cc1bcc723e */ /* 0x040fe200000000ff */
[--C-:B------:R-:W-:Y:S02]  /*5950*/  IMAD.MOV.U32 R67, RZ, RZ, R87.reuse ;  /* 0x000000ffff437224 */ /* 0x100fe400078e0057 */
[----:B------:R-:W-:Y:S01]  /*5960*/  FADD.FTZ R63, R27, R44 ;  /* 0x0000002c1b3f7221 */ /* 0x000fe20000010000 */
[----:B------:R-:W-:Y:S02]  /*5970*/  IMAD.MOV.U32 R44, RZ, RZ, R87 ;  /* 0x000000ffff2c7224 */ /* 0x000fe400078e0057 */
[----:B------:R-:W-:Y:S01]  /*5980*/  MUFU.EX2 R201, R201 ;  /* 0x000000c900c97308 */ /* 0x000fe20000000800 */
[----:B--2---:R-:W-:Y:S01]  /*5990*/  FADD.FTZ R40, R206, R63 ;  /* 0x0000003fce287221 */ /* 0x004fe20000010000 */
[----:B-1----:R-:W-:Y:S01]  /*59a0*/  F2FP.F16.F32.PACK_AB R199, R66, R199 ;  /* 0x000000c742c7723e */ /* 0x002fe200000000ff */
[----:B------:R-:W-:-:S02]  /*59b0*/  IMAD.MOV.U32 R63, RZ, RZ, R87 ;  /* 0x000000ffff3f7224 */ /* 0x000fc400078e0057 */
[----:B------:R-:W-:-:S03]  /*59c0*/  IMAD.MOV.U32 R27, RZ, RZ, R87 ;  /* 0x000000ffff1b7224 */ /* 0x000fc600078e0057 */
[----:B------:R-:W1:Y:S01]  /*59d0*/  MUFU.EX2 R208, R208 ;  /* 0x000000d000d07308 */ /* 0x000e620000000800 */
[C---:B---3--:R-:W-:Y:S01]  /*59e0*/  FADD.FTZ R15, R31.reuse, R40 ;  /* 0x000000281f0f7221 */ /* 0x048fe20000010000 */
[----:B------:R-:W-:Y:S01]  /*59f0*/  F2FP.F16.F32.PACK_AB R206, R31, R206 ;  /* 0x000000ce1fce723e */ /* 0x000fe200000000ff */
[----:B------:R-:W-:-:S05]  /*5a00*/  IMAD.MOV.U32 R31, RZ, RZ, R87 ;  /* 0x000000ffff1f7224 */ /* 0x000fca00078e0057 */
[----:B------:R-:W-:Y:S08]  /*5a10*/  MUFU.EX2 R48, R48 ;  /* 0x0000003000307308 */ /* 0x000ff00000000800 */
[----:B------:R-:W2:Y:S01]  /*5a20*/  MUFU.EX2 R53, R53 ;  /* 0x0000003500357308 */ /* 0x000ea20000000800 */
[----:B-1----:R-:W-:-:S07]  /*5a30*/  FADD.FTZ R40, R208, R15 ;  /* 0x0000000fd0287221 */ /* 0x002fce0000010000 */
[----:B------:R-:W1:Y:S08]  /*5a40*/  MUFU.EX2 R203, R203 ;  /* 0x000000cb00cb7308 */ /* 0x000e700000000800 */
[----:B------:R-:W3:Y:S01]  /*5a50*/  MUFU.EX2 R210, R210 ;  /* 0x000000d200d27308 */ /* 0x000ee20000000800 */
[C---:B--2---:R-:W-:Y:S01]  /*5a60*/  FADD.FTZ R15, R53.reuse, R40 ;  /* 0x00000028350f7221 */ /* 0x044fe20000010000 */
[----:B------:R-:W-:Y:S01]  /*5a70*/  F2FP.F16.F32.PACK_AB R208, R53, R208 ;  /* 0x000000d035d0723e */ /* 0x000fe200000000ff */
[----:B------:R-:W-:-:S02]  /*5a80*/  IMAD.MOV.U32 R53, RZ, RZ, R87 ;  /* 0x000000ffff357224 */ /* 0x000fc400078e0057 */
[----:B------:R-:W-:-:S03]  /*5a90*/  IMAD.MOV.U32 R40, RZ, RZ, R87 ;  /* 0x000000ffff287224 */ /* 0x000fc600078e0057 */
[----:B------:R-:W2:Y:S08]  /*5aa0*/  MUFU.EX2 R52, R52 ;  /* 0x0000003400347308 */ /* 0x000eb00000000800 */
[----:B------:R4:W-:Y:S08]  /*5ab0*/  MUFU.EX2 R209, R32 ;  /* 0x0000002000d17308 */ /* 0x0009f00000000800 */
[----:B------:R-:W5:Y:S01]  /*5ac0*/  MUFU.EX2 R55, R55 ;  /* 0x0000003700377308 */ /* 0x000f620000000800 */
[----:B----4-:R-:W-:Y:S01]  /*5ad0*/  FADD.FTZ R32, R66, R13 ;  /* 0x0000000d42207221 */ /* 0x010fe20000010000 */
[----:B------:R-:W-:-:S03]  /*5ae0*/  IMAD.MOV.U32 R66, RZ, RZ, R87 ;  /* 0x000000ffff427224 */ /* 0x000fc600078e0057 */
[----:B------:R-:W-:Y:S01]  /*5af0*/  FADD.FTZ R13, R201, R32 ;  /* 0x00000020c90d7221 */ /* 0x000fe20000010000 */
[C---:B------:R-:W-:Y:S02]  /*5b00*/  F2FP.F16.F32.PACK_AB R201, R48.reuse, R201 ;  /* 0x000000c930c9723e */ /* 0x040fe400000000ff */
[----:B------:R-:W4:Y:S01]  /*5b10*/  MUFU.EX2 R205, R205 ;  /* 0x000000cd00cd7308 */ /* 0x000f220000000800 */
[----:B------:R-:W-:Y:S01]  /*5b20*/  FADD.FTZ R32, R48, R13 ;  /* 0x0000000d30207221 */ /* 0x000fe20000010000 */
[----:B------:R-:W-:-:S03]  /*5b30*/  IMAD.MOV.U32 R48, RZ, RZ, R87 ;  /* 0x000000ffff307224 */ /* 0x000fc600078e0057 */
[----:B-1----:R-:W-:Y:S01]  /*5b40*/  FADD.FTZ R13, R203, R32 ;  /* 0x00000020cb0d7221 */ /* 0x002fe20000010000 */
[----:B---3--:R-:W-:Y:S01]  /*5b50*/  FADD.FTZ R32, R210, R15 ;  /* 0x0000000fd2207221 */ /* 0x008fe20000010000 */
[----:B--2---:R-:W-:Y:S01]  /*5b60*/  F2FP.F16.F32.PACK_AB R203, R52, R203 ;  /* 0x000000cb34cb723e */ /* 0x004fe200000000ff */
[----:B------:R-:W1:Y:S01]  /*5b70*/  MUFU.EX2 R212, R212 ;  /* 0x000000d400d47308 */ /* 0x000e620000000800 */
[C---:B-----5:R-:W-:Y:S01]  /*5b80*/  F2FP.F16.F32.PACK_AB R210, R55.reuse, R210 ;  /* 0x000000d237d2723e */ /* 0x060fe200000000ff */
[----:B------:R-:W-:Y:S01]  /*5b90*/  FADD.FTZ R15, R55, R32 ;  /* 0x00000020370f7221 */ /* 0x000fe20000010000 */
[--C-:B------:R-:W-:Y:S02]  /*5ba0*/  IMAD.MOV.U32 R55, RZ, RZ, R87.reuse ;  /* 0x000000ffff377224 */ /* 0x100fe400078e0057 */
[----:B------:R-:W-:-:S03]  /*5bb0*/  IMAD.MOV.U32 R32, RZ, RZ, R87 ;  /* 0x000000ffff207224 */ /* 0x000fc600078e0057 */
[----:B------:R-:W2:Y:S08]  /*5bc0*/  MUFU.EX2 R57, R57 ;  /* 0x0000003900397308 */ /* 0x000eb00000000800 */
[----:B------:R-:W3:Y:S08]  /*5bd0*/  MUFU.EX2 R54, R54 ;  /* 0x0000003600367308 */ /* 0x000ef00000000800 */
[----:B------:R5:W-:Y:S08]  /*5be0*/  MUFU.EX2 R211, R24 ;  /* 0x0000001800d37308 */ /* 0x000bf00000000800 */
[----:B------:R-:W3:Y:S01]  /*5bf0*/  MUFU.EX2 R42, R42 ;  /* 0x0000002a002a7308 */ /* 0x000ee20000000800 */
[----:B-----5:R-:W-:Y:S01]  /*5c00*/  FADD.FTZ R24, R52, R13 ;  /* 0x0000000d34187221 */ /* 0x020fe20000010000 */
[----:B------:R-:W-:-:S03]  /*5c10*/  IMAD.MOV.U32 R52, RZ, RZ, R87 ;  /* 0x000000ffff347224 */ /* 0x000fc600078e0057 */
[----:B----4-:R-:W-:Y:S01]  /*5c20*/  FADD.FTZ R13, R205, R24 ;  /* 0x00000018cd0d7221 */ /* 0x010fe20000010000 */
[----:B-1----:R-:W-:Y:S01]  /*5c30*/  FADD.FTZ R24, R212, R15 ;  /* 0x0000000fd4187221 */ /* 0x002fe20000010000 */
[C---:B--2---:R-:W-:Y:S01]  /*5c40*/  F2FP.F16.F32.PACK_AB R212, R57.reuse, R212 ;  /* 0x000000d439d4723e */ /* 0x044fe200000000ff */
[----:B------:R-:W1:Y:S01]  /*5c50*/  MUFU.EX2 R46, R46 ;  /* 0x0000002e002e7308 */ /* 0x000e620000000800 */
[C---:B------:R-:W-:Y:S01]  /*5c60*/  FADD.FTZ R13, R12.reuse, R13 ;  /* 0x0000000d0c0d7221 */ /* 0x040fe20000010000 */
[----:B------:R-:W-:Y:S01]  /*5c70*/  FADD.FTZ R15, R57, R24 ;  /* 0x00000018390f7221 */ /* 0x000fe20000010000 */
[----:B------:R-:W-:Y:S01]  /*5c80*/  F2FP.F16.F32.PACK_AB R205, R12, R205 ;  /* 0x000000cd0ccd723e */ /* 0x000fe200000000ff */
[----:B------:R-:W-:Y:S02]  /*5c90*/  IMAD.MOV.U32 R57, RZ, RZ, R87 ;  /* 0x000000ffff397224 */ /* 0x000fe400078e0057 */
[----:B---3--:R-:W-:Y:S02]  /*5ca0*/  FADD.FTZ R24, R54, R13 ;  /* 0x0000000d36187221 */ /* 0x008fe40000010000 */
[----:B------:R-:W2:Y:S02]  /*5cb0*/  MUFU.EX2 R34, R34 ;  /* 0x0000002200227308 */ /* 0x000ea40000000800 */
[C---:B------:R-:W-:Y:S01]  /*5cc0*/  FADD.FTZ R13, R207.reuse, R24 ;  /* 0x00000018cf0d7221 */ /* 0x040fe20000010000 */
[----:B------:R-:W-:Y:S01]  /*5cd0*/  F2FP.F16.F32.PACK_AB R207, R207, R54 ;  /* 0x00000036cfcf723e */ /* 0x000fe200000000ff */
[----:B------:R-:W-:-:S02]  /*5ce0*/  IMAD.MOV.U32 R54, RZ, RZ, R87 ;  /* 0x000000ffff367224 */ /* 0x000fc400078e0057 */
[----:B------:R-:W-:Y:S02]  /*5cf0*/  FADD.FTZ R24, R42, R13 ;  /* 0x0000000d2a187221 */ /* 0x000fe40000010000 */
[----:B------:R-:W3:Y:S02]  /*5d00*/  MUFU.EX2 R213, R28 ;  /* 0x0000001c00d57308 */ /* 0x000ee40000000800 */
[C---:B------:R-:W-:Y:S01]  /*5d10*/  FADD.FTZ R13, R209.reuse, R24 ;  /* 0x00000018d10d7221 */ /* 0x040fe20000010000 */
[----:B------:R-:W-:Y:S01]  /*5d20*/  F2FP.F16.F32.PACK_AB R209, R209, R42 ;  /* 0x0000002ad1d1723e */ /* 0x000fe200000000ff */
[----:B------:R-:W-:Y:S02]  /*5d30*/  IMAD.MOV.U32 R42, RZ, RZ, R87 ;  /* 0x000000ffff2a7224 */ /* 0x000fe400078e0057 */
[----:B-1----:R-:W-:Y:S02]  /*5d40*/  FADD.FTZ R24, R46, R13 ;  /* 0x0000000d2e187221 */ /* 0x002fe40000010000 */
[----:B------:R-:W1:Y:S02]  /*5d50*/  MUFU.EX2 R38, R38 ;  /* 0x0000002600267308 */ /* 0x000e640000000800 */
[C---:B------:R-:W-:Y:S01]  /*5d60*/  FADD.FTZ R13, R211.reuse, R24 ;  /* 0x00000018d30d7221 */ /* 0x040fe20000010000 */
[----:B------:R-:W-:Y:S01]  /*5d70*/  F2FP.F16.F32.PACK_AB R211, R211, R46 ;  /* 0x0000002ed3d3723e */ /* 0x000fe200000000ff */
[----:B------:R-:W-:-:S02]  /*5d80*/  IMAD.MOV.U32 R46, RZ, RZ, R87 ;  /* 0x000000ffff2e7224 */ /* 0x000fc400078e0057 */
[----:B--2---:R-:W-:Y:S01]  /*5d90*/  FADD.FTZ R14, R34, R13 ;  /* 0x0000000d220e7221 */ /* 0x004fe20000010000 */
[--C-:B------:R-:W-:Y:S01]  /*5da0*/  IMAD.MOV.U32 R24, RZ, RZ, R87.reuse ;  /* 0x000000ffff187224 */ /* 0x100fe200078e0057 */
[----:B------:R-:W2:Y:S02]  /*5db0*/  MUFU.EX2 R214, R214 ;  /* 0x000000d600d67308 */ /* 0x000ea40000000800 */
[C---:B---3--:R-:W-:Y:S01]  /*5dc0*/  FADD.FTZ R13, R213.reuse, R14 ;  /* 0x0000000ed50d7221 */ /* 0x048fe20000010000 */
[----:B------:R-:W-:Y:S01]  /*5dd0*/  F2FP.F16.F32.PACK_AB R213, R213, R34 ;  /* 0x00000022d5d5723e */ /* 0x000fe200000000ff */
[----:B------:R-:W-:-:S04]  /*5de0*/  IMAD.MOV.U32 R34, RZ, RZ, R87 ;  /* 0x000000ffff227224 */ /* 0x000fc800078e0057 */
[----:B------:R-:W3:Y:S01]  /*5df0*/  MUFU.EX2 R215, R120 ;  /* 0x0000007800d77308 */ /* 0x000ee20000000800 */
[----:B-1----:R-:W-:-:S07]  /*5e00*/  FADD.FTZ R14, R38, R13 ;  /* 0x0000000d260e7221 */ /* 0x002fce0000010000 */
[----:B------:R-:W1:Y:S01]  /*5e10*/  MUFU.EX2 R59, R59 ;  /* 0x0000003b003b7308 */ /* 0x000e620000000800 */
[----:B--2---:R-:W-:-:S07]  /*5e20*/  FADD.FTZ R28, R214, R15 ;  /* 0x0000000fd61c7221 */ /* 0x004fce0000010000 */
[----:B------:R-:W2:Y:S01]  /*5e30*/  MUFU.EX2 R26, R26 ;  /* 0x0000001a001a7308 */ /* 0x000ea20000000800 */
[C---:B---3--:R-:W-:Y:S01]  /*5e40*/  FADD.FTZ R13, R215.reuse, R14 ;  /* 0x0000000ed70d7221 */ /* 0x048fe20000010000 */
[----:B------:R-:W-:Y:S01]  /*5e50*/  F2FP.F16.F32.PACK_AB R215, R215, R38 ;  /* 0x00000026d7d7723e */ /* 0x000fe200000000ff */
[----:B------:R-:W-:-:S05]  /*5e60*/  IMAD.MOV.U32 R38, RZ, RZ, R87 ;  /* 0x000000ffff267224 */ /* 0x000fca00078e0057 */
[----:B------:R-:W3:Y:S01]  /*5e70*/  MUFU.EX2 R216, R216 ;  /* 0x000000d800d87308 */ /* 0x000ee20000000800 */
[C---:B-1----:R-:W-:Y:S01]  /*5e80*/  FADD.FTZ R15, R59.reuse, R28 ;  /* 0x0000001c3b0f7221 */ /* 0x042fe20000010000 */
[----:B------:R-:W-:Y:S01]  /*5e90*/  F2FP.F16.F32.PACK_AB R214, R59, R214 ;  /* 0x000000d63bd6723e */ /* 0x000fe200000000ff */
[----:B------:R-:W-:-:S05]  /*5ea0*/  IMAD.MOV.U32 R59, RZ, RZ, R87 ;  /* 0x000000ffff3b7224 */ /* 0x000fca00078e0057 */
[----:B------:R-:W1:Y:S01]  /*5eb0*/  MUFU.EX2 R217, R100 ;  /* 0x0000006400d97308 */ /* 0x000e620000000800 */
[----:B--2---:R-:W-:-:S07]  /*5ec0*/  FADD.FTZ R14, R26, R13 ;  /* 0x0000000d1a0e7221 */ /* 0x004fce0000010000 */
[----:B------:R2:W4:Y:S01]  /*5ed0*/  MUFU.EX2 R61, R194 ;  /* 0x000000c2003d7308 */ /* 0x0005220000000800 */
[----:B---3--:R-:W-:-:S07]  /*5ee0*/  FADD.FTZ R28, R216, R15 ;  /* 0x0000000fd81c7221 */ /* 0x008fce0000010000 */
[----:B------:R-:W3:Y:S01]  /*5ef0*/  MUFU.EX2 R30, R30 ;  /* 0x0000001e001e7308 */ /* 0x000ee20000000800 */
[C---:B-1----:R-:W-:Y:S01]  /*5f00*/  FADD.FTZ R13, R217.reuse, R14 ;  /* 0x0000000ed90d7221 */ /* 0x042fe20000010000 */
[----:B--2---:R-:W-:Y:S01]  /*5f10*/  F2FP.F16.F32.PACK_AB R194, R112, R45 ;  /* 0x0000002d70c2723e */ /* 0x004fe200000000ff */
[--C-:B------:R-:W-:Y:S01]  /*5f20*/  IMAD.MOV.U32 R45, RZ, RZ, R87.reuse ;  /* 0x000000ffff2d7224 */ /* 0x100fe200078e0057 */
[----:B------:R-:W-:Y:S01]  /*5f30*/  F2FP.F16.F32.PACK_AB R217, R217, R26 ;  /* 0x0000001ad9d9723e */ /* 0x000fe200000000ff */
[----:B------:R-:W-:-:S03]  /*5f40*/  IMAD.MOV.U32 R26, RZ, RZ, R87 ;  /* 0x000000ffff1a7224 */ /* 0x000fc600078e0057 */
[----:B------:R-:W1:Y:S01]  /*5f50*/  MUFU.EX2 R218, R218 ;  /* 0x000000da00da7308 */ /* 0x000e620000000800 */
[C---:B----4-:R-:W-:Y:S01]  /*5f60*/  FADD.FTZ R15, R61.reuse, R28 ;  /* 0x0000001c3d0f7221 */ /* 0x050fe20000010000 */
[----:B------:R-:W-:Y:S01]  /*5f70*/  F2FP.F16.F32.PACK_AB R216, R61, R216 ;  /* 0x000000d83dd8723e */ /* 0x000fe200000000ff */
[----:B------:R-:W-:-:S05]  /*5f80*/  IMAD.MOV.U32 R61, RZ, RZ, R87 ;  /* 0x000000ffff3d7224 */ /* 0x000fca00078e0057 */
[----:B------:R2:W4:Y:S01]  /*5f90*/  MUFU.EX2 R219, R60 ;  /* 0x0000003c00db7308 */ /* 0x0005220000000800 */
[----:B---3--:R-:W-:-:S07]  /*5fa0*/  FADD.FTZ R14, R30, R13 ;  /* 0x0000000d1e0e7221 */ /* 0x008fce0000010000 */
[----:B------:R-:W3:Y:S01]  /*5fb0*/  MUFU.EX2 R37, R37 ;  /* 0x0000002500257308 */ /* 0x000ee20000000800 */
[----:B-1----:R-:W-:Y:S01]  /*5fc0*/  FADD.FTZ R28, R218, R15 ;  /* 0x0000000fda1c7221 */ /* 0x002fe20000010000 */
[--C-:B--2---:R-:W-:Y:S02]  /*5fd0*/  IMAD.MOV.U32 R60, RZ, RZ, R87.reuse ;  /* 0x000000ffff3c7224 */ /* 0x104fe400078e0057 */
[C---:B----4-:R-:W-:Y:S01]  /*5fe0*/  FADD.FTZ R14, R219.reuse, R14 ;  /* 0x0000000edb0e7221 */ /* 0x050fe20000010000 */
[----:B------:R-:W-:Y:S01]  /*5ff0*/  F2FP.F16.F32.PACK_AB R219, R219, R30 ;  /* 0x0000001edbdb723e */ /* 0x000fe200000000ff */
[--C-:B------:R-:W-:Y:S02]  /*6000*/  IMAD.MOV.U32 R30, RZ, RZ, R87.reuse ;  /* 0x000000ffff1e7224 */ /* 0x100fe400078e0057 */
[C---:B---3--:R-:W-:Y:S01]  /*6010*/  FADD.FTZ R15, R37.reuse, R28 ;  /* 0x0000001c250f7221 */ /* 0x048fe20000010000 */
[----:B------:R-:W-:Y:S01]  /*6020*/  F2FP.F16.F32.PACK_AB R218, R37, R218 ;  /* 0x000000da25da723e */ /* 0x000fe200000000ff */
[----:B------:R-:W-:-:S02]  /*6030*/  IMAD.MOV.U32 R37, RZ, RZ, R87 ;  /* 0x000000ffff257224 */ /* 0x000fc400078e0057 */
[----:B------:R-:W-:Y:S01]  /*6040*/  IMAD.MOV.U32 R28, RZ, RZ, R87 ;  /* 0x000000ffff1c7224 */ /* 0x000fe200078e0057 */
[----:B------:R-:W-:Y:S06]  /*6050*/  @!P2 BRA `(.L_x_15) ;  /* 0x0000004c007ca947 */ /* 0x000fec0003800000 */
[----:B------:R-:W-:Y:S01]  /*6060*/  IMAD.MOV.U32 R13, RZ, RZ, R88 ;  /* 0x000000ffff0d7224 */ /* 0x000fe200078e0058 */
[----:B------:R-:W-:Y:S01]  /*6070*/  CS2R R86, SRZ ;  /* 0x0000000000567805 */ /* 0x000fe2000001ff00 */
[----:B------:R-:W-:Y:S01]  /*6080*/  IMAD.MOV.U32 R21, RZ, RZ, R10 ;  /* 0x000000ffff157224 */ /* 0x000fe200078e000a */
[----:B------:R-:W-:Y:S02]  /*6090*/  CS2R R84, SRZ ;  /* 0x0000000000547805 */ /* 0x000fe4000001ff00 */
[----:B------:R-:W-:Y:S02]  /*60a0*/  CS2R R82, SRZ ;  /* 0x0000000000527805 */ /* 0x000fe4000001ff00 */
[----:B------:R-:W-:Y:S02]  /*60b0*/  CS2R R80, SRZ ;  /* 0x0000000000507805 */ /* 0x000fe4000001ff00 */
[----:B------:R-:W-:Y:S02]  /*60c0*/  CS2R R78, SRZ ;  /* 0x00000000004e7805 */ /* 0x000fe4000001ff00 */
[----:B------:R-:W-:-:S02]  /*60d0*/  CS2R R76, SRZ ;  /* 0x00000000004c7805 */ /* 0x000fc4000001ff00 */
[----:B------:R-:W-:Y:S02]  /*60e0*/  CS2R R74, SRZ ;  /* 0x00000000004a7805 */ /* 0x000fe4000001ff00 */
        /* <DEDUP_REMOVED lines=24> */
[----:B------:R-:W-:Y:S01]  /*6270*/  CS2R R24, SRZ ;  /* 0x0000000000187805 */ /* 0x000fe2000001ff00 */
[----:B------:R-:W-:Y:S01]  /*6280*/  UIADD3 UR60, UR60, -0x2, URZ ;  /* 0xfffffffe3c3c7890 */ /* 0x000fe2000fffe03f */
[----:B------:R-:W-:Y:S01]  /*6290*/  UMOV UR37, UR61 ;  /* 0x0000003d00257c82 */ /* 0x000fe20008000000 */
[----:B------:R-:W-:-:S10]  /*62a0*/  UMOV UR7, UR38 ;  /* 0x0000002600077c82 */ /* 0x000fd40008000000 */
.L_x_24:
[----:B------:R-:W-:Y:S01]  /*62b0*/  R2UR UR6, R18 ;  /* 0x00000000120672ca */ /* 0x000fe200000e0000 */
[----:B------:R-:W-:-:S04]  /*62c0*/  UIADD3 UR38, UR7, 0x1, URZ ;  /* 0x0000000107267890 */ /* 0x000fc8000fffe03f */
[----:B------:R-:W-:-:S04]  /*62d0*/  UISETP.NE.AND UP0, UPT, UR38, 0x2, UPT ;  /* 0x000000022600788c */ /* 0x000fc8000bf05270 */
[----:B------:R-:W-:Y:S02]  /*62e0*/  USEL UR61, URZ, 0x1, UP0 ;  /* 0x000000013f3d7887 */ /* 0x000fe40008000000 */
[----:B------:R-:W-:Y:S02]  /*62f0*/  USEL UR38, UR38, URZ, UP0 ;  /* 0x0000003f26267287 */ /* 0x000fe40008000000 */
[----:B------:R-:W-:Y:S01]  /*6300*/  ISETP.NE.AND P3, PT, RZ, UR6, PT ;  /* 0x00000006ff007c0c */ /* 0x000fe2000bf65270 */
[----:B------:R-:W-:-:S12]  /*6310*/  ULOP3.LUT UR61, UR37, UR61, URZ, 0x3c, !UPT ;  /* 0x0000003d253d7292 */ /* 0x000fd8000f8e3c3f */
[----:B------:R-:W-:Y:S05]  /*6320*/  @P3 BRA `(.L_x_16) ;  /* 0x00000000002c3947 */ /* 0x000fea0003800000 */
[----:B------:R-:W-:Y:S05]  /*6330*/  @!P0 BRA `(.L_x_17) ;  /* 0x0000000000048947 */ /* 0x000fea0003800000 */
[----:B------:R-:W-:Y:S01]  /*6340*/  BPT.TRAP 0x1 ;  /* 0x000000040000795c */ /* 0x000fe20000300000 */
.L_x_17:
[----:B------:R-:W-:Y:S01]  /*6350*/  ULEA UR6, UR38, UR39, 0x3 ;  /* 0x0000002726067291 */ /* 0x000fe2000f8e183f */
[----:B------:R-:W-:-:S05]  /*6360*/  IMAD.U32 R10, RZ, RZ, UR61 ;  /* 0x0000003dff0a7e24 */ /* 0x000fca000f8e00ff */
[----:B------:R-:W-:-:S04]  /*6370*/  SHF.L.U32 R10, R10, 0x1f, RZ ;  /* 0x0000001f0a0a7819 */ /* 0x000fc800000006ff */
[----:B------:R1:W2:Y:S01]  /*6380*/  SYNCS.PHASECHK.TRANS64.TRYWAIT P2, [UR6+0x34830], R10 ;  /* 0x0348300aff0075a7 */ /* 0x0002a20008040146 */
[----:B------:R-:W-:Y:S05]  /*6390*/  @!P0 BRA `(.L_x_18) ;  /* 0x0000000000048947 */ /* 0x000fea0003800000 */
[----:B------:R-:W-:Y:S01]  /*63a0*/  BPT.TRAP 0x1 ;  /* 0x000000040000795c */ /* 0x000fe20000300000 */
.L_x_18:
[----:B--2---:R-:W-:Y:S05]  /*63b0*/  @P2 BRA `(.L_x_16) ;  /* 0x0000000000082947 */ /* 0x004fea0003800000 */
[----:B------:R-:W2:Y:S02]  /*63c0*/  SYNCS.PHASECHK.TRANS64.TRYWAIT P2, [UR6+0x34830], R10 ;  /* 0x0348300aff0075a7 */ /* 0x000ea40008040146 */
[----:B--2---:R-:W-:Y:S05]  /*63d0*/  @!P2 BRA `(.L_x_19) ;  /* 0x000000900004a947 */ /* 0x004fea0003800000 */
.L_x_16:
[----:B--2---:R-:W2:Y:S01]  /*63e0*/  S2R R11, SR_TID.X ;  /* 0x00000000000b7919 */ /* 0x004ea20000002100 */
[----:B------:R-:W-:Y:S01]  /*63f0*/  R2UR UR6, R0 ;  /* 0x00000000000672ca */ /* 0x000fe200000e0000 */
[----:B------:R-:W-:Y:S01]  /*6400*/  UMOV UR59, 0x40000040 ;  /* 0x40000040003b7882 */ /* 0x000fe20000000000 */
[----:B------:R-:W-:Y:S01]  /*6410*/  R2UR UR18, R8 ;  /* 0x00000000081272ca */ /* 0x000fe200000e0000 */
[----:B------:R-:W-:Y:S01]  /*6420*/  UMOV UR23, 0x40000040 ;  /* 0x4000004000177882 */ /* 0x000fe20000000000 */
[----:B------:R-:W-:Y:S01]  /*6430*/  R2UR UR19, R9 ;  /* 0x00000000091372ca */ /* 0x000fe200000e0000 */
[----:B------:R-:W-:Y:S01]  /*6440*/  UMOV UR27, 0x40000040 ;  /* 0x40000040001b7882 */ /* 0x000fe20000000000 */
[----:B------:R-:W-:Y:S01]  /*6450*/  UMOV UR31, 0x40000040 ;  /* 0x40000040001f7882 */ /* 0x000fe20000000000 */
[----:B------:R-:W-:Y:S01]  /*6460*/  UMOV UR35, 0x40000040 ;  /* 0x4000004000237882 */ /* 0x000fe20000000000 */
[----:B------:R-:W-:Y:S01]  /*6470*/  UMOV UR43, 0x40000040 ;  /* 0x40000040002b7882 */ /* 0x000fe20000000000 */
[----:B------:R-:W-:Y:S01]  /*6480*/  UMOV UR47, 0x40000040 ;  /* 0x40000040002f7882 */ /* 0x000fe20000000000 */
[----:B------:R-:W-:Y:S01]  /*6490*/  UMOV UR51, 0x40000040 ;  /* 0x4000004000337882 */ /* 0x000fe20000000000 */
[----:B------:R-:W-:Y:S01]  /*64a0*/  UMOV UR55, 0x40000040 ;  /* 0x4000004000377882 */ /* 0x000fe20000000000 */
[----:B------:R-:W-:Y:S01]  /*64b0*/  R2UR UR14, R6 ;  /* 0x00000000060e72ca */ /* 0x000fe200000e0000 */
[----:B------:R-:W-:Y:S01]  /*64c0*/  UIMAD UR6, UR38, 0xb00, UR6 ;  /* 0x00000b00260678a4 */ /* 0x000fe2000f8e0206 */
[----:B------:R-:W-:Y:S01]  /*64d0*/  R2UR UR15, R7 ;  /* 0x00000000070f72ca */ /* 0x000fe200000e0000 */
[----:B------:R-:W-:Y:S01]  /*64e0*/  UMOV UR56, UR18 ;  /* 0x0000001200387c82 */ /* 0x000fe20008000000 */
[----:B------:R-:W-:Y:S01]  /*64f0*/  UMOV UR20, UR18 ;  /* 0x0000001200147c82 */ /* 0x000fe20008000000 */
[----:B------:R-:W-:Y:S01]  /*6500*/  UMOV UR57, UR19 ;  /* 0x0000001300397c82 */ /* 0x000fe20008000000 */
[----:B------:R-:W-:-:S02]  /*6510*/  UIADD3 UR22, UR6, 0x80, URZ ;  /* 0x0000008006167890 */ /* 0x000fc4000fffe03f */
[----:B------:R-:W-:Y:S01]  /*6520*/  UMOV UR58, UR6 ;  /* 0x00000006003a7c82 */ /* 0x000fe20008000000 */
[----:B------:R-:W-:Y:S01]  /*6530*/  UMOV UR21, UR19 ;  /* 0x0000001300157c82 */ /* 0x000fe20008000000 */
[----:B------:R-:W-:Y:S01]  /*6540*/  UIADD3 UR26, UR6, 0x100, URZ ;  /* 0x00000100061a7890 */ /* 0x000fe2000fffe03f */
[----:B------:R-:W-:Y:S01]  /*6550*/  UMOV UR24, UR18 ;  /* 0x0000001200187c82 */ /* 0x000fe20008000000 */
[----:B------:R-:W-:Y:S01]  /*6560*/  UMOV UR25, UR19 ;  /* 0x0000001300197c82 */ /* 0x000fe20008000000 */
[----:B------:R-:W-:Y:S01]  /*6570*/  UIADD3 UR30, UR6, 0x180, URZ ;  /* 0x00000180061e7890 */ /* 0x000fe2000fffe03f */
[----:B------:R-:W-:Y:S01]  /*6580*/  UMOV UR28, UR18 ;  /* 0x00000012001c7c82 */ /* 0x000fe20008000000 */
[----:B------:R-:W-:Y:S01]  /*6590*/  UMOV UR29, UR19 ;  /* 0x00000013001d7c82 */ /* 0x000fe20008000000 */
[----:B------:R-:W-:Y:S01]  /*65a0*/  UIADD3 UR34, UR6, 0x200, URZ ;  /* 0x0000020006227890 */ /* 0x000fe2000fffe03f */
[----:B--2---:R-:W-:Y:S01]  /*65b0*/  SHF.R.U32.HI R11, RZ, 0x7, R11 ;  /* 0x00000007ff0b7819 */ /* 0x004fe2000001160b */
[----:B------:R-:W-:Y:S01]  /*65c0*/  UMOV UR32, UR18 ;  /* 0x0000001200207c82 */ /* 0x000fe20008000000 */
[----:B------:R-:W-:Y:S01]  /*65d0*/  UMOV UR33, UR19 ;  /* 0x0000001300217c82 */ /* 0x000fe20008000000 */
[----:B------:R-:W-:-:S02]  /*65e0*/  UIADD3 UR42, UR6, 0x280, URZ ;  /* 0x00000280062a7890 */ /* 0x000fc4000fffe03f */
[----:B-1----:R-:W-:Y:S01]  /*65f0*/  VIADD R10, R11, 0x8 ;  /* 0x000000080b0a7836 */ /* 0x002fe20000000000 */
[----:B------:R-:W-:Y:S01]  /*6600*/  UMOV UR40, UR18 ;  /* 0x0000001200287c82 */ /* 0x000fe20008000000 */
[----:B------:R-:W-:Y:S01]  /*6610*/  UMOV UR41, UR19 ;  /* 0x0000001300297c82 */ /* 0x000fe20008000000 */
[----:B------:R-:W-:Y:S02]  /*6620*/  UIADD3 UR46, UR6, 0x300, URZ ;  /* 0x00000300062e7890 */ /* 0x000fe4000fffe03f */
[----:B------:R1:W-:Y:S01]  /*6630*/  BAR.SYNC.DEFER_BLOCKING R10, 0x100 ;  /* 0x0004000a0000751d */ /* 0x0003e20000010000 */
[----:B------:R-:W-:Y:S02]  /*6640*/  UIADD3 UR50, UR6, 0x380, URZ ;  /* 0x0000038006327890 */ /* 0x000fe4000fffe03f */
[----:B------:R-:W-:Y:S02]  /*6650*/  UIADD3 UR54, UR6, 0x400, URZ ;  /* 0x0000040006367890 */ /* 0x000fe4000fffe03f */
[----:B------:R-:W-:Y:S01]  /*6660*/  UIADD3 UR10, UR6, 0x500, URZ ;  /* 0x00000500060a7890 */ /* 0x000fe2000fffe03f */
[----:B------:R-:W-:Y:S01]  /*6670*/  UMOV UR44, UR18 ;  /* 0x00000012002c7c82 */ /* 0x000fe20008000000 */
[----:B------:R-:W-:Y:S01]  /*6680*/  UMOV UR45, UR19 ;  /* 0x00000013002d7c82 */ /* 0x000fe20008000000 */
[----:B------:R-:W-:Y:S01]  /*6690*/  UMOV UR48, UR18 ;  /* 0x0000001200307c82 */ /* 0x000fe20008000000 */
[----:B------:R-:W-:Y:S01]  /*66a0*/  UMOV UR49, UR19 ;  /* 0x0000001300317c82 */ /* 0x000fe20008000000 */
[----:B------:R-:W-:Y:S01]  /*66b0*/  UMOV UR52, UR18 ;  /* 0x0000001200347c82 */ /* 0x000fe20008000000 */
[----:B------:R-:W-:Y:S01]  /*66c0*/  UMOV UR53, UR19 ;  /* 0x0000001300357c82 */ /* 0x000fe20008000000 */
[----:B------:R-:W-:Y:S01]  /*66d0*/  UMOV UR11, 0x40000040 ;  /* 0x40000040000b7882 */ /* 0x000fe20000000000 */
        /* <DEDUP_REMOVED lines=65> */
[----:B------:R-:W-:Y:S01]  /*6af0*/  UMOV UR20, UR18 ;  /* 0x0000001200147c82 */ /* 0x000fe20008000000 */
[----:B------:R-:W-:Y:S01]  /*6b00*/  UMOV UR21, UR19 ;  /* 0x0000001300157c82 */ /* 0x000fe20008000000 */
[----:B------:R-:W-:Y:S01]  /*6b10*/  UMOV UR22, UR10 ;  /* 0x0000000a00167c82 */ /* 0x000fe20008000000 */
[----:B------:R-:W-:Y:S01]  /*6b20*/  UMOV UR23, 0x40000040 ;  /* 0x4000004000177882 */ /* 0x000fe20000000000 */
[----:B------:R-:W-:Y:S01]  /*6b30*/  UIADD3 UR10, UR6, 0x502, URZ ;  /* 0x00000502060a7890 */ /* 0x000fe2000fffe03f */
[----:B------:R-:W-:Y:S02]  /*6b40*/  R2UR UR18, R4 ;  /* 0x00000000041272ca */ /* 0x000fe400000e0000 */
[----:B------:R-:W-:Y:S01]  /*6b50*/  R2UR UR19, R5 ;  /* 0x00000000051372ca */ /* 0x000fe200000e0000 */
        /* <DEDUP_REMOVED lines=157> */
[----:B------:R-:W-:Y:S02]  /*7530*/  UIADD3 UR10, UR6, 0x506, URZ ;  /* 0x00000506060a7890 */ /* 0x000fe4000fffe03f */
        /* <DEDUP_REMOVED lines=228> */
[----:B------:R-:W-:Y:S01]  /*8380*/  UMOV UR11, 0x40000040 ;  /* 0x40000040000b7882 */ /* 0x000fe20000000000 */
[----:B------:R-:W-:Y:S01]  /*8390*/  UIADD3 UR14, UR6, 0x584, URZ ;  /* 0x00000584060e7890 */ /* 0x000fe2000fffe03f */
        /* <DEDUP_REMOVED lines=112> */
[----:B-1----:R-:W-:Y:S05]  /*8aa0*/  @P3 BRA `(.L_x_20) ;  /* 0x00000000002c3947 */ /* 0x002fea0003800000 */
[----:B------:R-:W-:Y:S05]  /*8ab0*/  @!P0 BRA `(.L_x_21) ;  /* 0x0000000000048947 */ /* 0x000fea0003800000 */
[----:B------:R-:W-:Y:S01]  /*8ac0*/  BPT.TRAP 0x1 ;  /* 0x000000040000795c */ /* 0x000fe20000300000 */
.L_x_21:
[----:B------:R-:W-:Y:S01]  /*8ad0*/  ULEA UR6, UR7, UR39, 0x3 ;  /* 0x0000002707067291 */ /* 0x000fe2000f8e183f */
[----:B------:R-:W-:-:S05]  /*8ae0*/  IMAD.U32 R10, RZ, RZ, UR37 ;  /* 0x00000025ff0a7e24 */ /* 0x000fca000f8e00ff */
[----:B------:R-:W-:-:S04]  /*8af0*/  SHF.L.U32 R10, R10, 0x1f, RZ ;  /* 0x0000001f0a0a7819 */ /* 0x000fc800000006ff */
[----:B------:R1:W2:Y:S01]  /*8b00*/  SYNCS.PHASECHK.TRANS64.TRYWAIT P2, [UR6+0x34850], R10 ;  /* 0x0348500aff0075a7 */ /* 0x0002a20008040146 */
[----:B------:R-:W-:Y:S05]  /*8b10*/  @!P0 BRA `(.L_x_22) ;  /* 0x0000000000048947 */ /* 0x000fea0003800000 */
[----:B------:R-:W-:Y:S01]  /*8b20*/  BPT.TRAP 0x1 ;  /* 0x000000040000795c */ /* 0x000fe20000300000 */
.L_x_22:
[----:B--2---:R-:W-:Y:S05]  /*8b30*/  @P2 BRA `(.L_x_20) ;  /* 0x0000000000082947 */ /* 0x004fea0003800000 */
[----:B------:R-:W2:Y:S02]  /*8b40*/  SYNCS.PHASECHK.TRANS64.TRYWAIT P2, [UR6+0x34850], R10 ;  /* 0x0348500aff0075a7 */ /* 0x000ea40008040146 */
[----:B--2---:R-:W-:Y:S05]  /*8b50*/  @!P2 BRA `(.L_x_23) ;  /* 0x00000068003ca947 */ /* 0x004fea0003800000 */
.L_x_20:
[----:B------:R-:W-:Y:S01]  /*8b60*/  UIADD3 UR6, UR39, 0x400, URZ ;  /* 0x0000040027067890 */ /* 0x000fe2000fffe03f */
[----:B------:R-:W-:Y:S01]  /*8b70*/  WARPGROUP.ARRIVE ;  /* 0x00000000000079c5 */ /* 0x000fe20000000000 */
[----:B------:R-:W-:Y:S01]  /*8b80*/  UMOV UR11, 0x40000040 ;  /* 0x40000040000b7882 */ /* 0x000fe20000000000 */
[----:B-12---:R-:W-:Y:S01]  /*8b90*/  FMNMX.FTZ R10, R168, R21, !PT ;  /* 0x00000015a80a7209 */ /* 0x006fe20007810000 */
[----:B------:R-:W-:-:S03]  /*8ba0*/  USHF.R.U32.HI UR6, URZ, 0x4, UR6 ;  /* 0x000000043f067899 */ /* 0x000fc60008011606 */
[----:B------:R-:W1:Y:S01]  /*8bb0*/  S2R R227, SR_TID.X ;  /* 0x0000000000e37919 */ /* 0x000e620000002100 */
[----:B------:R-:W-:Y:S01]  /*8bc0*/  ISETP.LT.AND P2, PT, RZ, UR60, PT ;  /* 0x0000003cff007c0c */ /* 0x000fe2000bf41270 */
[----:B------:R-:W-:Y:S01]  /*8bd0*/  UMOV UR37, UR61 ;  /* 0x0000003d00257c82 */ /* 0x000fe20008000000 */
[----:B------:R-:W-:Y:S01]  /*8be0*/  ULOP3.LUT UR6, UR6, 0x3fff, URZ, 0xc0, !UPT ;  /* 0x00003fff06067892 */ /* 0x000fe2000f8ec03f */
[----:B------:R-:W-:-:S03]  /*8bf0*/  FMNMX.FTZ R11, R169, R10, !PT ;  /* 0x0000000aa90b7209 */ /* 0x000fc60007810000 */
[----:B------:R-:W-:Y:S01]  /*8c00*/  ULOP3.LUT UR6, UR6, 0x5800000, URZ, 0xfc, !UPT ;  /* 0x0580000006067892 */ /* 0x000fe2000f8efc3f */
[----:B------:R-:W-:-:S03]  /*8c10*/  FMNMX.FTZ R10, R172, R11, !PT ;  /* 0x0000000bac0a7209 */ /* 0x000fc60007810000 */
[----:B------:R-:W-:Y:S01]  /*8c20*/  UIMAD UR6, UR7, 0xb00, UR6 ;  /* 0x00000b00070678a4 */ /* 0x000fe2000f8e0206 */
[----:B------:R-:W-:-:S04]  /*8c30*/  FMNMX.FTZ R11, R173, R10, !PT ;  /* 0x0000000aad0b7209 */ /* 0x000fc80007810000 */
[----:B------:R-:W-:Y:S02]  /*8c40*/  FMNMX.FTZ R10, R160, R11, !PT ;  /* 0x0000000ba00a7209 */ /* 0x000fe40007810000 */
[----:B------:R-:W-:Y:S02]  /*8c50*/  UMOV UR10, UR6 ;  /* 0x00000006000a7c82 */ /* 0x000fe40008000000 */
[----:B------:R-:W-:Y:S01]  /*8c60*/  HGMMA.64x128x16.F32 R24, R176, gdesc[UR8].tnspB, R24, gsb0 ;  /* 0x41e00008b0187df0 */ /* 0x000fe20008000818 */
[----:B------:R-:W-:Y:S01]  /*8c70*/  UIADD3 UR10, UR6, 0x80, URZ ;  /* 0x00000080060a7890 */ /* 0x000fe2000fffe03f */
[----:B------:R-:W-:Y:S01]  /*8c80*/  FMNMX.FTZ R11, R161, R10, !PT ;  /* 0x0000000aa10b7209 */ /* 0x000fe20007810000 */
[----:B------:R-:W-:-:S03]  /*8c90*/  UMOV UR11, 0x40000040 ;  /* 0x40000040000b7882 */ /* 0x000fc60000000000 */
[----:B------:R-:W-:-:S04]  /*8ca0*/  FMNMX.FTZ R10, R164, R11, !PT ;  /* 0x0000000ba40a7209 */ /* 0x000fc80007810000 */
[----:B------:R-:W-:Y:S02]  /*8cb0*/  FMNMX.FTZ R11, R165, R10, !PT ;  /* 0x0000000aa50b7209 */ /* 0x000fe40007810000 */
[----:B-1----:R-:W-:Y:S02]  /*8cc0*/  SHF.R.U32.HI R227, RZ, 0x7, R227 ;  /* 0x00000007ffe37819 */ /* 0x002fe400000116e3 */
[----:B------:R-:W-:-:S04]  /*8cd0*/  FMNMX.FTZ R10, R152, R11, !PT ;  /* 0x0000000b980a7209 */ /* 0x000fc80007810000 */
        /* <DEDUP_REMOVED lines=30> */
[----:B------:R-:W-:Y:S01]  /*8ec0*/  FMNMX.FTZ R11, R101, R10, !PT ;  /* 0x0000000a650b7209 */ /* 0x000fe20007810000 */
[----:B------:R-:W-:Y:S02]  /*8ed0*/  WARPGROUP.DEPBAR.LE gsb0, 0x0 ;  /* 0x00008000000079c5 */ /* 0x000fe40000010000 */
[----:B------:R-:W-:Y:S01]  /*8ee0*/  WARPGROUP.ARRIVE ;  /* 0x00000000000079c5 */ /* 0x000fe20000000000 */
[----:B------:R-:W-:-:S04]  /*8ef0*/  FMNMX.FTZ R10, R88, R11, !PT ;  /* 0x0000000b580a7209 */ /* 0x000fc80007810000 */
[----:B------:R-:W-:Y:S01]  /*8f00*/  FMNMX.FTZ R11, R89, R10, !PT ;  /* 0x0000000a590b7209 */ /* 0x000fe20007810000 */
[----:B------:R-:W-:Y:S01]  /*8f10*/  HGMMA.64x128x16.F32 R24, R180, gdesc[UR8].tnspB, R24, gsb0 ;  /* 0x41e00008b4187df0 */ /* 0x000fe20008000818 */
[----:B------:R-:W-:Y:S01]  /*8f20*/  UIADD3 UR10, UR6, 0x100, URZ ;  /* 0x00000100060a7890 */ /* 0x000fe2000fffe03f */
[----:B------:R-:W-:Y:S01]  /*8f30*/  UMOV UR11, 0x40000040 ;  /* 0x40000040000b7882 */ /* 0x000fe20000000000 */
[----:B------:R-:W-:-:S04]  /*8f40*/  FMNMX.FTZ R10, R92, R11, !PT ;  /* 0x0000000b5c0a7209 */ /* 0x000fc80007810000 */
[----:B------:R-:W-:-:S05]  /*8f50*/  FMNMX.FTZ R176, R93, R10, !PT ;  /* 0x0000000a5db07209 */ /* 0x000fca0007810000 */
[----:B------:R-:W1:Y:S02]  /*8f60*/  SHFL.BFLY PT, R11, R176, 0x2, 0x1f ;  /* 0x0c401f00b00b7f89 */ /* 0x000e6400000e0000 */
[----:B-1----:R-:W-:Y:S02]  /*8f70*/  FMNMX.FTZ R177, R176, R11, !PT ;  /* 0x0000000bb0b17209 */ /* 0x002fe40007810000 */
[----:B------:R-:W1:Y:S03]  /*8f80*/  LDC R11, c[0x0][0x988] ;  /* 0x00026200ff0b7b82 */ /* 0x000e660000000800 */
[----:B------:R-:W2:Y:S02]  /*8f90*/  SHFL.BFLY PT, R10, R177, 0x1, 0x1f ;  /* 0x0c201f00b10a7f89 */ /* 0x000ea400000e0000 */
[----:B--2---:R-:W-:-:S05]  /*8fa0*/  FMNMX.FTZ R10, R177, R10, !PT ;  /* 0x0000000ab10a7209 */ /* 0x004fca0007810000 */
[C---:B-1----:R-:W-:Y:S01]  /*8fb0*/  FMUL.FTZ R20, R10.reuse, R11 ;  /* 0x0000000b0a147220 */ /* 0x042fe20000410000 */
[----:B------:R-:W-:-:S03]  /*8fc0*/  FADD.FTZ R12, -R10, R21 ;  /* 0x000000150a0c7221 */ /* 0x000fc60000010100 */
[-CC-:B------:R-:W-:Y:S01]  /*8fd0*/  FFMA.FTZ R176, R169, R11.reuse, -R20.reuse ;  /* 0x0000000ba9b07223 */ /* 0x180fe20000010814 */
        /* <DEDUP_REMOVED lines=21> */
[-C--:B------:R-:W-:Y:S01]  /*9130*/  FFMA.FTZ R92, R92, R11.reuse, -R20 ;  /* 0x0000000b5c5c7223 */ /* 0x080fe20000010814 */
[----:B------:R-:W-:Y:S01]  /*9140*/  FMUL.FTZ R12, R12, R11 ;  /* 0x0000000b0c0c7220 */ /* 0x000fe20000410000 */
[----:B------:R-:W-:Y:S08]  /*9150*/  MUFU.EX2 R21, R21 ;  /* 0x0000001500157308 */ /* 0x000ff00000000800 */
[----:B------:R-:W1:Y:S08]  /*9160*/  MUFU.EX2 R12, R12 ;  /* 0x0000000c000c7308 */ /* 0x000e700000000800 */
[----:B------:R-:W2:Y:S08]  /*9170*/  MUFU.EX2 R176, R176 ;  /* 0x000000b000b07308 */ /* 0x000eb00000000800 */
[----:B------:R-:W3:Y:S01]  /*9180*/  MUFU.EX2 R178, R178 ;  /* 0x000000b200b27308 */ /* 0x000ee20000000800 */
[----:B-1----:R-:W-:-:S07]  /*9190*/  FFMA.FTZ R15, R12, R15, R21 ;  /* 0x0000000f0c0f7223 */ /* 0x002fce0000010015 */
[----:B------:R-:W-:Y:S01]  /*91a0*/  MUFU.EX2 R169, R169 ;  /* 0x000000a900a97308 */ /* 0x000fe20000000800 */
[C---:B--2---:R-:W-:Y:S01]  /*91b0*/  FADD.FTZ R15, R176.reuse, R15 ;  /* 0x0000000fb00f7221 */ /* 0x044fe20000010000 */
[----:B------:R-:W-:-:S06]  /*91c0*/  F2FP.F16.F32.PACK_AB R176, R176, R21 ;  /* 0x00000015b0b0723e */ /* 0x000fcc00000000ff */
[----:B------:R-:W-:Y:S01]  /*91d0*/  MUFU.EX2 R173, R173 ;  /* 0x000000ad00ad7308 */ /* 0x000fe20000000800 */
[----:B------:R-:W-:Y:S02]  /*91e0*/  WARPGROUP.DEPBAR.LE gsb0, 0x0 ;  /* 0x00008000000079c5 */ /* 0x000fe40000010000 */
[----:B------:R-:W-:Y:S01]  /*91f0*/  WARPGROUP.ARRIVE ;  /* 0x00000000000079c5 */ /* 0x000fe20000000000 */
[-CC-:B------:R-:W-:Y:S01]  /*9200*/  FFMA.FTZ R180, R160, R11.reuse, -R20.reuse ;  /* 0x0000000ba0b47223 */ /* 0x180fe20000010814 */
[----:B------:R-:W-:-:S03]  /*9210*/  FFMA.FTZ R182, R164, R11, -R20 ;  /* 0x0000000ba4b67223 */ /* 0x000fc60000010814 */
[----:B------:R-:W-:Y:S01]  /*9220*/  MUFU.EX2 R161, R161 ;  /* 0x000000a100a17308 */ /* 0x000fe20000000800 */
[----:B------:R-:W-:Y:S01]  /*9230*/  HGMMA.64x128x16.F32 R24, R184, gdesc[UR8].tnspB, R24, gsb0 ;  /* 0x41e00008b8187df0 */ /* 0x000fe20008000818 */
[----:B------:R-:W-:Y:S01]  /*9240*/  UIADD3 UR10, UR6, 0x180, URZ ;  /* 0x00000180060a7890 */ /* 0x000fe2000fffe03f */
[----:B------:R-:W-:-:S05]  /*9250*/  UMOV UR11, 0x40000040 ;  /* 0x40000040000b7882 */ /* 0x000fca0000000000 */
[----:B------:R-:W-:Y:S08]  /*9260*/  MUFU.EX2 R180, R180 ;  /* 0x000000b400b47308 */ /* 0x000ff00000000800 */
        /* <DEDUP_REMOVED lines=16> */
[----:B------:R-:W-:Y:S01]  /*9370*/  MUFU.EX2 R89, R89 ;  /* 0x0000005900597308 */ /* 0x000fe20000000800 */
[----:B------:R-:W-:-:S02]  /*9380*/  WARPGROUP.DEPBAR.LE gsb0, 0x0 ;  /* 0x00008000000079c5 */ /* 0x000fc40000010000 */
[----:B------:R-:W-:Y:S01]  /*9390*/  WARPGROUP.ARRIVE ;  /* 0x00000000000079c5 */ /* 0x000fe20000000000 */
[--C-:B------:R-:W-:Y:S01]  /*93a0*/  FFMA.FTZ R184, R152, R11, -R20.reuse ;  /* 0x0000000b98b87223 */ /* 0x100fe20000010814 */
[----:B------:R-:W-:Y:S01]  /*93b0*/  FMNMX.FTZ R152, R170, R13, !PT ;  /* 0x0000000daa987209 */ /* 0x000fe20007810000 */
[----:B------:R-:W-:Y:S02]  /*93c0*/  FFMA.FTZ R186, R156, R11, -R20 ;  /* 0x0000000b9cba7223 */ /* 0x000fe40000010814 */
[----:B------:R-:W-:Y:S01]  /*93d0*/  MUFU.EX2 R92, R92 ;  /* 0x0000005c005c7308 */ /* 0x000fe20000000800 */
[----:B------:R-:W-:Y:S01]  /*93e0*/  HGMMA.64x128x16.F32 R24, R188, gdesc[UR8].tnspB, R24, gsb0 ;  /* 0x41e00008bc187df0 */ /* 0x000fe20008000818 */
[----:B------:R-:W-:Y:S01]  /*93f0*/  UIADD3 UR10, UR6, 0x200, URZ ;  /* 0x00000200060a7890 */ /* 0x000fe2000fffe03f */
[----:B------:R-:W-:Y:S01]  /*9400*/  FMNMX.FTZ R153, R171, R152, !PT ;  /* 0x00000098ab997209 */ /* 0x000fe20007810000 */
[----:B------:R-:W-:-:S03]  /*9410*/  UMOV UR11, 0x40000040 ;  /* 0x40000040000b7882 */ /* 0x000fc60000000000 */
[----:B------:R-:W-:Y:S01]  /*9420*/  FMNMX.FTZ R152, R174, R153, !PT ;  /* 0x00000099ae987209 */ /* 0x000fe20007810000 */
[----:B------:R-:W-:Y:S01]  /*9430*/  FFMA.FTZ R153, R157, R11, -R20 ;  /* 0x0000000b9d997223 */ /* 0x000fe20000010814 */
[----:B------:R-:W-:Y:S02]  /*9440*/  MUFU.EX2 R184, R184 ;  /* 0x000000b800b87308 */ /* 0x000fe40000000800 */
[----:B------:R-:W-:-:S04]  /*9450*/  FMNMX.FTZ R157, R175, R152, !PT ;  /* 0x00000098af9d7209 */ /* 0x000fc80007810000 */
[----:B------:R-:W-:Y:S02]  /*9460*/  FMNMX.FTZ R152, R162, R157, !PT ;  /* 0x0000009da2987209 */ /* 0x000fe40007810000 */
[----:B------:R-:W-:Y:S02]  /*9470*/  MUFU.EX2 R186, R186 ;  /* 0x000000ba00ba7308 */ /* 0x000fe40000000800 */
[----:B------:R-:W-:-:S06]  /*9480*/  FMNMX.FTZ R157, R163, R152, !PT ;  /* 0x00000098a39d7209 */ /* 0x000fcc0007810000 */
[----:B------:R-:W-:Y:S01]  /*9490*/  MUFU.EX2 R153, R153 ;  /* 0x0000009900997308 */ /* 0x000fe20000000800 */
[----:B------:R-:W-:Y:S02]  /*94a0*/  WARPGROUP.DEPBAR.LE gsb0, 0x0 ;  /* 0x00008000000079c5 */ /* 0x000fe40000010000 */
[----:B------:R-:W-:Y:S01]  /*94b0*/  WARPGROUP.ARRIVE ;  /* 0x00000000000079c5 */ /* 0x000fe20000000000 */
[--C-:B------:R-:W-:Y:S01]  /*94c0*/  FFMA.FTZ R188, R144, R11, -R20.reuse ;  /* 0x0000000b90bc7223 */ /* 0x100fe20000010814 */
[----:B------:R-:W-:Y:S01]  /*94d0*/  FMNMX.FTZ R144, R166, R157, !PT ;  /* 0x0000009da6907209 */ /* 0x000fe20007810000 */
[----:B------:R-:W-:-:S03]  /*94e0*/  FFMA.FTZ R190, R148, R11, -R20 ;  /* 0x0000000b94be7223 */ /* 0x000fc60000010814 */
[----:B------:R-:W-:Y:S01]  /*94f0*/  HGMMA.64x128x16.F32 R24, R192, gdesc[UR8].tnspB, R24, gsb0 ;  /* 0x41e00008c0187df0 */ /* 0x000fe20008000818 */
[----:B------:R-:W-:Y:S01]  /*9500*/  UIADD3 UR10, UR6, 0x280, URZ ;  /* 0x00000280060a7890 */ /* 0x000fe2000fffe03f */
[----:B------:R-:W-:Y:S01]  /*9510*/  FMNMX.FTZ R157, R167, R144, !PT ;  /* 0x00000090a79d7209 */ /* 0x000fe20007810000 */
[----:B------:R-:W-:Y:S01]  /*9520*/  UMOV UR11, 0x40000040 ;  /* 0x40000040000b7882 */ /* 0x000fe20000000000 */
[----:B------:R-:W-:Y:S02]  /*9530*/  MUFU.EX2 R188, R188 ;  /* 0x000000bc00bc7308 */ /* 0x000fe40000000800 */
[----:B------:R-:W-:-:S04]  /*9540*/  FMNMX.FTZ R144, R154, R157, !PT ;  /* 0x0000009d9a907209 */ /* 0x000fc80007810000 */
[----:B------:R-:W-:Y:S02]  /*9550*/  FMNMX.FTZ R157, R155, R144, !PT ;  /* 0x000000909b9d7209 */ /* 0x000fe40007810000 */
[----:B------:R-:W-:Y:S02]  /*9560*/  MUFU.EX2 R190, R190 ;  /* 0x000000be00be7308 */ /* 0x000fe40000000800 */
[----:B------:R-:W-:-:S04]  /*9570*/  FMNMX.FTZ R144, R158, R157, !PT ;  /* 0x0000009d9e907209 */ /* 0x000fc80007810000 */
[----:B------:R-:W-:-:S04]  /*9580*/  FMNMX.FTZ R157, R159, R144, !PT ;  /* 0x000000909f9d7209 */ /* 0x000fc80007810000 */
[----:B------:R-:W-:-:S04]  /*9590*/  FMNMX.FTZ R144, R146, R157, !PT ;  /* 0x0000009d92907209 */ /* 0x000fc80007810000 */
[----:B------:R-:W-:Y:S01]  /*95a0*/  FMNMX.FTZ R157, R147, R144, !PT ;  /* 0x00000090939d7209 */ /* 0x000fe20007810000 */
        /* <DEDUP_REMOVED lines=21> */
[-CC-:B------:R-:W-:Y:S01]  /*9700*/  FFMA.FTZ R157, R129, R11.reuse, -R20.reuse ;  /* 0x0000000b819d7223 */ /* 0x180fe20000010814 */
[----:B------:R-:W-:Y:S02]  /*9710*/  FFMA.FTZ R198, R132, R11, -R20 ;  /* 0x0000000b84c67223 */ /* 0x000fe40000010814 */
        /* <DEDUP_REMOVED lines=8> */
[----:B------:R-:W-:Y:S01]  /*97a0*/  FMNMX.FTZ R128, R126, R129, !PT ;  /* 0x000000817e807209 */ /* 0x000fe20007810000 */
[----:B------:R-:W-:-:S03]  /*97b0*/  FFMA.FTZ R129, R133, R11, -R20 ;  /* 0x0000000b85817223 */ /* 0x000fc60000010814 */
[----:B------:R-:W-:Y:S02]  /*97c0*/  FMNMX.FTZ R133, R127, R128, !PT ;  /* 0x000000807f857209 */ /* 0x000fe40007810000 */
[----:B------:R-:W-:Y:S02]  /*97d0*/  MUFU.EX2 R198, R198 ;  /* 0x000000c600c67308 */ /* 0x000fe40000000800 */
[----:B------:R-:W-:-:S04]  /*97e0*/  FMNMX.FTZ R128, R114, R133, !PT ;  /* 0x0000008572807209 */ /* 0x000fc80007810000 */
[----:B------:R-:W-:Y:S02]  /*97f0*/  FMNMX.FTZ R133, R115, R128, !PT ;  /* 0x0000008073857209 */ /* 0x000fe40007810000 */
        /* <DEDUP_REMOVED lines=24> */
[----:B------:R-:W-:Y:S01]  /*9980*/  FMNMX.FTZ R133, R103, R112, !PT ;  /* 0x0000007067857209 */ /* 0x000fe20007810000 */
[----:B------:R-:W-:Y:S01]  /*9990*/  UIADD3 UR10, UR6, 0x480, URZ ;  /* 0x00000480060a7890 */ /* 0x000fe2000fffe03f */
[----:B------:R-:W-:Y:S01]  /*99a0*/  MUFU.EX2 R204, R204 ;  /* 0x000000cc00cc7308 */ /* 0x000fe20000000800 */
[----:B------:R-:W-:Y:S01]  /*99b0*/  UMOV UR11, 0x40000040 ;  /* 0x40000040000b7882 */ /* 0x000fe20000000000 */
[----:B------:R-:W-:-:S04]  /*99c0*/  FMNMX.FTZ R112, R90, R133, !PT ;  /* 0x000000855a707209 */ /* 0x000fc80007810000 */
[----:B------:R-:W-:Y:S02]  /*99d0*/  FMNMX.FTZ R133, R91, R112, !PT ;  /* 0x000000705b857209 */ /* 0x000fe40007810000 */
[----:B------:R-:W-:Y:S02]  /*99e0*/  MUFU.EX2 R206, R206 ;  /* 0x000000ce00ce7308 */ /* 0x000fe40000000800 */
[----:B------:R-:W-:-:S04]  /*99f0*/  FMNMX.FTZ R112, R94, R133, !PT ;  /* 0x000000855e707209 */ /* 0x000fc80007810000 */
[----:B------:R-:W-:-:S05]  /*9a00*/  FMNMX.FTZ R112, R95, R112, !PT ;  /* 0x000000705f707209 */ /* 0x000fca0007810000 */
[----:B------:R-:W1:Y:S02]  /*9a10*/  SHFL.BFLY PT, R133, R112, 0x2, 0x1f ;  /* 0x0c401f0070857f89 */ /* 0x000e6400000e0000 */
[----:B-1----:R-:W-:Y:S01]  /*9a20*/  FMNMX.FTZ R133, R112, R133, !PT ;  /* 0x0000008570857209 */ /* 0x002fe20007810000 */
[-CC-:B------:R-:W-:Y:S01]  /*9a30*/  FFMA.FTZ R112, R93, R11.reuse, -R20.reuse ;  /* 0x0000000b5d707223 */ /* 0x180fe20000010814 */
[----:B------:R-:W-:Y:S02]  /*9a40*/  WARPGROUP.DEPBAR.LE gsb0, 0x0 ;  /* 0x00008000000079c5 */ /* 0x000fe40000010000 */
[----:B------:R-:W-:Y:S01]  /*9a50*/  WARPGROUP.ARRIVE ;  /* 0x00000000000079c5 */ /* 0x000fe20000000000 */
[-CC-:B------:R-:W-:Y:S01]  /*9a60*/  FFMA.FTZ R210, R108, R11.reuse, -R20.reuse ;  /* 0x0000000b6cd27223 */ /* 0x180fe20000010814 */
[-CC-:B------:R-:W-:Y:S01]  /*9a70*/  FFMA.FTZ R208, R104, R11.reuse, -R20.reuse ;  /* 0x0000000b68d07223 */ /* 0x180fe20000010814 */
[----:B------:R-:W1:Y:S01]  /*9a80*/  SHFL.BFLY PT, R108, R133, 0x1, 0x1f ;  /* 0x0c201f00856c7f89 */ /* 0x000e6200000e0000 */
[----:B------:R-:W-:-:S02]  /*9a90*/  FFMA.FTZ R104, R88, R11, -R20 ;  /* 0x0000000b58687223 */ /* 0x000fc40000010814 */
[----:B------:R-:W-:Y:S01]  /*9aa0*/  HGMMA.64x128x16.F32 R24, R212, gdesc[UR8].tnspB, R24, gsb0 ;  /* 0x41e00008d4187df0 */ /* 0x000fe20008000818 */
[----:B------:R-:W-:Y:S01]  /*9ab0*/  UIADD3 UR10, UR6, 0x500, URZ ;  /* 0x00000500060a7890 */ /* 0x000fe2000fffe03f */
[----:B------:R-:W-:Y:S01]  /*9ac0*/  MUFU.EX2 R208, R208 ;  /* 0x000000d000d07308 */ /* 0x000fe20000000800 */
[----:B------:R-:W-:Y:S01]  /*9ad0*/  UMOV UR11, 0x40000040 ;  /* 0x40000040000b7882 */ /* 0x000fe20000000000 */
[----:B------:R-:W-:-:S06]  /*9ae0*/  UIADD3 UR6, UR60, -0x1, URZ ;  /* 0xffffffff3c067890 */ /* 0x000fcc000fffe03f */
[----:B------:R-:W-:Y:S01]  /*9af0*/  MUFU.EX2 R210, R210 ;  /* 0x000000d200d27308 */ /* 0x000fe20000000800 */
[----:B------:R-:W-:-:S07]  /*9b00*/  UMOV UR60, UR6 ;  /* 0x00000006003c7c82 */ /* 0x000fce0008000000 */
[----:B------:R-:W-:Y:S01]  /*9b10*/  MUFU.EX2 R104, R104 ;  /* 0x0000006800687308 */ /* 0x000fe20000000800 */
[----:B-1----:R-:W-:Y:S01]  /*9b20*/  FMNMX.FTZ R88, R133, R108, !PT ;  /* 0x0000006c85587209 */ /* 0x002fe20007810000 */
[----:B------:R-:W-:-:S04]  /*9b30*/  IMAD.U32 R133, RZ, RZ, UR38 ;  /* 0x00000026ff857e24 */ /* 0x000fc8000f8e00ff */
[C---:B------:R-:W-:Y:S01]  /*9b40*/  FADD.FTZ R20, -R88.reuse, R13 ;  /* 0x0000000d58147221 */ /* 0x040fe20000010100 */
[-C--:B------:R-:W-:Y:S01]  /*9b50*/  FMUL.FTZ R108, R88, R11.reuse ;  /* 0x0000000b586c7220 */ /* 0x080fe20000410000 */
[----:B------:R1:W-:Y:S01]  /*9b60*/  MUFU.EX2 R13, R112 ;  /* 0x00000070000d7308 */ /* 0x0003e20000000800 */
[----:B------:R-:W-:Y:S01]  /*9b70*/  @!P1 LEA R133, R133, UR39, 0x3 ;  /* 0x0000002785859c11 */ /* 0x000fe2000f8e18ff */
[-C--:B------:R-:W-:Y:S01]  /*9b80*/  FMUL.FTZ R93, R20, R11.reuse ;  /* 0x0000000b145d7220 */ /* 0x080fe20000410000 */
[-CC-:B------:R-:W-:Y:S01]  /*9b90*/  FFMA.FTZ R20, R170, R11.reuse, -R108.reuse ;  /* 0x0000000baa147223 */ /* 0x180fe2000001086c */
[-CC-:B------:R-:W-:Y:S01]  /*9ba0*/  FFMA.FTZ R177, R171, R11.reuse, -R108.reuse ;  /* 0x0000000babb17223 */ /* 0x180fe2000001086c */
[-CC-:B------:R-:W-:Y:S01]  /*9bb0*/  FFMA.FTZ R179, R174, R11.reuse, -R108.reuse ;  /* 0x0000000baeb37223 */ /* 0x180fe2000001086c */
[-CC-:B------:R-:W-:Y:S01]  /*9bc0*/  FFMA.FTZ R181, R162, R11.reuse, -R108.reuse ;  /* 0x0000000ba2b57223 */ /* 0x180fe2000001086c */
[-CC-:B------:R-:W-:Y:S01]  /*9bd0*/  FFMA.FTZ R116, R163, R11.reuse, -R108.reuse ;  /* 0x0000000ba3747223 */ /* 0x180fe2000001086c */
[----:B------:R-:W-:Y:S01]  /*9be0*/  MUFU.EX2 R93, R93 ;  /* 0x0000005d005d7308 */ /* 0x000fe20000000800 */
[-CC-:B-1----:R-:W-:Y:S01]  /*9bf0*/  FFMA.FTZ R112, R175, R11.reuse, -R108.reuse ;  /* 0x0000000baf707223 */ /* 0x182fe2000001086c */
[-CC-:B------:R-:W-:Y:S01]  /*9c00*/  FFMA.FTZ R183, R166, R11.reuse, -R108.reuse ;  /* 0x0000000ba6b77223 */ /* 0x180fe2000001086c */
[-CC-:B------:R-:W-:Y:S01]  /*9c10*/  FFMA.FTZ R201, R122, R11.reuse, -R108.reuse ;  /* 0x0000000b7ac97223 */ /* 0x180fe2000001086c */
[-CC-:B------:R-:W-:Y:S01]  /*9c20*/  FFMA.FTZ R120, R167, R11.reuse, -R108.reuse ;  /* 0x0000000ba7787223 */ /* 0x180fe2000001086c */
[-CC-:B------:R-:W-:Y:S01]  /*9c30*/  FFMA.FTZ R195, R142, R11.reuse, -R108.reuse ;  /* 0x0000000b8ec37223 */ /* 0x180fe2000001086c */
[----:B---3--:R-:W-:Y:S01]  /*9c40*/  FADD.FTZ R142, R178, R15 ;  /* 0x0000000fb28e7221 */ /* 0x008fe20000010000 */
[-CC-:B------:R-:W-:Y:S01]  /*9c50*/  FFMA.FTZ R185, R154, R11.reuse, -R108.reuse ;  /* 0x0000000b9ab97223 */ /* 0x180fe2000001086c */
[----:B------:R-:W1:Y:S01]  /*9c60*/  MUFU.EX2 R20, R20 ;  /* 0x0000001400147308 */ /* 0x000e620000000800 */
[-CC-:B------:R-:W-:Y:S01]  /*9c70*/  FFMA.FTZ R124, R155, R11.reuse, -R108.reuse ;  /* 0x0000000b9b7c7223 */ /* 0x180fe2000001086c */
[-CC-:B------:R-:W-:Y:S01]  /*9c80*/  FFMA.FTZ R187, R158, R11.reuse, -R108.reuse ;  /* 0x0000000b9ebb7223 */ /* 0x180fe2000001086c */
[-CC-:B------:R-:W-:Y:S01]  /*9c90*/  FFMA.FTZ R128, R159, R11.reuse, -R108.reuse ;  /* 0x0000000b9f807223 */ /* 0x180fe2000001086c */
[-CC-:B------:R-:W-:Y:S01]  /*9ca0*/  FFMA.FTZ R205, R114, R11.reuse, -R108.reuse ;  /* 0x0000000b72cd7223 */ /* 0x180fe2000001086c */
[-CC-:B------:R-:W-:Y:S01]  /*9cb0*/  FFMA.FTZ R189, R146, R11.reuse, -R108.reuse ;  /* 0x0000000b92bd7223 */ /* 0x180fe2000001086c */
[-CC-:B------:R-:W-:Y:S01]  /*9cc0*/  FFMA.FTZ R207, R118, R11.reuse, -R108.reuse ;  /* 0x0000000b76cf7223 */ /* 0x180fe2000001086c */
[-CC-:B------:R-:W-:Y:S01]  /*9cd0*/  FFMA.FTZ R132, R147, R11.reuse, -R108.reuse ;  /* 0x0000000b93847223 */ /* 0x180fe2000001086c */
[----:B------:R-:W2:Y:S01]  /*9ce0*/  MUFU.EX2 R177, R177 ;  /* 0x000000b100b17308 */ /* 0x000ea20000000800 */
[-CC-:B------:R-:W-:Y:S01]  /*9cf0*/  FFMA.FTZ R191, R150, R11.reuse, -R108.reuse ;  /* 0x0000000b96bf7223 */ /* 0x180fe2000001086c */
[-CC-:B------:R-:W-:Y:S01]  /*9d00*/  FFMA.FTZ R209, R106, R11.reuse, -R108.reuse ;  /* 0x0000000b6ad17223 */ /* 0x180fe2000001086c */
[-CC-:B------:R-:W-:Y:S01]  /*9d10*/  FFMA.FTZ R136, R151, R11.reuse, -R108.reuse ;  /* 0x0000000b97887223 */ /* 0x180fe2000001086c */
[-CC-:B------:R-:W-:Y:S01]  /*9d20*/  FFMA.FTZ R127, R127, R11.reuse, -R108.reuse ;  /* 0x0000000b7f7f7223 */ /* 0x180fe2000001086c */
[-CC-:B------:R-:W-:Y:S01]  /*9d30*/  FFMA.FTZ R211, R110, R11.reuse, -R108.reuse ;  /* 0x0000000b6ed37223 */ /* 0x180fe2000001086c */
[-CC-:B------:R-:W-:Y:S01]  /*9d40*/  FFMA.FTZ R193, R138, R11.reuse, -R108.reuse ;  /* 0x0000000b8ac17223 */ /* 0x180fe2000001086c */
[-C--:B------:R-:W-:Y:S01]  /*9d50*/  FFMA.FTZ R138, R139, R11.reuse, -R108 ;  /* 0x0000000b8b8a7223 */ /* 0x080fe2000001086c */
[----:B------:R-:W3:Y:S01]  /*9d60*/  MUFU.EX2 R179, R179 ;  /* 0x000000b300b37308 */ /* 0x000ee20000000800 */
[----:B-1----:R-:W-:Y:S01]  /*9d70*/  FFMA.FTZ R14, R93, R14, R20 ;  /* 0x0000000e5d0e7223 */ /* 0x002fe20000010014 */
[-CC-:B------:R-:W-:Y:S01]  /*9d80*/  FFMA.FTZ R115, R115, R11.reuse, -R108.reuse ;  /* 0x0000000b73737223 */ /* 0x180fe2000001086c */
[-CC-:B------:R-:W-:Y:S01]  /*9d90*/  FFMA.FTZ R140, R143, R11.reuse, -R108.reuse ;  /* 0x0000000b8f8c7223 */ /* 0x180fe2000001086c */
[-CC-:B------:R-:W-:Y:S01]  /*9da0*/  FFMA.FTZ R197, R130, R11.reuse, -R108.reuse ;  /* 0x0000000b82c57223 */ /* 0x180fe2000001086c */
[-CC-:B------:R-:W-:Y:S01]  /*9db0*/  FFMA.FTZ R130, R131, R11.reuse, -R108.reuse ;  /* 0x0000000b83827223 */ /* 0x180fe2000001086c */
[-CC-:B------:R-:W-:Y:S01]  /*9dc0*/  FFMA.FTZ R199, R134, R11.reuse, -R108.reuse ;  /* 0x0000000b86c77223 */ /* 0x180fe2000001086c */
[-C--:B------:R-:W-:Y:S01]  /*9dd0*/  FFMA.FTZ R134, R135, R11.reuse, -R108 ;  /* 0x0000000b87867223 */ /* 0x080fe2000001086c */
[----:B------:R-:W1:Y:S01]  /*9de0*/  MUFU.EX2 R112, R112 ;  /* 0x0000007000707308 */ /* 0x000e620000000800 */
[----:B--2---:R-:W-:Y:S01]  /*9df0*/  FADD.FTZ R122, R177, R14 ;  /* 0x0000000eb17a7221 */ /* 0x004fe20000010000 */
[-C--:B------:R-:W-:Y:S01]  /*9e00*/  FFMA.FTZ R14, R123, R11.reuse, -R108 ;  /* 0x0000000b7b0e7223 */ /* 0x080fe2000001086c */
[----:B------:R-:W-:Y:S01]  /*9e10*/  FADD.FTZ R123, R169, R142 ;  /* 0x0000008ea97b7221 */ /* 0x000fe20000010000 */
[-CC-:B------:R-:W-:Y:S01]  /*9e20*/  FFMA.FTZ R203, R126, R11.reuse, -R108.reuse ;  /* 0x0000000b7ecb7223 */ /* 0x180fe2000001086c */
[-CC-:B------:R-:W-:Y:S01]  /*9e30*/  FFMA.FTZ R119, R119, R11.reuse, -R108.reuse ;  /* 0x0000000b77777223 */ /* 0x180fe2000001086c */
[-C--:B------:R-:W-:Y:S01]  /*9e40*/  FFMA.FTZ R107, R107, R11.reuse, -R108 ;  /* 0x0000000b6b6b7223 */ /* 0x080fe2000001086c */
[----:B------:R-:W-:Y:S01]  /*9e50*/  FADD.FTZ R142, R180, R123 ;  /* 0x0000007bb48e7221 */ /* 0x000fe20000010000 */
[----:B------:R-:W2:Y:S01]  /*9e60*/  MUFU.EX2 R181, R181 ;  /* 0x000000b500b57308 */ /* 0x000ea20000000800 */
[----:B---3--:R-:W-:Y:S01]  /*9e70*/  FADD.FTZ R15, R179, R122 ;  /* 0x0000007ab30f7221 */ /* 0x008fe20000010000 */
[-C--:B------:R-:W-:Y:S01]  /*9e80*/  FFMA.FTZ R111, R111, R11.reuse, -R108 ;  /* 0x0000000b6f6f7223 */ /* 0x080fe2000001086c */
[----:B------:R-:W-:Y:S01]  /*9e90*/  FADD.FTZ R123, R173, R142 ;  /* 0x0000008ead7b7221 */ /* 0x000fe20000010000 */
[-CC-:B------:R-:W-:Y:S01]  /*9ea0*/  FFMA.FTZ R99, R99, R11.reuse, -R108.reuse ;  /* 0x0000000b63637223 */ /* 0x180fe2000001086c */
[-CC-:B------:R-:W-:Y:S01]  /*9eb0*/  FFMA.FTZ R102, R102, R11.reuse, -R108.reuse ;  /* 0x0000000b66667223 */ /* 0x180fe2000001086c */
[-CC-:B------:R-:W-:Y:S01]  /*9ec0*/  FFMA.FTZ R103, R103, R11.reuse, -R108.reuse ;  /* 0x0000000b67677223 */ /* 0x180fe2000001086c */
[----:B------:R-:W-:Y:S01]  /*9ed0*/  FADD.FTZ R114, R182, R123 ;  /* 0x0000007bb6727221 */ /* 0x000fe20000010000 */
[----:B------:R-:W3:Y:S01]  /*9ee0*/  MUFU.EX2 R116, R116 ;  /* 0x0000007400747308 */ /* 0x000ee20000000800 */
[----:B-1----:R-:W-:Y:S01]  /*9ef0*/  FADD.FTZ R122, R112, R15 ;  /* 0x0000000f707a7221 */ /* 0x002fe20000010000 */
[-C--:B------:R-:W-:Y:S01]  /*9f00*/  FFMA.FTZ R90, R90, R11.reuse, -R108 ;  /* 0x0000000b5a5a7223 */ /* 0x080fe2000001086c */
[----:B------:R-:W-:Y:S01]  /*9f10*/  FADD.FTZ R123, R161, R114 ;  /* 0x00000072a17b7221 */ /* 0x000fe20000010000 */
[-CC-:B------:R-:W-:Y:S01]  /*9f20*/  FFMA.FTZ R91, R91, R11.reuse, -R108.reuse ;  /* 0x0000000b5b5b7223 */ /* 0x180fe2000001086c */
[-CC-:B------:R-:W-:Y:S01]  /*9f30*/  FFMA.FTZ R94, R94, R11.reuse, -R108.reuse ;  /* 0x0000000b5e5e7223 */ /* 0x180fe2000001086c */
[----:B------:R-:W-:Y:S01]  /*9f40*/  FFMA.FTZ R95, R95, R11, -R108 ;  /* 0x0000000b5f5f7223 */ /* 0x000fe2000001086c */
[----:B------:R-:W-:Y:S01]  /*9f50*/  F2FP.F16.F32.PACK_AB R177, R177, R20 ;  /* 0x00000014b1b1723e */ /* 0x000fe200000000ff */
[----:B------:R-:W1:Y:S01]  /*9f60*/  MUFU.EX2 R183, R183 ;  /* 0x000000b700b77308 */ /* 0x000e620000000800 */
[----:B--2---:R-:W-:Y:S01]  /*9f70*/  FADD.FTZ R15, R181, R122 ;  /* 0x0000007ab50f7221 */ /* 0x004fe20000010000 */
[----:B------:R-:W-:Y:S01]  /*9f80*/  F2FP.F16.F32.PACK_AB R179, R112, R179 ;  /* 0x000000b370b3723e */ /* 0x000fe200000000ff */
[----:B------:R-:W-:Y:S01]  /*9f90*/  @!P1 VIADD R133, R133, 0x34840 ;  /* 0x0003484085859836 */ /* 0x000fe20000000000 */
[----:B------:R-:W-:-:S02]  /*9fa0*/  IADD3 R131, -R227, 0xb, RZ ;  /* 0x0000000be3837810 */ /* 0x000fc40007ffe1ff */
[----:B------:R-:W-:Y:S02]  /*9fb0*/  F2FP.F16.F32.PACK_AB R178, R169, R178 ;  /* 0x000000b2a9b2723e */ /* 0x000fe400000000ff */
[----:B------:R-:W2:Y:S01]  /*9fc0*/  MUFU.EX2 R120, R120 ;  /* 0x0000007800787308 */ /* 0x000ea20000000800 */
[C---:B---3--:R-:W-:Y:S01]  /*9fd0*/  FADD.FTZ R122, R116.reuse, R15 ;  /* 0x0000000f747a7221 */ /* 0x048fe20000010000 */
[----:B------:R-:W-:Y:S02]  /*9fe0*/  F2FP.F16.F32.PACK_AB R181, R116, R181 ;  /* 0x000000b574b5723e */ /* 0x000fe400000000ff */
[----:B------:R-:W-:Y:S02]  /*9ff0*/  @!P1 PRMT R133, RZ, 0x654, R133 ;  /* 0x00000654ff859816 */ /* 0x000fe40000000085 */
[----:B------:R-:W-:Y:S02]  /*a000*/  F2FP.F16.F32.PACK_AB R180, R173, R180 ;  /* 0x000000b4adb4723e */ /* 0x000fe400000000ff */
[----:B------:R-:W3:Y:S01]  /*a010*/  MUFU.EX2 R185, R185 ;  /* 0x000000b900b97308 */ /* 0x000ee20000000800 */
[----:B-1----:R-:W-:Y:S01]  /*a020*/  FADD.FTZ R15, R183, R122 ;  /* 0x0000007ab70f7221 */ /* 0x002fe20000010000 */
[----:B------:R-:W-:Y:S01]  /*a030*/  FADD.FTZ R122, R184, R123 ;  /* 0x0000007bb87a7221 */ /* 0x000fe20000010000 */
[----:B------:R-:W-:-:S02]  /*a040*/  F2FP.F16.F32.PACK_AB R182, R161, R182 ;  /* 0x000000b6a1b6723e */ /* 0x000fc400000000ff */
[C---:B------:R-:W-:Y:S01]  /*a050*/  F2FP.F16.F32.PACK_AB R184, R165.reuse, R184 ;  /* 0x000000b8a5b8723e */ /* 0x040fe200000000ff */
[----:B------:R-:W-:Y:S02]  /*a060*/  FADD.FTZ R123, R165, R122 ;  /* 0x0000007aa57b7221 */ /* 0x000fe40000010000 */
[----:B------:R-:W1:Y:S01]  /*a070*/  MUFU.EX2 R124, R124 ;  /* 0x0000007c007c7308 */ /* 0x000e620000000800 */
[----:B--2---:R-:W-:Y:S01]  /*a080*/  FADD.FTZ R118, R120, R15 ;  /* 0x0000000f78767221 */ /* 0x004fe20000010000 */
[----:B------:R-:W-:Y:S01]  /*a090*/  FADD.FTZ R110, R186, R123 ;  /* 0x0000007bba6e7221 */ /* 0x000fe20000010000 */
[----:B------:R-:W-:Y:S02]  /*a0a0*/  F2FP.F16.F32.PACK_AB R183, R120, R183 ;  /* 0x000000b778b7723e */ /* 0x000fe400000000ff */
[----:B------:R-:W-:-:S03]  /*a0b0*/  F2FP.F16.F32.PACK_AB R186, R153, R186 ;  /* 0x000000ba99ba723e */ /* 0x000fc600000000ff */
[----:B------:R-:W2:Y:S01]  /*a0c0*/  MUFU.EX2 R187, R187 ;  /* 0x000000bb00bb7308 */ /* 0x000ea20000000800 */
[----:B---3--:R-:W-:-:S07]  /*a0d0*/  FADD.FTZ R15, R185, R118 ;  /* 0x00000076b90f7221 */ /* 0x008fce0000010000 */
[----:B------:R-:W3:Y:S01]  /*a0e0*/  MUFU.EX2 R128, R128 ;  /* 0x0000008000807308 */ /* 0x000ee20000000800 */
[----:B-1----:R-:W-:Y:S01]  /*a0f0*/  FADD.FTZ R106, R124, R15 ;  /* 0x0000000f7c6a7221 */ /* 0x002fe20000010000 */
[----:B------:R-:W-:Y:S01]  /*a100*/  FFMA.FTZ R15, R98, R11, -R108 ;  /* 0x0000000b620f7223 */ /* 0x000fe2000001086c */
[----:B------:R-:W-:-:S05]  /*a110*/  F2FP.F16.F32.PACK_AB R185, R124, R185 ;  /* 0x000000b97cb9723e */ /* 0x000fca00000000ff */
[----:B------:R-:W1:Y:S01]  /*a120*/  MUFU.EX2 R189, R189 ;  /* 0x000000bd00bd7308 */ /* 0x000e620000000800 */
[----:B--2---:R-:W-:Y:S01]  /*a130*/  FADD.FTZ R123, R187, R106 ;  /* 0x0000006abb7b7221 */ /* 0x004fe20000010000 */
[----:B------:R-:W-:Y:S02]  /*a140*/  WARPGROUP.DEPBAR.LE gsb0, 0x0 ;  /* 0x00008000000079c5 */ /* 0x000fe40000010000 */
[----:B------:R-:W-:Y:S01]  /*a150*/  WARPGROUP.ARRIVE ;  /* 0x00000000000079c5 */ /* 0x000fe20000000000 */
[----:B------:R-:W-:Y:S02]  /*a160*/  F2FP.F16.F32.PACK_AB R212, R97, R96 ;  /* 0x0000006061d4723e */ /* 0x000fe400000000ff */
[----:B------:R-:W-:Y:S01]  /*a170*/  F2FP.F16.F32.PACK_AB R214, R101, R100 ;  /* 0x0000006465d6723e */ /* 0x000fe200000000ff */
[----:B------:R-:W2:Y:S01]  /*a180*/  MUFU.EX2 R132, R132 ;  /* 0x0000008400847308 */ /* 0x000ea20000000800 */
[C---:B---3--:R-:W-:Y:S01]  /*a190*/  FADD.FTZ R106, R128.reuse, R123 ;  /* 0x0000007b806a7221 */ /* 0x048fe20000010000 */
[----:B------:R-:W-:Y:S01]  /*a1a0*/  HGMMA.64x128x16.F32 R24, R216, gdesc[UR8].tnspB, R24, gsb0 ;  /* 0x41e00008d8187df0 */ /* 0x000fe20008000818 */
[----:B------:R-:W-:-:S05]  /*a1b0*/  F2FP.F16.F32.PACK_AB R187, R128, R187 ;  /* 0x000000bb80bb723e */ /* 0x000fca00000000ff */
[----:B------:R-:W3:Y:S01]  /*a1c0*/  MUFU.EX2 R191, R191 ;  /* 0x000000bf00bf7308 */ /* 0x000ee20000000800 */
[----:B-1----:R-:W-:-:S07]  /*a1d0*/  FADD.FTZ R123, R189, R106 ;  /* 0x0000006abd7b7221 */ /* 0x002fce0000010000 */
[----:B------:R1:W-:Y:S01]  /*a1e0*/  MUFU.EX2 R114, R127 ;  /* 0x0000007f00727308 */ /* 0x0003e20000000800 */
[C---:B--2---:R-:W-:Y:S01]  /*a1f0*/  FADD.FTZ R106, R132.reuse, R123 ;  /* 0x0000007b846a7221 */ /* 0x044fe20000010000 */
[----:B------:R-:W-:-:S06]  /*a200*/  F2FP.F16.F32.PACK_AB R189, R132, R189 ;  /* 0x000000bd84bd723e */ /* 0x000fcc00000000ff */
[----:B------:R-:W2:Y:S01]  /*a210*/  MUFU.EX2 R136, R136 ;  /* 0x0000008800887308 */ /* 0x000ea20000000800 */
[----:B-1----:R-:W-:-:S04]  /*a220*/  FADD.FTZ R127, R153, R110 ;  /* 0x0000006e997f7221 */ /* 0x002fc80000010000 */
[----:B------:R-:W-:Y:S01]  /*a230*/  FADD.FTZ R110, R188, R127 ;  /* 0x0000007fbc6e7221 */ /* 0x000fe20000010000 */
[C---:B------:R-:W-:Y:S02]  /*a240*/  F2FP.F16.F32.PACK_AB R188, R145.reuse, R188 ;  /* 0x000000bc91bc723e */ /* 0x040fe400000000ff */
[----:B------:R-:W1:Y:S01]  /*a250*/  MUFU.EX2 R193, R193 ;  /* 0x000000c100c17308 */ /* 0x000e620000000800 */
[----:B------:R-:W-:-:S04]  /*a260*/  FADD.FTZ R127, R145, R110 ;  /* 0x0000006e917f7221 */ /* 0x000fc80000010000 */
[----:B------:R-:W-:Y:S01]  /*a270*/  FADD.FTZ R110, R190, R127 ;  /* 0x0000007fbe6e7221 */ /* 0x000fe20000010000 */
[C---:B------:R-:W-:Y:S02]  /*a280*/  F2FP.F16.F32.PACK_AB R190, R149.reuse, R190 ;  /* 0x000000be95be723e */ /* 0x040fe400000000ff */
[----:B------:R-:W4:Y:S01]  /*a290*/  MUFU.EX2 R138, R138 ;  /* 0x0000008a008a7308 */ /* 0x000f220000000800 */
[----:B------:R-:W-:-:S04]  /*a2a0*/  FADD.FTZ R123, R149, R110 ;  /* 0x0000006e957b7221 */ /* 0x000fc80000010000 */
[----:B------:R-:W-:Y:S01]  /*a2b0*/  FADD.FTZ R108, R192, R123 ;  /* 0x0000007bc06c7221 */ /* 0x000fe20000010000 */
[----:B------:R-:W-:Y:S02]  /*a2c0*/  F2FP.F16.F32.PACK_AB R192, R137, R192 ;  /* 0x000000c089c0723e */ /* 0x000fe400000000ff */
[----:B------:R-:W5:Y:S08]  /*a2d0*/  MUFU.EX2 R195, R195 ;  /* 0x000000c300c37308 */ /* 0x000f700000000800 */
[----:B------:R3:W-:Y:S08]  /*a2e0*/  MUFU.EX2 R98, R115 ;  /* 0x0000007300627308 */ /* 0x0007f00000000800 */
[----:B------:R-:W5:Y:S01]  /*a2f0*/  MUFU.EX2 R140, R140 ;  /* 0x0000008c008c7308 */ /* 0x000f620000000800 */
[----:B---3--:R-:W-:Y:S01]  /*a300*/  FADD.FTZ R115, R191, R106 ;  /* 0x0000006abf737221 */ /* 0x008fe20000010000 */
[----:B--2---:R-:W-:-:S03]  /*a310*/  F2FP.F16.F32.PACK_AB R191, R136, R191 ;  /* 0x000000bf88bf723e */ /* 0x004fc600000000ff */
[----:B------:R-:W-:Y:S01]  /*a320*/  FADD.FTZ R110, R136, R115 ;  /* 0x00000073886e7221 */ /* 0x000fe20000010000 */
[----:B------:R-:W-:Y:S02]  /*a330*/  FADD.FTZ R115, R137, R108 ;  /* 0x0000006c89737221 */ /* 0x000fe40000010000 */
[----:B------:R-:W2:Y:S01]  /*a340*/  MUFU.EX2 R197, R197 ;  /* 0x000000c500c57308 */ /* 0x000ea20000000800 */
[----:B-1----:R-:W-:Y:S01]  /*a350*/  FADD.FTZ R21, R193, R110 ;  /* 0x0000006ec1157221 */ /* 0x002fe20000010000 */
[----:B------:R-:W-:Y:S01]  /*a360*/  FADD.FTZ R110, R194, R115 ;  /* 0x00000073c26e7221 */ /* 0x000fe20000010000 */
[C---:B----4-:R-:W-:Y:S02]  /*a370*/  F2FP.F16.F32.PACK_AB R193, R138.reuse, R193 ;  /* 0x000000c18ac1723e */ /* 0x050fe400000000ff */
[----:B------:R-:W-:Y:S01]  /*a380*/  FADD.FTZ R108, R138, R21 ;  /* 0x000000158a6c7221 */ /* 0x000fe20000010000 */
[C---:B------:R-:W-:Y:S01]  /*a390*/  FADD.FTZ R115, R141.reuse, R110 ;  /* 0x0000006e8d737221 */ /* 0x040fe20000010000 */
[----:B------:R-:W-:Y:S01]  /*a3a0*/  F2FP.F16.F32.PACK_AB R194, R141, R194 ;  /* 0x000000c28dc2723e */ /* 0x000fe200000000ff */
[----:B------:R-:W1:Y:S01]  /*a3b0*/  MUFU.EX2 R130, R130 ;  /* 0x0000008200827308 */ /* 0x000e620000000800 */
[----:B-----5:R-:W-:Y:S01]  /*a3c0*/  FADD.FTZ R21, R195, R108 ;  /* 0x0000006cc3157221 */ /* 0x020fe20000010000 */
[----:B------:R-:W-:Y:S01]  /*a3d0*/  FADD.FTZ R110, R196, R115 ;  /* 0x00000073c46e7221 */ /* 0x000fe20000010000 */
[----:B------:R-:W-:-:S02]  /*a3e0*/  F2FP.F16.F32.PACK_AB R195, R140, R195 ;  /* 0x000000c38cc3723e */ /* 0x000fc400000000ff */
[----:B------:R-:W-:Y:S01]  /*a3f0*/  FADD.FTZ R108, R140, R21 ;  /* 0x000000158c6c7221 */ /* 0x000fe20000010000 */
[C---:B------:R-:W-:Y:S01]  /*a400*/  FADD.FTZ R115, R157.reuse, R110 ;  /* 0x0000006e9d737221 */ /* 0x040fe20000010000 */
[----:B------:R-:W-:Y:S01]  /*a410*/  F2FP.F16.F32.PACK_AB R196, R157, R196 ;  /* 0x000000c49dc4723e */ /* 0x000fe200000000ff */
[----:B------:R-:W3:Y:S01]  /*a420*/  MUFU.EX2 R199, R199 ;  /* 0x000000c700c77308 */ /* 0x000ee20000000800 */
[----:B--2---:R-:W-:Y:S01]  /*a430*/  FADD.FTZ R21, R197, R108 ;  /* 0x0000006cc5157221 */ /* 0x004fe20000010000 */
[----:B------:R-:W-:Y:S01]  /*a440*/  FADD.FTZ R110, R198, R115 ;  /* 0x00000073c66e7221 */ /* 0x000fe20000010000 */
[----:B------:R-:W-:-:S05]  /*a450*/  F2FP.F16.F32.PACK_AB R198, R129, R198 ;  /* 0x000000c681c6723e */ /* 0x000fca00000000ff */
[----:B------:R-:W2:Y:S01]  /*a460*/  MUFU.EX2 R134, R134 ;  /* 0x0000008600867308 */ /* 0x000ea20000000800 */
[C---:B-1----:R-:W-:Y:S01]  /*a470*/  FADD.FTZ R108, R130.reuse, R21 ;  /* 0x00000015826c7221 */ /* 0x042fe20000010000 */
[----:B------:R-:W-:-:S06]  /*a480*/  F2FP.F16.F32.PACK_AB R197, R130, R197 ;  /* 0x000000c582c5723e */ /* 0x000fcc00000000ff */
[----:B------:R-:W1:Y:S01]  /*a490*/  MUFU.EX2 R201, R201 ;  /* 0x000000c900c97308 */ /* 0x000e620000000800 */
[----:B---3--:R-:W-:-:S07]  /*a4a0*/  FADD.FTZ R21, R199, R108 ;  /* 0x0000006cc7157221 */ /* 0x008fce0000010000 */
[----:B------:R-:W3:Y:S01]  /*a4b0*/  MUFU.EX2 R14, R14 ;  /* 0x0000000e000e7308 */ /* 0x000ee20000000800 */
[----:B--2---:R-:W-:-:S07]  /*a4c0*/  F2FP.F16.F32.PACK_AB R199, R134, R199 ;  /* 0x000000c786c7723e */ /* 0x004fce00000000ff */
[----:B------:R-:W2:Y:S08]  /*a4d0*/  MUFU.EX2 R203, R203 ;  /* 0x000000cb00cb7308 */ /* 0x000eb00000000800 */
[----:B------:R4:W-:Y:S08]  /*a4e0*/  MUFU.EX2 R20, R107 ;  /* 0x0000006b00147308 */ /* 0x0009f00000000800 */
[----:B------:R-:W5:Y:S01]  /*a4f0*/  MUFU.EX2 R205, R205 ;  /* 0x000000cd00cd7308 */ /* 0x000f620000000800 */
[----:B----4-:R-:W-:Y:S01]  /*a500*/  FADD.FTZ R107, R129, R110 ;  /* 0x0000006e816b7221 */ /* 0x010fe20000010000 */
[----:B------:R-:W-:-:S03]  /*a510*/  FADD.FTZ R110, R134, R21 ;  /* 0x00000015866e7221 */ /* 0x000fc60000010000 */
[----:B------:R-:W-:Y:S01]  /*a520*/  FADD.FTZ R112, R200, R107 ;  /* 0x0000006bc8707221 */ /* 0x000fe20000010000 */
[----:B-1----:R-:W-:Y:S01]  /*a530*/  FADD.FTZ R21, R201, R110 ;  /* 0x0000006ec9157221 */ /* 0x002fe20000010000 */
[C---:B---3--:R-:W-:Y:S01]  /*a540*/  F2FP.F16.F32.PACK_AB R201, R14.reuse, R201 ;  /* 0x000000c90ec9723e */ /* 0x048fe200000000ff */
[----:B------:R-:W1:Y:S01]  /*a550*/  MUFU.EX2 R207, R207 ;  /* 0x000000cf00cf7308 */ /* 0x000e620000000800 */
[----:B------:R-:W-:Y:S01]  /*a560*/  FADD.FTZ R107, R121, R112 ;  /* 0x00000070796b7221 */ /* 0x000fe20000010000 */
[----:B------:R-:W-:Y:S01]  /*a570*/  FADD.FTZ R110, R14, R21 ;  /* 0x000000150e6e7221 */ /* 0x000fe20000010000 */
[----:B------:R-:W-:Y:S02]  /*a580*/  WARPGROUP.DEPBAR.LE gsb0, 0x0 ;  /* 0x00008000000079c5 */ /* 0x000fe40000010000 */
[----:B------:R-:W-:Y:S01]  /*a590*/  FADD.FTZ R112, R202, R107 ;  /* 0x0000006bca707221 */ /* 0x000fe20000010000 */
[----:B--2---:R-:W-:Y:S01]  /*a5a0*/  FADD.FTZ R21, R203, R110 ;  /* 0x0000006ecb157221 */ /* 0x004fe20000010000 */
[----:B------:R2:W-:Y:S06]  /*a5b0*/  BAR.ARV R131, 0x100 ;  /* 0x000400830000751d */ /* 0x0005ec0000002000 */
[----:B------:R-:W3:Y:S01]  /*a5c0*/  MUFU.EX2 R106, R119 ;  /* 0x00000077006a7308 */ /* 0x000ee20000000800 */
[----:B------:R-:W-:Y:S01]  /*a5d0*/  FADD.FTZ R107, R125, R112 ;  /* 0x000000707d6b7221 */ /* 0x000fe20000010000 */
[----:B------:R-:W-:Y:S01]  /*a5e0*/  FADD.FTZ R110, R114, R21 ;  /* 0x00000015726e7221 */ /* 0x000fe20000010000 */
[----:B------:R4:W-:Y:S01]  /*a5f0*/  @!P1 SYNCS.ARRIVE.TRANS64.RED.A1T0 RZ, [R133+URZ], RZ ;  /* 0x000000ff85ff99a7 */ /* 0x0009e2000810043f */
[----:B------:R-:W-:Y:S01]  /*a600*/  F2FP.F16.F32.PACK_AB R218, R13, R92 ;  /* 0x0000005c0dda723e */ /* 0x000fe200000000ff */
[----:B------:R-:W-:Y:S01]  /*a610*/  FADD.FTZ R112, R204, R107 ;  /* 0x0000006bcc707221 */ /* 0x000fe20000010000 */
[----:B------:R-:W-:Y:S01]  /*a620*/  F2FP.F16.F32.PACK_AB R200, R121, R200 ;  /* 0x000000c879c8723e */ /* 0x000fe200000000ff */
[----:B------:R-:W-:Y:S01]  /*a630*/  FMUL.FTZ R24, R24, R12 ;  /* 0x0000000c18187220 */ /* 0x000fe20000410000 */
[----:B------:R-:W3:Y:S01]  /*a640*/  MUFU.EX2 R209, R209 ;  /* 0x000000d100d17308 */ /* 0x000ee20000000800 */
[----:B------:R-:W-:Y:S01]  /*a650*/  FADD.FTZ R21, R113, R112 ;  /* 0x0000007071157221 */ /* 0x000fe20000010000 */
[----:B------:R-:W-:Y:S01]  /*a660*/  F2FP.F16.F32.PACK_AB R202, R125, R202 ;  /* 0x000000ca7dca723e */ /* 0x000fe200000000ff */
[----:B----4-:R-:W-:Y:S01]  /*a670*/  IMAD.U32 R133, RZ, RZ, UR7 ;  /* 0x00000007ff857e24 */ /* 0x010fe2000f8e00ff */
[----:B------:R-:W-:Y:S01]  /*a680*/  UMOV UR7, UR38 ;  /* 0x0000002600077c82 */ /* 0x000fe20008000000 */
[----:B------:R-:W-:Y:S01]  /*a690*/  FADD.FTZ R112, R206, R21 ;  /* 0x00000015ce707221 */ /* 0x000fe20000010000 */
[----:B------:R-:W-:Y:S01]  /*a6a0*/  F2FP.F16.F32.PACK_AB R203, R114, R203 ;  /* 0x000000cb72cb723e */ /* 0x000fe200000000ff */
[-C--:B------:R-:W-:Y:S01]  /*a6b0*/  FMUL.FTZ R25, R25, R12.reuse ;  /* 0x0000000c19197220 */ /* 0x080fe20000410000 */
[----:B------:R5:W-:Y:S01]  /*a6c0*/  MUFU.EX2 R116, R15 ;  /* 0x0000000f00747308 */ /* 0x000be20000000800 */
[----:B------:R-:W-:Y:S01]  /*a6d0*/  FADD.FTZ R21, R117, R112 ;  /* 0x0000007075157221 */ /* 0x000fe20000010000 */
[----:B------:R-:W-:Y:S01]  /*a6e0*/  @!P1 LEA R133, R133, UR39, 0x3 ;  /* 0x0000002785859c11 */ /* 0x000fe2000f8e18ff */
[----:B------:R-:W-:Y:S01]  /*a6f0*/  FMUL.FTZ R28, R28, R12 ;  /* 0x0000000c1c1c7220 */ /* 0x000fe20000410000 */
[----:B------:R-:W-:Y:S01]  /*a700*/  F2FP.F16.F32.PACK_AB R204, R113, R204 ;  /* 0x000000cc71cc723e */ /* 0x000fe200000000ff */
[----:B------:R-:W-:Y:S01]  /*a710*/  FMUL.FTZ R29, R29, R12 ;  /* 0x0000000c1d1d7220 */ /* 0x000fe20000410000 */
[----:B------:R-:W-:Y:S01]  /*a720*/  F2FP.F16.F32.PACK_AB R206, R117, R206 ;  /* 0x000000ce75ce723e */ /* 0x000fe200000000ff */
[----:B--2---:R-:W-:Y:S01]  /*a730*/  @!P1 VIADD R131, R133, 0x34860 ;  /* 0x0003486085839836 */ /* 0x004fe20000000000 */
[----:B------:R-:W2:Y:S01]  /*a740*/  MUFU.EX2 R211, R211 ;  /* 0x000000d300d37308 */ /* 0x000ea20000000800 */
[----:B-----5:R-:W-:Y:S01]  /*a750*/  FADD.FTZ R15, R205, R110 ;  /* 0x0000006ecd0f7221 */ /* 0x020fe20000010000 */
[----:B------:R-:W-:Y:S01]  /*a760*/  F2FP.F16.F32.PACK_AB R205, R98, R205 ;  /* 0x000000cd62cd723e */ /* 0x000fe200000000ff */
[----:B------:R-:W-:Y:S01]  /*a770*/  FMUL.FTZ R32, R32, R12 ;  /* 0x0000000c20207220 */ /* 0x000fe20000410000 */
[----:B------:R-:W-:Y:S01]  /*a780*/  @!P1 PRMT R131, RZ, 0x654, R131 ;  /* 0x00000654ff839816 */ /* 0x000fe20000000083 */
[----:B------:R-:W-:Y:S01]  /*a790*/  FADD.FTZ R110, R98, R15 ;  /* 0x0000000f626e7221 */ /* 0x000fe20000010000 */
[----:B------:R-:W-:Y:S01]  /*a7a0*/  F2FP.F16.F32.PACK_AB R216, R89, R104 ;  /* 0x0000006859d8723e */ /* 0x000fe200000000ff */
[-C--:B------:R-:W-:Y:S01]  /*a7b0*/  FMUL.FTZ R33, R33, R12.reuse ;  /* 0x0000000c21217220 */ /* 0x080fe20000410000 */
[----:B------:R-:W4:Y:S01]  /*a7c0*/  MUFU.EX2 R108, R111 ;  /* 0x0000006f006c7308 */ /* 0x000f220000000800 */
[----:B-1----:R-:W-:Y:S01]  /*a7d0*/  FADD.FTZ R15, R207, R110 ;  /* 0x0000006ecf0f7221 */ /* 0x002fe20000010000 */
[----:B------:R1:W-:Y:S01]  /*a7e0*/  @!P1 SYNCS.ARRIVE.TRANS64.RED.A1T0 RZ, [R131+URZ], RZ ;  /* 0x000000ff83ff99a7 */ /* 0x0003e2000810043f */
[----:B---3--:R-:W-:Y:S01]  /*a7f0*/  F2FP.F16.F32.PACK_AB R207, R106, R207 ;  /* 0x000000cf6acf723e */ /* 0x008fe200000000ff */
[-C--:B------:R-:W-:Y:S01]  /*a800*/  FMUL.FTZ R36, R36, R12.reuse ;  /* 0x0000000c24247220 */ /* 0x080fe20000410000 */
[----:B------:R-:W-:Y:S01]  /*a810*/  FADD.FTZ R110, R106, R15 ;  /* 0x0000000f6a6e7221 */ /* 0x000fe20000010000 */
[-C--:B------:R-:W-:Y:S01]  /*a820*/  FMUL.FTZ R37, R37, R12.reuse ;  /* 0x0000000c25257220 */ /* 0x080fe20000410000 */
[-C--:B------:R-:W-:Y:S01]  /*a830*/  FMUL.FTZ R40, R40, R12.reuse ;  /* 0x0000000c28287220 */ /* 0x080fe20000410000 */
[----:B------:R3:W-:Y:S01]  /*a840*/  MUFU.EX2 R118, R102 ;  /* 0x0000006600767308 */ /* 0x0007e20000000800 */
[----:B------:R-:W-:Y:S01]  /*a850*/  FADD.FTZ R15, R209, R110 ;  /* 0x0000006ed10f7221 */ /* 0x000fe20000010000 */
[----:B------:R-:W-:Y:S01]  /*a860*/  F2FP.F16.F32.PACK_AB R209, R20, R209 ;  /* 0x000000d114d1723e */ /* 0x000fe200000000ff */
[-C--:B------:R-:W-:Y:S01]  /*a870*/  FMUL.FTZ R41, R41, R12.reuse ;  /* 0x0000000c29297220 */ /* 0x080fe20000410000 */
[-C--:B------:R-:W-:Y:S01]  /*a880*/  FMUL.FTZ R44, R44, R12.reuse ;  /* 0x0000000c2c2c7220 */ /* 0x080fe20000410000 */
[----:B------:R-:W-:Y:S01]  /*a890*/  FADD.FTZ R14, R20, R15 ;  /* 0x0000000f140e7221 */ /* 0x000fe20000010000 */
[-C--:B------:R-:W-:Y:S01]  /*a8a0*/  FMUL.FTZ R45, R45, R12.reuse ;  /* 0x0000000c2d2d7220 */ /* 0x080fe20000410000 */
[----:B------:R-:W-:Y:S01]  /*a8b0*/  FMUL.FTZ R48, R48, R12 ;  /* 0x0000000c30307220 */ /* 0x000fe20000410000 */
[----:B------:R-:W5:Y:S01]  /*a8c0*/  MUFU.EX2 R99, R99 ;  /* 0x0000006300637308 */ /* 0x000f620000000800 */
[----:B---3--:R-:W-:Y:S01]  /*a8d0*/  FADD.FTZ R102, R208, R21 ;  /* 0x00000015d0667221 */ /* 0x008fe20000010000 */
[----:B--2---:R-:W-:Y:S01]  /*a8e0*/  FADD.FTZ R15, R211, R14 ;  /* 0x0000000ed30f7221 */ /* 0x004fe20000010000 */
[----:B------:R-:W-:Y:S01]  /*a8f0*/  F2FP.F16.F32.PACK_AB R208, R105, R208 ;  /* 0x000000d069d0723e */ /* 0x000fe200000000ff */
[----:B------:R-:W-:Y:S01]  /*a900*/  FMUL.FTZ R49, R49, R12 ;  /* 0x0000000c31317220 */ /* 0x000fe20000410000 */
[----:B------:R-:W-:Y:S01]  /*a910*/  FADD.FTZ R21, R105, R102 ;  /* 0x0000006669157221 */ /* 0x000fe20000010000 */
[C---:B----4-:R-:W-:Y:S01]  /*a920*/  FADD.FTZ R15, R108.reuse, R15 ;  /* 0x0000000f6c0f7221 */ /* 0x050fe20000010000 */
[----:B------:R-:W-:Y:S01]  /*a930*/  F2FP.F16.F32.PACK_AB R211, R108, R211 ;  /* 0x000000d36cd3723e */ /* 0x000fe200000000ff */
[----:B------:R-:W2:Y:S01]  /*a940*/  MUFU.EX2 R103, R103 ;  /* 0x0000006700677308 */ /* 0x000ea20000000800 */
[----:B------:R-:W-:Y:S01]  /*a950*/  FADD.FTZ R102, R210, R21 ;  /* 0x00000015d2667221 */ /* 0x000fe20000010000 */
[----:B------:R-:W-:Y:S01]  /*a960*/  FADD.FTZ R15, R116, R15 ;  /* 0x0000000f740f7221 */ /* 0x000fe20000010000 */
[C---:B------:R-:W-:Y:S01]  /*a970*/  F2FP.F16.F32.PACK_AB R210, R109.reuse, R210 ;  /* 0x000000d26dd2723e */ /* 0x040fe200000000ff */
[-C--:B------:R-:W-:Y:S01]  /*a980*/  FMUL.FTZ R52, R52, R12.reuse ;  /* 0x0000000c34347220 */ /* 0x080fe20000410000 */
[----:B------:R-:W-:Y:S01]  /*a990*/  FADD.FTZ R21, R109, R102 ;  /* 0x000000666d157221 */ /* 0x000fe20000010000 */
[-C--:B------:R-:W-:Y:S01]  /*a9a0*/  FMUL.FTZ R53, R53, R12.reuse ;  /* 0x0000000c35357220 */ /* 0x080fe20000410000 */
[----:B------:R-:W-:Y:S01]  /*a9b0*/  FMUL.FTZ R56, R56, R12 ;  /* 0x0000000c38387220 */ /* 0x000fe20000410000 */
[----:B------:R-:W3:Y:S01]  /*a9c0*/  MUFU.EX2 R90, R90 ;  /* 0x0000005a005a7308 */ /* 0x000ee20000000800 */
[----:B------:R-:W-:Y:S01]  /*a9d0*/  FADD.FTZ R14, R96, R21 ;  /* 0x00000015600e7221 */ /* 0x000fe20000010000 */
[C---:B-----5:R-:W-:Y:S01]  /*a9e0*/  FADD.FTZ R15, R99.reuse, R15 ;  /* 0x0000000f630f7221 */ /* 0x060fe20000010000 */
[----:B------:R-:W-:Y:S01]  /*a9f0*/  F2FP.F16.F32.PACK_AB R213, R99, R116 ;  /* 0x0000007463d5723e */ /* 0x000fe200000000ff */
[-C--:B------:R-:W-:Y:S01]  /*aa00*/  FMUL.FTZ R57, R57, R12.reuse ;  /* 0x0000000c39397220 */ /* 0x080fe20000410000 */
[----:B------:R-:W-:Y:S01]  /*aa10*/  FADD.FTZ R21, R97, R14 ;  /* 0x0000000e61157221 */ /* 0x000fe20000010000 */
[----:B------:R-:W-:Y:S01]  /*aa20*/  FADD.FTZ R15, R118, R15 ;  /* 0x0000000f760f7221 */ /* 0x000fe20000010000 */
[----:B------:R-:W-:Y:S01]  /*aa30*/  FMUL.FTZ R60, R60, R12 ;  /* 0x0000000c3c3c7220 */ /* 0x000fe20000410000 */
[----:B------:R-:W4:Y:S01]  /*aa40*/  MUFU.EX2 R91, R91 ;  /* 0x0000005b005b7308 */ /* 0x000f220000000800 */
[----:B------:R-:W-:Y:S01]  /*aa50*/  FADD.FTZ R14, R100, R21 ;  /* 0x00000015640e7221 */ /* 0x000fe20000010000 */
[C---:B--2---:R-:W-:Y:S01]  /*aa60*/  FADD.FTZ R15, R103.reuse, R15 ;  /* 0x0000000f670f7221 */ /* 0x044fe20000010000 */
[----:B------:R-:W-:Y:S01]  /*aa70*/  F2FP.F16.F32.PACK_AB R215, R103, R118 ;  /* 0x0000007667d7723e */ /* 0x000fe200000000ff */
[-C--:B------:R-:W-:Y:S01]  /*aa80*/  FMUL.FTZ R61, R61, R12.reuse ;  /* 0x0000000c3d3d7220 */ /* 0x080fe20000410000 */
[----:B------:R-:W-:Y:S01]  /*aa90*/  FADD.FTZ R21, R101, R14 ;  /* 0x0000000e65157221 */ /* 0x000fe20000010000 */
[-C--:B------:R-:W-:Y:S01]  /*aaa0*/  FMUL.FTZ R64, R64, R12.reuse ;  /* 0x0000000c40407220 */ /* 0x080fe20000410000 */
[-C--:B------:R-:W-:Y:S01]  /*aab0*/  FMUL.FTZ R65, R65, R12.reuse ;  /* 0x0000000c41417220 */ /* 0x080fe20000410000 */
[----:B------:R-:W2:Y:S01]  /*aac0*/  MUFU.EX2 R94, R94 ;  /* 0x0000005e005e7308 */ /* 0x000ea20000000800 */
[----:B------:R-:W-:Y:S01]  /*aad0*/  FADD.FTZ R14, R104, R21 ;  /* 0x00000015680e7221 */ /* 0x000fe20000010000 */
[----:B---3--:R-:W-:Y:S01]  /*aae0*/  FADD.FTZ R15, R90, R15 ;  /* 0x0000000f5a0f7221 */ /* 0x008fe20000010000 */
[-C--:B------:R-:W-:Y:S01]  /*aaf0*/  FMUL.FTZ R68, R68, R12.reuse ;  /* 0x0000000c44447220 */ /* 0x080fe20000410000 */
[-C--:B------:R-:W-:Y:S01]  /*ab00*/  FMUL.FTZ R69, R69, R12.reuse ;  /* 0x0000000c45457220 */ /* 0x080fe20000410000 */
[----:B------:R-:W-:Y:S01]  /*ab10*/  FADD.FTZ R21, R89, R14 ;  /* 0x0000000e59157221 */ /* 0x000fe20000010000 */
[-C--:B------:R-:W-:Y:S01]  /*ab20*/  FMUL.FTZ R72, R72, R12.reuse ;  /* 0x0000000c48487220 */ /* 0x080fe20000410000 */
[----:B------:R-:W-:Y:S01]  /*ab30*/  FMUL.FTZ R73, R73, R12 ;  /* 0x0000000c49497220 */ /* 0x000fe20000410000 */
[----:B------:R-:W3:Y:S01]  /*ab40*/  MUFU.EX2 R95, R95 ;  /* 0x0000005f005f7308 */ /* 0x000ee20000000800 */
[C---:B----4-:R-:W-:Y:S01]  /*ab50*/  FADD.FTZ R15, R91.reuse, R15 ;  /* 0x0000000f5b0f7221 */ /* 0x050fe20000010000 */
[----:B------:R-:W-:Y:S01]  /*ab60*/  FADD.FTZ R14, R92, R21 ;  /* 0x000000155c0e7221 */ /* 0x000fe20000010000 */
[----:B------:R-:W-:Y:S01]  /*ab70*/  F2FP.F16.F32.PACK_AB R217, R91, R90 ;  /* 0x0000005a5bd9723e */ /* 0x000fe200000000ff */
[-C--:B------:R-:W-:Y:S01]  /*ab80*/  FMUL.FTZ R76, R76, R12.reuse ;  /* 0x0000000c4c4c7220 */ /* 0x080fe20000410000 */
[-C--:B------:R-:W-:Y:S01]  /*ab90*/  FMUL.FTZ R77, R77, R12.reuse ;  /* 0x0000000c4d4d7220 */ /* 0x080fe20000410000 */
[-C--:B------:R-:W-:Y:S01]  /*aba0*/  FMUL.FTZ R80, R80, R12.reuse ;  /* 0x0000000c50507220 */ /* 0x080fe20000410000 */
[-C--:B------:R-:W-:Y:S01]  /*abb0*/  FMUL.FTZ R81, R81, R12.reuse ;  /* 0x0000000c51517220 */ /* 0x080fe20000410000 */
[-C--:B------:R-:W-:Y:S01]  /*abc0*/  FMUL.FTZ R84, R84, R12.reuse ;  /* 0x0000000c54547220 */ /* 0x080fe20000410000 */
[----:B--2---:R-:W-:Y:S01]  /*abd0*/  FADD.FTZ R20, R94, R15 ;  /* 0x0000000f5e147221 */ /* 0x004fe20000010000 */
[----:B------:R-:W-:Y:S01]  /*abe0*/  FADD.FTZ R15, R13, R14 ;  /* 0x0000000e0d0f7221 */ /* 0x000fe20000010000 */
[----:B------:R-:W-:Y:S01]  /*abf0*/  FMUL.FTZ R85, R85, R12 ;  /* 0x0000000c55557220 */ /* 0x000fe20000410000 */
[-C--:B------:R-:W-:Y:S01]  /*ac00*/  FMUL.FTZ R26, R26, R93.reuse ;  /* 0x0000005d1a1a7220 */ /* 0x080fe20000410000 */
[-C--:B------:R-:W-:Y:S01]  /*ac10*/  FMUL.FTZ R27, R27, R93.reuse ;  /* 0x0000005d1b1b7220 */ /* 0x080fe20000410000 */
[-C--:B------:R-:W-:Y:S01]  /*ac20*/  FMUL.FTZ R30, R30, R93.reuse ;  /* 0x0000005d1e1e7220 */ /* 0x080fe20000410000 */
[-C--:B------:R-:W-:Y:S01]  /*ac30*/  FMUL.FTZ R31, R31, R93.reuse ;  /* 0x0000005d1f1f7220 */ /* 0x080fe20000410000 */
[-C--:B------:R-:W-:Y:S01]  /*ac40*/  FMUL.FTZ R34, R34, R93.reuse ;  /* 0x0000005d22227220 */ /* 0x080fe20000410000 */
[C---:B---3--:R-:W-:Y:S01]  /*ac50*/  FADD.FTZ R14, R95.reuse, R20 ;  /* 0x000000145f0e7221 */ /* 0x048fe20000010000 */
[----:B------:R-:W-:Y:S01]  /*ac60*/  F2FP.F16.F32.PACK_AB R219, R95, R94 ;  /* 0x0000005e5fdb723e */ /* 0x000fe200000000ff */
[-C--:B------:R-:W-:Y:S01]  /*ac70*/  FMUL.FTZ R35, R35, R93.reuse ;  /* 0x0000005d23237220 */ /* 0x080fe20000410000 */
        /* <DEDUP_REMOVED lines=25> */
[----:B------:R-:W-:Y:S01]  /*ae10*/  FMUL.FTZ R87, R87, R93 ;  /* 0x0000005d57577220 */ /* 0x000fe20000410000 */
[----:B------:R-:W-:-:S02]  /*ae20*/  IMAD.MOV.U32 R13, RZ, RZ, R88 ;  /* 0x000000ffff0d7224 */ /* 0x000fc400078e0058 */
[----:B------:R-:W-:Y:S01]  /*ae30*/  IMAD.MOV.U32 R21, RZ, RZ, R10 ;  /* 0x000000ffff157224 */ /* 0x000fe200078e000a */
[----:B-1----:R-:W-:Y:S06]  /*ae40*/  @P2 BRA `(.L_x_24) ;  /* 0xffffffb400182947 */ /* 0x002fec000383ffff */
.L_x_15:
[----:B------:R-:W-:Y:S06]  /*ae50*/  BAR.ARV 0x8, 0x120 ;  /* 0x0204800000007b1d */ /* 0x000fec0000002000 */
[----:B------:R-:W-:Y:S05]  /*ae60*/  @!P0 BRA `(.L_x_25) ;  /* 0x0000000000048947 */ /* 0x000fea0003800000 */
[----:B------:R-:W-:Y:S01]  /*ae70*/  BPT.TRAP 0x1 ;  /* 0x000000040000795c */ /* 0x000fe20000300000 */
.L_x_25:
[----:B------:R-:W-:Y:S01]  /*ae80*/  ULEA UR7, UR38, UR39, 0x3 ;  /* 0x0000002726077291 */ /* 0x000fe2000f8e183f */
[----:B------:R-:W-:-:S05]  /*ae90*/  IMAD.U32 R0, RZ, RZ, UR61 ;  /* 0x0000003dff007e24 */ /* 0x000fca000f8e00ff */
[----:B------:R-:W-:-:S04]  /*aea0*/  SHF.L.U32 R0, R0, 0x1f, RZ ;  /* 0x0000001f00007819 */ /* 0x000fc800000006ff */
[----:B------:R1:W2:Y:S01]  /*aeb0*/  SYNCS.PHASECHK.TRANS64.TRYWAIT P2, [UR7+0x34850], R0 ;  /* 0x03485000ff0075a7 */ /* 0x0002a20008040147 */
[----:B------:R-:W-:Y:S05]  /*aec0*/  @!P0 BRA `(.L_x_26) ;  /* 0x0000000000048947 */ /* 0x000fea0003800000 */
[----:B------:R-:W-:Y:S01]  /*aed0*/  BPT.TRAP 0x1 ;  /* 0x000000040000795c */ /* 0x000fe20000300000 */
.L_x_26:
[----:B--2---:R-:W-:Y:S05]  /*aee0*/  @P2 BRA `(.L_x_27) ;  /* 0x0000000000082947 */ /* 0x004fea0003800000 */
[----:B------:R-:W2:Y:S02]  /*aef0*/  SYNCS.PHASECHK.TRANS64.TRYWAIT P0, [UR7+0x34850], R0 ;  /* 0x03485000ff0075a7 */ /* 0x000ea40008000147 */
[----:B--2---:R-:W-:Y:S05]  /*af00*/  @!P0 BRA `(.L_x_28) ;  /* 0x0000004400688947 */ /* 0x004fea0003800000 */
.L_x_27:
[----:B------:R-:W-:Y:S01]  /*af10*/  UIADD3 UR4, UR39, 0x400, URZ ;  /* 0x0000040027047890 */ /* 0x000fe2000fffe03f */
[----:B------:R-:W-:Y:S01]  /*af20*/  WARPGROUP.ARRIVE ;  /* 0x00000000000079c5 */ /* 0x000fe20000000000 */
[----:B------:R-:W-:Y:S01]  /*af30*/  UMOV UR11, 0x40000040 ;  /* 0x40000040000b7882 */ /* 0x000fe20000000000 */
[----:B-12---:R-:W1:Y:S01]  /*af40*/  SHFL.BFLY PT, R0, R15, 0x2, 0x1f ;  /* 0x0c401f000f007f89 */ /* 0x006e6200000e0000 */
[----:B------:R-:W-:Y:S01]  /*af50*/  USHF.R.U32.HI UR4, URZ, 0x4, UR4 ;  /* 0x000000043f047899 */ /* 0x000fe20008011604 */
[C---:B------:R-:W-:Y:S01]  /*af60*/  IADD3 R21, P5, R16.reuse, 0x40, RZ ;  /* 0x0000004010157810 */ /* 0x040fe20007fbe0ff */
[----:B------:R-:W-:Y:S01]  /*af70*/  UIADD3 UR35, -UR36, URZ, URZ ;  /* 0x0000003f24237290 */ /* 0x000fe2000fffe13f */
[----:B------:R-:W2:Y:S01]  /*af80*/  SHFL.BFLY PT, R5, R14, 0x2, 0x1f ;  /* 0x0c401f000e057f89 */ /* 0x000ea200000e0000 */
[----:B------:R-:W-:Y:S01]  /*af90*/  ULOP3.LUT UR4, UR4, 0x3fff, URZ, 0xc0, !UPT ;  /* 0x00003fff04047892 */ /* 0x000fe2000f8ec03f */
[----:B------:R-:W-:Y:S01]  /*afa0*/  LOP3.LUT R20, R21, 0x380, RZ, 0xc0, !PT ;  /* 0x0000038015147812 */ /* 0x000fe200078ec0ff */
[----:B------:R-:W-:Y:S01]  /*afb0*/  ULDC.64 UR8, c[0x0][0xb70] ;  /* 0x0002dc0000087ab9 */ /* 0x000fe20000000a00 */
[C---:B------:R-:W-:Y:S01]  /*afc0*/  IADD3 R91, P4, R16.reuse, 0x20, RZ ;  /* 0x00000020105b7810 */ /* 0x040fe20007f9e0ff */
[----:B------:R-:W-:Y:S01]  /*afd0*/  ULOP3.LUT UR4, UR4, 0x5800000, URZ, 0xfc, !UPT ;  /* 0x0580000004047892 */ /* 0x000fe2000f8efc3f */
[----:B------:R-:W-:-:S02]  /*afe0*/  IADD3 R13, P6, R16, 0x60, RZ ;  /* 0x00000060100d7810 */ /* 0x000fc40007fde0ff */
[----:B------:R-:W-:Y:S01]  /*aff0*/  IADD3 R9, P0, R16, 0x4000, RZ ;  /* 0x0000400010097810 */ /* 0x000fe20007f1e0ff */
[----:B------:R-:W-:Y:S01]  /*b000*/  UIMAD UR4, UR38, 0xb00, UR4 ;  /* 0x00000b00260478a4 */ /* 0x000fe2000f8e0204 */
[----:B------:R-:W-:Y:S02]  /*b010*/  SHF.R.U64 R20, R20, 0x3, RZ ;  /* 0x0000000314147819 */ /* 0x000fe400000012ff */
[----:B------:R-:W-:Y:S01]  /*b020*/  IADD3 R7, P2, R16, 0x4020, RZ ;  /* 0x0000402010077810 */ /* 0x000fe20007f5e0ff */
[----:B------:R-:W-:Y:S01]  /*b030*/  UIADD3 UR6, UR4, 0x80, URZ ;  /* 0x0000008004067890 */ /* 0x000fe2000fffe03f */
[----:B------:R-:W-:Y:S02]  /*b040*/  LOP3.LUT R90, R91, 0x380, RZ, 0xc0, !PT ;  /* 0x000003805b5a7812 */ /* 0x000fe400078ec0ff */
[----:B------:R-:W-:Y:S01]  /*b050*/  UMOV UR10, UR4 ;  /* 0x00000004000a7c82 */ /* 0x000fe20008000000 */
[----:B------:R-:W-:Y:S01]  /*b060*/  LOP3.LUT R12, R13, 0x380, RZ, 0xc0, !PT ;  /* 0x000003800d0c7812 */ /* 0x000fe200078ec0ff */
[----:B------:R-:W-:Y:S01]  /*b070*/  HGMMA.64x128x16.F32 R24, R176, gdesc[UR8].tnspB, R24, gsb0 ;  /* 0x41e00008b0187df0 */ /* 0x000fe20008000818 */
[----:B------:R-:W-:Y:S01]  /*b080*/  UMOV UR11, 0x40000040 ;  /* 0x40000040000b7882 */ /* 0x000fe20000000000 */
[----:B------:R-:W-:Y:S01]  /*b090*/  UMOV UR10, UR6 ;  /* 0x00000006000a7c82 */ /* 0x000fe20008000000 */
[----:B------:R-:W-:Y:S01]  /*b0a0*/  UIADD3 UR6, UR4, 0x100, URZ ;  /* 0x0000010004067890 */ /* 0x000fe2000fffe03f */
[----:B-1----:R-:W-:Y:S01]  /*b0b0*/  FADD.FTZ R0, R0, R15 ;  /* 0x0000000f00007221 */ /* 0x002fe20000010000 */
[----:B------:R-:W-:Y:S01]  /*b0c0*/  LOP3.LUT R8, R9, 0x380, RZ, 0xc0, !PT ;  /* 0x0000038009087812 */ /* 0x000fe200078ec0ff */
[----:B--2---:R-:W-:Y:S01]  /*b0d0*/  FADD.FTZ R18, R5, R14 ;  /* 0x0000000e05127221 */ /* 0x004fe20000010000 */
[----:B------:R-:W-:Y:S01]  /*b0e0*/  LOP3.LUT R20, R20, R21, RZ, 0x3c, !PT ;  /* 0x0000001514147212 */ /* 0x000fe200078e3cff */
[----:B------:R-:W-:Y:S01]  /*b0f0*/  IMAD.X R21, RZ, RZ, R17, P5 ;  /* 0x000000ffff157224 */ /* 0x000fe200028e0611 */
[----:B------:R-:W1:Y:S01]  /*b100*/  SHFL.BFLY PT, R3, R0, 0x1, 0x1f ;  /* 0x0c201f0000037f89 */ /* 0x000e6200000e0000 */
[----:B------:R-:W-:-:S02]  /*b110*/  LOP3.LUT R6, R7, 0x380, RZ, 0xc0, !PT ;  /* 0x0000038007067812 */ /* 0x000fc400078ec0ff */
[----:B------:R-:W-:Y:S01]  /*b120*/  SHF.R.U64 R90, R90, 0x3, RZ ;  /* 0x000000035a5a7819 */ /* 0x000fe200000012ff */
[----:B------:R-:W2:Y:S01]  /*b130*/  SHFL.BFLY PT, R5, R18, 0x1, 0x1f ;  /* 0x0c201f0012057f89 */ /* 0x000ea200000e0000 */
[----:B------:R-:W-:Y:S02]  /*b140*/  SHF.R.U64 R12, R12, 0x3, RZ ;  /* 0x000000030c0c7819 */ /* 0x000fe400000012ff */
[----:B------:R-:W-:Y:S02]  /*b150*/  SHF.R.U64 R8, R8, 0x3, RZ ;  /* 0x0000000308087819 */ /* 0x000fe400000012ff */
[----:B------:R-:W-:Y:S02]  /*b160*/  SHF.R.U64 R6, R6, 0x3, RZ ;  /* 0x0000000306067819 */ /* 0x000fe400000012ff */
[----:B------:R-:W-:Y:S01]  /*b170*/  LOP3.LUT R90, R90, R91, RZ, 0x3c, !PT ;  /* 0x0000005b5a5a7212 */ /* 0x000fe200078e3cff */
[----:B------:R-:W-:Y:S01]  /*b180*/  IMAD.X R91, RZ, RZ, R17, P4 ;  /* 0x000000ffff5b7224 */ /* 0x000fe200020e0611 */
[----:B------:R-:W-:-:S02]  /*b190*/  LOP3.LUT R12, R12, R13, RZ, 0x3c, !PT ;  /* 0x0000000d0c0c7212 */ /* 0x000fc400078e3cff */
[----:B------:R-:W-:Y:S02]  /*b1a0*/  LOP3.LUT R8, R8, R9, RZ, 0x3c, !PT ;  /* 0x0000000908087212 */ /* 0x000fe400078e3cff */
[C---:B------:R-:W-:Y:S02]  /*b1b0*/  IADD3 R13, P4, R16.reuse, 0x4060, RZ ;  /* 0x00004060100d7810 */ /* 0x040fe40007f9e0ff */
[----:B------:R-:W-:Y:S02]  /*b1c0*/  IADD3 R9, P3, R16, 0x4040, RZ ;  /* 0x0000404010097810 */ /* 0x000fe40007f7e0ff */
[----:B------:R-:W-:Y:S01]  /*b1d0*/  LOP3.LUT R6, R6, R7, RZ, 0x3c, !PT ;  /* 0x0000000706067212 */ /* 0x000fe200078e3cff */
[----:B------:R-:W-:Y:S01]  /*b1e0*/  IMAD.X R7, RZ, RZ, R17, P2 ;  /* 0x000000ffff077224 */ /* 0x000fe200010e0611 */
[----:B------:R-:W-:Y:S01]  /*b1f0*/  LOP3.LUT R2, R13, 0x380, RZ, 0xc0, !PT ;  /* 0x000003800d027812 */ /* 0x000fe200078ec0ff */
[----:B-1----:R-:W-:Y:S01]  /*b200*/  FADD.FTZ R89, R0, R3 ;  /* 0x0000000300597221 */ /* 0x002fe20000010000 */
[----:B------:R-:W-:Y:S01]  /*b210*/  LOP3.LUT R4, R9, 0x380, RZ, 0xc0, !PT ;  /* 0x0000038009047812 */ /* 0x000fe200078ec0ff */
[----:B------:R-:W-:Y:S01]  /*b220*/  IMAD.MOV.U32 R0, RZ, RZ, RZ ;  /* 0x000000ffff007224 */ /* 0x000fe200078e00ff */
[----:B------:R-:W-:Y:S01]  /*b230*/  MOV R95, R90 ;  /* 0x0000005a005f7202 */ /* 0x000fe20000000f00 */
[----:B--2---:R-:W-:Y:S01]  /*b240*/  FADD.FTZ R18, R18, R5 ;  /* 0x0000000512127221 */ /* 0x004fe20000010000 */
[----:B------:R-:W-:Y:S01]  /*b250*/  FSETP.NE.FTZ.AND P5, PT, R89, RZ, PT ;  /* 0x000000ff5900720b */ /* 0x000fe20003fb5000 */
[--C-:B------:R-:W-:Y:S01]  /*b260*/  IMAD.X R5, RZ, RZ, R17.reuse, P3 ;  /* 0x000000ffff057224 */ /* 0x100fe200018e0611 */
[----:B------:R-:W-:Y:S01]  /*b270*/  MOV R91, R6 ;  /* 0x00000006005b7202 */ /* 0x000fe20000000f00 */
[----:B------:R-:W-:Y:S01]  /*b280*/  IMAD.X R3, RZ, RZ, R17, P4 ;  /* 0x000000ffff037224 */ /* 0x000fe200020e0611 */
[----:B------:R-:W-:-:S02]  /*b290*/  FSETP.NE.FTZ.AND P3, PT, R18, RZ, PT ;  /* 0x000000ff1200720b */ /* 0x000fc40003f75000 */
[----:B------:R-:W-:Y:S02]  /*b2a0*/  R2UR UR5, R221 ;  /* 0x00000000dd0572ca */ /* 0x000fe400000e0000 */
[----:B------:R-:W-:Y:S02]  /*b2b0*/  SHF.R.U64 R2, R2, 0x3, RZ ;  /* 0x0000000302027819 */ /* 0x000fe400000012ff */
[----:B------:R-:W-:Y:S02]  /*b2c0*/  SHF.R.U64 R4, R4, 0x3, RZ ;  /* 0x0000000304047819 */ /* 0x000fe400000012ff */
[----:B------:R-:W-:Y:S01]  /*b2d0*/  R2UR UR12, R220 ;  /* 0x00000000dc0c72ca */ /* 0x000fe200000e0000 */
[----:B------:R-:W1:Y:S01]  /*b2e0*/  @P5 MUFU.LG2 R6, R89 ;  /* 0x0000005900065308 */ /* 0x000e620000000c00 */
[----:B------:R-:W-:Y:S01]  /*b2f0*/  LOP3.LUT R2, R2, R13, RZ, 0x3c, !PT ;  /* 0x0000000d02027212 */ /* 0x000fe200078e3cff */
[----:B------:R-:W-:Y:S01]  /*b300*/  IMAD.X R13, RZ, RZ, R17, P6 ;  /* 0x000000ffff0d7224 */ /* 0x000fe200030e0611 */
[----:B------:R-:W-:-:S02]  /*b310*/  LOP3.LUT R15, R16, 0x380, RZ, 0xc0, !PT ;  /* 0x00000380100f7812 */ /* 0x000fc400078ec0ff */
[----:B------:R-:W-:Y:S01]  /*b320*/  LOP3.LUT R4, R4, R9, RZ, 0x3c, !PT ;  /* 0x0000000904047212 */ /* 0x000fe200078e3cff */
[--C-:B------:R-:W-:Y:S01]  /*b330*/  IMAD.X R9, RZ, RZ, R17.reuse, P0 ;  /* 0x000000ffff097224 */ /* 0x100fe200000e0611 */
[----:B------:R-:W-:Y:S01]  /*b340*/  SHF.R.U64 R15, R15, 0x3, RZ ;  /* 0x000000030f0f7819 */ /* 0x000fe200000012ff */
[----:B------:R2:W-:Y:S01]  /*b350*/  @P5 MUFU.RCP R0, R89 ;  /* 0x0000005900005308 */ /* 0x0005e20000001000 */
[----:B------:R-:W-:Y:S01]  /*b360*/  MOV R93, R12 ;  /* 0x0000000c005d7202 */ /* 0x000fe20000000f00 */
[----:B------:R-:W-:Y:S01]  /*b370*/  IMAD.MOV.U32 R12, RZ, RZ, RZ ;  /* 0x000000ffff0c7224 */ /* 0x000fe200078e00ff */
[----:B------:R-:W-:Y:S01]  /*b380*/  MOV R90, R4 ;  /* 0x00000004005a7202 */ /* 0x000fe20000000f00 */
[----:B------:R-:W-:Y:S01]  /*b390*/  UIADD3 UR34, -UR5, URZ, URZ ;  /* 0x0000003f05227290 */ /* 0x000fe2000fffe13f */
[----:B------:R-:W-:Y:S01]  /*b3a0*/  LOP3.LUT R14, R15, R16, RZ, 0x3c, !PT ;  /* 0x000000100f0e7212 */ /* 0x000fe200078e3cff */
[----:B------:R-:W-:Y:S01]  /*b3b0*/  IMAD.MOV.U32 R15, RZ, RZ, R17 ;  /* 0x000000ffff0f7224 */ /* 0x000fe200078e0011 */
[----:B------:R-:W-:Y:S01]  /*b3c0*/  MOV R92, R8 ;  /* 0x00000008005c7202 */ /* 0x000fe20000000f00 */
[----:B------:R-:W3:Y:S01]  /*b3d0*/  @P3 MUFU.LG2 R4, R18 ;  /* 0x0000001200043308 */ /* 0x000ee20000000c00 */
[C---:B------:R-:W-:Y:S01]  /*b3e0*/  @P5 FMUL.FTZ R5, R11.reuse, 0.69314718246459960938 ;  /* 0x3f3172180b055820 */ /* 0x040fe20000410000 */
[----:B-1----:R-:W-:Y:S01]  /*b3f0*/  @P5 FMUL.FTZ R6, R6, 0.69314718246459960938 ;  /* 0x3f31721806065820 */ /* 0x002fe20000410000 */
[----:B------:R-:W-:Y:S01]  /*b400*/  IMAD.U32 R8, RZ, RZ, UR7 ;  /* 0x00000007ff087e24 */ /* 0x000fe2000f8e00ff */
[----:B------:R-:W-:Y:S01]  /*b410*/  MOV R96, R14 ;  /* 0x0000000e00607202 */ /* 0x000fe20000000f00 */
[----:B------:R-:W-:Y:S01]  /*b420*/  @P3 FMUL.FTZ R14, R11, 0.69314718246459960938 ;  /* 0x3f3172180b0e3820 */ /* 0x000fe20000410000 */
[----:B------:R-:W-:Y:S01]  /*b430*/  MOV R94, R20 ;  /* 0x00000014005e7202 */ /* 0x000fe20000000f00 */
[----:B------:R-:W-:Y:S01]  /*b440*/  @!P1 VIADD R8, R8, 0x34860 ;  /* 0x0003486008089836 */ /* 0x000fe20000000000 */
[----:B------:R-:W1:Y:S01]  /*b450*/  @P3 MUFU.RCP R12, R18 ;  /* 0x00000012000c3308 */ /* 0x000e620000001000 */
[----:B------:R-:W-:Y:S01]  /*b460*/  LOP3.LUT P0, RZ, R23, 0x3, RZ, 0xc0, !PT ;  /* 0x0000000317ff7812 */ /* 0x000fe2000780c0ff */
[----:B------:R-:W-:Y:S01]  /*b470*/  IMAD.MOV.U32 R21, RZ, RZ, -0x800000 ;  /* 0xff800000ff157424 */ /* 0x000fe200078e00ff */
[----:B--2---:R-:W-:Y:S01]  /*b480*/  MOV R89, R2 ;  /* 0x0000000200597202 */ /* 0x004fe20000000f00 */
[----:B------:R-:W-:Y:S01]  /*b490*/  ULDC UR7, c[0x0][0xa88] ;  /* 0x0002a20000077ab9 */ /* 0x000fe20000000800 */
[----:B------:R-:W-:Y:S01]  /*b4a0*/  @!P1 PRMT R8, RZ, 0x654, R8 ;  /* 0x00000654ff089816 */ /* 0x000fe20000000008 */
[----:B---3--:R-:W-:-:S04]  /*b4b0*/  @P3 FMUL.FTZ R7, R4, 0.69314718246459960938 ;  /* 0x3f31721804073820 */ /* 0x008fc80000410000 */
[----:B------:R-:W-:Y:S01]  /*b4c0*/  @P3 FFMA.FTZ R21, R14, R88, R7 ;  /* 0x000000580e153223 */ /* 0x000fe20000010007 */
[----:B------:R-:W-:Y:S02]  /*b4d0*/  WARPGROUP.DEPBAR.LE gsb0, 0x0 ;  /* 0x00008000000079c5 */ /* 0x000fe40000010000 */
[----:B------:R-:W-:-:S06]  /*b4e0*/  WARPGROUP.ARRIVE ;  /* 0x00000000000079c5 */ /* 0x000fcc0000000000 */
[----:B------:R-:W-:Y:S01]  /*b4f0*/  HGMMA.64x128x16.F32 R24, R180, gdesc[UR8].tnspB, R24, gsb0 ;  /* 0x41e00008b4187df0 */ /* 0x000fe20008000818 */
[----:B------:R-:W-:Y:S01]  /*b500*/  UMOV UR10, UR6 ;  /* 0x00000006000a7c82 */ /* 0x000fe20008000000 */
[----:B------:R-:W-:Y:S01]  /*b510*/  UMOV UR11, 0x40000040 ;  /* 0x40000040000b7882 */ /* 0x000fe20000000000 */
[----:B------:R-:W-:Y:S01]  /*b520*/  UIADD3 UR6, UR4, 0x180, URZ ;  /* 0x0000018004067890 */ /* 0x000fe2000fffe03f */
        /* <DEDUP_REMOVED lines=35> */
[----:B------:R-:W-:Y:S02]  /*b760*/  UIADD3 UR6, UR4, 0x480, URZ ;  /* 0x0000048004067890 */ /* 0x000fe4000fffe03f */
[----:B------:R-:W-:Y:S01]  /*b770*/  UIADD3 UR4, UR4, 0x500, URZ ;  /* 0x0000050004047890 */ /* 0x000fe2000fffe03f */
[----:B------:R-:W-:Y:S02]  /*b780*/  WARPGROUP.DEPBAR.LE gsb0, 0x0 ;  /* 0x00008000000079c5 */ /* 0x000fe40000010000 */
[----:B------:R-:W-:-:S06]  /*b790*/  WARPGROUP.ARRIVE ;  /* 0x00000000000079c5 */ /* 0x000fcc0000000000 */
[----:B------:R-:W-:Y:S01]  /*b7a0*/  HGMMA.64x128x16.F32 R24, R208, gdesc[UR8].tnspB, R24, gsb0 ;  /* 0x41e00008d0187df0 */ /* 0x000fe20008000818 */
[----:B------:R-:W-:Y:S01]  /*b7b0*/  UMOV UR10, UR6 ;  /* 0x00000006000a7c82 */ /* 0x000fe20008000000 */
[----:B------:R-:W-:Y:S01]  /*b7c0*/  UMOV UR11, 0x40000040 ;  /* 0x40000040000b7882 */ /* 0x000fe20000000000 */
[----:B------:R-:W-:Y:S02]  /*b7d0*/  WARPGROUP.DEPBAR.LE gsb0, 0x0 ;  /* 0x00008000000079c5 */ /* 0x000fe40000010000 */
[----:B------:R-:W-:-:S07]  /*b7e0*/  WARPGROUP.ARRIVE ;  /* 0x00000000000079c5 */ /* 0x000fce0000000000 */
[----:B------:R-:W-:Y:S01]  /*b7f0*/  HGMMA.64x128x16.F32 R24, R212, gdesc[UR8].tnspB, R24, gsb0 ;  /* 0x41e00008d4187df0 */ /* 0x000fe20008000818 */
[----:B------:R-:W-:Y:S01]  /*b800*/  UMOV UR10, UR4 ;  /* 0x00000004000a7c82 */ /* 0x000fe20008000000 */
[----:B------:R-:W-:Y:S01]  /*b810*/  UMOV UR11, 0x40000040 ;  /* 0x40000040000b7882 */ /* 0x000fe20000000000 */
[----:B------:R-:W-:Y:S02]  /*b820*/  ULDC UR4, c[0x0][0xdb4] ;  /* 0x00036d0000047ab9 */ /* 0x000fe40000000800 */
[----:B------:R-:W-:-:S03]  /*b830*/  UIMAD UR35, UR4, UR35, UR5 ;  /* 0x00000023042372a4 */ /* 0x000fc6000f8e0205 */
[----:B------:R-:W-:Y:S01]  /*b840*/  ULDC UR5, c[0x0][0xda8] ;  /* 0x00036a0000057ab9 */ /* 0x000fe20000000800 */
[----:B------:R-:W-:Y:S02]  /*b850*/  USHF.R.S32.HI UR4, URZ, 0x1f, UR35 ;  /* 0x0000001f3f047899 */ /* 0x000fe40008011423 */
[----:B------:R-:W-:Y:S02]  /*b860*/  UIMAD UR34, UR5, UR34, UR12 ;  /* 0x00000022052272a4 */ /* 0x000fe4000f8e020c */
[----:B------:R-:W-:Y:S02]  /*b870*/  UIMAD UR6, UR4, UR8, URZ ;  /* 0x00000008040672a4 */ /* 0x000fe4000f8e023f */
[----:B------:R-:W-:Y:S02]  /*b880*/  USHF.L.U32 UR34, UR34, 0x7, URZ ;  /* 0x0000000722227899 */ /* 0x000fe4000800063f */
[----:B------:R-:W-:Y:S02]  /*b890*/  UIMAD.WIDE.U32 UR4, UR35, UR8, URZ ;  /* 0x00000008230472a5 */ /* 0x000fe4000f8e003f */
[----:B------:R-:W-:-:S02]  /*b8a0*/  UIMAD UR6, UR35, UR9, UR6 ;  /* 0x00000009230672a4 */ /* 0x000fc4000f8e0206 */
[----:B------:R-:W-:Y:S01]  /*b8b0*/  VIADD R97, R224, UR34 ;  /* 0x00000022e0617c36 */ /* 0x000fe20008000000 */
[----:B------:R-:W-:Y:S01]  /*b8c0*/  ULDC.64 UR12, c[0x0][0x208] ;  /* 0x00008200000c7ab9 */ /* 0x000fe20000000a00 */
[----:B------:R-:W-:Y:S01]  /*b8d0*/  IMAD.U32 R2, RZ, RZ, UR4 ;  /* 0x00000004ff027e24 */ /* 0x000fe2000f8e00ff */
[----:B------:R-:W-:Y:S01]  /*b8e0*/  UIADD3 UR4, UR5, UR6, URZ ;  /* 0x0000000605047290 */ /* 0x000fe2000fffe03f */
[----:B------:R-:W-:Y:S02]  /*b8f0*/  VIADD R9, R97, 0x8 ;  /* 0x0000000861097836 */ /* 0x000fe40000000000 */
[----:B------:R-:W-:-:S03]  /*b900*/  IMAD.U32 R3, RZ, RZ, UR5 ;  /* 0x00000005ff037e24 */ /* 0x000fc6000f8e00ff */
[----:B------:R-:W-:Y:S01]  /*b910*/  ISETP.GE.OR P2, PT, R9, UR7, P0 ;  /* 0x0000000709007c0c */ /* 0x000fe20008746670 */
[----:B------:R-:W-:Y:S01]  /*b920*/  IMAD.U32 R3, RZ, RZ, UR4 ;  /* 0x00000004ff037e24 */ /* 0x000fe2000f8e00ff */
[----:B------:R-:W-:Y:S01]  /*b930*/  USHF.R.S32.HI UR4, URZ, 0x1f, UR36 ;  /* 0x0000001f3f047899 */ /* 0x000fe20008011424 */
[----:B------:R-:W-:Y:S01]  /*b940*/  ISETP.GE.OR P0, PT, R97, UR7, P0 ;  /* 0x0000000761007c0c */ /* 0x000fe20008706670 */
[----:B------:R-:W-:Y:S02]  /*b950*/  WARPGROUP.DEPBAR.LE gsb0, 0x0 ;  /* 0x00008000000079c5 */ /* 0x000fe40000010000 */
[----:B------:R-:W-:-:S06]  /*b960*/  WARPGROUP.ARRIVE ;  /* 0x00000000000079c5 */ /* 0x000fcc0000000000 */
[----:B------:R-:W-:Y:S01]  /*b970*/  HGMMA.64x128x16.F32 R24, R216, gdesc[UR8].tnspB, R24, gsb0 ;  /* 0x41e00008d8187df0 */ /* 0x000fe20008000818 */
[----:B------:R-:W-:Y:S01]  /*b980*/  R2UR UR10, R19 ;  /* 0x00000000130a72ca */ /* 0x000fe200000e0000 */
[----:B------:R-:W-:Y:S02]  /*b990*/  IMAD.MOV.U32 R19, RZ, RZ, -0x800000 ;  /* 0xff800000ff137424 */ /* 0x000fe400078e00ff */
[----:B------:R-:W-:Y:S01]  /*b9a0*/  @P5 FFMA.FTZ R19, R5, R10, R6 ;  /* 0x0000000a05135223 */ /* 0x000fe20000010006 */
[----:B------:R-:W-:Y:S02]  /*b9b0*/  WARPGROUP.DEPBAR.LE gsb0, 0x0 ;  /* 0x00008000000079c5 */ /* 0x000fe40000010000 */
[-C--:B------:R-:W-:Y:S01]  /*b9c0*/  FMUL.FTZ R10, R33, R0.reuse ;  /* 0x00000000210a7220 */ /* 0x080fe20000410000 */
[-C--:B------:R-:W-:Y:S01]  /*b9d0*/  FMUL.FTZ R11, R32, R0.reuse ;  /* 0x00000000200b7220 */ /* 0x080fe20000410000 */
[-C--:B------:R-:W-:Y:S01]  /*b9e0*/  FMUL.FTZ R32, R53, R0.reuse ;  /* 0x0000000035207220 */ /* 0x080fe20000410000 */
[-C--:B------:R-:W-:Y:S01]  /*b9f0*/  FMUL.FTZ R33, R52, R0.reuse ;  /* 0x0000000034217220 */ /* 0x080fe20000410000 */
[-C--:B------:R-:W-:Y:S01]  /*ba00*/  FMUL.FTZ R52, R73, R0.reuse ;  /* 0x0000000049347220 */ /* 0x080fe20000410000 */
[-C--:B------:R-:W-:Y:S01]  /*ba10*/  FMUL.FTZ R53, R72, R0.reuse ;  /* 0x0000000048357220 */ /* 0x080fe20000410000 */
[----:B------:R2:W-:Y:S01]  /*ba20*/  @!P1 SYNCS.ARRIVE.TRANS64.RED.A1T0 RZ, [R8+URZ], RZ ;  /* 0x000000ff08ff99a7 */ /* 0x0005e2000810043f */
[-C--:B------:R-:W-:Y:S01]  /*ba30*/  FMUL.FTZ R4, R25, R0.reuse ;  /* 0x0000000019047220 */ /* 0x080fe20000410000 */
[----:B------:R-:W-:Y:S01]  /*ba40*/  FMUL.FTZ R5, R24, R0 ;  /* 0x0000000018057220 */ /* 0x000fe20000410000 */
[-C--:B-1----:R-:W-:Y:S01]  /*ba50*/  FMUL.FTZ R6, R27, R12.reuse ;  /* 0x0000000c1b067220 */ /* 0x082fe20000410000 */
[----:B------:R-:W-:Y:S01]  /*ba60*/  FMUL.FTZ R7, R26, R12 ;  /* 0x0000000c1a077220 */ /* 0x000fe20000410000 */
[-C--:B------:R-:W-:Y:S01]  /*ba70*/  FMUL.FTZ R9, R28, R0.reuse ;  /* 0x000000001c097220 */ /* 0x080fe20000410000 */
[-C--:B------:R-:W-:Y:S01]  /*ba80*/  FMUL.FTZ R13, R37, R0.reuse ;  /* 0x00000000250d7220 */ /* 0x080fe20000410000 */
[-C--:B------:R-:W-:Y:S01]  /*ba90*/  FMUL.FTZ R18, R36, R0.reuse ;  /* 0x0000000024127220 */ /* 0x080fe20000410000 */
[----:B------:R-:W1:Y:S01]  /*baa0*/  LDC.64 R72, c[0x0][0xb78] ;  /* 0x0002de00ff487b82 */ /* 0x000e620000000a00 */
[-C--:B--2---:R-:W-:Y:S01]  /*bab0*/  FMUL.FTZ R8, R29, R0.reuse ;  /* 0x000000001d087220 */ /* 0x084fe20000410000 */
        /* <DEDUP_REMOVED lines=21> */
[----:B------:R-:W-:Y:S01]  /*bc10*/  F2FP.F16.F32.PACK_AB R5, R6, R7 ;  /* 0x000000070605723e */ /* 0x000fe200000000ff */
[-C--:B------:R-:W-:Y:S01]  /*bc20*/  FMUL.FTZ R7, R31, R12.reuse ;  /* 0x0000000c1f077220 */ /* 0x080fe20000410000 */
[-C--:B------:R-:W-:Y:S01]  /*bc30*/  FMUL.FTZ R0, R30, R12.reuse ;  /* 0x0000000c1e007220 */ /* 0x080fe20000410000 */
[-C--:B------:R-:W-:Y:S01]  /*bc40*/  FMUL.FTZ R15, R39, R12.reuse ;  /* 0x0000000c270f7220 */ /* 0x080fe20000410000 */
[-C--:B------:R-:W-:Y:S01]  /*bc50*/  FMUL.FTZ R20, R38, R12.reuse ;  /* 0x0000000c26147220 */ /* 0x080fe20000410000 */
[----:B------:R-:W-:Y:S01]  /*bc60*/  F2FP.F16.F32.PACK_AB R6, R8, R9 ;  /* 0x000000090806723e */ /* 0x000fe200000000ff */
[-C--:B------:R-:W-:Y:S01]  /*bc70*/  FMUL.FTZ R9, R35, R12.reuse ;  /* 0x0000000c23097220 */ /* 0x080fe20000410000 */
[----:B------:R-:W-:Y:S01]  /*bc80*/  F2FP.F16.F32.PACK_AB R8, R10, R11 ;  /* 0x0000000b0a08723e */ /* 0x000fe200000000ff */
[----:B------:R-:W-:Y:S01]  /*bc90*/  FMUL.FTZ R14, R34, R12 ;  /* 0x0000000c220e7220 */ /* 0x000fe20000410000 */
[----:B------:R-:W-:Y:S01]  /*bca0*/  F2FP.F16.F32.PACK_AB R7, R7, R0 ;  /* 0x000000000707723e */ /* 0x000fe200000000ff */
[----:B------:R-:W-:Y:S01]  /*bcb0*/  BAR.SYNC.DEFER_BLOCKING 0x1, 0x100 ;  /* 0x0044000000007b1d */ /* 0x000fe20000010000 */
[----:B------:R-:W-:Y:S01]  /*bcc0*/  F2FP.F16.F32.PACK_AB R10, R13, R18 ;  /* 0x000000120d0a723e */ /* 0x000fe200000000ff */
[----:B------:R-:W-:Y:S01]  /*bcd0*/  FMUL.FTZ R13, R43, R12 ;  /* 0x0000000c2b0d7220 */ /* 0x000fe20000410000 */
        /* <DEDUP_REMOVED lines=24> */
[C---:B-1----:R-:W-:Y:S01]  /*be60*/  IMAD R12, R72.reuse, UR4, RZ ;  /* 0x00000004480c7c24 */ /* 0x042fe2000f8e02ff */
[----:B------:R-:W-:Y:S01]  /*be70*/  F2FP.F16.F32.PACK_AB R9, R9, R14 ;  /* 0x0000000e0909723e */ /* 0x000fe200000000ff */
[----:B------:R-:W-:Y:S01]  /*be80*/  IMAD.WIDE.U32 R2, R72, UR36, R2 ;  /* 0x0000002448027c25 */ /* 0x000fe2000f8e0002 */
[----:B------:R-:W-:Y:S01]  /*be90*/  F2FP.F16.F32.PACK_AB R13, R13, R0 ;  /* 0x000000000d0d723e */ /* 0x000fe200000000ff */
[----:B------:R1:W-:Y:S01]  /*bea0*/  STSM.16.M88.4 [R96], R4 ;  /* 0x0000000460007844 */ /* 0x0003e20000000200 */
[----:B------:R-:W-:Y:S01]  /*beb0*/  F2FP.F16.F32.PACK_AB R14, R26, R27 ;  /* 0x0000001b1a0e723e */ /* 0x000fe200000000ff */
[----:B------:R-:W-:Y:S01]  /*bec0*/  IMAD R68, R73, UR36, R12 ;  /* 0x0000002449447c24 */ /* 0x000fe2000f8e020c */
[----:B------:R-:W-:Y:S01]  /*bed0*/  F2FP.F16.F32.PACK_AB R12, R24, R25 ;  /* 0x00000019180c723e */ /* 0x000fe200000000ff */
[----:B------:R-:W-:Y:S01]  /*bee0*/  STSM.16.M88.4 [R95], R8 ;  /* 0x000000085f007844 */ /* 0x000fe20000000200 */
[----:B------:R-:W-:Y:S01]  /*bef0*/  F2FP.F16.F32.PACK_AB R15, R15, R18 ;  /* 0x000000120f0f723e */ /* 0x000fe200000000ff */
[----:B------:R-:W-:Y:S01]  /*bf00*/  ULDC.64 UR4, c[0x0][0xb40] ;  /* 0x0002d00000047ab9 */ /* 0x000fe20000000a00 */
[----:B------:R-:W-:-:S02]  /*bf10*/  F2FP.F16.F32.PACK_AB R36, R36, R37 ;  /* 0x000000252424723e */ /* 0x000fc400000000ff */
[----:B------:R-:W-:Y:S01]  /*bf20*/  F2FP.F16.F32.PACK_AB R24, R28, R29 ;  /* 0x0000001d1c18723e */ /* 0x000fe200000000ff */
[----:B------:R-:W-:Y:S01]  /*bf30*/  STSM.16.M88.4 [R94], R12 ;  /* 0x0000000c5e007844 */ /* 0x000fe20000000200 */
[----:B------:R-:W-:Y:S02]  /*bf40*/  F2FP.F16.F32.PACK_AB R25, R20, R31 ;  /* 0x0000001f1419723e */ /* 0x000fe400000000ff */
[----:B------:R-:W-:Y:S02]  /*bf50*/  F2FP.F16.F32.PACK_AB R26, R32, R33 ;  /* 0x00000021201a723e */ /* 0x000fe400000000ff */
[----:B------:R-:W-:Y:S02]  /*bf60*/  F2FP.F16.F32.PACK_AB R27, R30, R35 ;  /* 0x000000231e1b723e */ /* 0x000fe400000000ff */
[----:B------:R-:W-:Y:S02]  /*bf70*/  F2FP.F16.F32.PACK_AB R37, R34, R39 ;  /* 0x000000272225723e */ /* 0x000fe400000000ff */
[----:B------:R-:W-:Y:S01]  /*bf80*/  F2FP.F16.F32.PACK_AB R44, R44, R45 ;  /* 0x0000002d2c2c723e */ /* 0x000fe200000000ff */
[----:B------:R-:W-:Y:S01]  /*bf90*/  STSM.16.M88.4 [R93], R24 ;  /* 0x000000185d007844 */ /* 0x000fe20000000200 */
[----:B------:R-:W-:-:S02]  /*bfa0*/  F2FP.F16.F32.PACK_AB R38, R40, R41 ;  /* 0x000000292826723e */ /* 0x000fc400000000ff */
[----:B------:R-:W-:Y:S02]  /*bfb0*/  F2FP.F16.F32.PACK_AB R39, R42, R43 ;  /* 0x0000002b2a27723e */ /* 0x000fe400000000ff */
[----:B------:R-:W-:Y:S02]  /*bfc0*/  F2FP.F16.F32.PACK_AB R45, R46, R47 ;  /* 0x0000002f2e2d723e */ /* 0x000fe400000000ff */
[----:B------:R-:W-:Y:S01]  /*bfd0*/  F2FP.F16.F32.PACK_AB R52, R52, R53 ;  /* 0x000000353434723e */ /* 0x000fe200000000ff */
[----:B------:R-:W-:Y:S01]  /*bfe0*/  STSM.16.M88.4 [R92], R36 ;  /* 0x000000245c007844 */ /* 0x000fe20000000200 */
[----:B-1----:R-:W-:Y:S02]  /*bff0*/  SHF.R.S32.HI R5, RZ, 0x1f, R97 ;  /* 0x0000001fff057819 */ /* 0x002fe40000011461 */
[----:B------:R-:W-:Y:S02]  /*c000*/  IADD3 R0, P1, R97, R2, RZ ;  /* 0x0000000261007210 */ /* 0x000fe40007f3e0ff */
[----:B------:R-:W-:-:S02]  /*c010*/  F2FP.F16.F32.PACK_AB R46, R48, R49 ;  /* 0x00000031302e723e */ /* 0x000fc400000000ff */
[----:B------:R-:W-:Y:S02]  /*c020*/  F2FP.F16.F32.PACK_AB R47, R50, R51 ;  /* 0x00000033322f723e */ /* 0x000fe400000000ff */
[----:B------:R-:W-:Y:S02]  /*c030*/  F2FP.F16.F32.PACK_AB R53, R54, R55 ;  /* 0x000000373635723e */ /* 0x000fe400000000ff */
[----:B------:R-:W-:Y:S01]  /*c040*/  F2FP.F16.F32.PACK_AB R60, R60, R61 ;  /* 0x0000003d3c3c723e */ /* 0x000fe200000000ff */
[----:B------:R-:W-:Y:S01]  /*c050*/  STSM.16.M88.4 [R91], R44 ;  /* 0x0000002c5b007844 */ /* 0x000fe20000000200 */
[----:B------:R-:W-:Y:S02]  /*c060*/  F2FP.F16.F32.PACK_AB R54, R56, R57 ;  /* 0x000000393836723e */ /* 0x000fe400000000ff */
[----:B------:R-:W-:Y:S02]  /*c070*/  F2FP.F16.F32.PACK_AB R55, R58, R59 ;  /* 0x0000003b3a37723e */ /* 0x000fe400000000ff */
[----:B------:R-:W-:-:S02]  /*c080*/  F2FP.F16.F32.PACK_AB R61, R62, R63 ;  /* 0x0000003f3e3d723e */ /* 0x000fc400000000ff */
[----:B------:R-:W-:Y:S01]  /*c090*/  F2FP.F16.F32.PACK_AB R62, R64, R65 ;  /* 0x00000041403e723e */ /* 0x000fe200000000ff */
[----:B------:R-:W-:Y:S01]  /*c0a0*/  STSM.16.M88.4 [R90], R52 ;  /* 0x000000345a007844 */ /* 0x000fe20000000200 */
[----:B------:R-:W-:Y:S02]  /*c0b0*/  F2FP.F16.F32.PACK_AB R63, R66, R67 ;  /* 0x00000043423f723e */ /* 0x000fe400000000ff */
[----:B------:R-:W-:Y:S02]  /*c0c0*/  IADD3.X R5, R5, R3, R68, P1, !PT ;  /* 0x0000000305057210 */ /* 0x000fe40000ffe444 */
[C---:B------:R-:W-:Y:S01]  /*c0d0*/  LEA R2, P1, R0.reuse, UR4, 0x2 ;  /* 0x0000000400027c11 */ /* 0x040fe2000f8210ff */
[----:B------:R-:W-:Y:S01]  /*c0e0*/  STSM.16.M88.4 [R89], R60 ;  /* 0x0000003c59007844 */ /* 0x000fe20000000200 */
[----:B------:R-:W-:Y:S02]  /*c0f0*/  ULDC UR4, c[0x0][0xc] ;  /* 0x0000030000047ab9 */ /* 0x000fe40000000800 */
[----:B------:R-:W-:Y:S01]  /*c100*/  LEA.HI.X R3, R0, UR5, R5, 0x2, P1 ;  /* 0x0000000500037c11 */ /* 0x000fe200088f1405 */
[----:B------:R-:W-:Y:S01]  /*c110*/  @!PT LDS RZ, [RZ] ;  /* 0x00000000fffff984 */ /* 0x000fe20000000800 */
[----:B------:R-:W-:Y:S01]  /*c120*/  @!PT LDS RZ, [RZ] ;  /* 0x00000000fffff984 */ /* 0x000fe20000000800 */
[----:B------:R-:W-:Y:S01]  /*c130*/  @!PT LDS RZ, [RZ] ;  /* 0x00000000fffff984 */ /* 0x000fe20000000800 */
[----:B------:R-:W-:Y:S01]  /*c140*/  @!PT LDS RZ, [RZ] ;  /* 0x00000000fffff984 */ /* 0x000fe20000000800 */
[----:B------:R1:W-:Y:S06]  /*c150*/  MEMBAR.ALL.CTA ;  /* 0x0000000000007992 */ /* 0x0003ec0000008000 */
[----:B-1----:R-:W1:Y:S01]  /*c160*/  FENCE.VIEW.ASYNC.S ;  /* 0x00000000000073c6 */ /* 0x002e620000000000 */
[----:B------:R-:W-:-:S03]  /*c170*/  UIADD3 UR10, UR4, UR10, URZ ;  /* 0x0000000a040a7290 */ /* 0x000fc6000fffe03f */
[----:B-1----:R-:W1:Y:S01]  /*c180*/  SHFL.IDX PT, R0, R223, RZ, 0x1f ;  /* 0x00001fffdf007589 */ /* 0x002e6200000e0000 */
[----:B------:R-:W-:Y:S06]  /*c190*/  BAR.ARV 0x1, 0x120 ;  /* 0x0044800000007b1d */ /* 0x000fec0000002000 */
[----:B------:R2:W-:Y:S01]  /*c1a0*/  @!P0 STG.E desc[UR12][R2.64], R19 ;  /* 0x0000001302008986 */ /* 0x0005e2000c10190c */
[----:B-1----:R-:W-:-:S03]  /*c1b0*/  ISETP.NE.AND P0, PT, R0, 0x7, PT ;  /* 0x000000070000780c */ /* 0x002fc60003f05270 */
[----:B------:R1:W-:Y:S01]  /*c1c0*/  @!P2 STG.E desc[UR12][R2.64+0x20], R21 ;  /* 0x000020150200a986 */ /* 0x0003e2000c10190c */
[----:B--2---:R-:W-:-:S09]  /*c1d0*/  IMAD.U32 R19, RZ, RZ, UR10 ;  /* 0x0000000aff137e24 */ /* 0x004fd2000f8e00ff */
[----:B------:R-:W-:Y:S05]  /*c1e0*/  @P0 BRA `(.L_x_29) ;  /* 0x0000000000580947 */ /* 0x000fea0003800000 */
[----:B------:R-:W-:Y:S01]  /*c1f0*/  BAR.SYNC.DEFER_BLOCKING 0x1, 0x120 ;  /* 0x0044800000007b1d */ /* 0x000fe20000010000 */
[----:B------:R-:W-:-:S05]  /*c200*/  ELECT P0, URZ, PT ;  /* 0x00000000003f782f */ /* 0x000fca0003800000 */
[----:B------:R-:W-:Y:S08]  /*c210*/  BSSY B0, `(.L_x_29) ;  /* 0x0000013000007945 */ /* 0x000ff00003800000 */
[----:B------:R-:W-:Y:S05]  /*c220*/  @!P0 BRA `(.L_x_30) ;  /* 0x0000000000448947 */ /* 0x000fea0003800000 */
[----:B------:R-:W-:Y:S01]  /*c230*/  ULDC.64 UR6, c[0x0][0x198] ;  /* 0x0000660000067ab9 */ /* 0x000fe20000000a00 */
[----:B------:R-:W-:Y:S01]  /*c240*/  UMOV UR33, URZ ;  /* 0x0000003f00217c82 */ /* 0x000fe20008000000 */
[----:B------:R-:W-:Y:S02]  /*c250*/  UIADD3 UR4, UP0, UR6, 0x9f0, URZ ;  /* 0x000009f006047890 */ /* 0x000fe4000ff1e03f */
[----:B------:R-:W-:Y:S02]  /*c260*/  UIADD3 UR6, UR39, 0x4000, URZ ;  /* 0x0000400027067890 */ /* 0x000fe4000fffe03f */
[----:B------:R-:W-:Y:S01]  /*c270*/  UIADD3.X UR5, URZ, UR7, URZ, UP0, !UPT ;  /* 0x000000073f057290 */ /* 0x000fe200087fe43f */
[----:B------:R-:W-:Y:S01]  /*c280*/  UMOV UR37, URZ ;  /* 0x0000003f00257c82 */ /* 0x000fe20008000000 */
[----:B------:R-:W-:Y:S01]  /*c290*/  UMOV UR32, UR39 ;  /* 0x0000002700207c82 */ /* 0x000fe20008000000 */
[----:B------:R-:W-:-:S06]  /*c2a0*/  UMOV UR7, 0x40 ;  /* 0x0000004000077882 */ /* 0x000fcc0000000000 */
[----:B------:R2:W-:Y:S02]  /*c2b0*/  UTMASTG.5D [UR32], [UR4] ;  /* 0x00000020040073b5 */ /* 0x0005e40008020000 */
[----:B--2---:R-:W-:Y:S01]  /*c2c0*/  UMOV UR32, UR6 ;  /* 0x0000000600207c82 */ /* 0x004fe20008000000 */
[----:B------:R-:W-:Y:S01]  /*c2d0*/  UMOV UR33, UR7 ;  /* 0x0000000700217c82 */ /* 0x000fe20008000000 */
[----:B------:R-:W-:Y:S01]  /*c2e0*/  UIADD3 UR6, UR39, 0x34820, URZ ;  /* 0x0003482027067890 */ /* 0x000fe2000fffe03f */
[----:B------:R2:W-:Y:S03]  /*c2f0*/  UTMASTG.5D [UR32], [UR4] ;  /* 0x00000020040073b5 */ /* 0x0005e60008020000 */
[----:B------:R-:W-:Y:S01]  /*c300*/  UPRMT UR6, URZ, 0x654, UR6 ;  /* 0x000006543f067896 */ /* 0x000fe20008000006 */
[----:B------:R0:W-:Y:S01]  /*c310*/  UTMACMDFLUSH ;  /* 0x00000000000079b7 */ /* 0x0001e20000000000 */
[----:B------:R-:W-:-:S07]  /*c320*/  DEPBAR.LE SB0, 0x0 ;  /* 0x000080000000791a */ /* 0x000fce0000000000 */
[----:B--2---:R-:W-:Y:S03]  /*c330*/  SYNCS.ARRIVE.TRANS64.RED.A1T0 RZ, [UR6], RZ ;  /* 0x000000ffffff79a7 */ /* 0x004fe60008100406 */
.L_x_30:
[----:B------:R-:W-:Y:S05]  /*c340*/  BSYNC B0 ;  /* 0x0000000000007941 */ /* 0x000fea0003800000 */
.L_x_29:
[----:B------:R-:W2:Y:S01]  /*c350*/  LDC R0, c[0x0][0xda4] ;  /* 0x00036900ff007b82 */ /* 0x000ea20000000800 */
[----:B------:R-:W-:Y:S01]  /*c360*/  R2UR UR5, R19 ;  /* 0x00000000130572ca */ /* 0x000fe200000e0000 */
[----:B------:R-:W-:Y:S01]  /*c370*/  UIADD3 UR38, UR38, 0x1, URZ ;  /* 0x0000000126267890 */ /* 0x000fe2000fffe03f */
[----:B------:R-:W-:-:S03]  /*c380*/  R2UR UR4, R22 ;  /* 0x00000000160472ca */ /* 0x000fc600000e0000 */
[----:B------:R-:W-:-:S04]  /*c390*/  UISETP.NE.AND UP0, UPT, UR38, 0x2, UPT ;  /* 0x000000022600788c */ /* 0x000fc8000bf05270 */
[----:B------:R-:W-:-:S06]  /*c3a0*/  USEL UR38, UR38, URZ, UP0 ;  /* 0x0000003f26267287 */ /* 0x000fcc0008000000 */
[----:B------:R-:W-:-:S06]  /*c3b0*/  UIADD3 UR4, UR4, 0x1, URZ ;  /* 0x0000000104047890 */ /* 0x000fcc000fffe03f */
[----:B------:R-:W-:Y:S01]  /*c3c0*/  IMAD.U32 R22, RZ, RZ, UR4 ;  /* 0x00000004ff167e24 */ /* 0x000fe2000f8e00ff */
[----:B------:R-:W-:Y:S01]  /*c3d0*/  USEL UR4, URZ, 0x1, UP0 ;  /* 0x000000013f047887 */ /* 0x000fe20008000000 */
[----:B--2---:R-:W-:-:S03]  /*c3e0*/  ISETP.LE.AND P0, PT, R0, UR5, PT ;  /* 0x0000000500007c0c */ /* 0x004fc6000bf03270 */
[----:B------:R-:W-:-:S10]  /*c3f0*/  ULOP3.LUT UR61, UR61, UR4, URZ, 0x3c, !UPT ;  /* 0x000000043d3d7292 */ /* 0x000fd4000f8e3c3f */
[----:B------:R-:W-:Y:S05]  /*c400*/  @!P0 BRA `(.L_x_31) ;  /* 0xffffff48006c8947 */ /* 0x000fea000383ffff */
[----:B------:R-:W-:Y:S05]  /*c410*/  EXIT ;  /* 0x000000000000794d */ /* 0x000fea0003800000 */
.L_x_7:
[----:B------:R-:W-:-:S08]  /*c420*/  NOP ;  /* 0x0000000000007918 */ /* 0x000fd00000000000 */
[----:B-1----:R-:W1:-:S00]  /*c430*/  USETMAXREG.DEALLOC.CTAPOOL 0x18 ;  /* 0x00000018000079c8 */ /* 0x002e4000080e0500 */
[----:B-1----:R-:W-:-:S06]  /*c440*/  LOP3.LUT R0, R0, 0x3, RZ, 0xc0, !PT ;  /* 0x0000000300007812 */ /* 0x002fcc00078ec0ff */
[----:B------:R-:W1:Y:S02]  /*c450*/  SHFL.IDX PT, R0, R0, RZ, 0x1f ;  /* 0x00001fff00007589 */ /* 0x000e6400000e0000 */
[----:B-1----:R-:W-:-:S13]  /*c460*/  ISETP.NE.AND P0, PT, R0, RZ, PT ;  /* 0x000000ff0000720c */ /* 0x002fda0003f05270 */
[----:B------:R-:W-:Y:S05]  /*c470*/  @P0 EXIT ;  /* 0x000000000000094d */ /* 0x000fea0003800000 */
[----:B------:R-:W1:Y:S01]  /*c480*/  S2UR UR4, SR_CTAID.X ;  /* 0x00000000000479c3 */ /* 0x000e620000002500 */
[----:B------:R-:W-:Y:S02]  /*c490*/  IMAD.MOV.U32 R16, RZ, RZ, RZ ;  /* 0x000000ffff107224 */ /* 0x000fe400078e00ff */
[----:B------:R-:W-:Y:S02]  /*c4a0*/  IMAD.MOV.U32 R2, RZ, RZ, 0x1 ;  /* 0x00000001ff027424 */ /* 0x000fe400078e00ff */
[----:B------:R-:W-:-:S03]  /*c4b0*/  IMAD.MOV.U32 R17, RZ, RZ, 0x1 ;  /* 0x00000001ff117424 */ /* 0x000fc600078e00ff */
[----:B------:R-:W1:Y:S02]  /*c4c0*/  LDC R0, c[0x0][0xda4] ;  /* 0x00036900ff007b82 */ /* 0x000e640000000800 */
[----:B-1----:R-:W-:-:S13]  /*c4d0*/  ISETP.LE.AND P0, PT, R0, UR4, PT ;  /* 0x0000000400007c0c */ /* 0x002fda000bf03270 */
[----:B------:R-:W-:Y:S05]  /*c4e0*/  @P0 BRA `(.L_x_32) ;  /* 0x0000002800b80947 */ /* 0x000fea0003800000 */
[----:B------:R-:W-:Y:S01]  /*c4f0*/  IMAD.U32 R0, RZ, RZ, UR4 ;  /* 0x00000004ff007e24 */ /* 0x000fe2000f8e00ff */
[----:B------:R-:W-:Y:S01]  /*c500*/  ULDC.64 UR36, c[0x0][0x198] ;  /* 0x0000660000247ab9 */ /* 0x000fe20000000a00 */
[----:B------:R-:W-:Y:S01]  /*c510*/  IMAD.MOV.U32 R16, RZ, RZ, RZ ;  /* 0x000000ffff107224 */ /* 0x000fe200078e00ff */
[----:B------:R-:W-:Y:S01]  /*c520*/  ULDC UR38, c[0x0][0xc] ;  /* 0x0000030000267ab9 */ /* 0x000fe20000000800 */
[----:B------:R-:W-:Y:S01]  /*c530*/  IMAD.MOV.U32 R17, RZ, RZ, 0x1 ;  /* 0x00000001ff117424 */ /* 0x000fe200078e00ff */
[----:B------:R1:W-:Y:S04]  /*c540*/  STL [R1+0x10], R0 ;  /* 0x0000100001007387 */ /* 0x0003e80000100800 */
[----:B------:R1:W-:Y:S02]  /*c550*/  STL [R1+0x18], RZ ;  /* 0x000018ff01007387 */ /* 0x0003e40000100800 */
.L_x_75:
[----:B------:R-:W2:Y:S01]  /*c560*/  LDL R4, [R1+0x10] ;  /* 0x0000100001047983 */ /* 0x000ea20000100800 */
[----:B-1----:R-:W1:Y:S01]  /*c570*/  LDC R0, c[0x0][0xda8] ;  /* 0x00036a00ff007b82 */ /* 0x002e620000000800 */
[----:B------:R-:W-:Y:S05]  /*c580*/  YIELD ;  /* 0x0000000000007946 */ /* 0x000fea0003800000 */
[----:B------:R-:W3:Y:S01]  /*c590*/  S2R R5, SR_CgaCtaId ;  /* 0x0000000000057919 */ /* 0x000ee20000008800 */
[----:B------:R-:W-:Y:S02]  /*c5a0*/  ULDC.64 UR4, c[0x0][0x3f8] ;  /* 0x0000fe0000047ab9 */ /* 0x000fe40000000a00 */
[----:B------:R-:W-:-:S03]  /*c5b0*/  UISETP.NE.U32.AND UP0, UPT, UR4, URZ, UPT ;  /* 0x0000003f0400728c */ /* 0x000fc6000bf05070 */
[----:B------:R-:W-:Y:S01]  /*c5c0*/  ULDC UR4, c[0x0][0x404] ;  /* 0x0001010000047ab9 */ /* 0x000fe20000000800 */
[----:B------:R-:W-:-:S04]  /*c5d0*/  UISETP.NE.AND.EX UP0, UPT, UR5, URZ, UPT, UP0 ;  /* 0x0000003f0500728c */ /* 0x000fc8000bf05300 */
[----:B------:R-:W-:Y:S01]  /*c5e0*/  USEL UR4, UR4, 0x1, UP0 ;  /* 0x0000000104047887 */ /* 0x000fe20008000000 */
[----:B-1----:R-:W-:Y:S02]  /*c5f0*/  ISETP.NE.AND P0, PT, R0, 0x1, PT ;  /* 0x000000010000780c */ /* 0x002fe40003f05270 */
[----:B------:R-:W1:Y:S11]  /*c600*/  LDC R0, c[0x0][0xdb4] ;  /* 0x00036d00ff007b82 */ /* 0x000e760000000800 */
[----:B------:R-:W2:Y:S08]  /*c610*/  @P0 LDC R2, c[0x0][0xdac] ;  /* 0x00036b00ff020b82 */ /* 0x000eb00000000800 */
[----:B------:R-:W4:Y:S01]  /*c620*/  @P0 LDC R3, c[0x0][0xdb0] ;  /* 0x00036c00ff030b82 */ /* 0x000f220000000800 */
[----:B-1----:R-:W-:Y:S01]  /*c630*/  ISETP.NE.AND P1, PT, R0, 0x1, PT ;  /* 0x000000010000780c */ /* 0x002fe20003f25270 */
[----:B--2---:R-:W-:-:S04]  /*c640*/  @P0 IMAD.HI.U32 R2, R4, R2, RZ ;  /* 0x0000000204020227 */ /* 0x004fc800078e00ff */
[----:B------:R-:W-:Y:S01]  /*c650*/  IMAD.MOV.U32 R6, RZ, RZ, R4 ;  /* 0x000000ffff067224 */ /* 0x000fe200078e0004 */
[----:B----4-:R-:W-:Y:S01]  /*c660*/  @P0 SHF.R.U32.HI R6, RZ, R3, R2 ;  /* 0x00000003ff060219 */ /* 0x010fe20000011602 */
[----:B------:R-:W1:Y:S04]  /*c670*/  LDC R4, c[0x0][0x2e0] ;  /* 0x0000b800ff047b82 */ /* 0x000e680000000800 */
[----:B------:R-:W-:Y:S01]  /*c680*/  IMAD.MOV.U32 R19, RZ, RZ, R6 ;  /* 0x000000ffff137224 */ /* 0x000fe200078e0006 */
[----:B------:R2:W-:Y:S03]  /*c690*/  STL [R1+0x8], R6 ;  /* 0x0000080601007387 */ /* 0x0005e60000100800 */
[----:B------:R-:W4:Y:S01]  /*c6a0*/  @P1 LDC.64 R2, c[0x0][0xdb8] ;  /* 0x00036e00ff021b82 */ /* 0x000f220000000a00 */
[----:B-1----:R-:W-:-:S05]  /*c6b0*/  IMAD R8, R4, UR4, RZ ;  /* 0x0000000404087c24 */ /* 0x002fca000f8e02ff */
[----:B------:R2:W-:Y:S01]  /*c6c0*/  STL [R1+0x14], R8 ;  /* 0x0000140801007387 */ /* 0x0005e20000100800 */
[----:B----4-:R-:W-:-:S05]  /*c6d0*/  @P1 IMAD.HI.U32 R2, R6, R2, RZ ;  /* 0x0000000206021227 */ /* 0x010fca00078e00ff */
[----:B------:R-:W-:Y:S02]  /*c6e0*/  @P1 SHF.R.U32.HI R19, RZ, R3, R2 ;  /* 0x00000003ff131219 */ /* 0x000fe40000011602 */
[----:B------:R-:W-:-:S03]  /*c6f0*/  MOV R2, 0x400 ;  /* 0x0000040000027802 */ /* 0x000fc60000000f00 */
[----:B------:R-:W-:Y:S01]  /*c700*/  IMAD.MOV R3, RZ, RZ, -R19 ;  /* 0x000000ffff037224 */ /* 0x000fe200078e0a13 */
[----:B---3--:R-:W-:Y:S01]  /*c710*/  LEA R7, R5, R2, 0x18 ;  /* 0x0000000205077211 */ /* 0x008fe200078ec0ff */
[----:B------:R-:W-:-:S04]  /*c720*/  VIADD R2, R8, 0xaf ;  /* 0x000000af08027836 */ /* 0x000fc80000000000 */
[----:B------:R-:W-:Y:S01]  /*c730*/  VIADD R4, R7, 0x1e400 ;  /* 0x0001e40007047836 */ /* 0x000fe20000000000 */
[----:B------:R2:W-:Y:S01]  /*c740*/  STL [R1+0x4], R7 ;  /* 0x0000040701007387 */ /* 0x0005e20000100800 */
[----:B------:R-:W-:-:S03]  /*c750*/  IMAD.HI R2, R2, 0x2e8ba2e9, RZ ;  /* 0x2e8ba2e902027827 */ /* 0x000fc600078e02ff */
[----:B------:R-:W-:Y:S01]  /*c760*/  LOP3.LUT P0, RZ, R4, 0x3ff, RZ, 0xc0, !PT ;  /* 0x000003ff04ff7812 */ /* 0x000fe2000780c0ff */
[----:B------:R-:W-:Y:S01]  /*c770*/  IMAD R4, R0, R3, R6 ;  /* 0x0000000300047224 */ /* 0x000fe200078e0206 */
[----:B------:R-:W-:-:S04]  /*c780*/  SHF.R.U32.HI R3, RZ, 0x1f, R2 ;  /* 0x0000001fff037819 */ /* 0x000fc80000011602 */
[----:B------:R-:W-:Y:S01]  /*c790*/  LEA.HI.SX32 R0, R2, R3, 0x1b ;  /* 0x0000000302007211 */ /* 0x000fe200078fdaff */
[----:B------:R2:W-:Y:S04]  /*c7a0*/  STL [R1], R4 ;  /* 0x0000000401007387 */ /* 0x0005e80000100800 */
[----:B------:R2:W-:Y:S02]  /*c7b0*/  STL [R1+0xc], R0 ;  /* 0x00000c0001007387 */ /* 0x0005e40000100800 */
[----:B------:R-:W-:Y:S05]  /*c7c0*/  @!P0 BRA `(.L_x_33) ;  /* 0x0000000000408947 */ /* 0x000fea0003800000 */
[----:B------:R-:W-:Y:S01]  /*c7d0*/  MOV R2, 0x0 ;  /* 0x0000000000027802 */ /* 0x000fe20000000f00 */
[----:B------:R-:W-:Y:S01]  /*c7e0*/  ULDC.64 UR6, c[0x4][0xa0] ;  /* 0x0100280000067ab9 */ /* 0x000fe20000000a00 */
[----:B------:R-:W-:Y:S01]  /*c7f0*/  ULDC.64 UR8, c[0x4][0xa8] ;  /* 0x01002a0000087ab9 */ /* 0x000fe20000000a00 */
[----:B------:R-:W-:Y:S01]  /*c800*/  ULDC.64 UR4, c[0x4][0x28] ;  /* 0x01000a0000047ab9 */ /* 0x000fe20000000a00 */
[----:B--2---:R-:W-:Y:S02]  /*c810*/  IMAD.U32 R4, RZ, RZ, UR6 ;  /* 0x00000006ff047e24 */ /* 0x004fe4000f8e00ff */
[----:B------:R-:W1:Y:S01]  /*c820*/  LDC.64 R2, c[0x4][R2] ;  /* 0x0100000002027b82 */ /* 0x000e620000000a00 */
[----:B------:R-:W-:Y:S02]  /*c830*/  IMAD.U32 R5, RZ, RZ, UR7 ;  /* 0x00000007ff057e24 */ /* 0x000fe4000f8e00ff */
[----:B------:R-:W-:Y:S02]  /*c840*/  IMAD.U32 R6, RZ, RZ, UR8 ;  /* 0x00000008ff067e24 */ /* 0x000fe4000f8e00ff */
[----:B------:R-:W-:-:S02]  /*c850*/  IMAD.U32 R7, RZ, RZ, UR9 ;  /* 0x00000009ff077e24 */ /* 0x000fc4000f8e00ff */
[----:B------:R-:W-:Y:S02]  /*c860*/  IMAD.U32 R10, RZ, RZ, UR4 ;  /* 0x00000004ff0a7e24 */ /* 0x000fe4000f8e00ff */
[----:B------:R-:W-:Y:S02]  /*c870*/  IMAD.U32 R11, RZ, RZ, UR5 ;  /* 0x00000005ff0b7e24 */ /* 0x000fe4000f8e00ff */
[----:B------:R-:W-:Y:S02]  /*c880*/  IMAD.MOV.U32 R8, RZ, RZ, 0x70 ;  /* 0x00000070ff087424 */ /* 0x000fe400078e00ff */
[----:B------:R-:W-:Y:S02]  /*c890*/  IMAD.MOV.U32 R12, RZ, RZ, 0x1 ;  /* 0x00000001ff0c7424 */ /* 0x000fe400078e00ff */
[----:B------:R-:W-:-:S07]  /*c8a0*/  IMAD.MOV.U32 R13, RZ, RZ, RZ ;  /* 0x000000ffff0d7224 */ /* 0x000fce00078e00ff */
[----:B------:R-:W-:-:S07]  /*c8b0*/  LEPC R20, `(.L_x_33) ;  /* 0x000000001014794e */ /* 0x000fce0000000000 */
[----:B-1----:R-:W-:Y:S05]  /*c8c0*/  CALL.ABS.NOINC R2 ;  /* 0x0000000002007343 */ /* 0x002fea0003c00000 */
.L_x_33:
[----:B------:R-:W2:Y:S02]  /*c8d0*/  LDL R2, [R1+0x4] ;  /* 0x0000040001027983 */ /* 0x000ea40000100800 */
[----:B--2---:R-:W-:-:S05]  /*c8e0*/  VIADD R0, R2, 0x400 ;  /* 0x0000040002007836 */ /* 0x004fca0000000000 */
[----:B------:R-:W-:-:S13]  /*c8f0*/  LOP3.LUT P0, RZ, R0, 0x3ff, RZ, 0xc0, !PT ;  /* 0x000003ff00ff7812 */ /* 0x000fda000780c0ff */
[----:B------:R-:W-:Y:S05]  /*c900*/  @!P0 BRA `(.L_x_34) ;  /* 0x0000000000808947 */ /* 0x000fea0003800000 */
[----:B------:R-:W-:Y:S01]  /*c910*/  MOV R0, 0x0 ;  /* 0x0000000000007802 */ /* 0x000fe20000000f00 */
[----:B------:R-:W-:Y:S01]  /*c920*/  ULDC.64 UR6, c[0x4][0xa0] ;  /* 0x0100280000067ab9 */ /* 0x000fe20000000a00 */
[----:B------:R-:W-:Y:S01]  /*c930*/  ULDC.64 UR8, c[0x4][0xa8] ;  /* 0x01002a0000087ab9 */ /* 0x000fe20000000a00 */
[----:B------:R-:W-:Y:S01]  /*c940*/  ULDC.64 UR4, c[0x4][0x30] ;  /* 0x01000c0000047ab9 */ /* 0x000fe20000000a00 */
[----:B------:R1:W2:Y:S01]  /*c950*/  LDC.64 R2, c[0x4][R0] ;  /* 0x0100000000027b82 */ /* 0x0002a20000000a00 */
[----:B------:R-:W-:Y:S02]  /*c960*/  IMAD.U32 R4, RZ, RZ, UR6 ;  /* 0x00000006ff047e24 */ /* 0x000fe4000f8e00ff */
[----:B------:R-:W-:Y:S02]  /*c970*/  IMAD.U32 R5, RZ, RZ, UR7 ;  /* 0x00000007ff057e24 */ /* 0x000fe4000f8e00ff */
[----:B------:R-:W-:Y:S02]  /*c980*/  IMAD.U32 R6, RZ, RZ, UR8 ;  /* 0x00000008ff067e24 */ /* 0x000fe4000f8e00ff */
[----:B------:R-:W-:-:S02]  /*c990*/  IMAD.U32 R7, RZ, RZ, UR9 ;  /* 0x00000009ff077e24 */ /* 0x000fc4000f8e00ff */
[----:B------:R-:W-:Y:S02]  /*c9a0*/  IMAD.U32 R10, RZ, RZ, UR4 ;  /* 0x00000004ff0a7e24 */ /* 0x000fe4000f8e00ff */
[----:B------:R-:W-:Y:S02]  /*c9b0*/  IMAD.U32 R11, RZ, RZ, UR5 ;  /* 0x00000005ff0b7e24 */ /* 0x000fe4000f8e00ff */
[----:B------:R-:W-:Y:S02]  /*c9c0*/  IMAD.MOV.U32 R8, RZ, RZ, 0x70 ;  /* 0x00000070ff087424 */ /* 0x000fe400078e00ff */
[----:B------:R-:W-:Y:S02]  /*c9d0*/  IMAD.MOV.U32 R12, RZ, RZ, 0x1 ;  /* 0x00000001ff0c7424 */ /* 0x000fe400078e00ff */
[----:B-1----:R-:W-:-:S07]  /*c9e0*/  IMAD.MOV.U32 R13, RZ, RZ, RZ ;  /* 0x000000ffff0d7224 */ /* 0x002fce00078e00ff */
[----:B------:R-:W-:-:S07]  /*c9f0*/  LEPC R20, `(.L_x_35) ;  /* 0x000000001014794e */ /* 0x000fce0000000000 */
[----:B--2---:R-:W-:Y:S05]  /*ca00*/  CALL.ABS.NOINC R2 ;  /* 0x0000000002007343 */ /* 0x004fea0003c00000 */
.L_x_35:
[----:B------:R-:W-:Y:S01]  /*ca10*/  MOV R2, 0x0 ;  /* 0x0000000000027802 */ /* 0x000fe20000000f00 */
[----:B------:R-:W-:Y:S01]  /*ca20*/  ULDC.64 UR6, c[0x4][0xa0] ;  /* 0x0100280000067ab9 */ /* 0x000fe20000000a00 */
[----:B------:R-:W-:Y:S01]  /*ca30*/  ULDC.64 UR8, c[0x4][0xa8] ;  /* 0x01002a0000087ab9 */ /* 0x000fe20000000a00 */
[----:B------:R-:W-:Y:S01]  /*ca40*/  ULDC.64 UR4, c[0x4][0x38] ;  /* 0x01000e0000047ab9 */ /* 0x000fe20000000a00 */
[----:B------:R-:W-:Y:S02]  /*ca50*/  IMAD.U32 R4, RZ, RZ, UR6 ;  /* 0x00000006ff047e24 */ /* 0x000fe4000f8e00ff */
        /* <DEDUP_REMOVED lines=11> */
.L_x_34:
[----:B------:R-:W2:Y:S01]  /*cb10*/  LDL R4, [R1] ;  /* 0x0000000001047983 */ /* 0x000ea20000100800 */
[----:B------:R-:W1:Y:S01]  /*cb20*/  LDC R0, c[0x0][0x428] ;  /* 0x00010a00ff007b82 */ /* 0x000e620000000800 */
[----:B------:R-:W-:Y:S02]  /*cb30*/  ULDC.64 UR4, c[0x0][0x9f8] ;  /* 0x00027e0000047ab9 */ /* 0x000fe40000000a00 */
[----:B------:R-:W3:Y:S01]  /*cb40*/  LDL.LU R6, [R1+0x8] ;  /* 0x0000080001067983 */ /* 0x000ee20000300800 */
[----:B-1----:R-:W-:-:S03]  /*cb50*/  ISETP.NE.AND P1, PT, R0, 0x1, PT ;  /* 0x000000010000780c */ /* 0x002fc60003f25270 */
[----:B------:R-:W4:Y:S01]  /*cb60*/  LDL R5, [R1+0x10] ;  /* 0x0000100001057983 */ /* 0x000f220000100800 */
[----:B------:R-:W-:Y:S01]  /*cb70*/  ISETP.NE.U32.AND P0, PT, RZ, UR4, PT ;  /* 0x00000004ff007c0c */ /* 0x000fe2000bf05070 */
[----:B------:R-:W-:Y:S01]  /*cb80*/  ULDC.64 UR6, c[0x0][0x208] ;  /* 0x0000820000067ab9 */ /* 0x000fe20000000a00 */
[----:B------:R-:W-:Y:S01]  /*cb90*/  ULDC UR4, c[0x0][0xda8] ;  /* 0x00036a0000047ab9 */ /* 0x000fe20000000800 */
[----:B------:R-:W1:Y:S01]  /*cba0*/  S2R R7, SR_TID.X ;  /* 0x0000000000077919 */ /* 0x000e620000002100 */
[----:B------:R-:W-:-:S05]  /*cbb0*/  ISETP.NE.AND.EX P0, PT, RZ, UR5, PT, P0 ;  /* 0x00000005ff007c0c */ /* 0x000fca000bf05300 */
[----:B------:R-:W2:Y:S08]  /*cbc0*/  @P1 LDC R2, c[0x0][0x42c] ;  /* 0x00010b00ff021b82 */ /* 0x000eb00000000800 */
[----:B------:R-:W2:Y:S01]  /*cbd0*/  @P1 LDC R3, c[0x0][0x430] ;  /* 0x00010c00ff031b82 */ /* 0x000ea20000000800 */
[----:B-1----:R-:W-:Y:S01]  /*cbe0*/  LOP3.LUT R7, R7, 0x1f, RZ, 0xc0, !PT ;  /* 0x0000001f07077812 */ /* 0x002fe200078ec0ff */
[----:B--2---:R-:W-:-:S04]  /*cbf0*/  @P1 IMAD.HI.U32 R2, R4, R2, RZ ;  /* 0x0000000204021227 */ /* 0x004fc800078e00ff */
[----:B------:R-:W-:Y:S01]  /*cc00*/  IMAD.MOV.U32 R0, RZ, RZ, R4 ;  /* 0x000000ffff007224 */ /* 0x000fe200078e0004 */
[----:B------:R-:W-:Y:S01]  /*cc10*/  @P1 SHF.R.U32.HI R0, RZ, R3, R2 ;  /* 0x00000003ff001219 */ /* 0x000fe20000011602 */
[----:B------:R-:W-:Y:S01]  /*cc20*/  IMAD.MOV.U32 R4, RZ, RZ, R19 ;  /* 0x000000ffff047224 */ /* 0x000fe200078e0013 */
[----:B------:R-:W1:Y:S02]  /*cc30*/  @P0 LDC.64 R2, c[0x0][0x9f8] ;  /* 0x00027e00ff020b82 */ /* 0x000e640000000a00 */
[----:B-1----:R-:W-:-:S05]  /*cc40*/  @P0 IMAD.WIDE R2, R19, 0x4, R2 ;  /* 0x0000000413020825 */ /* 0x002fca00078e0202 */
[----:B------:R1:W5:Y:S01]  /*cc50*/  @P0 LDG.E R4, desc[UR6][R2.64] ;  /* 0x0000000602040981 */ /* 0x000362000c1e1900 */
[----:B------:R-:W-:Y:S01]  /*cc60*/  ISETP.NE.AND P1, PT, R7, RZ, PT ;  /* 0x000000ff0700720c */ /* 0x000fe20003f25270 */
[----:B---3--:R-:W-:-:S03]  /*cc70*/  IMAD.MOV R8, RZ, RZ, -R6 ;  /* 0x000000ffff087224 */ /* 0x008fc600078e0a06 */
[----:B------:R-:W-:Y:S01]  /*cc80*/  PLOP3.LUT P2, PT, P1, PT, PT, 0x8, 0x0 ;  /* 0x000000000000781c */ /* 0x000fe20000f4e170 */
[----:B----4-:R-:W-:-:S04]  /*cc90*/  IMAD R8, R8, UR4, R5 ;  /* 0x0000000408087c24 */ /* 0x010fc8000f8e0205 */
[----:B------:R-:W-:-:S04]  /*cca0*/  IMAD.SHL.U32 R8, R8, 0x80, RZ ;  /* 0x0000008008087824 */ /* 0x000fc800078e00ff */
[----:B------:R-:W-:-:S05]  /*ccb0*/  VOTEU.ALL UP1, P1 ;  /* 0x00000000003f7886 */ /* 0x000fca0000820000 */
[----:B------:R-:W-:-:S04]  /*ccc0*/  @!UP1 UIADD3 UR8, UP0, UR36, 0x270, URZ ;  /* 0x0000027024089890 */ /* 0x000fc8000ff1e03f */
[----:B------:R-:W-:-:S03]  /*ccd0*/  @!UP1 UIADD3.X UR9, URZ, UR37, URZ, UP0, !UPT ;  /* 0x000000253f099290 */ /* 0x000fc600087fe43f */
[----:B-1----:R-:W-:-:S09]  /*cce0*/  VOTEU.ALL UP0, P1 ;  /* 0x00000000003f7886 */ /* 0x002fd20000800000 */
.L_x_36:
[----:B------:R-:W2:Y:S01]  /*ccf0*/  LDL R2, [R1] ;  /* 0x0000000001027983 */ /* 0x000ea20000100800 */
[----:B------:R-:W-:Y:S02]  /*cd00*/  PLOP3.LUT P0, PT, P0, P2, PT, 0xa2, 0x0 ;  /* 0x000000000000781c */ /* 0x000fe40000705472 */
[----:B------:R-:W-:Y:S01]  /*cd10*/  @P2 R2UR P0, UR7, R19 ;  /* 0x00000000130722ca */ /* 0x000fe20000000000 */
[----:B------:R-:W-:-:S07]  /*cd20*/  UMOV UR4, URZ ;  /* 0x0000003f00047c82 */ /* 0x000fce0008000000 */
[----:B------:R-:W-:Y:S02]  /*cd30*/  PLOP3.LUT P0, PT, P0, P2, PT, 0xa2, 0x0 ;  /* 0x000000000000781c */ /* 0x000fe40000705472 */
[----:B--2---:R-:W-:-:S08]  /*cd40*/  @P2 R2UR.OR P0, UR6, R2 ;  /* 0x00000000020622ca */ /* 0x004fd00000100000 */
[----:B------:R-:W-:Y:S02]  /*cd50*/  PLOP3.LUT P0, PT, P0, P2, PT, 0xa2, 0x0 ;  /* 0x000000000000781c */ /* 0x000fe40000705472 */
[----:B------:R-:W-:-:S08]  /*cd60*/  @P2 R2UR.OR P0, UR5, R8 ;  /* 0x00000000080522ca */ /* 0x000fd00000100000 */
[----:B------:R-:W-:-:S05]  /*cd70*/  @P2 PLOP3.LUT P2, PT, P0, PT, PT, 0x80, 0x0 ;  /* 0x000000000000281c */ /* 0x000fca000074f070 */
[----:B------:R1:W-:Y:S08]  /*cd80*/  @!UP0 UTMAPF.L2.4D [UR4], [UR8] ;  /* 0x00000004080085b8 */ /* 0x0003f00008018000 */
[----:B-1----:R-:W-:Y:S05]  /*cd90*/  @P2 BRA.U.ANY `(.L_x_36) ;  /* 0xfffffffd00d42947 */ /* 0x002fea000393ffff */
[----:B------:R-:W-:Y:S01]  /*cda0*/  PLOP3.LUT P2, PT, P1, PT, PT, 0x8, 0x0 ;  /* 0x000000000000781c */ /* 0x000fe20000f4e170 */
[----:B------:R-:W-:Y:S01]  /*cdb0*/  VOTEU.ALL UP0, P1 ;  /* 0x00000000003f7886 */ /* 0x000fe20000800000 */
[----:B------:R-:W-:-:S11]  /*cdc0*/  UMOV UR4, 0x40 ;  /* 0x0000004000047882 */ /* 0x000fd60000000000 */
.L_x_37:
[----:B------:R-:W2:Y:S01]  /*cdd0*/  LDL R2, [R1] ;  /* 0x0000000001027983 */ /* 0x000ea20000100800 */
[----:B------:R-:W-:Y:S02]  /*cde0*/  PLOP3.LUT P0, PT, P0, P2, PT, 0xa2, 0x0 ;  /* 0x000000000000781c */ /* 0x000fe40000705472 */
[----:B------:R-:W-:-:S08]  /*cdf0*/  @P2 R2UR P0, UR7, R19 ;  /* 0x00000000130722ca */ /* 0x000fd00000000000 */
[----:B------:R-:W-:Y:S02]  /*ce00*/  PLOP3.LUT P0, PT, P0, P2, PT, 0xa2, 0x0 ;  /* 0x000000000000781c */ /* 0x000fe40000705472 */
[----:B--2---:R-:W-:-:S08]  /*ce10*/  @P2 R2UR.OR P0, UR6, R2 ;  /* 0x00000000020622ca */ /* 0x004fd00000100000 */
[----:B------:R-:W-:Y:S02]  /*ce20*/  PLOP3.LUT P0, PT, P0, P2, PT, 0xa2, 0x0 ;  /* 0x000000000000781c */ /* 0x000fe40000705472 */
[----:B------:R-:W-:-:S08]  /*ce30*/  @P2 R2UR.OR P0, UR5, R8 ;  /* 0x00000000080522ca */ /* 0x000fd00000100000 */
[----:B------:R-:W-:-:S05]  /*ce40*/  @P2 PLOP3.LUT P2, PT, P0, PT, PT, 0x80, 0x0 ;  /* 0x000000000000281c */ /* 0x000fca000074f070 */
[----:B------:R1:W-:Y:S08]  /*ce50*/  @!UP0 UTMAPF.L2.4D [UR4], [UR8] ;  /* 0x00000004080085b8 */ /* 0x0003f00008018000 */
[----:B-1----:R-:W-:Y:S05]  /*ce60*/  @P2 BRA.U.ANY `(.L_x_37) ;  /* 0xfffffffd00d82947 */ /* 0x002fea000393ffff */
[----:B------:R-:W1:Y:S01]  /*ce70*/  LDC.64 R2, c[0x0][0x3f8] ;  /* 0x0000fe00ff027b82 */ /* 0x000e620000000a00 */
[----:B------:R-:W-:Y:S01]  /*ce80*/  UMOV UR4, 0xffffffff ;  /* 0xffffffff00047882 */ /* 0x000fe20000000000 */
[----:B-1----:R-:W-:-:S04]  /*ce90*/  ISETP.NE.U32.AND P0, PT, R2, RZ, PT ;  /* 0x000000ff0200720c */ /* 0x002fc80003f05070 */
[----:B------:R-:W-:-:S04]  /*cea0*/  ISETP.NE.AND.EX P0, PT, R3, RZ, PT, P0 ;  /* 0x000000ff0300720c */ /* 0x000fc80003f05300 */
[----:B-----5:R-:W-:Y:S01]  /*ceb0*/  SEL R5, R4, RZ, !P0 ;  /* 0x000000ff04057207 */ /* 0x020fe20004000000 */
[----:B------:R-:W-:Y:S08]  /*cec0*/  BRA.DIV UR4, `(.L_x_38) ;  /* 0x0000002604907947 */ /* 0x000ff0000b800000 */
.L_x_91:
[----:B------:R-:W2:Y:S01]  /*ced0*/  LDL R6, [R1+0xc] ;  /* 0x00000c0001067983 */ /* 0x000ea20000100800 */
[----:B------:R-:W-:Y:S01]  /*cee0*/  UMOV UR4, 0xffffffff ;  /* 0xffffffff00047882 */ /* 0x000fe20000000000 */
[----:B------:R-:W-:Y:S01]  /*cef0*/  SHF.R.S32.HI R11, RZ, 0x1f, R4 ;  /* 0x0000001fff0b7819 */ /* 0x000fe20000011404 */
[----:B--2---:R-:W-:Y:S01]  /*cf00*/  VIADD R10, R6, 0xffffffff ;  /* 0xffffffff060a7836 */ /* 0x004fe20000000000 */
[----:B------:R-:W-:Y:S06]  /*cf10*/  BRA.DIV UR4, `(.L_x_39) ;  /* 0x0000002604b07947 */ /* 0x000fec000b800000 */
[----:B------:R-:W-:-:S13]  /*cf20*/  ELECT P6, URZ, PT ;  /* 0x00000000003f782f */ /* 0x000fda00038c0000 */
.L_x_94:
[----:B------:R-:W-:Y:S05]  /*cf30*/  @!P6 BRA `(.L_x_40) ;  /* 0x000000040000e947 */ /* 0x000fea0003800000 */
[----:B------:R-:W-:Y:S02]  /*cf40*/  IMAD.MOV.U32 R18, RZ, RZ, R10 ;  /* 0x000000ffff127224 */ /* 0x000fe400078e000a */
[----:B------:R-:W-:Y:S01]  /*cf50*/  IMAD.MOV.U32 R5, RZ, RZ, R4 ;  /* 0x000000ffff057224 */ /* 0x000fe200078e0004 */
[----:B------:R-:W-:Y:S06]  /*cf60*/  @!P0 BRA `(.L_x_41) ;  /* 0x00000000004c8947 */ /* 0x000fec0003800000 */
[----:B------:R-:W1:Y:S01]  /*cf70*/  LDC R9, c[0x0][0x41c] ;  /* 0x00010700ff097b82 */ /* 0x000e620000000800 */
[----:B------:R-:W-:Y:S01]  /*cf80*/  IMAD.MOV.U32 R5, RZ, RZ, R10 ;  /* 0x000000ffff057224 */ /* 0x000fe200078e000a */
[----:B------:R-:W-:Y:S01]  /*cf90*/  ULDC.64 UR4, c[0x0][0x408] ;  /* 0x0001020000047ab9 */ /* 0x000fe20000000a00 */
[----:B------:R-:W-:Y:S01]  /*cfa0*/  ULDC.64 UR6, c[0x0][0x208] ;  /* 0x0000820000067ab9 */ /* 0x000fe20000000a00 */
[----:B-1----:R-:W-:-:S13]  /*cfb0*/  ISETP.NE.AND P1, PT, R9, 0x1, PT ;  /* 0x000000010900780c */ /* 0x002fda0003f25270 */
[----:B------:R-:W1:Y:S02]  /*cfc0*/  @P1 LDC.64 R6, c[0x0][0x420] ;  /* 0x00010800ff061b82 */ /* 0x000e640000000a00 */
[----:B-1----:R-:W-:-:S05]  /*cfd0*/  @P1 IMAD.HI.U32 R6, R10, R6, RZ ;  /* 0x000000060a061227 */ /* 0x002fca00078e00ff */
[----:B------:R-:W-:Y:S01]  /*cfe0*/  @P1 SHF.R.U32.HI R5, RZ, R7, R6 ;  /* 0x00000007ff051219 */ /* 0x000fe20000011606 */
[----:B------:R-:W-:-:S03]  /*cff0*/  IMAD R6, R11, UR4, RZ ;  /* 0x000000040b067c24 */ /* 0x000fc6000f8e02ff */
[--C-:B------:R-:W-:Y:S01]  /*d000*/  SHF.R.S32.HI R7, RZ, 0x1f, R5.reuse ;  /* 0x0000001fff077819 */ /* 0x100fe20000011405 */
[----:B------:R-:W-:-:S04]  /*d010*/  IMAD.MOV R18, RZ, RZ, -R5 ;  /* 0x000000ffff127224 */ /* 0x000fc800078e0a05 */
[----:B------:R-:W-:Y:S02]  /*d020*/  IMAD R18, R9, R18, R10 ;  /* 0x0000001209127224 */ /* 0x000fe400078e020a */
[----:B------:R-:W-:Y:S02]  /*d030*/  IMAD R9, R4, UR5, R6 ;  /* 0x0000000504097c24 */ /* 0x000fe4000f8e0206 */
[----:B------:R-:W-:-:S04]  /*d040*/  IMAD.MOV.U32 R6, RZ, RZ, R5 ;  /* 0x000000ffff067224 */ /* 0x000fc800078e0005 */
[----:B------:R-:W-:-:S04]  /*d050*/  IMAD.WIDE.U32 R6, R4, UR4, R6 ;  /* 0x0000000404067c25 */ /* 0x000fc8000f8e0006 */
[----:B------:R-:W-:Y:S01]  /*d060*/  IMAD.IADD R5, R7, 0x1, R9 ;  /* 0x0000000107057824 */ /* 0x000fe200078e0209 */
[----:B------:R-:W-:-:S04]  /*d070*/  LEA R12, P1, R6, R2, 0x2 ;  /* 0x00000002060c7211 */ /* 0x000fc800078210ff */
[----:B------:R-:W-:-:S05]  /*d080*/  LEA.HI.X R13, R6, R3, R5, 0x2, P1 ;  /* 0x00000003060d7211 */ /* 0x000fca00008f1405 */
[----:B------:R1:W5:Y:S04]  /*d090*/  LDG.E R5, desc[UR6][R12.64] ;  /* 0x000000060c057981 */ /* 0x000368000c1e1900 */
.L_x_41:
[----:B------:R-:W2:Y:S01]  /*d0a0*/  S2R R7, SR_CgaCtaId ;  /* 0x0000000000077919 */ /* 0x000ea20000008800 */
[----:B------:R-:W-:-:S04]  /*d0b0*/  MOV R6, 0x400 ;  /* 0x0000040000067802 */ /* 0x000fc80000000f00 */
[----:B--2---:R-:W-:Y:S02]  /*d0c0*/  LEA R6, R7, R6, 0x18 ;  /* 0x0000000607067211 */ /* 0x004fe400078ec0ff */
[----:B------:R-:W-:-:S03]  /*d0d0*/  SHF.L.U32 R7, R17, 0x1f, RZ ;  /* 0x0000001f11077819 */ /* 0x000fc600000006ff */
[----:B------:R-:W-:-:S04]  /*d0e0*/  IMAD R6, R16, 0x8, R6 ;  /* 0x0000000810067824 */ /* 0x000fc800078e0206 */
[----:B------:R-:W2:Y:S02]  /*d0f0*/  SYNCS.PHASECHK.TRANS64.TRYWAIT P1, [R6+URZ+0x34840], R7 ;  /* 0x03484007060075a7 */ /* 0x000ea4000802017f */
[----:B--2---:R-:W-:Y:S05]  /*d100*/  @!P1 BRA `(.L_x_42) ;  /* 0x0000002400549947 */ /* 0x004fea0003800000 */
.L_x_95:
[----:B------:R-:W3:Y:S02]  /*d110*/  S2R R9, SR_TID.X ;  /* 0x0000000000097919 */ /* 0x000ee40000002100 */
[----:B---3--:R-:W-:-:S04]  /*d120*/  LOP3.LUT R9, R9, 0x7f, RZ, 0xc0, !PT ;  /* 0x0000007f09097812 */ /* 0x008fc800078ec0ff */
[----:B------:R-:W-:-:S13]  /*d130*/  ISETP.NE.AND P1, PT, R9, RZ, PT ;  /* 0x000000ff0900720c */ /* 0x000fda0003f25270 */
[----:B------:R-:W-:Y:S05]  /*d140*/  @P1 BRA `(.L_x_43) ;  /* 0x00000000001c1947 */ /* 0x000fea0003800000 */
[----:B------:R-:W3:Y:S01]  /*d150*/  S2R R9, SR_TID.X ;  /* 0x0000000000097919 */ /* 0x000ee20000002100 */
[----:B--2---:R-:W-:-:S04]  /*d160*/  IMAD.MOV.U32 R7, RZ, RZ, 0xb000 ;  /* 0x0000b000ff077424 */ /* 0x004fc800078e00ff */
[----:B------:R4:W-:Y:S01]  /*d170*/  SYNCS.ARRIVE.TRANS64 RZ, [R6+URZ+0x34830], R7 ;  /* 0x0348300706ff79a7 */ /* 0x0009e2000800003f */
[----:B---3--:R-:W-:-:S04]  /*d180*/  LOP3.LUT R9, R9, 0x1f, RZ, 0xc0, !PT ;  /* 0x0000001f09097812 */ /* 0x008fc800078ec0ff */
[----:B------:R-:W-:-:S13]  /*d190*/  ISETP.NE.AND P1, PT, R9, RZ, PT ;  /* 0x000000ff0900720c */ /* 0x000fda0003f25270 */
[----:B----4-:R-:W-:Y:S05]  /*d1a0*/  @!P1 BRA `(.L_x_43) ;  /* 0x0000000000049947 */ /* 0x010fea0003800000 */
[----:B------:R-:W-:Y:S01]  /*d1b0*/  BPT.TRAP 0x1 ;  /* 0x000000040000795c */ /* 0x000fe20000300000 */
.L_x_43:
[----:B------:R-:W3:Y:S01]  /*d1c0*/  S2R R9, SR_CgaCtaId ;  /* 0x0000000000097919 */ /* 0x000ee20000008800 */
[----:B--2---:R-:W-:Y:S01]  /*d1d0*/  MOV R7, 0x400 ;  /* 0x0000040000077802 */ /* 0x004fe20000000f00 */
[----:B------:R-:W-:Y:S01]  /*d1e0*/  UIADD3 UR4, UP0, UR36, 0x370, URZ ;  /* 0x0000037024047890 */ /* 0x000fe2000ff1e03f */
[----:B------:R-:W-:Y:S01]  /*d1f0*/  R2UR UR9, R6 ;  /* 0x00000000060972ca */ /* 0x000fe200000e0000 */
[----:B------:R-:W-:Y:S01]  /*d200*/  UMOV UR10, URZ ;  /* 0x0000003f000a7c82 */ /* 0x000fe20008000000 */
[----:B------:R-:W-:Y:S01]  /*d210*/  R2UR UR11, R18 ;  /* 0x00000000120b72ca */ /* 0x000fe200000e0000 */
[----:B------:R-:W-:Y:S01]  /*d220*/  UIADD3.X UR5, URZ, UR37, URZ, UP0, !UPT ;  /* 0x000000253f057290 */ /* 0x000fe200087fe43f */
[----:B------:R-:W-:Y:S01]  /*d230*/  R2UR UR12, R0 ;  /* 0x00000000000c72ca */ /* 0x000fe200000e0000 */
[----:B------:R-:W-:Y:S01]  /*d240*/  UMOV UR7, 0x14f00000 ;  /* 0x14f0000000077882 */ /* 0x000fe20000000000 */
[----:B-----5:R-:W-:Y:S01]  /*d250*/  R2UR UR13, R5 ;  /* 0x00000000050d72ca */ /* 0x020fe200000e0000 */
[----:B------:R-:W-:-:S06]  /*d260*/  UMOV UR15, 0x40 ;  /* 0x00000040000f7882 */ /* 0x000fcc0000000000 */
[----:B------:R-:W-:Y:S02]  /*d270*/  UIADD3 UR9, UR9, 0x34830, URZ ;  /* 0x0003483009097890 */ /* 0x000fe4000fffe03f */
[----:B------:R-:W-:Y:S01]  /*d280*/  UIMAD UR11, UR11, 0xb0, URZ ;  /* 0x000000b00b0b78a4 */ /* 0x000fe2000f8e023f */
[----:B---3--:R-:W-:-:S05]  /*d290*/  LEA R7, R9, R7, 0x18 ;  /* 0x0000000709077211 */ /* 0x008fca00078ec0ff */
[----:B------:R-:W-:-:S05]  /*d2a0*/  IMAD R6, R16, 0xb000, R7 ;  /* 0x0000b00010067824 */ /* 0x000fca00078e0207 */
[----:B------:R-:W-:-:S13]  /*d2b0*/  R2UR UR6, R6 ;  /* 0x00000000060672ca */ /* 0x000fda00000e0000 */
[----:B------:R-:W-:Y:S02]  /*d2c0*/  UIADD3 UR8, UR6, 0x1e400, URZ ;  /* 0x0001e40006087890 */ /* 0x000fe4000fffe03f */
[----:B------:R-:W-:-:S03]  /*d2d0*/  UIADD3 UR14, UR6, 0x23c00, URZ ;  /* 0x00023c00060e7890 */ /* 0x000fc6000fffe03f */
[----:B------:R-:W-:-:S04]  /*d2e0*/  UMOV UR6, 0x0 ;  /* 0x0000000000067882 */ /* 0x000fc80000000000 */
[----:B------:R2:W-:Y:S02]  /*d2f0*/  UTMALDG.4D [UR8], [UR4], desc[UR6] ;  /* 0x00000608040075b4 */ /* 0x0005e40008019000 */
[----:B--2---:R-:W-:Y:S01]  /*d300*/  UMOV UR8, UR14 ;  /* 0x0000000e00087c82 */ /* 0x004fe20008000000 */
[----:B------:R-:W-:Y:S02]  /*d310*/  UMOV UR10, UR15 ;  /* 0x0000000f000a7c82 */ /* 0x000fe40008000000 */
[----:B------:R2:W-:Y:S02]  /*d320*/  UTMALDG.4D [UR8], [UR4], desc[UR6] ;  /* 0x00000608040075b4 */ /* 0x0005e40008019000 */
[----:B--2---:R-:W-:Y:S01]  /*d330*/  NOP ;  /* 0x0000000000007918 */ /* 0x004fe20000000000 */
.L_x_40:
[----:B------:R-:W2:Y:S04]  /*d340*/  LDL.LU R14, [R1] ;  /* 0x00000000010e7983 */ /* 0x000ea80000300800 */
[----:B-1----:R-:W3:Y:S01]  /*d350*/  LDL R13, [R1+0x18] ;  /* 0x00001800010d7983 */ /* 0x002ee20000100800 */
[----:B------:R-:W-:-:S03]  /*d360*/  MOV R9, 0x400 ;  /* 0x0000040000097802 */ /* 0x000fc60000000f00 */
[----:B------:R-:W4:Y:S01]  /*d370*/  LDL.LU R7, [R1+0x14] ;  /* 0x0000140001077983 */ /* 0x000f220000300800 */
[----:B------:R-:W1:Y:S01]  /*d380*/  S2R R12, SR_CgaCtaId ;  /* 0x00000000000c7919 */ /* 0x000e620000008800 */
[----:B------:R-:W-:Y:S05]  /*d390*/  WARPSYNC.ALL ;  /* 0x0000000000007948 */ /* 0x000fea0003800000 */
[----:B------:R-:W-:-:S13]  /*d3a0*/  ELECT P1, URZ, PT ;  /* 0x00000000003f782f */ /* 0x000fda0003820000 */
[C---:B------:R-:W-:Y:S01]  /*d3b0*/  @P1 R2UR UR13, R19.reuse ;  /* 0x00000000130d12ca */ /* 0x040fe200000e0000 */
[----:B------:R-:W-:Y:S01]  /*d3c0*/  UIADD3 UR4, UP0, UR36, 0x270, URZ ;  /* 0x0000027024047890 */ /* 0x000fe2000ff1e03f */
[C---:B------:R-:W-:Y:S02]  /*d3d0*/  @P1 R2UR UR11, R8.reuse ;  /* 0x00000000080b12ca */ /* 0x040fe400000e0000 */
[----:B------:R-:W-:Y:S02]  /*d3e0*/  @P1 R2UR UR21, R19 ;  /* 0x00000000131512ca */ /* 0x000fe400000e0000 */
[----:B------:R-:W-:Y:S01]  /*d3f0*/  @P1 R2UR UR19, R8 ;  /* 0x00000000081312ca */ /* 0x000fe200000e0000 */
[----:B------:R-:W-:Y:S01]  /*d400*/  UIADD3.X UR5, URZ, UR37, URZ, UP0, !UPT ;  /* 0x000000253f057290 */ /* 0x000fe200087fe43f */
[----:B-1----:R-:W-:-:S04]  /*d410*/  LEA R9, R12, R9, 0x18 ;  /* 0x000000090c097211 */ /* 0x002fc800078ec0ff */
[----:B------:R-:W-:Y:S01]  /*d420*/  R2UR UR16, R9 ;  /* 0x00000000091072ca */ /* 0x000fe200000e0000 */
[----:B------:R-:W-:Y:S01]  /*d430*/  @P1 IMAD.MOV.U32 R6, RZ, RZ, 0x8000 ;  /* 0x00008000ff061424 */ /* 0x000fe200078e00ff */
[----:B------:R-:W-:Y:S11]  /*d440*/  BAR.SYNC.DEFER_BLOCKING 0x8, 0x120 ;  /* 0x0204800000007b1d */ /* 0x000ff60000010000 */
[----:B------:R-:W-:-:S02]  /*d450*/  UIADD3 UR8, UR16, 0x16400, URZ ;  /* 0x0001640010087890 */ /* 0x000fc4000fffe03f */
[----:B------:R-:W-:Y:S02]  /*d460*/  UIADD3 UR9, UR16, 0x34800, URZ ;  /* 0x0003480010097890 */ /* 0x000fe4000fffe03f */
[----:B------:R-:W-:Y:S01]  /*d470*/  UIADD3 UR16, UR16, 0x1a400, URZ ;  /* 0x0001a40010107890 */ /* 0x000fe2000fffe03f */
[----:B------:R-:W-:Y:S01]  /*d480*/  UMOV UR6, 0x0 ;  /* 0x0000000000067882 */ /* 0x000fe20000000000 */
[----:B------:R-:W-:Y:S01]  /*d490*/  UMOV UR7, 0x12f00000 ;  /* 0x12f0000000077882 */ /* 0x000fe20000000000 */
[----:B------:R-:W-:Y:S01]  /*d4a0*/  UMOV UR10, URZ ;  /* 0x0000003f000a7c82 */ /* 0x000fe20008000000 */
[----:B------:R3:W-:Y:S01]  /*d4b0*/  @P1 SYNCS.ARRIVE.TRANS64 RZ, [R9+URZ+0x34800], R6 ;  /* 0x0348000609ff19a7 */ /* 0x0007e2000800003f */
[----:B------:R-:W-:Y:S01]  /*d4c0*/  UMOV UR14, 0x0 ;  /* 0x00000000000e7882 */ /* 0x000fe20000000000 */
[----:B------:R-:W-:Y:S01]  /*d4d0*/  UMOV UR15, 0x12f00000 ;  /* 0x12f00000000f7882 */ /* 0x000fe20000000000 */
[----:B------:R-:W-:Y:S01]  /*d4e0*/  UMOV UR18, 0x40 ;  /* 0x0000004000127882 */ /* 0x000fe20000000000 */
[----:B------:R-:W-:Y:S01]  /*d4f0*/  UMOV UR17, UR9 ;  /* 0x0000000900117c82 */ /* 0x000fe20008000000 */
[----:B------:R-:W-:Y:S01]  /*d500*/  BSSY B0, `(.L_x_44) ;  /* 0x000000a000007945 */ /* 0x000fe20003800000 */
[----:B--2---:R-:W-:-:S02]  /*d510*/  @P1 R2UR UR12, R14 ;  /* 0x000000000e0c12ca */ /* 0x004fc400000e0000 */
[----:B------:R-:W-:Y:S02]  /*d520*/  @P1 R2UR UR20, R14 ;  /* 0x000000000e1412ca */ /* 0x000fe400000e0000 */
[----:B---3--:R-:W-:-:S04]  /*d530*/  LOP3.LUT R6, R13, 0x1, RZ, 0xc, !PT ;  /* 0x000000010d067812 */ /* 0x008fc800078e0cff */
[----:B------:R-:W-:-:S05]  /*d540*/  SHF.L.U32 R6, R6, 0x1f, RZ ;  /* 0x0000001f06067819 */ /* 0x000fca00000006ff */
[----:B------:R1:W-:Y:S02]  /*d550*/  UTMALDG.4D [UR8], [UR4], desc[UR6] ;  /* 0x00000608040075b4 */ /* 0x0003e40008019000 */
[----:B------:R1:W-:Y:S01]  /*d560*/  UTMALDG.4D [UR16], [UR4], desc[UR14] ;  /* 0x00000e10040075b4 */ /* 0x0003e20008019000 */
[----:B------:R-:W2:Y:S01]  /*d570*/  SYNCS.PHASECHK.TRANS64.TRYWAIT P1, [R9+URZ+0x34820], R6 ;  /* 0x03482006090075a7 */ /* 0x000ea2000802017f */
[----:B----4-:R-:W-:Y:S01]  /*d580*/  ISETP.GE.AND P2, PT, R7, 0xb1, PT ;  /* 0x000000b10700780c */ /* 0x010fe20003f46270 */
[----:B-12---:R-:W-:-:S12]  /*d590*/  @!P1 BRA `(.L_x_45) ;  /* 0x0000002000449947 */ /* 0x006fd80003800000 */
.L_x_96:
[----:B------:R-:W-:Y:S05]  /*d5a0*/  BSYNC B0 ;  /* 0x0000000000007941 */ /* 0x000fea0003800000 */
.L_x_44:
[----:B------:R-:W-:Y:S05]  /*d5b0*/  @!P2 BRA `(.L_x_46) ;  /* 0x000000140094a947 */ /* 0x000fea0003800000 */
[----:B-1----:R-:W2:Y:S01]  /*d5c0*/  LDL R7, [R1+0xc] ;  /* 0x00000c0001077983 */ /* 0x002ea20000100800 */
[----:B------:R-:W-:Y:S02]  /*d5d0*/  IMAD.MOV.U32 R6, RZ, RZ, 0x1 ;  /* 0x00000001ff067424 */ /* 0x000fe400078e00ff */
[----:B--2---:R-:W-:-:S05]  /*d5e0*/  IMAD.MOV R13, RZ, RZ, -R7 ;  /* 0x000000ffff0d7224 */ /* 0x004fca00078e0a07 */
[----:B------:R-:W-:-:S05]  /*d5f0*/  VIADDMNMX R13, R13, R6, 0xffffffff, !PT ;  /* 0xffffffff0d0d7446 */ /* 0x000fca0007800106 */
[----:B------:R-:W-:-:S05]  /*d600*/  IMAD.IADD R6, R7, 0x1, R13 ;  /* 0x0000000107067824 */ /* 0x000fca00078e020d */
[----:B------:R-:W-:-:S04]  /*d610*/  LOP3.LUT R6, R6, 0x1, RZ, 0xc0, !PT ;  /* 0x0000000106067812 */ /* 0x000fc800078ec0ff */
[----:B------:R-:W-:Y:S01]  /*d620*/  ISETP.NE.U32.AND P1, PT, R6, 0x1, PT ;  /* 0x000000010600780c */ /* 0x000fe20003f25070 */
[----:B------:R-:W-:-:S12]  /*d630*/  VIADD R6, R7, 0xfffffffe ;  /* 0xfffffffe07067836 */ /* 0x000fd80000000000 */
[----:B------:R-:W-:Y:S05]  /*d640*/  @P1 BRA `(.L_x_47) ;  /* 0x0000000400d81947 */ /* 0x000fea0003800000 */
[----:B------:R-:W-:Y:S01]  /*d650*/  VIADD R7, R16, 0x1 ;  /* 0x0000000110077836 */ /* 0x000fe20000000000 */
[----:B------:R-:W-:Y:S04]  /*d660*/  BSSY B0, `(.L_x_48) ;  /* 0x0000070000007945 */ /* 0x000fe80003800000 */
[----:B------:R-:W-:-:S04]  /*d670*/  ISETP.NE.AND P1, PT, R7, 0x2, PT ;  /* 0x000000020700780c */ /* 0x000fc80003f25270 */
[----:B------:R-:W-:Y:S02]  /*d680*/  SEL R12, RZ, 0x1, P1 ;  /* 0x00000001ff0c7807 */ /* 0x000fe40000800000 */
[----:B------:R-:W-:Y:S02]  /*d690*/  SEL R7, R7, RZ, P1 ;  /* 0x000000ff07077207 */ /* 0x000fe40000800000 */
[----:B------:R-:W-:Y:S01]  /*d6a0*/  LOP3.LUT R12, R17, R12, RZ, 0x3c, !PT ;  /* 0x0000000c110c7212 */ /* 0x000fe200078e3cff */
[----:B------:R-:W-:Y:S06]  /*d6b0*/  @!P6 BRA `(.L_x_49) ;  /* 0x0000000400a8e947 */ /* 0x000fec0003800000 */
[----:B------:R-:W-:Y:S01]  /*d6c0*/  IMAD.MOV.U32 R8, RZ, RZ, R5 ;  /* 0x000000ffff087224 */ /* 0x000fe200078e0005 */
[----:B------:R-:W-:Y:S06]  /*d6d0*/  @!P0 BRA `(.L_x_50) ;  /* 0x0000000000488947 */ /* 0x000fec0003800000 */
[----:B------:R-:W1:Y:S01]  /*d6e0*/  LDC R15, c[0x0][0x41c] ;  /* 0x00010700ff0f7b82 */ /* 0x000e620000000800 */
[----:B------:R-:W-:Y:S01]  /*d6f0*/  ULDC.64 UR4, c[0x0][0x408] ;  /* 0x0001020000047ab9 */ /* 0x000fe20000000a00 */
[----:B------:R-:W-:Y:S01]  /*d700*/  ULDC.64 UR6, c[0x0][0x208] ;  /* 0x0000820000067ab9 */ /* 0x000fe20000000a00 */
[----:B-1----:R-:W-:-:S13]  /*d710*/  ISETP.NE.AND P1, PT, R15, 0x1, PT ;  /* 0x000000010f00780c */ /* 0x002fda0003f25270 */
[----:B------:R-:W1:Y:S02]  /*d720*/  @P1 LDC.64 R8, c[0x0][0x420] ;  /* 0x00010800ff081b82 */ /* 0x000e640000000a00 */
[----:B-1----:R-:W-:-:S04]  /*d730*/  @P1 IMAD.HI.U32 R14, R6, R8, RZ ;  /* 0x00000008060e1227 */ /* 0x002fc800078e00ff */
[----:B------:R-:W-:Y:S01]  /*d740*/  IMAD.MOV.U32 R8, RZ, RZ, R6 ;  /* 0x000000ffff087224 */ /* 0x000fe200078e0006 */
[----:B------:R-:W-:Y:S01]  /*d750*/  @P1 SHF.R.U32.HI R8, RZ, R9, R14 ;  /* 0x00000009ff081219 */ /* 0x000fe2000001160e */
[----:B------:R-:W-:-:S04]  /*d760*/  IMAD R14, R11, UR4, RZ ;  /* 0x000000040b0e7c24 */ /* 0x000fc8000f8e02ff */
[----:B------:R-:W-:Y:S02]  /*d770*/  IMAD.MOV R9, RZ, RZ, -R8 ;  /* 0x000000ffff097224 */ /* 0x000fe400078e0a08 */
[----:B------:R-:W-:Y:S02]  /*d780*/  IMAD R14, R4, UR5, R14 ;  /* 0x00000005040e7c24 */ /* 0x000fe4000f8e020e */
[----:B------:R-:W-:Y:S01]  /*d790*/  IMAD R6, R15, R9, R6 ;  /* 0x000000090f067224 */ /* 0x000fe200078e0206 */
[----:B------:R-:W-:-:S03]  /*d7a0*/  SHF.R.S32.HI R9, RZ, 0x1f, R8 ;  /* 0x0000001fff097819 */ /* 0x000fc60000011408 */
[----:B------:R-:W-:-:S04]  /*d7b0*/  IMAD.WIDE.U32 R8, R4, UR4, R8 ;  /* 0x0000000404087c25 */ /* 0x000fc8000f8e0008 */
[----:B------:R-:W-:Y:S01]  /*d7c0*/  IMAD.IADD R9, R14, 0x1, R9 ;  /* 0x000000010e097824 */ /* 0x000fe200078e0209 */
[----:B------:R-:W-:-:S04]  /*d7d0*/  LEA R2, P1, R8, R2, 0x2 ;  /* 0x0000000208027211 */ /* 0x000fc800078210ff */
[----:B------:R-:W-:-:S05]  /*d7e0*/  LEA.HI.X R3, R8, R3, R9, 0x2, P1 ;  /* 0x0000000308037211 */ /* 0x000fca00008f1409 */
[----:B------:R1:W5:Y:S04]  /*d7f0*/  LDG.E R8, desc[UR6][R2.64] ;  /* 0x0000000602087981 */ /* 0x000368000c1e1900 */
.L_x_50:
[----:B-1----:R-:W1:Y:S01]  /*d800*/  S2R R3, SR_CgaCtaId ;  /* 0x0000000000037919 */ /* 0x002e620000008800 */
[----:B------:R-:W-:-:S04]  /*d810*/  MOV R2, 0x400 ;  /* 0x0000040000027802 */ /* 0x000fc80000000f00 */
[----:B-1----:R-:W-:Y:S02]  /*d820*/  LEA R2, R3, R2, 0x18 ;  /* 0x0000000203027211 */ /* 0x002fe400078ec0ff */
[----:B------:R-:W-:-:S03]  /*d830*/  SHF.L.U32 R3, R12, 0x1f, RZ ;  /* 0x0000001f0c037819 */ /* 0x000fc600000006ff */
[----:B------:R-:W-:-:S04]  /*d840*/  IMAD R2, R7, 0x8, R2 ;  /* 0x0000000807027824 */ /* 0x000fc800078e0202 */
[----:B------:R-:W1:Y:S02]  /*d850*/  SYNCS.PHASECHK.TRANS64.TRYWAIT P1, [R2+URZ+0x34840], R3 ;  /* 0x03484003020075a7 */ /* 0x000e64000802017f */
[----:B-1----:R-:W-:Y:S05]  /*d860*/  @!P1 BRA `(.L_x_51) ;  /* 0x0000001c00b09947 */ /* 0x002fea0003800000 */
.L_x_97:
[----:B------:R-:W2:Y:S02]  /*d870*/  S2R R9, SR_TID.X ;  /* 0x0000000000097919 */ /* 0x000ea40000002100 */
[----:B--2---:R-:W-:-:S04]  /*d880*/  LOP3.LUT R9, R9, 0x7f, RZ, 0xc0, !PT ;  /* 0x0000007f09097812 */ /* 0x004fc800078ec0ff */
[----:B------:R-:W-:-:S13]  /*d890*/  ISETP.NE.AND P2, PT, R9, RZ, PT ;  /* 0x000000ff0900720c */ /* 0x000fda0003f45270 */
[----:B------:R-:W-:Y:S05]  /*d8a0*/  @P2 BRA `(.L_x_52) ;  /* 0x00000000001c2947 */ /* 0x000fea0003800000 */
[----:B------:R-:W2:Y:S01]  /*d8b0*/  S2R R9, SR_TID.X ;  /* 0x0000000000097919 */ /* 0x000ea20000002100 */
[----:B-1----:R-:W-:-:S04]  /*d8c0*/  IMAD.MOV.U32 R3, RZ, RZ, 0xb000 ;  /* 0x0000b000ff037424 */ /* 0x002fc800078e00ff */
[----:B------:R3:W-:Y:S01]  /*d8d0*/  SYNCS.ARRIVE.TRANS64 RZ, [R2+URZ+0x34830], R3 ;  /* 0x0348300302ff79a7 */ /* 0x0007e2000800003f */
[----:B--2---:R-:W-:-:S04]  /*d8e0*/  LOP3.LUT R9, R9, 0x1f, RZ, 0xc0, !PT ;  /* 0x0000001f09097812 */ /* 0x004fc800078ec0ff */
[----:B------:R-:W-:-:S13]  /*d8f0*/  ISETP.NE.AND P1, PT, R9, RZ, PT ;  /* 0x000000ff0900720c */ /* 0x000fda0003f25270 */
[----:B---3--:R-:W-:Y:S05]  /*d900*/  @!P1 BRA `(.L_x_52) ;  /* 0x0000000000049947 */ /* 0x008fea0003800000 */
[----:B------:R-:W-:Y:S01]  /*d910*/  BPT.TRAP 0x1 ;  /* 0x000000040000795c */ /* 0x000fe20000300000 */
.L_x_52:
[----:B------:R-:W2:Y:S01]  /*d920*/  S2R R9, SR_CgaCtaId ;  /* 0x0000000000097919 */ /* 0x000ea20000008800 */
[----:B-1----:R-:W-:Y:S01]  /*d930*/  MOV R3, 0x400 ;  /* 0x0000040000037802 */ /* 0x002fe20000000f00 */
        /* <DEDUP_REMOVED lines=8> */
[----:B------:R-:W-:Y:S01]  /*d9c0*/  UMOV UR7, 0x14f00000 ;  /* 0x14f0000000077882 */ /* 0x000fe20000000000 */
[----:B------:R-:W-:-:S05]  /*d9d0*/  UMOV UR16, 0x40 ;  /* 0x0000004000107882 */ /* 0x000fca0000000000 */
[----:B------:R-:W-:Y:S02]  /*d9e0*/  UIADD3 UR9, UR9, 0x34830, URZ ;  /* 0x0003483009097890 */ /* 0x000fe4000fffe03f */
[----:B------:R-:W-:Y:S01]  /*d9f0*/  UIMAD UR11, UR11, 0xb0, URZ ;  /* 0x000000b00b0b78a4 */ /* 0x000fe2000f8e023f */
[----:B--2---:R-:W-:-:S05]  /*da00*/  LEA R3, R9, R3, 0x18 ;  /* 0x0000000309037211 */ /* 0x004fca00078ec0ff */
[----:B------:R-:W-:-:S05]  /*da10*/  IMAD R2, R7, 0xb000, R3 ;  /* 0x0000b00007027824 */ /* 0x000fca00078e0203 */
[----:B------:R-:W-:Y:S01]  /*da20*/  R2UR UR8, R2 ;  /* 0x00000000020872ca */ /* 0x000fe200000e0000 */
[----:B------:R-:W-:Y:S01]  /*da30*/  VIADD R2, R3, 0x34800 ;  /* 0x0003480003027836 */ /* 0x000fe20000000000 */
[----:B------:R-:W-:-:S03]  /*da40*/  SHF.L.U32 R3, R17, 0x1f, RZ ;  /* 0x0000001f11037819 */ /* 0x000fc600000006ff */
[----:B------:R-:W-:-:S08]  /*da50*/  IMAD R2, R16, 0x8, R2 ;  /* 0x0000000810027824 */ /* 0x000fd000078e0202 */
[----:B------:R-:W-:Y:S02]  /*da60*/  UIADD3 UR14, UR8, 0x1e400, URZ ;  /* 0x0001e400080e7890 */ /* 0x000fe4000fffe03f */
[----:B------:R-:W-:-:S05]  /*da70*/  UIADD3 UR15, UR8, 0x23c00, URZ ;  /* 0x00023c00080f7890 */ /* 0x000fca000fffe03f */
[----:B------:R-:W-:Y:S02]  /*da80*/  UMOV UR8, UR14 ;  /* 0x0000000e00087c82 */ /* 0x000fe40008000000 */
[----:B------:R1:W-:Y:S02]  /*da90*/  UTMALDG.4D [UR8], [UR4], desc[UR6] ;  /* 0x00000608040075b4 */ /* 0x0003e40008019000 */
[----:B-1----:R-:W-:Y:S01]  /*daa0*/  UMOV UR8, UR15 ;  /* 0x0000000f00087c82 */ /* 0x002fe20008000000 */
[----:B------:R-:W-:Y:S02]  /*dab0*/  UMOV UR10, UR16 ;  /* 0x00000010000a7c82 */ /* 0x000fe40008000000 */
[----:B------:R1:W-:Y:S01]  /*dac0*/  UTMALDG.4D [UR8], [UR4], desc[UR6] ;  /* 0x00000608040075b4 */ /* 0x0003e20008019000 */
[----:B------:R-:W2:Y:S02]  /*dad0*/  SYNCS.PHASECHK.TRANS64.TRYWAIT P1, [R2+URZ+0x60], R3 ;  /* 0x00006003020075a7 */ /* 0x000ea4000802017f */
[----:B-12---:R-:W-:Y:S05]  /*dae0*/  @!P1 BRA `(.L_x_53) ;  /* 0x0000001c00249947 */ /* 0x006fea0003800000 */
.L_x_98:
[----:B------:R-:W-:Y:S05]  /*daf0*/  @P2 BRA `(.L_x_54) ;  /* 0x00000000002c2947 */ /* 0x000fea0003800000 */
[----:B------:R-:W2:Y:S01]  /*db00*/  S2R R9, SR_TID.X ;  /* 0x0000000000097919 */ /* 0x000ea20000002100 */
[----:B------:R-:W-:Y:S01]  /*db10*/  MOV R14, 0x400 ;  /* 0x00000400000e7802 */ /* 0x000fe20000000f00 */
[----:B-1----:R-:W-:Y:S01]  /*db20*/  IMAD.MOV.U32 R3, RZ, RZ, 0xb000 ;  /* 0x0000b000ff037424 */ /* 0x002fe200078e00ff */
[----:B------:R-:W1:Y:S01]  /*db30*/  S2R R15, SR_CgaCtaId ;  /* 0x00000000000f7919 */ /* 0x000e620000008800 */
[----:B--2---:R-:W-:-:S04]  /*db40*/  LOP3.LUT R9, R9, 0x1f, RZ, 0xc0, !PT ;  /* 0x0000001f09097812 */ /* 0x004fc800078ec0ff */
[----:B------:R-:W-:Y:S02]  /*db50*/  ISETP.NE.AND P1, PT, R9, RZ, PT ;  /* 0x000000ff0900720c */ /* 0x000fe40003f25270 */
[----:B-1----:R-:W-:-:S05]  /*db60*/  LEA R14, R15, R14, 0x18 ;  /* 0x0000000e0f0e7211 */ /* 0x002fca00078ec0ff */
[----:B------:R-:W-:-:S04]  /*db70*/  IMAD R2, R16, 0x8, R14 ;  /* 0x0000000810027824 */ /* 0x000fc800078e020e */
[----:B------:R2:W-:Y:S02]  /*db80*/  SYNCS.ARRIVE.TRANS64 RZ, [R2+URZ+0x34850], R3 ;  /* 0x0348500302ff79a7 */ /* 0x0005e4000800003f */
[----:B------:R-:W-:Y:S05]  /*db90*/  @!P1 BRA `(.L_x_54) ;  /* 0x0000000000049947 */ /* 0x000fea0003800000 */
[----:B------:R-:W-:Y:S01]  /*dba0*/  BPT.TRAP 0x1 ;  /* 0x000000040000795c */ /* 0x000fe20000300000 */
.L_x_54:
[----:B------:R-:W3:Y:S01]  /*dbb0*/  S2R R9, SR_CgaCtaId ;  /* 0x0000000000097919 */ /* 0x000ee20000008800 */
[----:B-12---:R-:W-:Y:S01]  /*dbc0*/  MOV R3, 0x400 ;  /* 0x0000040000037802 */ /* 0x006fe20000000f00 */
[----:B------:R-:W-:Y:S01]  /*dbd0*/  UIADD3 UR4, UP0, UR36, 0x470, URZ ;  /* 0x0000047024047890 */ /* 0x000fe2000ff1e03f */
[----:B------:R-:W-:Y:S01]  /*dbe0*/  R2UR UR11, R18 ;  /* 0x00000000120b72ca */ /* 0x000fe200000e0000 */
[----:B------:R-:W-:Y:S01]  /*dbf0*/  UMOV UR10, URZ ;  /* 0x0000003f000a7c82 */ /* 0x000fe20008000000 */
[----:B------:R-:W-:Y:S01]  /*dc00*/  R2UR UR13, R5 ;  /* 0x00000000050d72ca */ /* 0x000fe200000e0000 */
[----:B------:R-:W-:Y:S01]  /*dc10*/  UIADD3.X UR5, URZ, UR37, URZ, UP0, !UPT ;  /* 0x000000253f057290 */ /* 0x000fe200087fe43f */
[----:B------:R-:W-:Y:S01]  /*dc20*/  R2UR UR12, R0 ;  /* 0x00000000000c72ca */ /* 0x000fe200000e0000 */
[----:B------:R-:W-:Y:S01]  /*dc30*/  UMOV UR6, 0x0 ;  /* 0x0000000000067882 */ /* 0x000fe20000000000 */
[----:B------:R-:W-:Y:S01]  /*dc40*/  UMOV UR7, 0x14f00000 ;  /* 0x14f0000000077882 */ /* 0x000fe20000000000 */
[----:B------:R-:W-:Y:S01]  /*dc50*/  UMOV UR15, 0x40 ;  /* 0x00000040000f7882 */ /* 0x000fe20000000000 */
[----:B------:R-:W-:-:S02]  /*dc60*/  IMAD.MOV.U32 R5, RZ, RZ, R8 ;  /* 0x000000ffff057224 */ /* 0x000fc400078e0008 */
[----:B------:R-:W-:-:S03]  /*dc70*/  IMAD.MOV.U32 R18, RZ, RZ, R6 ;  /* 0x000000ffff127224 */ /* 0x000fc600078e0006 */
[----:B------:R-:W-:Y:S01]  /*dc80*/  UIMAD UR11, UR11, 0xb0, URZ ;  /* 0x000000b00b0b78a4 */ /* 0x000fe2000f8e023f */
[----:B---3--:R-:W-:-:S05]  /*dc90*/  LEA R3, R9, R3, 0x18 ;  /* 0x0000000309037211 */ /* 0x008fca00078ec0ff */
[----:B------:R-:W-:-:S05]  /*dca0*/  IMAD R2, R16, 0x8, R3 ;  /* 0x0000000810027824 */ /* 0x000fca00078e0203 */
[----:B------:R-:W-:Y:S01]  /*dcb0*/  R2UR UR9, R2 ;  /* 0x00000000020972ca */ /* 0x000fe200000e0000 */
[----:B------:R-:W-:-:S05]  /*dcc0*/  IMAD R2, R16, 0xb000, R3 ;  /* 0x0000b00010027824 */ /* 0x000fca00078e0203 */
[----:B------:R-:W-:-:S07]  /*dcd0*/  R2UR UR14, R2 ;  /* 0x00000000020e72ca */ /* 0x000fce00000e0000 */
[----:B------:R-:W-:-:S06]  /*dce0*/  UIADD3 UR9, UR9, 0x34850, URZ ;  /* 0x0003485009097890 */ /* 0x000fcc000fffe03f */
[----:B------:R-:W-:Y:S02]  /*dcf0*/  UIADD3 UR8, UR14, 0x400, URZ ;  /* 0x000004000e087890 */ /* 0x000fe4000fffe03f */
[----:B------:R-:W-:-:S07]  /*dd00*/  UIADD3 UR14, UR14, 0x5c00, URZ ;  /* 0x00005c000e0e7890 */ /* 0x000fce000fffe03f */
[----:B------:R1:W-:Y:S02]  /*dd10*/  UTMALDG.4D [UR8], [UR4], desc[UR6] ;  /* 0x00000608040075b4 */ /* 0x0003e40008019000 */
[----:B-1----:R-:W-:Y:S01]  /*dd20*/  UMOV UR8, UR14 ;  /* 0x0000000e00087c82 */ /* 0x002fe20008000000 */
[----:B------:R-:W-:Y:S02]  /*dd30*/  UMOV UR10, UR15 ;  /* 0x0000000f000a7c82 */ /* 0x000fe40008000000 */
[----:B------:R1:W-:Y:S02]  /*dd40*/  UTMALDG.4D [UR8], [UR4], desc[UR6] ;  /* 0x00000608040075b4 */ /* 0x0003e40008019000 */
[----:B-1----:R-:W-:Y:S01]  /*dd50*/  NOP ;  /* 0x0000000000007918 */ /* 0x002fe20000000000 */
.L_x_49:
[----:B------:R-:W-:Y:S05]  /*dd60*/  BSYNC B0 ;  /* 0x0000000000007941 */ /* 0x000fea0003800000 */
.L_x_48:
[----:B------:R-:W2:Y:S01]  /*dd70*/  LDL.LU R2, [R1+0xc] ;  /* 0x00000c0001027983 */ /* 0x000ea20000300800 */
[----:B------:R-:W-:Y:S02]  /*dd80*/  IMAD.MOV.U32 R16, RZ, RZ, R7 ;  /* 0x000000ffff107224 */ /* 0x000fe400078e0007 */
[----:B------:R-:W-:Y:S02]  /*dd90*/  IMAD.MOV.U32 R17, RZ, RZ, R12 ;  /* 0x000000ffff117224 */ /* 0x000fe400078e000c */
[----:B--2---:R-:W-:-:S07]  /*dda0*/  VIADD R6, R2, 0xfffffffd ;  /* 0xfffffffd02067836 */ /* 0x004fce0000000000 */
.L_x_47:
[----:B------:R-:W-:Y:S01]  /*ddb0*/  IMAD.MOV R13, RZ, RZ, -R13 ;  /* 0x000000ffff0d7224 */ /* 0x000fe200078e0a0d */
[----:B------:R-:W-:Y:S04]  /*ddc0*/  BSSY B0, `(.L_x_46) ;  /* 0x00000e4000007945 */ /* 0x000fe80003800000 */
[----:B------:R-:W-:-:S13]  /*ddd0*/  ISETP.NE.AND P1, PT, R10, R13, PT ;  /* 0x0000000d0a00720c */ /* 0x000fda0003f25270 */
[----:B------:R-:W-:Y:S05]  /*dde0*/  @!P1 BRA `(.L_x_55) ;  /* 0x0000000c00849947 */ /* 0x000fea0003800000 */
[----:B------:R-:W-:-:S07]  /*ddf0*/  IMAD.MOV.U32 R8, RZ, RZ, R5 ;  /* 0x000000ffff087224 */ /* 0x000fce00078e0005 */
.L_x_70:
        /* <DEDUP_REMOVED lines=12> */
[----:B------:R-:W-:-:S04]  /*dec0*/  IMAD R13, R11, UR4, RZ ;  /* 0x000000040b0d7c24 */ /* 0x000fc8000f8e02ff */
[----:B------:R-:W-:Y:S01]  /*ded0*/  IMAD R13, R4, UR5, R13 ;  /* 0x00000005040d7c24 */ /* 0x000fe2000f8e020d */
[----:B-1----:R-:W-:-:S13]  /*dee0*/  ISETP.NE.AND P1, PT, R9, 0x1, PT ;  /* 0x000000010900780c */ /* 0x002fda0003f25270 */
[----:B------:R-:W1:Y:S02]  /*def0*/  @P1 LDC.64 R2, c[0x0][0x420] ;  /* 0x00010800ff021b82 */ /* 0x000e640000000a00 */
[----:B-1----:R-:W-:-:S04]  /*df00*/  @P1 IMAD.HI.U32 R8, R6, R2, RZ ;  /* 0x0000000206081227 */ /* 0x002fc800078e00ff */
[----:B------:R-:W-:Y:S01]  /*df10*/  IMAD.MOV.U32 R2, RZ, RZ, R6 ;  /* 0x000000ffff027224 */ /* 0x000fe200078e0006 */
[----:B------:R-:W-:-:S04]  /*df20*/  @P1 SHF.R.U32.HI R2, RZ, R3, R8 ;  /* 0x00000003ff021219 */ /* 0x000fc80000011608 */
[--C-:B------:R-:W-:Y:S01]  /*df30*/  SHF.R.S32.HI R3, RZ, 0x1f, R2.reuse ;  /* 0x0000001fff037819 */ /* 0x100fe20000011402 */
[----:B------:R-:W-:-:S04]  /*df40*/  IMAD.MOV R12, RZ, RZ, -R2 ;  /* 0x000000ffff0c7224 */ /* 0x000fc800078e0a02 */
[----:B------:R-:W-:Y:S02]  /*df50*/  IMAD R12, R9, R12, R6 ;  /* 0x0000000c090c7224 */ /* 0x000fe400078e0206 */
[----:B------:R-:W1:Y:S01]  /*df60*/  LDC.64 R8, c[0x0][0x3f8] ;  /* 0x0000fe00ff087b82 */ /* 0x000e620000000a00 */
[----:B------:R-:W-:-:S04]  /*df70*/  IMAD.WIDE.U32 R2, R4, UR4, R2 ;  /* 0x0000000404027c25 */ /* 0x000fc8000f8e0002 */
[----:B------:R-:W-:Y:S01]  /*df80*/  IMAD.IADD R13, R13, 0x1, R3 ;  /* 0x000000010d0d7824 */ /* 0x000fe200078e0203 */
[----:B-1----:R-:W-:-:S04]  /*df90*/  LEA R8, P1, R2, R8, 0x2 ;  /* 0x0000000802087211 */ /* 0x002fc800078210ff */
[----:B------:R-:W-:-:S05]  /*dfa0*/  LEA.HI.X R9, R2, R9, R13, 0x2, P1 ;  /* 0x0000000902097211 */ /* 0x000fca00008f140d */
[----:B------:R1:W5:Y:S04]  /*dfb0*/  LDG.E R8, desc[UR6][R8.64] ;  /* 0x0000000608087981 */ /* 0x000368000c1e1900 */
.L_x_58:
[----:B------:R-:W2:Y:S01]  /*dfc0*/  S2R R3, SR_CgaCtaId ;  /* 0x0000000000037919 */ /* 0x000ea20000008800 */
[----:B------:R-:W-:-:S04]  /*dfd0*/  MOV R2, 0x400 ;  /* 0x0000040000027802 */ /* 0x000fc80000000f00 */
[----:B--2---:R-:W-:Y:S02]  /*dfe0*/  LEA R2, R3, R2, 0x18 ;  /* 0x0000000203027211 */ /* 0x004fe400078ec0ff */
[----:B------:R-:W-:-:S03]  /*dff0*/  SHF.L.U32 R3, R10, 0x1f, RZ ;  /* 0x0000001f0a037819 */ /* 0x000fc600000006ff */
[----:B------:R-:W-:-:S04]  /*e000*/  IMAD R2, R7, 0x8, R2 ;  /* 0x0000000807027824 */ /* 0x000fc800078e0202 */
[----:B------:R-:W2:Y:S02]  /*e010*/  SYNCS.PHASECHK.TRANS64.TRYWAIT P1, [R2+URZ+0x34840], R3 ;  /* 0x03484003020075a7 */ /* 0x000ea4000802017f */
[----:B--2---:R-:W-:Y:S05]  /*e020*/  @!P1 BRA `(.L_x_59) ;  /* 0x0000001400e89947 */ /* 0x004fea0003800000 */
.L_x_99:
[----:B-1----:R-:W1:Y:S02]  /*e030*/  S2R R9, SR_TID.X ;  /* 0x0000000000097919 */ /* 0x002e640000002100 */
[----:B-1----:R-:W-:-:S04]  /*e040*/  LOP3.LUT R9, R9, 0x7f, RZ, 0xc0, !PT ;  /* 0x0000007f09097812 */ /* 0x002fc800078ec0ff */
[----:B------:R-:W-:-:S13]  /*e050*/  ISETP.NE.AND P2, PT, R9, RZ, PT ;  /* 0x000000ff0900720c */ /* 0x000fda0003f45270 */
[----:B------:R-:W-:Y:S05]  /*e060*/  @P2 BRA `(.L_x_60) ;  /* 0x00000000001c2947 */ /* 0x000fea0003800000 */
[----:B------:R-:W1:Y:S01]  /*e070*/  S2R R9, SR_TID.X ;  /* 0x0000000000097919 */ /* 0x000e620000002100 */
[----:B--2---:R-:W-:-:S04]  /*e080*/  IMAD.MOV.U32 R3, RZ, RZ, 0xb000 ;  /* 0x0000b000ff037424 */ /* 0x004fc800078e00ff */
[----:B------:R3:W-:Y:S01]  /*e090*/  SYNCS.ARRIVE.TRANS64 RZ, [R2+URZ+0x34830], R3 ;  /* 0x0348300302ff79a7 */ /* 0x0007e2000800003f */
[----:B-1----:R-:W-:-:S04]  /*e0a0*/  LOP3.LUT R9, R9, 0x1f, RZ, 0xc0, !PT ;  /* 0x0000001f09097812 */ /* 0x002fc800078ec0ff */
[----:B------:R-:W-:-:S13]  /*e0b0*/  ISETP.NE.AND P1, PT, R9, RZ, PT ;  /* 0x000000ff0900720c */ /* 0x000fda0003f25270 */
[----:B---3--:R-:W-:Y:S05]  /*e0c0*/  @!P1 BRA `(.L_x_60) ;  /* 0x0000000000049947 */ /* 0x008fea0003800000 */
[----:B------:R-:W-:Y:S01]  /*e0d0*/  BPT.TRAP 0x1 ;  /* 0x000000040000795c */ /* 0x000fe20000300000 */
.L_x_60:
[----:B------:R-:W1:Y:S01]  /*e0e0*/  S2R R9, SR_CgaCtaId ;  /* 0x0000000000097919 */ /* 0x000e620000008800 */
        /* <DEDUP_REMOVED lines=10> */
[----:B------:R-:W-:Y:S01]  /*e190*/  UMOV UR16, 0x40 ;  /* 0x0000004000107882 */ /* 0x000fe20000000000 */
[----:B------:R-:W-:-:S04]  /*e1a0*/  SHF.L.U32 R17, R17, 0x1f, RZ ;  /* 0x0000001f11117819 */ /* 0x000fc800000006ff */
[----:B------:R-:W-:Y:S02]  /*e1b0*/  UIADD3 UR9, UR9, 0x34830, URZ ;  /* 0x0003483009097890 */ /* 0x000fe4000fffe03f */
[----:B------:R-:W-:Y:S01]  /*e1c0*/  UIMAD UR11, UR11, 0xb0, URZ ;  /* 0x000000b00b0b78a4 */ /* 0x000fe2000f8e023f */
[----:B-1----:R-:W-:-:S05]  /*e1d0*/  LEA R3, R9, R3, 0x18 ;  /* 0x0000000309037211 */ /* 0x002fca00078ec0ff */
[----:B------:R-:W-:Y:S02]  /*e1e0*/  IMAD R2, R7, 0xb000, R3 ;  /* 0x0000b00007027824 */ /* 0x000fe400078e0203 */
[----:B------:R-:W-:-:S03]  /*e1f0*/  VIADD R3, R3, 0x34800 ;  /* 0x0003480003037836 */ /* 0x000fc60000000000 */
[----:B------:R-:W-:Y:S01]  /*e200*/  R2UR UR8, R2 ;  /* 0x00000000020872ca */ /* 0x000fe200000e0000 */
[----:B------:R-:W-:-:S12]  /*e210*/  IMAD R2, R16, 0x8, R3 ;  /* 0x0000000810027824 */ /* 0x000fd800078e0203 */
        /* <DEDUP_REMOVED lines=9> */
.L_x_100:
[----:B------:R-:W-:Y:S05]  /*e2b0*/  @P2 BRA `(.L_x_62) ;  /* 0x00000000001c2947 */ /* 0x000fea0003800000 */
[----:B------:R-:W2:Y:S01]  /*e2c0*/  S2R R9, SR_TID.X ;  /* 0x0000000000097919 */ /* 0x000ea20000002100 */
[----:B------:R-:W-:-:S04]  /*e2d0*/  IMAD.MOV.U32 R3, RZ, RZ, 0xb000 ;  /* 0x0000b000ff037424 */ /* 0x000fc800078e00ff */
[----:B------:R3:W-:Y:S01]  /*e2e0*/  SYNCS.ARRIVE.TRANS64 RZ, [R2+URZ+0x50], R3 ;  /* 0x0000500302ff79a7 */ /* 0x0007e2000800003f */
[----:B--2---:R-:W-:-:S04]  /*e2f0*/  LOP3.LUT R9, R9, 0x1f, RZ, 0xc0, !PT ;  /* 0x0000001f09097812 */ /* 0x004fc800078ec0ff */
[----:B------:R-:W-:-:S13]  /*e300*/  ISETP.NE.AND P1, PT, R9, RZ, PT ;  /* 0x000000ff0900720c */ /* 0x000fda0003f25270 */
[----:B---3--:R-:W-:Y:S05]  /*e310*/  @!P1 BRA `(.L_x_62) ;  /* 0x0000000000049947 */ /* 0x008fea0003800000 */
[----:B------:R-:W-:Y:S01]  /*e320*/  BPT.TRAP 0x1 ;  /* 0x000000040000795c */ /* 0x000fe20000300000 */
.L_x_62:
[----:B------:R-:W2:Y:S01]  /*e330*/  S2R R9, SR_CgaCtaId ;  /* 0x0000000000097919 */ /* 0x000ea20000008800 */
[----:B------:R-:W-:Y:S01]  /*e340*/  MOV R3, 0x400 ;  /* 0x0000040000037802 */ /* 0x000fe20000000f00 */
[----:B------:R-:W-:Y:S01]  /*e350*/  UIADD3 UR4, UP0, UR36, 0x470, URZ ;  /* 0x0000047024047890 */ /* 0x000fe2000ff1e03f */
[----:B------:R-:W-:Y:S01]  /*e360*/  R2UR UR11, R18 ;  /* 0x00000000120b72ca */ /* 0x000fe200000e0000 */
[----:B------:R-:W-:Y:S01]  /*e370*/  UMOV UR10, URZ ;  /* 0x0000003f000a7c82 */ /* 0x000fe20008000000 */
[----:B------:R-:W-:Y:S01]  /*e380*/  R2UR UR9, R2 ;  /* 0x00000000020972ca */ /* 0x000fe200000e0000 */
[----:B------:R-:W-:Y:S01]  /*e390*/  UIADD3.X UR5, URZ, UR37, URZ, UP0, !UPT ;  /* 0x000000253f057290 */ /* 0x000fe200087fe43f */
[----:B------:R-:W-:Y:S01]  /*e3a0*/  R2UR UR13, R5 ;  /* 0x00000000050d72ca */ /* 0x000fe200000e0000 */
[----:B------:R-:W-:Y:S01]  /*e3b0*/  UMOV UR7, 0x14f00000 ;  /* 0x14f0000000077882 */ /* 0x000fe20000000000 */
[----:B------:R-:W-:Y:S01]  /*e3c0*/  R2UR UR12, R0 ;  /* 0x00000000000c72ca */ /* 0x000fe200000e0000 */
[----:B------:R-:W-:Y:S01]  /*e3d0*/  UMOV UR15, 0x40 ;  /* 0x00000040000f7882 */ /* 0x000fe20000000000 */
[----:B------:R-:W-:-:S02]  /*e3e0*/  IMAD.MOV.U32 R18, RZ, RZ, R12 ;  /* 0x000000ffff127224 */ /* 0x000fc400078e000c */
[----:B------:R-:W-:-:S03]  /*e3f0*/  IMAD.MOV.U32 R5, RZ, RZ, R8 ;  /* 0x000000ffff057224 */ /* 0x000fc600078e0008 */
[----:B------:R-:W-:Y:S02]  /*e400*/  UIMAD UR11, UR11, 0xb0, URZ ;  /* 0x000000b00b0b78a4 */ /* 0x000fe4000f8e023f */
[----:B------:R-:W-:Y:S01]  /*e410*/  UIADD3 UR9, UR9, 0x50, URZ ;  /* 0x0000005009097890 */ /* 0x000fe2000fffe03f */
[----:B--2---:R-:W-:-:S05]  /*e420*/  LEA R3, R9, R3, 0x18 ;  /* 0x0000000309037211 */ /* 0x004fca00078ec0ff */
        /* <DEDUP_REMOVED lines=10> */
.L_x_57:
[----:B------:R-:W-:Y:S05]  /*e4d0*/  BSYNC B1 ;  /* 0x0000000000017941 */ /* 0x000fea0003800000 */
.L_x_56:
[----:B------:R-:W-:Y:S01]  /*e4e0*/  VIADD R16, R7, 0x1 ;  /* 0x0000000107107836 */ /* 0x000fe20000000000 */
[----:B------:R-:W-:Y:S04]  /*e4f0*/  BSSY B1, `(.L_x_63) ;  /* 0x000006d000017945 */ /* 0x000fe80003800000 */
[----:B------:R-:W-:-:S04]  /*e500*/  ISETP.NE.AND P1, PT, R16, 0x2, PT ;  /* 0x000000021000780c */ /* 0x000fc80003f25270 */
[----:B-1----:R-:W-:Y:S02]  /*e510*/  SEL R17, RZ, 0x1, P1 ;  /* 0x00000001ff117807 */ /* 0x002fe40000800000 */
[----:B------:R-:W-:Y:S02]  /*e520*/  SEL R16, R16, RZ, P1 ;  /* 0x000000ff10107207 */ /* 0x000fe40000800000 */
[----:B------:R-:W-:Y:S01]  /*e530*/  LOP3.LUT R17, R10, R17, RZ, 0x3c, !PT ;  /* 0x000000110a117212 */ /* 0x000fe200078e3cff */
[----:B------:R-:W-:Y:S06]  /*e540*/  @!P6 BRA `(.L_x_64) ;  /* 0x00000004009ce947 */ /* 0x000fec0003800000 */
[----:B------:R-:W-:Y:S01]  /*e550*/  VIADD R12, R6, 0xffffffff ;  /* 0xffffffff060c7836 */ /* 0x000fe20000000000 */
        /* <DEDUP_REMOVED lines=10> */
[----:B------:R-:W-:-:S05]  /*e600*/  @P1 SHF.R.U32.HI R2, RZ, R3, R9 ;  /* 0x00000003ff021219 */ /* 0x000fca0000011609 */
[----:B------:R-:W-:-:S04]  /*e610*/  IMAD.MOV R3, RZ, RZ, -R2 ;  /* 0x000000ffff037224 */ /* 0x000fc800078e0a02 */
[----:B------:R-:W-:Y:S01]  /*e620*/  IMAD R12, R8, R3, R12 ;  /* 0x00000003080c7224 */ /* 0x000fe200078e020c */
[--C-:B------:R-:W-:Y:S01]  /*e630*/  SHF.R.S32.HI R3, RZ, 0x1f, R2.reuse ;  /* 0x0000001fff037819 */ /* 0x100fe20000011402 */
[----:B------:R-:W1:Y:S02]  /*e640*/  LDC.64 R8, c[0x0][0x3f8] ;  /* 0x0000fe00ff087b82 */ /* 0x000e640000000a00 */
[----:B------:R-:W-:-:S04]  /*e650*/  IMAD.WIDE.U32 R2, R4, UR4, R2 ;  /* 0x0000000404027c25 */ /* 0x000fc8000f8e0002 */
[----:B------:R-:W-:Y:S01]  /*e660*/  IMAD.IADD R13, R13, 0x1, R3 ;  /* 0x000000010d0d7824 */ /* 0x000fe200078e0203 */
[----:B-1----:R-:W-:-:S04]  /*e670*/  LEA R8, P1, R2, R8, 0x2 ;  /* 0x0000000802087211 */ /* 0x002fc800078210ff */
[----:B------:R-:W-:-:S05]  /*e680*/  LEA.HI.X R9, R2, R9, R13, 0x2, P1 ;  /* 0x0000000902097211 */ /* 0x000fca00008f140d */
[----:B------:R1:W5:Y:S04]  /*e690*/  LDG.E R8, desc[UR6][R8.64] ;  /* 0x0000000608087981 */ /* 0x000368000c1e1900 */
.L_x_65:
[----:B------:R-:W2:Y:S01]  /*e6a0*/  S2R R3, SR_CgaCtaId ;  /* 0x0000000000037919 */ /* 0x000ea20000008800 */
[----:B------:R-:W-:-:S04]  /*e6b0*/  MOV R2, 0x400 ;  /* 0x0000040000027802 */ /* 0x000fc80000000f00 */
[----:B--2---:R-:W-:Y:S02]  /*e6c0*/  LEA R2, R3, R2, 0x18 ;  /* 0x0000000203027211 */ /* 0x004fe400078ec0ff */
[----:B------:R-:W-:-:S03]  /*e6d0*/  SHF.L.U32 R3, R17, 0x1f, RZ ;  /* 0x0000001f11037819 */ /* 0x000fc600000006ff */
[----:B------:R-:W-:-:S04]  /*e6e0*/  IMAD R2, R16, 0x8, R2 ;  /* 0x0000000810027824 */ /* 0x000fc800078e0202 */
[----:B------:R-:W2:Y:S02]  /*e6f0*/  SYNCS.PHASECHK.TRANS64.TRYWAIT P1, [R2+URZ+0x34840], R3 ;  /* 0x03484003020075a7 */ /* 0x000ea4000802017f */
[----:B--2---:R-:W-:Y:S05]  /*e700*/  @!P1 BRA `(.L_x_66) ;  /* 0x0000001000589947 */ /* 0x004fea0003800000 */
.L_x_101:
        /* <DEDUP_REMOVED lines=11> */
.L_x_67:
[----:B------:R-:W1:Y:S01]  /*e7c0*/  S2R R13, SR_CgaCtaId ;  /* 0x00000000000d7919 */ /* 0x000e620000008800 */
[----:B------:R-:W-:Y:S01]  /*e7d0*/  MOV R9, 0x400 ;  /* 0x0000040000097802 */ /* 0x000fe20000000f00 */
[----:B------:R-:W-:Y:S01]  /*e7e0*/  UIADD3 UR4, UP0, UR36, 0x370, URZ ;  /* 0x0000037024047890 */ /* 0x000fe2000ff1e03f */
[----:B------:R-:W-:Y:S01]  /*e7f0*/  R2UR UR11, R12 ;  /* 0x000000000c0b72ca */ /* 0x000fe200000e0000 */
[----:B------:R-:W-:Y:S01]  /*e800*/  UMOV UR10, URZ ;  /* 0x0000003f000a7c82 */ /* 0x000fe20008000000 */
[----:B------:R-:W-:Y:S01]  /*e810*/  R2UR UR12, R0 ;  /* 0x00000000000c72ca */ /* 0x000fe200000e0000 */
[----:B------:R-:W-:Y:S01]  /*e820*/  UIADD3.X UR5, URZ, UR37, URZ, UP0, !UPT ;  /* 0x000000253f057290 */ /* 0x000fe200087fe43f */
[----:B-----5:R-:W-:Y:S01]  /*e830*/  R2UR UR13, R8 ;  /* 0x00000000080d72ca */ /* 0x020fe200000e0000 */
[----:B------:R-:W-:Y:S01]  /*e840*/  UMOV UR6, 0x0 ;  /* 0x0000000000067882 */ /* 0x000fe20000000000 */
[----:B------:R-:W-:Y:S01]  /*e850*/  UMOV UR7, 0x14f00000 ;  /* 0x14f0000000077882 */ /* 0x000fe20000000000 */
[----:B------:R-:W-:-:S06]  /*e860*/  UMOV UR16, 0x40 ;  /* 0x0000004000107882 */ /* 0x000fcc0000000000 */
[----:B------:R-:W-:Y:S01]  /*e870*/  UIMAD UR11, UR11, 0xb0, URZ ;  /* 0x000000b00b0b78a4 */ /* 0x000fe2000f8e023f */
[----:B-1----:R-:W-:-:S05]  /*e880*/  LEA R9, R13, R9, 0x18 ;  /* 0x000000090d097211 */ /* 0x002fca00078ec0ff */
[----:B--2---:R-:W-:-:S04]  /*e890*/  VIADD R2, R9, 0x34800 ;  /* 0x0003480009027836 */ /* 0x004fc80000000000 */
[--C-:B------:R-:W-:Y:S02]  /*e8a0*/  IMAD R3, R16, 0x8, R2.reuse ;  /* 0x0000000810037824 */ /* 0x100fe400078e0202 */
[----:B------:R-:W-:-:S03]  /*e8b0*/  IMAD R2, R7, 0x8, R2 ;  /* 0x0000000807027824 */ /* 0x000fc600078e0202 */
[----:B------:R-:W-:Y:S01]  /*e8c0*/  R2UR UR9, R3 ;  /* 0x00000000030972ca */ /* 0x000fe200000e0000 */
[----:B------:R-:W-:-:S05]  /*e8d0*/  IMAD R3, R16, 0xb000, R9 ;  /* 0x0000b00010037824 */ /* 0x000fca00078e0209 */
[----:B------:R-:W-:Y:S02]  /*e8e0*/  R2UR UR8, R3 ;  /* 0x00000000030872ca */ /* 0x000fe400000e0000 */
[----:B------:R-:W-:-:S05]  /*e8f0*/  SHF.L.U32 R3, R10, 0x1f, RZ ;  /* 0x0000001f0a037819 */ /* 0x000fca00000006ff */
[----:B------:R-:W-:-:S06]  /*e900*/  UIADD3 UR9, UR9, 0x30, URZ ;  /* 0x0000003009097890 */ /* 0x000fcc000fffe03f */
        /* <DEDUP_REMOVED lines=9> */
.L_x_102:
        /* <DEDUP_REMOVED lines=8> */
.L_x_69:
        /* <DEDUP_REMOVED lines=11> */
[----:B------:R-:W-:Y:S01]  /*ead0*/  UMOV UR15, 0x40 ;  /* 0x00000040000f7882 */ /* 0x000fe20000000000 */
[----:B------:R-:W-:-:S02]  /*eae0*/  IMAD.MOV.U32 R18, RZ, RZ, R12 ;  /* 0x000000ffff127224 */ /* 0x000fc400078e000c */
[----:B------:R-:W-:Y:S02]  /*eaf0*/  IMAD.MOV.U32 R5, RZ, RZ, R8 ;  /* 0x000000ffff057224 */ /* 0x000fe400078e0008 */
[----:B------:R-:W-:Y:S02]  /*eb00*/  UIMAD UR11, UR11, 0xb0, URZ ;  /* 0x000000b00b0b78a4 */ /* 0x000fe4000f8e023f */
[----:B------:R-:W-:Y:S01]  /*eb10*/  UIADD3 UR9, UR9, 0x50, URZ ;  /* 0x0000005009097890 */ /* 0x000fe2000fffe03f */
[----:B--2---:R-:W-:-:S05]  /*eb20*/  LEA R3, R9, R3, 0x18 ;  /* 0x0000000309037211 */ /* 0x004fca00078ec0ff */
[----:B------:R-:W-:-:S05]  /*eb30*/  IMAD R7, R7, 0xb000, R3 ;  /* 0x0000b00007077824 */ /* 0x000fca00078e0203 */
[----:B------:R-:W-:-:S13]  /*eb40*/  R2UR UR14, R7 ;  /* 0x00000000070e72ca */ /* 0x000fda00000e0000 */
[----:B------:R-:W-:Y:S02]  /*eb50*/  UIADD3 UR8, UR14, 0x400, URZ ;  /* 0x000004000e087890 */ /* 0x000fe4000fffe03f */
[----:B------:R-:W-:-:S07]  /*eb60*/  UIADD3 UR14, UR14, 0x5c00, URZ ;  /* 0x00005c000e0e7890 */ /* 0x000fce000fffe03f */
[----:B------:R1:W-:Y:S02]  /*eb70*/  UTMALDG.4D [UR8], [UR4], desc[UR6] ;  /* 0x00000608040075b4 */ /* 0x0003e40008019000 */
[----:B-1----:R-:W-:Y:S01]  /*eb80*/  UMOV UR8, UR14 ;  /* 0x0000000e00087c82 */ /* 0x002fe20008000000 */
[----:B------:R-:W-:Y:S02]  /*eb90*/  UMOV UR10, UR15 ;  /* 0x0000000f000a7c82 */ /* 0x000fe40008000000 */
[----:B------:R1:W-:Y:S02]  /*eba0*/  UTMALDG.4D [UR8], [UR4], desc[UR6] ;  /* 0x00000608040075b4 */ /* 0x0003e40008019000 */
[----:B-1----:R-:W-:Y:S01]  /*ebb0*/  NOP ;  /* 0x0000000000007918 */ /* 0x002fe20000000000 */
.L_x_64:
[----:B------:R-:W-:Y:S05]  /*ebc0*/  BSYNC B1 ;  /* 0x0000000000017941 */ /* 0x000fea0003800000 */
.L_x_63:
[C---:B------:R-:W-:Y:S01]  /*ebd0*/  ISETP.GT.AND P1, PT, R6.reuse, 0x1, PT ;  /* 0x000000010600780c */ /* 0x040fe20003f24270 */
[----:B------:R-:W-:-:S12]  /*ebe0*/  VIADD R6, R6, 0xfffffffe ;  /* 0xfffffffe06067836 */ /* 0x000fd80000000000 */
[----:B------:R-:W-:Y:S05]  /*ebf0*/  @P1 BRA `(.L_x_70) ;  /* 0xfffffff000801947 */ /* 0x000fea000383ffff */
.L_x_55:
[----:B------:R-:W-:Y:S05]  /*ec00*/  BSYNC B0 ;  /* 0x0000000000007941 */ /* 0x000fea0003800000 */
.L_x_46:
[----:B------:R-:W-:Y:S04]  /*ec10*/  BSSY B0, `(.L_x_71) ;  /* 0x000002c000007945 */ /* 0x000fe80003800000 */
[----:B------:R-:W-:Y:S05]  /*ec20*/  @!P6 BRA `(.L_x_72) ;  /* 0x0000000000a8e947 */ /* 0x000fea0003800000 */
[----:B------:R-:W2:Y:S01]  /*ec30*/  S2R R3, SR_CgaCtaId ;  /* 0x0000000000037919 */ /* 0x000ea20000008800 */
[----:B------:R-:W-:Y:S01]  /*ec40*/  MOV R2, 0x400 ;  /* 0x0000040000027802 */ /* 0x000fe20000000f00 */
[----:B------:R-:W3:Y:S03]  /*ec50*/  S2R R4, SR_TID.X ;  /* 0x0000000000047919 */ /* 0x000ee60000002100 */
[----:B--2---:R-:W-:Y:S02]  /*ec60*/  LEA R2, R3, R2, 0x18 ;  /* 0x0000000203027211 */ /* 0x004fe400078ec0ff */
[----:B---3--:R-:W-:-:S03]  /*ec70*/  LOP3.LUT R4, R4, 0x7f, RZ, 0xc0, !PT ;  /* 0x0000007f04047812 */ /* 0x008fc600078ec0ff */
[----:B------:R-:W-:Y:S01]  /*ec80*/  IMAD R3, R16, 0x8, R2 ;  /* 0x0000000810037824 */ /* 0x000fe200078e0202 */
[----:B------:R-:W-:Y:S02]  /*ec90*/  SHF.L.U32 R2, R17, 0x1f, RZ ;  /* 0x0000001f11027819 */ /* 0x000fe400000006ff */
[----:B------:R-:W-:Y:S02]  /*eca0*/  ISETP.NE.AND P1, PT, R4, RZ, PT ;  /* 0x000000ff0400720c */ /* 0x000fe40003f25270 */
[----:B------:R-:W2:Y:S02]  /*ecb0*/  SYNCS.PHASECHK.TRANS64.TRYWAIT P0, [R3+URZ+0x34860], R2 ;  /* 0x03486002030075a7 */ /* 0x000ea4000800017f */
[----:B--2---:R-:W-:Y:S09]  /*ecc0*/  @!P0 BRA `(.L_x_73) ;  /* 0x0000000c00108947 */ /* 0x004ff20003800000 */
.L_x_103:
        /* <DEDUP_REMOVED lines=8> */
.L_x_74:
        /* <DEDUP_REMOVED lines=24> */
.L_x_72:
[----:B------:R-:W-:Y:S05]  /*eed0*/  BSYNC B0 ;  /* 0x0000000000007941 */ /* 0x000fea0003800000 */
.L_x_71:
[----:B------:R-:W2:Y:S01]  /*eee0*/  LDL.LU R0, [R1+0x10] ;  /* 0x0000100001007983 */ /* 0x000ea20000300800 */
[----:B------:R-:W-:-:S03]  /*eef0*/  ULDC UR4, c[0x0][0xda4] ;  /* 0x0003690000047ab9 */ /* 0x000fc60000000800 */
[----:B------:R-:W3:Y:S01]  /*ef00*/  LDL.LU R2, [R1+0x18] ;  /* 0x0000180001027983 */ /* 0x000ee20000300800 */
[----:B------:R-:W-:-:S05]  /*ef10*/  VIADD R16, R16, 0x1 ;  /* 0x0000000110107836 */ /* 0x000fca0000000000 */
[----:B------:R-:W-:-:S04]  /*ef20*/  ISETP.NE.AND P0, PT, R16, 0x2, PT ;  /* 0x000000021000780c */ /* 0x000fc80003f05270 */
[----:B------:R-:W-:Y:S01]  /*ef30*/  SEL R16, R16, RZ, P0 ;  /* 0x000000ff10107207 */ /* 0x000fe20000000000 */
[----:B--2---:R-:W-:Y:S02]  /*ef40*/  VIADD R0, R0, UR38 ;  /* 0x0000002600007c36 */ /* 0x004fe40008000000 */
[----:B---3--:R-:W-:-:S03]  /*ef50*/  VIADD R2, R2, 0x1 ;  /* 0x0000000102027836 */ /* 0x008fc60000000000 */
[----:B------:R2:W-:Y:S01]  /*ef60*/  STL [R1+0x10], R0 ;  /* 0x0000100001007387 */ /* 0x0005e20000100800 */
[----:B------:R-:W-:-:S03]  /*ef70*/  ISETP.GE.AND P1, PT, R0, UR4, PT ;  /* 0x0000000400007c0c */ /* 0x000fc6000bf26270 */
[----:B------:R3:W-:Y:S01]  /*ef80*/  STL [R1+0x18], R2 ;  /* 0x0000180201007387 */ /* 0x0007e20000100800 */
[----:B--2---:R-:W-:-:S04]  /*ef90*/  SEL R0, RZ, 0x1, P0 ;  /* 0x00000001ff007807 */ /* 0x004fc80000000000 */
[----:B------:R-:W-:-:S05]  /*efa0*/  LOP3.LUT R17, R17, R0, RZ, 0x3c, !PT ;  /* 0x0000000011117212 */ /* 0x000fca00078e3cff */
[----:B---3--:R-:W-:Y:S05]  /*efb0*/  @!P1 BRA `(.L_x_75) ;  /* 0xffffffd400689947 */ /* 0x008fea000383ffff */
[----:B------:R-:W-:-:S07]  /*efc0*/  LOP3.LUT R2, R2, 0x1, RZ, 0xc, !PT ;  /* 0x0000000102027812 */ /* 0x000fce00078e0cff */
.L_x_32:
[----:B------:R-:W2:Y:S01]  /*efd0*/  S2R R3, SR_CgaCtaId ;  /* 0x0000000000037919 */ /* 0x000ea20000008800 */
[----:B------:R-:W-:Y:S01]  /*efe0*/  MOV R0, 0x400 ;  /* 0x0000040000007802 */ /* 0x000fe20000000f00 */
[----:B------:R-:W-:Y:S03]  /*eff0*/  BSSY B0, `(.L_x_76) ;  /* 0x0000005000007945 */ /* 0x000fe60003800000 */
[----:B--2---:R-:W-:Y:S02]  /*f000*/  LEA R0, R3, R0, 0x18 ;  /* 0x0000000003007211 */ /* 0x004fe400078ec0ff */
[----:B------:R-:W-:-:S04]  /*f010*/  SHF.L.U32 R3, R2, 0x1f, RZ ;  /* 0x0000001f02037819 */ /* 0x000fc800000006ff */
[----:B------:R-:W2:Y:S02]  /*f020*/  SYNCS.PHASECHK.TRANS64.TRYWAIT P0, [R0+URZ+0x34820], R3 ;  /* 0x03482003000075a7 */ /* 0x000ea4000800017f */
[----:B--2---:R-:W-:Y:S05]  /*f030*/  @!P0 BRA `(.L_x_77) ;  /* 0x0000000800488947 */ /* 0x004fea0003800000 */
.L_x_104:
[----:B------:R-:W-:Y:S05]  /*f040*/  BSYNC B0 ;  /* 0x0000000000007941 */ /* 0x000fea0003800000 */
.L_x_76:
[----:B------:R-:W-:-:S03]  /*f050*/  UMOV UR4, 0xffffffff ;  /* 0xffffffff00047882 */ /* 0x000fc60000000000 */
[----:B------:R-:W-:Y:S05]  /*f060*/  BRA.DIV UR4, `(.L_x_78) ;  /* 0x0000000a04507947 */ /* 0x000fea000b800000 */
[----:B------:R-:W3:Y:S02]  /*f070*/  S2R R2, SR_TID.X ;  /* 0x0000000000027919 */ /* 0x000ee40000002100 */
[----:B---3--:R-:W-:-:S04]  /*f080*/  SHF.R.U32.HI R2, RZ, 0x5, R2 ;  /* 0x00000005ff027819 */ /* 0x008fc80000011602 */
[----:B------:R-:W-:-:S05]  /*f090*/  LOP3.LUT R2, R2, 0x3, RZ, 0xc0, !PT ;  /* 0x0000000302027812 */ /* 0x000fca00078ec0ff */
[----:B------:R3:W4:Y:S02]  /*f0a0*/  SHFL.IDX PT, R14, R2, RZ, 0x1f ;  /* 0x00001fff020e7589 */ /* 0x00072400000e0000 */
.L_x_107:
[----:B----4-:R-:W-:Y:S01]  /*f0b0*/  ISETP.NE.AND P0, PT, R14, RZ, PT ;  /* 0x000000ff0e00720c */ /* 0x010fe20003f05270 */
[----:B------:R-:W-:-:S12]  /*f0c0*/  BSSY B0, `(.L_x_79) ;  /* 0x0000026000007945 */ /* 0x000fd80003800000 */
[----:B------:R-:W-:Y:S05]  /*f0d0*/  @P0 BRA `(.L_x_80) ;  /* 0x0000000000900947 */ /* 0x000fea0003800000 */
[----:B------:R-:W-:-:S03]  /*f0e0*/  UMOV UR4, 0xffffffff ;  /* 0xffffffff00047882 */ /* 0x000fc60000000000 */
[----:B------:R-:W-:Y:S05]  /*f0f0*/  BRA.DIV UR4, `(.L_x_81) ;  /* 0x0000000a04607947 */ /* 0x000fea000b800000 */
[----:B------:R-:W-:-:S13]  /*f100*/  ELECT P6, URZ, PT ;  /* 0x00000000003f782f */ /* 0x000fda00038c0000 */
.L_x_110:
[----:B------:R-:W-:Y:S05]  /*f110*/  @!P6 BRA `(.L_x_80) ;  /* 0x000000000080e947 */ /* 0x000fea0003800000 */
[----:B---3--:R-:W3:Y:S02]  /*f120*/  LDL R2, [R1+0x1c] ;  /* 0x00001c0001027983 */ /* 0x008ee40000100800 */
[----:B---3--:R-:W-:-:S13]  /*f130*/  R2UR UR4, R2 ;  /* 0x00000000020472ca */ /* 0x008fda00000e0000 */
[----:B------:R-:W-:-:S06]  /*f140*/  ULOP3.LUT UR4, UR4, 0x2, URZ, 0xfc, !UPT ;  /* 0x0000000204047892 */ /* 0x000fcc000f8efc3f */
[----:B------:R-:W-:-:S05]  /*f150*/  IMAD.U32 R2, RZ, RZ, UR4 ;  /* 0x00000004ff027e24 */ /* 0x000fca000f8e00ff */
[----:B------:R-:W-:-:S13]  /*f160*/  ISETP.NE.AND P2, PT, R2, 0x3, PT ;  /* 0x000000030200780c */ /* 0x000fda0003f45270 */
[----:B------:R-:W-:Y:S05]  /*f170*/  @!P2 BRA `(.L_x_82) ;  /* 0x000000000004a947 */ /* 0x000fea0003800000 */
[----:B------:R-:W-:Y:S01]  /*f180*/  BPT.TRAP 0x1 ;  /* 0x000000040000795c */ /* 0x000fe20000300000 */
.L_x_82:
[----:B--2---:R-:W-:Y:S01]  /*f190*/  VIADD R3, R0, 0x34840 ;  /* 0x0003484000037836 */ /* 0x004fe20000000000 */
[----:B------:R-:W-:Y:S01]  /*f1a0*/  SHF.L.U32 R5, R17, 0x1f, RZ ;  /* 0x0000001f11057819 */ /* 0x000fe200000006ff */
[C---:B------:R-:W-:Y:S02]  /*f1b0*/  VIADD R2, R16.reuse, 0x1 ;  /* 0x0000000110027836 */ /* 0x040fe40000000000 */
[----:B-1----:R-:W-:-:S03]  /*f1c0*/  IMAD R6, R16, 0x8, R3 ;  /* 0x0000000810067824 */ /* 0x002fc600078e0203 */
[----:B------:R-:W-:Y:S01]  /*f1d0*/  ISETP.NE.AND P1, PT, R2, 0x2, PT ;  /* 0x000000020200780c */ /* 0x000fe20003f25270 */
[----:B------:R-:W1:Y:S03]  /*f1e0*/  SYNCS.PHASECHK.TRANS64.TRYWAIT P0, [R6+URZ], R5 ;  /* 0x00000005060075a7 */ /* 0x000e66000800017f */
[----:B------:R-:W-:-:S04]  /*f1f0*/  SEL R4, RZ, 0x1, P1 ;  /* 0x00000001ff047807 */ /* 0x000fc80000800000 */
[----:B------:R-:W-:Y:S02]  /*f200*/  LOP3.LUT R17, R17, R4, RZ, 0x3c, !PT ;  /* 0x0000000411117212 */ /* 0x000fe400078e3cff */
[----:B------:R-:W-:Y:S02]  /*f210*/  SEL R4, R2, RZ, P1 ;  /* 0x000000ff02047207 */ /* 0x000fe40000800000 */
[----:B------:R-:W-:-:S03]  /*f220*/  SHF.L.U32 R2, R17, 0x1f, RZ ;  /* 0x0000001f11027819 */ /* 0x000fc600000006ff */
[----:B------:R-:W-:Y:S01]  /*f230*/  IMAD R3, R4, 0x8, R3 ;  /* 0x0000000804037824 */ /* 0x000fe200078e0203 */
[----:B-1----:R-:W-:Y:S06]  /*f240*/  @!P0 BRA `(.L_x_83) ;  /* 0x00000008002c8947 */ /* 0x002fec0003800000 */
.L_x_111:
[----:B------:R-:W2:Y:S02]  /*f250*/  SYNCS.PHASECHK.TRANS64.TRYWAIT P0, [R3+URZ], R2 ;  /* 0x00000002030075a7 */ /* 0x000ea4000800017f */
[----:B--2---:R-:W-:Y:S05]  /*f260*/  @!P0 BRA `(.L_x_84) ;  /* 0x0000000800388947 */ /* 0x004fea0003800000 */
.L_x_112:
[----:B------:R-:W-:Y:S05]  /*f270*/  @!P2 BRA `(.L_x_85) ;  /* 0x000000000004a947 */ /* 0x000fea0003800000 */
[----:B------:R-:W-:Y:S01]  /*f280*/  BPT.TRAP 0x1 ;  /* 0x000000040000795c */ /* 0x000fe20000300000 */
.L_x_85:
[----:B--2---:R-:W-:-:S04]  /*f290*/  VIADD R3, R0, 0x34860 ;  /* 0x0003486000037836 */ /* 0x004fc80000000000 */
[----:B------:R-:W-:-:S04]  /*f2a0*/  IMAD R16, R16, 0x8, R3 ;  /* 0x0000000810107824 */ /* 0x000fc800078e0203 */
[----:B------:R-:W2:Y:S02]  /*f2b0*/  SYNCS.PHASECHK.TRANS64.TRYWAIT P0, [R16+URZ], R5 ;  /* 0x00000005100075a7 */ /* 0x000ea4000800017f */
[----:B--2---:R-:W-:Y:S05]  /*f2c0*/  @!P0 BRA `(.L_x_86) ;  /* 0x0000000800348947 */ /* 0x004fea0003800000 */
.L_x_113:
[----:B------:R-:W-:-:S07]  /*f2d0*/  IMAD R3, R4, 0x8, R3 ;  /* 0x0000000804037824 */ /* 0x000fce00078e0203 */
.L_x_87:
[----:B---3--:R3:W4:Y:S02]  /*f2e0*/  SYNCS.PHASECHK.TRANS64.TRYWAIT P0, [R3+URZ], R2 ;  /* 0x00000002030075a7 */ /* 0x008724000800017f */
[----:B----4-:R-:W-:Y:S05]  /*f2f0*/  @!P0 NANOSLEEP.SYNCS 0x989680 ;  /* 0x009896800000895d */ /* 0x010fea0003900000 */
[----:B------:R-:W4:Y:S02]  /*f300*/  @!P0 SYNCS.PHASECHK.TRANS64 P0, [R3+URZ], R2 ;  /* 0x00000002030085a7 */ /* 0x000f24000800007f */
[----:B----4-:R-:W-:Y:S05]  /*f310*/  @!P0 BRA `(.L_x_87) ;  /* 0xfffffffc00f08947 */ /* 0x010fea000383ffff */
.L_x_80:
[----:B------:R-:W-:Y:S05]  /*f320*/  BSYNC B0 ;  /* 0x0000000000007941 */ /* 0x000fea0003800000 */
.L_x_79:
[----:B------:R-:W-:Y:S05]  /*f330*/  EXIT ;  /* 0x000000000000794d */ /* 0x000fea0003800000 */
.L_x_10:
[----:B-1----:R-:W-:-:S04]  /*f340*/  IMAD.U32 R3, RZ, RZ, UR39 ;  /* 0x00000027ff037e24 */ /* 0x002fc8000f8e00ff */
[----:B------:R1:W2:Y:S03]  /*f350*/  SYNCS.PHASECHK.TRANS64.TRYWAIT P1, [R3+URZ+0x34800], R0 ;  /* 0x03480000030075a7 */ /* 0x0002a6000802017f */
[----:B--2---:R-:W-:Y:S05]  /*f360*/  @!P1 NANOSLEEP.SYNCS 0x989680 ;  /* 0x009896800000995d */ /* 0x004fea0003900000 */
[----:B------:R-:W2:Y:S02]  /*f370*/  @!P1 SYNCS.PHASECHK.TRANS64 P1, [R3+URZ+0x34800], R0 ;  /* 0x03480000030095a7 */ /* 0x000ea4000802007f */
[----:B--2---:R-:W-:Y:S05]  /*f380*/  @!P1 BRA `(.L_x_10) ;  /* 0xfffffffc00ec9947 */ /* 0x004fea000383ffff */
[----:B------:R-:W-:Y:S05]  /*f390*/  BRA `(.L_x_88) ;  /* 0xffffff1c00907947 */ /* 0x000fea000383ffff */
.L_x_14:
[----:B--2---:R2:W3:Y:S02]  /*f3a0*/  SYNCS.PHASECHK.TRANS64.TRYWAIT P2, [R12+URZ+0x34830], R3 ;  /* 0x034830030c0075a7 */ /* 0x0044e4000804017f */
[----:B---3--:R-:W-:Y:S05]  /*f3b0*/  @!P2 NANOSLEEP.SYNCS 0x989680 ;  /* 0x009896800000a95d */ /* 0x008fea0003900000 */
[----:B------:R-:W3:Y:S02]  /*f3c0*/  @!P2 SYNCS.PHASECHK.TRANS64 P2, [R12+URZ+0x34830], R3 ;  /* 0x034830030c00a5a7 */ /* 0x000ee4000804007f */
[----:B---3--:R-:W-:Y:S05]  /*f3d0*/  @!P2 BRA `(.L_x_14) ;  /* 0xfffffffc00f0a947 */ /* 0x008fea000383ffff */
[----:B------:R-:W-:Y:S05]  /*f3e0*/  BRA `(.L_x_13) ;  /* 0xffffff1c00bc7947 */ /* 0x000fea000383ffff */
.L_x_19:
[----:B--2---:R-:W-:-:S04]  /*f3f0*/  IMAD.U32 R11, RZ, RZ, UR6 ;  /* 0x00000006ff0b7e24 */ /* 0x004fc8000f8e00ff */
[----:B------:R2:W3:Y:S03]  /*f400*/  SYNCS.PHASECHK.TRANS64.TRYWAIT P2, [R11+URZ+0x34830], R10 ;  /* 0x0348300a0b0075a7 */ /* 0x0004e6000804017f */
[----:B---3--:R-:W-:Y:S05]  /*f410*/  @!P2 NANOSLEEP.SYNCS 0x989680 ;  /* 0x009896800000a95d */ /* 0x008fea0003900000 */
[----:B------:R-:W3:Y:S02]  /*f420*/  @!P2 SYNCS.PHASECHK.TRANS64 P2, [R11+URZ+0x34830], R10 ;  /* 0x0348300a0b00a5a7 */ /* 0x000ee4000804007f */
[----:B---3--:R-:W-:Y:S05]  /*f430*/  @!P2 BRA `(.L_x_19) ;  /* 0xfffffffc00eca947 */ /* 0x008fea000383ffff */
[----:B------:R-:W-:Y:S05]  /*f440*/  BRA `(.L_x_16) ;  /* 0xffffff6c00e47947 */ /* 0x000fea000383ffff */
.L_x_23:
[----:B--2---:R-:W-:-:S04]  /*f450*/  IMAD.U32 R11, RZ, RZ, UR6 ;  /* 0x00000006ff0b7e24 */ /* 0x004fc8000f8e00ff */
[----:B------:R2:W3:Y:S03]  /*f460*/  SYNCS.PHASECHK.TRANS64.TRYWAIT P2, [R11+URZ+0x34850], R10 ;  /* 0x0348500a0b0075a7 */ /* 0x0004e6000804017f */
[----:B---3--:R-:W-:Y:S05]  /*f470*/  @!P2 NANOSLEEP.SYNCS 0x989680 ;  /* 0x009896800000a95d */ /* 0x008fea0003900000 */
[----:B------:R-:W3:Y:S02]  /*f480*/  @!P2 SYNCS.PHASECHK.TRANS64 P2, [R11+URZ+0x34850], R10 ;  /* 0x0348500a0b00a5a7 */ /* 0x000ee4000804007f */
[----:B---3--:R-:W-:Y:S05]  /*f490*/  @!P2 BRA `(.L_x_23) ;  /* 0xfffffffc00eca947 */ /* 0x008fea000383ffff */
[----:B------:R-:W-:Y:S05]  /*f4a0*/  BRA `(.L_x_20) ;  /* 0xffffff9400ac7947 */ /* 0x000fea000383ffff */
.L_x_28:
[----:B--2---:R-:W-:-:S04]  /*f4b0*/  IMAD.U32 R3, RZ, RZ, UR7 ;  /* 0x00000007ff037e24 */ /* 0x004fc8000f8e00ff */
[----:B------:R2:W3:Y:S03]  /*f4c0*/  SYNCS.PHASECHK.TRANS64.TRYWAIT P0, [R3+URZ+0x34850], R0 ;  /* 0x03485000030075a7 */ /* 0x0004e6000800017f */
[----:B---3--:R-:W-:Y:S05]  /*f4d0*/  @!P0 NANOSLEEP.SYNCS 0x989680 ;  /* 0x009896800000895d */ /* 0x008fea0003900000 */
[----:B------:R-:W3:Y:S02]  /*f4e0*/  @!P0 SYNCS.PHASECHK.TRANS64 P0, [R3+URZ+0x34850], R0 ;  /* 0x03485000030085a7 */ /* 0x000ee4000800007f */
[----:B---3--:R-:W-:Y:S05]  /*f4f0*/  @!P0 BRA `(.L_x_28) ;  /* 0xfffffffc00ec8947 */ /* 0x008fea000383ffff */
[----:B------:R-:W-:Y:S05]  /*f500*/  BRA `(.L_x_27) ;  /* 0xffffffb800807947 */ /* 0x000fea000383ffff */
.L_x_38:
[----:B------:R-:W1:Y:S01]  /*f510*/  S2R R6, SR_TID.X ;  /* 0x0000000000067919 */ /* 0x000e620000002100 */
[----:B------:R-:W-:Y:S01]  /*f520*/  BSSY B0, `(.L_x_89) ;  /* 0x000000a000007945 */ /* 0x000fe20003800000 */
[----:B------:R-:W-:Y:S02]  /*f530*/  IMAD.MOV.U32 R12, RZ, RZ, RZ ;  /* 0x000000ffff0c7224 */ /* 0x000fe400078e00ff */
[----:B------:R-:W-:Y:S02]  /*f540*/  IMAD.MOV.U32 R11, RZ, RZ, 0x1f ;  /* 0x0000001fff0b7424 */ /* 0x000fe400078e00ff */
[----:B------:R-:W-:Y:S01]  /*f550*/  IMAD.MOV.U32 R15, RZ, RZ, -0x1 ;  /* 0xffffffffff0f7424 */ /* 0x000fe200078e00ff */
[----:B-1----:R-:W-:-:S04]  /*f560*/  SHF.R.U32.HI R6, RZ, 0x5, R6 ;  /* 0x00000005ff067819 */ /* 0x002fc80000011606 */
[----:B------:R-:W-:-:S05]  /*f570*/  LOP3.LUT R6, R6, 0x3, RZ, 0xc0, !PT ;  /* 0x0000000306067812 */ /* 0x000fca00078ec0ff */
[----:B------:R-:W-:-:S07]  /*f580*/  IMAD.MOV.U32 R13, RZ, RZ, R6 ;  /* 0x000000ffff0d7224 */ /* 0x000fce00078e0006 */
[----:B------:R-:W-:Y:S05]  /*f590*/  WARPSYNC.COLLECTIVE R15, `(.L_x_90) ;  /* 0x000000000f087348 */ /* 0x000fea0003c00000 */
[----:B------:R1:W2:Y:S02]  /*f5a0*/  SHFL.IDX P6, R14, R13, R12, R11 ;  /* 0x0000000c0d0e7389 */ /* 0x0002a400000c000b */
[----:B-12---:R-:W-:Y:S01]  /*f5b0*/  ENDCOLLECTIVE ;  /* 0x000000000000791b */ /* 0x006fe20003800000 */
.L_x_90:
[----:B------:R-:W-:Y:S05]  /*f5c0*/  BSYNC B0 ;  /* 0x0000000000007941 */ /* 0x000fea0003800000 */
.L_x_89:
[----:B------:R-:W-:Y:S05]  /*f5d0*/  BRA `(.L_x_91) ;  /* 0xffffffd8003c7947 */ /* 0x000fea000383ffff */
.L_x_39:
[----:B------:R-:W-:Y:S01]  /*f5e0*/  BSSY B0, `(.L_x_92) ;  /* 0x0000006000007945 */ /* 0x000fe20003800000 */
[----:B------:R-:W-:-:S07]  /*f5f0*/  IMAD.MOV.U32 R15, RZ, RZ, -0x1 ;  /* 0xffffffffff0f7424 */ /* 0x000fce00078e00ff */
[----:B------:R-:W-:Y:S05]  /*f600*/  WARPSYNC.COLLECTIVE R15, `(.L_x_93) ;  /* 0x000000000f0c7348 */ /* 0x000fea0003c00000 */
[----:B------:R-:W-:Y:S02]  /*f610*/  ELECT P6, UR62, PT ;  /* 0x00000000003e782f */ /* 0x000fe400038c0000 */
[----:B------:R-:W-:Y:S01]  /*f620*/  MOV R14, UR62 ;  /* 0x0000003e000e7c02 */ /* 0x000fe20008000f00 */
[----:B------:R-:W-:Y:S10]  /*f630*/  ENDCOLLECTIVE ;  /* 0x000000000000791b */ /* 0x000ff40003800000 */
.L_x_93:
[----:B------:R-:W-:Y:S05]  /*f640*/  BSYNC B0 ;  /* 0x0000000000007941 */ /* 0x000fea0003800000 */
.L_x_92:
[----:B------:R-:W-:Y:S05]  /*f650*/  BRA `(.L_x_94) ;  /* 0xffffffd800347947 */ /* 0x000fea000383ffff */
.L_x_42:
[----:B--2---:R2:W3:Y:S02]  /*f660*/  SYNCS.PHASECHK.TRANS64.TRYWAIT P1, [R6+URZ+0x34840], R7 ;  /* 0x03484007060075a7 */ /* 0x0044e4000802017f */
[----:B---3--:R-:W-:Y:S05]  /*f670*/  @!P1 NANOSLEEP.SYNCS 0x989680 ;  /* 0x009896800000995d */ /* 0x008fea0003900000 */
[----:B------:R-:W3:Y:S02]  /*f680*/  @!P1 SYNCS.PHASECHK.TRANS64 P1, [R6+URZ+0x34840], R7 ;  /* 0x03484007060095a7 */ /* 0x000ee4000802007f */
[----:B---3--:R-:W-:Y:S05]  /*f690*/  @!P1 BRA `(.L_x_42) ;  /* 0xfffffffc00f09947 */ /* 0x008fea000383ffff */
[----:B------:R-:W-:Y:S05]  /*f6a0*/  BRA `(.L_x_95) ;  /* 0xffffffd800987947 */ /* 0x000fea000383ffff */
.L_x_45:
[----:B-1----:R-:W1:Y:S01]  /*f6b0*/  S2R R8, SR_CgaCtaId ;  /* 0x0000000000087919 */ /* 0x002e620000008800 */
[----:B------:R-:W-:-:S04]  /*f6c0*/  MOV R7, 0x400 ;  /* 0x0000040000077802 */ /* 0x000fc80000000f00 */
[----:B-1----:R-:W-:-:S04]  /*f6d0*/  LEA R7, R8, R7, 0x18 ;  /* 0x0000000708077211 */ /* 0x002fc800078ec0ff */
[----:B------:R1:W2:Y:S03]  /*f6e0*/  SYNCS.PHASECHK.TRANS64.TRYWAIT P1, [R7+URZ+0x34820], R6 ;  /* 0x03482006070075a7 */ /* 0x0002a6000802017f */
[----:B--2---:R-:W-:Y:S05]  /*f6f0*/  @!P1 NANOSLEEP.SYNCS 0x989680 ;  /* 0x009896800000995d */ /* 0x004fea0003900000 */
[----:B------:R-:W2:Y:S02]  /*f700*/  @!P1 SYNCS.PHASECHK.TRANS64 P1, [R7+URZ+0x34820], R6 ;  /* 0x03482006070095a7 */ /* 0x000ea4000802007f */
[----:B--2---:R-:W-:Y:S05]  /*f710*/  @!P1 BRA `(.L_x_45) ;  /* 0xfffffffc00e49947 */ /* 0x004fea000383ffff */
[----:B------:R-:W-:Y:S05]  /*f720*/  BRA `(.L_x_96) ;  /* 0xffffffdc009c7947 */ /* 0x000fea000383ffff */
.L_x_51:
[----:B-1----:R1:W2:Y:S02]  /*f730*/  SYNCS.PHASECHK.TRANS64.TRYWAIT P1, [R2+URZ+0x34840], R3 ;  /* 0x03484003020075a7 */ /* 0x0022a4000802017f */
[----:B--2---:R-:W-:Y:S05]  /*f740*/  @!P1 NANOSLEEP.SYNCS 0x989680 ;  /* 0x009896800000995d */ /* 0x004fea0003900000 */
[----:B------:R-:W2:Y:S02]  /*f750*/  @!P1 SYNCS.PHASECHK.TRANS64 P1, [R2+URZ+0x34840], R3 ;  /* 0x03484003020095a7 */ /* 0x000ea4000802007f */
[----:B--2---:R-:W-:Y:S05]  /*f760*/  @!P1 BRA `(.L_x_51) ;  /* 0xfffffffc00f09947 */ /* 0x004fea000383ffff */
[----:B------:R-:W-:Y:S05]  /*f770*/  BRA `(.L_x_97) ;  /* 0xffffffe0003c7947 */ /* 0x000fea000383ffff */
.L_x_53:
[----:B-1----:R1:W2:Y:S02]  /*f780*/  SYNCS.PHASECHK.TRANS64.TRYWAIT P1, [R2+URZ+0x60], R3 ;  /* 0x00006003020075a7 */ /* 0x0022a4000802017f */
[----:B--2---:R-:W-:Y:S05]  /*f790*/  @!P1 NANOSLEEP.SYNCS 0x989680 ;  /* 0x009896800000995d */ /* 0x004fea0003900000 */
[----:B------:R-:W2:Y:S02]  /*f7a0*/  @!P1 SYNCS.PHASECHK.TRANS64 P1, [R2+URZ+0x60], R3 ;  /* 0x00006003020095a7 */ /* 0x000ea4000802007f */
[----:B--2---:R-:W-:Y:S05]  /*f7b0*/  @!P1 BRA `(.L_x_53) ;  /* 0xfffffffc00f09947 */ /* 0x004fea000383ffff */
[----:B------:R-:W-:Y:S05]  /*f7c0*/  BRA `(.L_x_98) ;  /* 0xffffffe000c87947 */ /* 0x000fea000383ffff */
.L_x_59:
[----:B--2---:R2:W3:Y:S02]  /*f7d0*/  SYNCS.PHASECHK.TRANS64.TRYWAIT P1, [R2+URZ+0x34840], R3 ;  /* 0x03484003020075a7 */ /* 0x0044e4000802017f */
[----:B---3--:R-:W-:Y:S05]  /*f7e0*/  @!P1 NANOSLEEP.SYNCS 0x989680 ;  /* 0x009896800000995d */ /* 0x008fea0003900000 */
[----:B------:R-:W3:Y:S02]  /*f7f0*/  @!P1 SYNCS.PHASECHK.TRANS64 P1, [R2+URZ+0x34840], R3 ;  /* 0x03484003020095a7 */ /* 0x000ee4000802007f */
[----:B---3--:R-:W-:Y:S05]  /*f800*/  @!P1 BRA `(.L_x_59) ;  /* 0xfffffffc00f09947 */ /* 0x008fea000383ffff */
[----:B------:R-:W-:Y:S05]  /*f810*/  BRA `(.L_x_99) ;  /* 0xffffffe800047947 */ /* 0x000fea000383ffff */
.L_x_61:
[----:B-1----:R1:W2:Y:S02]  /*f820*/  SYNCS.PHASECHK.TRANS64.TRYWAIT P1, [R2+URZ+0x60], R17 ;  /* 0x00006011020075a7 */ /* 0x0022a4000802017f */
[----:B--2---:R-:W-:Y:S05]  /*f830*/  @!P1 NANOSLEEP.SYNCS 0x989680 ;  /* 0x009896800000995d */ /* 0x004fea0003900000 */
[----:B------:R-:W2:Y:S02]  /*f840*/  @!P1 SYNCS.PHASECHK.TRANS64 P1, [R2+URZ+0x60], R17 ;  /* 0x00006011020095a7 */ /* 0x000ea4000802007f */
[----:B--2---:R-:W-:Y:S05]  /*f850*/  @!P1 BRA `(.L_x_61) ;  /* 0xfffffffc00f09947 */ /* 0x004fea000383ffff */
[----:B------:R-:W-:Y:S05]  /*f860*/  BRA `(.L_x_100) ;  /* 0xffffffe800907947 */ /* 0x000fea000383ffff */
.L_x_66:
[----:B--2---:R2:W3:Y:S02]  /*f870*/  SYNCS.PHASECHK.TRANS64.TRYWAIT P1, [R2+URZ+0x34840], R3 ;  /* 0x03484003020075a7 */ /* 0x0044e4000802017f */
[----:B---3--:R-:W-:Y:S05]  /*f880*/  @!P1 NANOSLEEP.SYNCS 0x989680 ;  /* 0x009896800000995d */ /* 0x008fea0003900000 */
[----:B------:R-:W3:Y:S02]  /*f890*/  @!P1 SYNCS.PHASECHK.TRANS64 P1, [R2+URZ+0x34840], R3 ;  /* 0x03484003020095a7 */ /* 0x000ee4000802007f */
[----:B---3--:R-:W-:Y:S05]  /*f8a0*/  @!P1 BRA `(.L_x_66) ;  /* 0xfffffffc00f09947 */ /* 0x008fea000383ffff */
[----:B------:R-:W-:Y:S05]  /*f8b0*/  BRA `(.L_x_101) ;  /* 0xffffffec00947947 */ /* 0x000fea000383ffff */
.L_x_68:
[----:B-1----:R1:W2:Y:S02]  /*f8c0*/  SYNCS.PHASECHK.TRANS64.TRYWAIT P1, [R2+URZ+0x60], R3 ;  /* 0x00006003020075a7 */ /* 0x0022a4000802017f */
[----:B--2---:R-:W-:Y:S05]  /*f8d0*/  @!P1 NANOSLEEP.SYNCS 0x989680 ;  /* 0x009896800000995d */ /* 0x004fea0003900000 */
[----:B------:R-:W2:Y:S02]  /*f8e0*/  @!P1 SYNCS.PHASECHK.TRANS64 P1, [R2+URZ+0x60], R3 ;  /* 0x00006003020095a7 */ /* 0x000ea4000802007f */
[----:B--2---:R-:W-:Y:S05]  /*f8f0*/  @!P1 BRA `(.L_x_68) ;  /* 0xfffffffc00f09947 */ /* 0x004fea000383ffff */
[----:B------:R-:W-:Y:S05]  /*f900*/  BRA `(.L_x_102) ;  /* 0xfffffff000247947 */ /* 0x000fea000383ffff */
.L_x_73:
[----:B--2---:R2:W3:Y:S02]  /*f910*/  SYNCS.PHASECHK.TRANS64.TRYWAIT P0, [R3+URZ+0x34860], R2 ;  /* 0x03486002030075a7 */ /* 0x0044e4000800017f */
[----:B---3--:R-:W-:Y:S05]  /*f920*/  @!P0 NANOSLEEP.SYNCS 0x989680 ;  /* 0x009896800000895d */ /* 0x008fea0003900000 */
[----:B------:R-:W3:Y:S02]  /*f930*/  @!P0 SYNCS.PHASECHK.TRANS64 P0, [R3+URZ+0x34860], R2 ;  /* 0x03486002030085a7 */ /* 0x000ee4000800007f */
[----:B---3--:R-:W-:Y:S05]  /*f940*/  @!P0 BRA `(.L_x_73) ;  /* 0xfffffffc00f08947 */ /* 0x008fea000383ffff */
[----:B------:R-:W-:Y:S05]  /*f950*/  BRA `(.L_x_103) ;  /* 0xfffffff000dc7947 */ /* 0x000fea000383ffff */
.L_x_77:
[----:B--2---:R2:W3:Y:S02]  /*f960*/  SYNCS.PHASECHK.TRANS64.TRYWAIT P0, [R0+URZ+0x34820], R3 ;  /* 0x03482003000075a7 */ /* 0x0044e4000800017f */
[----:B---3--:R-:W-:Y:S05]  /*f970*/  @!P0 NANOSLEEP.SYNCS 0x989680 ;  /* 0x009896800000895d */ /* 0x008fea0003900000 */
[----:B------:R-:W3:Y:S02]  /*f980*/  @!P0 SYNCS.PHASECHK.TRANS64 P0, [R0+URZ+0x34820], R3 ;  /* 0x03482003000085a7 */ /* 0x000ee4000800007f */
[----:B---3--:R-:W-:Y:S05]  /*f990*/  @!P0 BRA `(.L_x_77) ;  /* 0xfffffffc00f08947 */ /* 0x008fea000383ffff */
[----:B------:R-:W-:Y:S05]  /*f9a0*/  BRA `(.L_x_104) ;  /* 0xfffffff400a47947 */ /* 0x000fea000383ffff */
.L_x_78:
[----:B------:R-:W3:Y:S01]  /*f9b0*/  S2R R2, SR_TID.X ;  /* 0x0000000000027919 */ /* 0x000ee20000002100 */
[----:B------:R-:W-:Y:S01]  /*f9c0*/  BSSY B0, `(.L_x_105) ;  /* 0x000000a000007945 */ /* 0x000fe20003800000 */
[----:B------:R-:W-:Y:S02]  /*f9d0*/  IMAD.MOV.U32 R12, RZ, RZ, RZ ;  /* 0x000000ffff0c7224 */ /* 0x000fe400078e00ff */
[----:B------:R-:W-:Y:S02]  /*f9e0*/  IMAD.MOV.U32 R11, RZ, RZ, 0x1f ;  /* 0x0000001fff0b7424 */ /* 0x000fe400078e00ff */
[----:B------:R-:W-:Y:S01]  /*f9f0*/  IMAD.MOV.U32 R15, RZ, RZ, -0x1 ;  /* 0xffffffffff0f7424 */ /* 0x000fe200078e00ff */
[----:B---3--:R-:W-:-:S04]  /*fa00*/  SHF.R.U32.HI R2, RZ, 0x5, R2 ;  /* 0x00000005ff027819 */ /* 0x008fc80000011602 */
[----:B------:R-:W-:-:S05]  /*fa10*/  LOP3.LUT R2, R2, 0x3, RZ, 0xc0, !PT ;  /* 0x0000000302027812 */ /* 0x000fca00078ec0ff */
[----:B------:R-:W-:-:S07]  /*fa20*/  IMAD.MOV.U32 R13, RZ, RZ, R2 ;  /* 0x000000ffff0d7224 */ /* 0x000fce00078e0002 */
[----:B-12---:R-:W-:Y:S05]  /*fa30*/  WARPSYNC.COLLECTIVE R15, `(.L_x_106) ;  /* 0x000000000f087348 */ /* 0x006fea0003c00000 */
[----:B------:R3:W4:Y:S02]  /*fa40*/  SHFL.IDX P6, R14, R13, R12, R11 ;  /* 0x0000000c0d0e7389 */ /* 0x00072400000c000b */
[----:B-1234-:R-:W-:Y:S01]  /*fa50*/  ENDCOLLECTIVE ;  /* 0x000000000000791b */ /* 0x01efe20003800000 */
.L_x_106:
[----:B------:R-:W-:Y:S05]  /*fa60*/  BSYNC B0 ;  /* 0x0000000000007941 */ /* 0x000fea0003800000 */
.L_x_105:
[----:B------:R-:W-:Y:S05]  /*fa70*/  BRA `(.L_x_107) ;  /* 0xfffffff4008c7947 */ /* 0x000fea000383ffff */
.L_x_81:
[----:B------:R-:W-:Y:S01]  /*fa80*/  BSSY B1, `(.L_x_108) ;  /* 0x0000006000017945 */ /* 0x000fe20003800000 */
[----:B------:R-:W-:-:S07]  /*fa90*/  IMAD.MOV.U32 R15, RZ, RZ, -0x1 ;  /* 0xffffffffff0f7424 */ /* 0x000fce00078e00ff */
[----:B-123--:R-:W-:Y:S05]  /*faa0*/  WARPSYNC.COLLECTIVE R15, `(.L_x_109) ;  /* 0x000000000f0c7348 */ /* 0x00efea0003c00000 */
[----:B------:R-:W-:Y:S02]  /*fab0*/  ELECT P6, UR62, PT ;  /* 0x00000000003e782f */ /* 0x000fe400038c0000 */
[----:B------:R-:W-:Y:S01]  /*fac0*/  MOV R14, UR62 ;  /* 0x0000003e000e7c02 */ /* 0x000fe20008000f00 */
[----:B-123--:R-:W-:Y:S10]  /*fad0*/  ENDCOLLECTIVE ;  /* 0x000000000000791b */ /* 0x00eff40003800000 */
.L_x_109:
[----:B------:R-:W-:Y:S05]  /*fae0*/  BSYNC B1 ;  /* 0x0000000000017941 */ /* 0x000fea0003800000 */
.L_x_108:
[----:B------:R-:W-:Y:S05]  /*faf0*/  BRA `(.L_x_110) ;  /* 0xfffffff400847947 */ /* 0x000fea000383ffff */
.L_x_83:
[----:B-1----:R1:W2:Y:S02]  /*fb00*/  SYNCS.PHASECHK.TRANS64.TRYWAIT P0, [R6+URZ], R5 ;  /* 0x00000005060075a7 */ /* 0x0022a4000800017f */
[----:B--2---:R-:W-:Y:S05]  /*fb10*/  @!P0 NANOSLEEP.SYNCS 0x989680 ;  /* 0x009896800000895d */ /* 0x004fea0003900000 */
[----:B------:R-:W2:Y:S02]  /*fb20*/  @!P0 SYNCS.PHASECHK.TRANS64 P0, [R6+URZ], R5 ;  /* 0x00000005060085a7 */ /* 0x000ea4000800007f */
[----:B--2---:R-:W-:Y:S05]  /*fb30*/  @!P0 BRA `(.L_x_83) ;  /* 0xfffffffc00f08947 */ /* 0x004fea000383ffff */
[----:B------:R-:W-:Y:S05]  /*fb40*/  BRA `(.L_x_111) ;  /* 0xfffffff400c07947 */ /* 0x000fea000383ffff */
.L_x_84:
[----:B--2---:R2:W3:Y:S02]  /*fb50*/  SYNCS.PHASECHK.TRANS64.TRYWAIT P0, [R3+URZ], R2 ;  /* 0x00000002030075a7 */ /* 0x0044e4000800017f */
[----:B---3--:R-:W-:Y:S05]  /*fb60*/  @!P0 NANOSLEEP.SYNCS 0x989680 ;  /* 0x009896800000895d */ /* 0x008fea0003900000 */
[----:B------:R-:W3:Y:S02]  /*fb70*/  @!P0 SYNCS.PHASECHK.TRANS64 P0, [R3+URZ], R2 ;  /* 0x00000002030085a7 */ /* 0x000ee4000800007f */
[----:B---3--:R-:W-:Y:S05]  /*fb80*/  @!P0 BRA `(.L_x_84) ;  /* 0xfffffffc00f08947 */ /* 0x008fea000383ffff */
[----:B------:R-:W-:Y:S05]  /*fb90*/  BRA `(.L_x_112) ;  /* 0xfffffff400b47947 */ /* 0x000fea000383ffff */
.L_x_86:
[----:B--2---:R2:W3:Y:S02]  /*fba0*/  SYNCS.PHASECHK.TRANS64.TRYWAIT P0, [R16+URZ], R5 ;  /* 0x00000005100075a7 */ /* 0x0044e4000800017f */
[----:B---3--:R-:W-:Y:S05]  /*fbb0*/  @!P0 NANOSLEEP.SYNCS 0x989680 ;  /* 0x009896800000895d */ /* 0x008fea0003900000 */
[----:B------:R-:W3:Y:S02]  /*fbc0*/  @!P0 SYNCS.PHASECHK.TRANS64 P0, [R16+URZ], R5 ;  /* 0x00000005100085a7 */ /* 0x000ee4000800007f */
[----:B---3--:R-:W-:Y:S05]  /*fbd0*/  @!P0 BRA `(.L_x_86) ;  /* 0xfffffffc00f08947 */ /* 0x008fea000383ffff */
[----:B------:R-:W-:Y:S05]  /*fbe0*/  BRA `(.L_x_113) ;  /* 0xfffffff400b87947 */ /* 0x000fea000383ffff */
.L_x_114:
[----:B------:R-:W-:-:S00]  /*fbf0*/  BRA `(.L_x_114) ;  /* 0xfffffffc00fc7947 */ /* 0x000fc0000383ffff */
[----:B------:R-:W-:-:S00]  /*fc00*/  NOP ;  /* 0x0000000000007918 */ /* 0x000fc00000000000 */
[----:B------:R-:W-:-:S00]  /*fc10*/  NOP ;  /* 0x0000000000007918 */ /* 0x000fc00000000000 */
[----:B------:R-:W-:-:S00]  /*fc20*/  NOP ;  /* 0x0000000000007918 */ /* 0x000fc00000000000 */
[----:B------:R-:W-:-:S00]  /*fc30*/  NOP ;  /* 0x0000000000007918 */ /* 0x000fc00000000000 */
[----:B------:R-:W-:-:S00]  /*fc40*/  NOP ;  /* 0x0000000000007918 */ /* 0x000fc00000000000 */
[----:B------:R-:W-:-:S00]  /*fc50*/  NOP ;  /* 0x0000000000007918 */ /* 0x000fc00000000000 */
[----:B------:R-:W-:-:S00]  /*fc60*/  NOP ;  /* 0x0000000000007918 */ /* 0x000fc00000000000 */
[----:B------:R-:W-:-:S00]  /*fc70*/  NOP ;  /* 0x0000000000007918 */ /* 0x000fc00000000000 */
.L_x_2726:


//--------------------- .text._ZN7cutlass13device_kernelIN5flash11enable_sm90INS1_16FlashAttnFwdSm90INS1_25CollectiveMainloopFwdSm90ILi2EN4cute5tupleIJNS5_1CILi2EEENS7_ILi1EEES9_EEENS6_IJNS7_ILi128EEENS7_ILi176EEESB_EEELi128ENS_6half_tEfNS_4arch4Sm90ELb0ELb0ELb0ELb0ELb0ELb0ELb0ELb1ELb1ELb0ELb0ELb0EEENS1_21CollectiveEpilogueFwdINS6_IJSB_SB_SC_EEESA_SE_SG_Li256ELb0ELb0ELb0ELb0EEENS1_29StaticPersistentTileSchedulerILb0EEEEEEEEEvNT_6ParamsE --------------------------
	.section	.text._ZN7cutlass13device_kernelIN5flash11enable_sm90INS1_16FlashAttnFwdSm90INS1_25CollectiveMainloopFwdSm90ILi2EN4cute5tupleIJNS5_1CILi2EEENS7_ILi1EEES9_EEENS6_IJNS7_ILi128EEENS7_ILi176EEESB_EEELi128ENS_6half_tEfNS_4arch4Sm90ELb0ELb0ELb0ELb0ELb0ELb0ELb0ELb1ELb1ELb0ELb0ELb0EEENS1_21CollectiveEpilogueFwdINS6_IJSB_SB_SC_EEESA_SE_SG_Li256ELb0ELb0ELb0ELb0EEENS1_29StaticPersistentTileSchedulerILb0EEEEEEEEEvNT_6ParamsE,"ax",@progbits
	.align	128
.text._ZN7cutlass13device_kernelIN5flash11enable_sm90INS1_16FlashAttnFwdSm90INS1_25CollectiveMainloopFwdSm90ILi2EN4cute5tupleIJNS5_1CILi2EEENS7_ILi1EEES9_EEENS6_IJNS7_ILi128EEENS7_ILi176EEESB_EEELi128ENS_6half_tEfNS_4arch4Sm90ELb0ELb0ELb0ELb0ELb0ELb0ELb0ELb1ELb1ELb0ELb0ELb0EEENS1_21CollectiveEpilogueFwdINS6_IJSB_SB_SC_EEESA_SE_SG_Li256ELb0ELb0ELb0ELb0EEENS1_29StaticPersistentTileSchedulerILb0EEEEEEEEEvNT_6ParamsE:
        .type           _ZN7cutlass13device_kernelIN5flash11enable_sm90INS1_16FlashAttnFwdSm90INS1_25CollectiveMainloopFwdSm90ILi2EN4cute5tupleIJNS5_1CILi2EEENS7_ILi1EEES9_EEENS6_IJNS7_ILi128EEENS7_ILi176EEESB_EEELi128ENS_6half_tEfNS_4arch4Sm90ELb0ELb0ELb0ELb0ELb0ELb0ELb0ELb1ELb1ELb0ELb0ELb0EEENS1_21CollectiveEpilogueFwdINS6_IJSB_SB_SC_EEESA_SE_SG_Li256ELb0ELb0ELb0ELb0EEENS1_29StaticPersistentTileSchedulerILb0EEEEEEEEEvNT_6ParamsE,@function
        .size           _ZN7cutlass13device_kernelIN5flash11enable_sm90INS1_16FlashAttnFwdSm90INS1_25CollectiveMainloopFwdSm90ILi2EN4cute5tupleIJNS5_1CILi2EEENS7_ILi1EEES9_EEENS6_IJNS7_ILi128EEENS7_ILi176EEESB_EEELi128ENS_6half_tEfNS_4arch4Sm90ELb0ELb0ELb0ELb0ELb0ELb0ELb0ELb1ELb1ELb0ELb0ELb0EEENS1_21CollectiveEpilogueFwdINS6_IJSB_SB_SC_EEESA_SE_SG_Li256ELb0ELb0ELb0ELb0EEENS1_29StaticPersistentTileSchedulerILb0EEEEEEEEEvNT_6ParamsE,(.L_x_2727 - _ZN7cutlass13device_kernelIN5flash11enable_sm90INS1_16FlashAttnFwdSm90INS1_25CollectiveMainloopFwdSm90ILi2EN4cute5tupleIJNS5_1CILi2EEENS7_ILi1EEES9_EEENS6_IJNS7_ILi128EEENS7_ILi176EEESB_EEELi128ENS_6half_tEfNS_4arch4Sm90ELb0ELb0ELb0ELb0ELb0ELb0ELb0ELb1ELb1ELb0ELb0ELb0EEENS1_21CollectiveEpilogueFwdINS6_IJSB_SB_SC_EEESA_SE_SG_Li256ELb0ELb0ELb0ELb0EEENS1_29StaticPersistentTileSchedulerILb0EEEEEEEEEvNT_6ParamsE)
        .other          _ZN7cutlass13device_kernelIN5flash11enable_sm90INS1_16FlashAttnFwdSm90INS1_25CollectiveMainloopFwdSm90ILi2EN4cute5tupleIJNS5_1CILi2EEENS7_ILi1EEES9_EEENS6_IJNS7_ILi128EEENS7_ILi176EEESB_EEELi128ENS_6half_tEfNS_4arch4Sm90ELb0ELb0ELb0ELb0ELb0ELb0ELb0ELb1ELb1ELb0ELb0ELb0EEENS1_21CollectiveEpilogueFwdINS6_IJSB_SB_SC_EEESA_SE_SG_Li256ELb0ELb0ELb0ELb0EEENS1_29StaticPersistentTileSchedulerILb0EEEEEEEEEvNT_6ParamsE,@"STO_CUDA_ENTRY STV_DEFAULT"
_ZN7cutlass13device_kernelIN5flash11enable_sm90INS1_16FlashAttnFwdSm90INS1_25CollectiveMainloopFwdSm90ILi2EN4cute5tupleIJNS5_1CILi2EEENS7_ILi1EEES9_EEENS6_IJNS7_ILi128EEENS7_ILi176EEESB_EEELi128ENS_6half_tEfNS_4arch4Sm90ELb0ELb0ELb0ELb0ELb0ELb0ELb0ELb1ELb1ELb0ELb0ELb0EEENS1_21CollectiveEpilogueFwdINS6_IJSB_SB_SC_EEESA_SE_SG_Li256ELb0ELb0ELb0ELb0EEENS1_29StaticPersistentTileSchedulerILb0EEEEEEEEEvNT_6ParamsE:
[----:B------:R-:W1:Y:S02]  /*0000*/  LDC R1, c[0x0][0x28] ;  /* 0x00000a00ff017b82 */ /* 0x000e640000000800 */
[----:B-1----:R-:W-:Y:S01]  /*0010*/  VIADD R1, R1, 0xffffffd0 ;  /* 0xffffffd001017836 */ /* 0x002fe20000000000 */
[----:B------:R-:W1:Y:S01]  /*0020*/  S2R R10, SR_TID.X ;  /* 0x00000000000a7919 */ /* 0x000e620000002100 */
[----:B------:R-:W-:Y:S01]  /*0030*/  ELECT P0, URZ, PT ;  /* 0x00000000003f782f */ /* 0x000fe20003800000 */
[----:B------:R-:W-:Y:S01]  /*0040*/  BSSY B0, `(.L_x_115) ;  /* 0x0000013000007945 */ /* 0x000fe20003800000 */
[----:B-1----:R-:W-:-:S05]  /*0050*/  SHF.R.U32.HI R0, RZ, 0x5, R10 ;  /* 0x00000005ff007819 */ /* 0x002fca000001160a */
        /* <DEDUP_REMOVED lines=17> */
.L_x_116:
[----:B------:R-:W-:Y:S05]  /*0170*/  BSYNC B0 ;  /* 0x0000000000007941 */ /* 0x000fea0003800000 */
.L_x_115:
[----:B------:R-:W-:Y:S01]  /*0180*/  VOTEU.ANY UP0, P0 ;  /* 0x00000000003f7886 */ /* 0x000fe20000000100 */
[----:B------:R-:W1:Y:S01]  /*0190*/  SHFL.IDX PT, R2, R0, RZ, 0x1f ;  /* 0x00001fff00027589 */ /* 0x000e6200000e0000 */
[----:B------:R-:W-:Y:S01]  /*01a0*/  UMOV UR4, 0x1 ;  /* 0x0000000100047882 */ /* 0x000fe20000000000 */
[----:B------:R-:W-:Y:S01]  /*01b0*/  UMOV UR7, 0x2 ;  /* 0x0000000200077882 */ /* 0x000fe20000000000 */
[----:B------:R-:W-:Y:S01]  /*01c0*/  SHF.R.U32.HI R3, RZ, 0x7, R10 ;  /* 0x00000007ff037819 */ /* 0x000fe2000001160a */
[----:B------:R-:W2:Y:S01]  /*01d0*/  @UP0 S2UR UR8, SR_CgaCtaId ;  /* 0x00000000000809c3 */ /* 0x000ea20000008800 */
[----:B------:R-:W-:Y:S01]  /*01e0*/  @UP0 UMOV UR6, 0x400 ;  /* 0x0000040000060882 */ /* 0x000fe20000000000 */
[----:B------:R-:W-:-:S04]  /*01f0*/  @UP0 UIADD3 UR4, -UR4, 0x100000, URZ ;  /* 0x0010000004040890 */ /* 0x000fc8000fffe13f */
[----:B------:R-:W-:Y:S02]  /*0200*/  @UP0 USHF.L.U32 UR5, UR4, 0xb, URZ ;  /* 0x0000000b04050899 */ /* 0x000fe4000800063f */
[----:B------:R-:W-:Y:S01]  /*0210*/  @UP0 USHF.L.U32 UR4, UR4, 0x1, URZ ;  /* 0x0000000104040899 */ /* 0x000fe2000800063f */
[----:B------:R-:W-:Y:S01]  /*0220*/  VOTEU.ANY UP1, P0 ;  /* 0x00000000003f7886 */ /* 0x000fe20000020100 */
[----:B------:R3:W4:Y:S01]  /*0230*/  SHFL.IDX PT, R12, R3, RZ, 0x1f ;  /* 0x00001fff030c7589 */ /* 0x00072200000e0000 */
[----:B-1----:R-:W-:Y:S01]  /*0240*/  ISETP.NE.AND P1, PT, R2, RZ, PT ;  /* 0x000000ff0200720c */ /* 0x002fe20003f25270 */
[----:B--2---:R-:W-:Y:S02]  /*0250*/  @UP0 ULEA UR8, UR8, UR6, 0x18 ;  /* 0x0000000608080291 */ /* 0x004fe4000f8ec03f */
[----:B------:R-:W-:-:S04]  /*0260*/  @UP0 UIADD3 UR6, -UR7, 0x100000, URZ ;  /* 0x0010000007060890 */ /* 0x000fc8000fffe13f */
[----:B------:R-:W-:Y:S02]  /*0270*/  @UP0 USHF.L.U32 UR7, UR6, 0xb, URZ ;  /* 0x0000000b06070899 */ /* 0x000fe4000800063f */
[----:B------:R-:W-:Y:S01]  /*0280*/  @UP0 USHF.L.U32 UR6, UR6, 0x1, URZ ;  /* 0x0000000106060899 */ /* 0x000fe2000800063f */
[----:B------:R-:W-:Y:S01]  /*0290*/  VOTEU.ANY UP0, P0 ;  /* 0x00000000003f7886 */ /* 0x000fe20000000100 */
[----:B------:R-:W1:Y:S04]  /*02a0*/  FENCE.VIEW.ASYNC.S ;  /* 0x00000000000073c6 */ /* 0x000e680000000000 */
[----:B-1----:R3:W1:Y:S06]  /*02b0*/  @UP0 SYNCS.EXCH.64 URZ, [UR8+0x34800], UR4 ;  /* 0x03480004083f05b2 */ /* 0x00266c0008000100 */
[----:B------:R3:W2:Y:S02]  /*02c0*/  @UP1 SYNCS.EXCH.64 URZ, [UR8+0x34820], UR6 ;  /* 0x03482006083f15b2 */ /* 0x0006a40008000100 */
[----:B---34-:R-:W-:Y:S05]  /*02d0*/  @P1 BRA `(.L_x_117) ;  /* 0x0000000000481947 */ /* 0x018fea0003800000 */
[----:B------:R-:W3:Y:S01]  /*02e0*/  S2UR UR5, SR_CgaCtaId ;  /* 0x00000000000579c3 */ /* 0x000ee20000008800 */
[----:B------:R-:W-:Y:S01]  /*02f0*/  UMOV UR4, 0x400 ;  /* 0x0000040000047882 */ /* 0x000fe20000000000 */
[----:B------:R-:W-:Y:S01]  /*0300*/  UMOV UR6, 0x1 ;  /* 0x0000000100067882 */ /* 0x000fe20000000000 */
[----:B------:R-:W-:Y:S01]  /*0310*/  UMOV UR9, 0x4 ;  /* 0x0000000400097882 */ /* 0x000fe20000000000 */
[----:B------:R-:W-:-:S04]  /*0320*/  UIADD3 UR6, -UR6, 0x100000, URZ ;  /* 0x0010000006067890 */ /* 0x000fc8000fffe13f */
[----:B------:R-:W-:Y:S02]  /*0330*/  USHF.L.U32 UR7, UR6, 0xb, URZ ;  /* 0x0000000b06077899 */ /* 0x000fe4000800063f */
[----:B------:R-:W-:Y:S01]  /*0340*/  USHF.L.U32 UR6, UR6, 0x1, URZ ;  /* 0x0000000106067899 */ /* 0x000fe2000800063f */
[----:B------:R-:W-:Y:S01]  /*0350*/  ELECT P0, URZ, PT ;  /* 0x00000000003f782f */ /* 0x000fe20003800000 */
[----:B---3--:R-:W-:Y:S02]  /*0360*/  ULEA UR8, UR5, UR4, 0x18 ;  /* 0x0000000405087291 */ /* 0x008fe4000f8ec03f */
[----:B------:R-:W-:-:S04]  /*0370*/  UIADD3 UR4, -UR9, 0x100000, URZ ;  /* 0x0010000009047890 */ /* 0x000fc8000fffe13f */
[----:B------:R-:W-:Y:S02]  /*0380*/  USHF.L.U32 UR5, UR4, 0xb, URZ ;  /* 0x0000000b04057899 */ /* 0x000fe4000800063f */
[----:B------:R-:W-:Y:S01]  /*0390*/  USHF.L.U32 UR4, UR4, 0x1, URZ ;  /* 0x0000000104047899 */ /* 0x000fe2000800063f */
[----:B------:R-:W3:Y:S03]  /*03a0*/  FENCE.VIEW.ASYNC.S ;  /* 0x00000000000073c6 */ /* 0x000ee60000000000 */
[----:B---3--:R3:W4:Y:S08]  /*03b0*/  SYNCS.EXCH.64 URZ, [UR8+0x34830], UR6 ;  /* 0x03483006083f75b2 */ /* 0x0087300008000100 */
[----:B------:R3:W1:Y:S01]  /*03c0*/  SYNCS.EXCH.64 URZ, [UR8+0x34840], UR4 ;  /* 0x03484004083f75b2 */ /* 0x0006620008000100 */
[----:B------:R3:W1:Y:S01]  /*03d0*/  SYNCS.EXCH.64 URZ, [UR8+0x34838], UR6 ;  /* 0x03483806083f75b2 */ /* 0x0006620008000100 */
[----:B------:R3:W1:Y:S01]  /*03e0*/  SYNCS.EXCH.64 URZ, [UR8+0x34848], UR4 ;  /* 0x03484804083f75b2 */ /* 0x0006620008000100 */
[----:B------:R-:W-:Y:S01]  /*03f0*/  NOP ;  /* 0x0000000000007918 */ /* 0x000fe20000000000 */
.L_x_117:
[----:B---3--:R-:W3:Y:S01]  /*0400*/  S2UR UR4, SR_CTAID.Y ;  /* 0x00000000000479c3 */ /* 0x008ee20000002600 */
[----:B------:R-:W5:Y:S01]  /*0410*/  SHFL.IDX PT, R6, R0, RZ, 0x1f ;  /* 0x00001fff00067589 */ /* 0x000f6200000e0000 */
[----:B------:R-:W-:Y:S01]  /*0420*/  ULDC UR5, c[0x0][0x154] ;  /* 0x0000550000057ab9 */ /* 0x000fe20000000800 */
[----:B------:R-:W-:-:S05]  /*0430*/  NOP ;  /* 0x0000000000007918 */ /* 0x000fca0000000000 */
[----:B------:R-:W4:Y:S08]  /*0440*/  S2UR UR6, SR_CTAID.X ;  /* 0x00000000000679c3 */ /* 0x000f300000002500 */
[----:B------:R-:W2:Y:S01]  /*0450*/  LDC R7, c[0x0][0x148] ;  /* 0x00005200ff077b82 */ /* 0x000ea20000000800 */
[----:B---3--:R-:W-:Y:S02]  /*0460*/  I2FP.F32.U32 R3, UR4 ;  /* 0x0000000400037c45 */ /* 0x008fe40008201000 */
[----:B-----5:R-:W-:-:S03]  /*0470*/  ISETP.NE.AND P0, PT, R6, RZ, PT ;  /* 0x000000ff0600720c */ /* 0x020fc60003f05270 */
[----:B------:R-:W-:Y:S01]  /*0480*/  FMUL R5, R3, UR5 ;  /* 0x0000000503057c20 */ /* 0x000fe20008400000 */
[----:B------:R-:W-:Y:S02]  /*0490*/  SHF.R.S32.HI R3, RZ, 0x1f, R10 ;  /* 0x0000001fff037819 */ /* 0x000fe4000001140a */
[----:B----4-:R-:W-:Y:S02]  /*04a0*/  I2FP.F32.U32 R4, UR6 ;  /* 0x0000000600047c45 */ /* 0x010fe40008201000 */
[----:B------:R-:W-:Y:S01]  /*04b0*/  LEA.HI R3, R3, R10, RZ, 0x7 ;  /* 0x0000000a03037211 */ /* 0x000fe200078f38ff */
[----:B------:R-:W3:Y:S02]  /*04c0*/  F2I.U32.TRUNC.NTZ R5, R5 ;  /* 0x0000000500057305 */ /* 0x000ee4000020f000 */
[----:B---3--:R-:W-:-:S04]  /*04d0*/  IMAD.MOV R8, RZ, RZ, -R5 ;  /* 0x000000ffff087224 */ /* 0x008fc800078e0a05 */
[----:B--2---:R-:W-:Y:S01]  /*04e0*/  IMAD R11, R7, R8, UR4 ;  /* 0x00000004070b7e24 */ /* 0x004fe2000f8e0208 */
[----:B------:R-:W-:Y:S02]  /*04f0*/  ULDC UR4, c[0x0][0x150] ;  /* 0x0000540000047ab9 */ /* 0x000fe40000000800 */
[----:B------:R-:W-:Y:S01]  /*0500*/  FMUL R8, R4, UR4 ;  /* 0x0000000404087c20 */ /* 0x000fe20008400000 */
[----:B------:R-:W-:Y:S06]  /*0510*/  @P0 BRA `(.L_x_118) ;  /* 0x0000000000480947 */ /* 0x000fec0003800000 */
[----:B------:R-:W2:Y:S01]  /*0520*/  S2UR UR5, SR_CgaCtaId ;  /* 0x00000000000579c3 */ /* 0x000ea20000008800 */
[----:B------:R-:W-:Y:S01]  /*0530*/  UMOV UR4, 0x400 ;  /* 0x0000040000047882 */ /* 0x000fe20000000000 */
[----:B------:R-:W-:Y:S01]  /*0540*/  UMOV UR6, 0x1 ;  /* 0x0000000100067882 */ /* 0x000fe20000000000 */
[----:B------:R-:W-:Y:S01]  /*0550*/  UMOV UR7, 0x4 ;  /* 0x0000000400077882 */ /* 0x000fe20000000000 */
[----:B------:R-:W-:Y:S01]  /*0560*/  ELECT P0, URZ, PT ;  /* 0x00000000003f782f */ /* 0x000fe20003800000 */
[----:B--2---:R-:W-:Y:S02]  /*0570*/  ULEA UR8, UR5, UR4, 0x18 ;  /* 0x0000000405087291 */ /* 0x004fe4000f8ec03f */
[----:B------:R-:W-:-:S04]  /*0580*/  UIADD3 UR4, -UR6, 0x100000, URZ ;  /* 0x0010000006047890 */ /* 0x000fc8000fffe13f */
[----:B------:R-:W-:Y:S02]  /*0590*/  USHF.L.U32 UR5, UR4, 0xb, URZ ;  /* 0x0000000b04057899 */ /* 0x000fe4000800063f */
[----:B------:R-:W-:Y:S02]  /*05a0*/  USHF.L.U32 UR4, UR4, 0x1, URZ ;  /* 0x0000000104047899 */ /* 0x000fe4000800063f */
[----:B------:R-:W-:-:S04]  /*05b0*/  UIADD3 UR6, -UR7, 0x100000, URZ ;  /* 0x0010000007067890 */ /* 0x000fc8000fffe13f */
[----:B------:R-:W-:Y:S02]  /*05c0*/  USHF.L.U32 UR7, UR6, 0xb, URZ ;  /* 0x0000000b06077899 */ /* 0x000fe4000800063f */
[----:B------:R-:W-:Y:S01]  /*05d0*/  USHF.L.U32 UR6, UR6, 0x1, URZ ;  /* 0x0000000106067899 */ /* 0x000fe2000800063f */
[----:B------:R-:W2:Y:S03]  /*05e0*/  FENCE.VIEW.ASYNC.S ;  /* 0x00000000000073c6 */ /* 0x000ea60000000000 */
[----:B--2---:R2:W3:Y:S08]  /*05f0*/  SYNCS.EXCH.64 URZ, [UR8+0x34850], UR4 ;  /* 0x03485004083f75b2 */ /* 0x0044f00008000100 */
[----:B------:R2:W4:Y:S01]  /*0600*/  SYNCS.EXCH.64 URZ, [UR8+0x34860], UR6 ;  /* 0x03486006083f75b2 */ /* 0x0005220008000100 */
[----:B------:R2:W1:Y:S01]  /*0610*/  SYNCS.EXCH.64 URZ, [UR8+0x34858], UR4 ;  /* 0x03485804083f75b2 */ /* 0x0004620008000100 */
[----:B------:R2:W1:Y:S01]  /*0620*/  SYNCS.EXCH.64 URZ, [UR8+0x34868], UR6 ;  /* 0x03486806083f75b2 */ /* 0x0004620008000100 */
[----:B------:R-:W-:Y:S01]  /*0630*/  NOP ;  /* 0x0000000000007918 */ /* 0x000fe20000000000 */
.L_x_118:
[----:B------:R-:W5:Y:S01]  /*0640*/  SHFL.IDX PT, R9, R0, RZ, 0x1f ;  /* 0x00001fff00097589 */ /* 0x000f6200000e0000 */
[----:B------:R-:W-:Y:S01]  /*0650*/  LOP3.LUT R3, R3, 0xffffff80, RZ, 0xc0, !PT ;  /* 0xffffff8003037812 */ /* 0x000fe200078ec0ff */
[----:B------:R-:W1:Y:S01]  /*0660*/  F2I.U32.TRUNC.NTZ R8, R8 ;  /* 0x0000000800087305 */ /* 0x000e62000020f000 */
[----:B------:R-:W-:Y:S01]  /*0670*/  SHF.R.S32.HI R7, RZ, 0x1f, R2 ;  /* 0x0000001fff077819 */ /* 0x000fe20000011402 */
[----:B------:R-:W-:Y:S02]  /*0680*/  NOP ;  /* 0x0000000000007918 */ /* 0x000fe40000000000 */
[----:B------:R-:W-:Y:S01]  /*0690*/  IMAD.IADD R3, R10, 0x1, -R3 ;  /* 0x000000010a037824 */ /* 0x000fe200078e0a03 */
[----:B------:R-:W-:Y:S01]  /*06a0*/  LEA.HI R7, R7, R2, RZ, 0x2 ;  /* 0x0000000207077211 */ /* 0x000fe200078f10ff */
[----:B------:R-:W1:Y:S03]  /*06b0*/  LDC R10, c[0x0][0x144] ;  /* 0x00005100ff0a7b82 */ /* 0x000e660000000800 */
[----:B------:R-:W-:-:S02]  /*06c0*/  SHF.R.S32.HI R4, RZ, 0x1f, R3 ;  /* 0x0000001fff047819 */ /* 0x000fc40000011403 */
[----:B------:R-:W-:Y:S02]  /*06d0*/  LOP3.LUT R7, R7, 0x3ffffffc, RZ, 0xc0, !PT ;  /* 0x3ffffffc07077812 */ /* 0x000fe400078ec0ff */
[----:B------:R-:W-:-:S04]  /*06e0*/  LEA.HI R4, R4, R3, RZ, 0x3 ;  /* 0x0000000304047211 */ /* 0x000fc800078f18ff */
[--C-:B------:R-:W-:Y:S02]  /*06f0*/  SHF.R.S32.HI R5, RZ, 0x3, R4.reuse ;  /* 0x00000003ff057819 */ /* 0x100fe40000011404 */
[----:B------:R-:W-:Y:S02]  /*0700*/  SHF.R.S32.HI R4, RZ, 0x1f, R4 ;  /* 0x0000001fff047819 */ /* 0x000fe40000011404 */
[----:B-----5:R-:W-:Y:S02]  /*0710*/  ISETP.NE.AND P0, PT, R9, RZ, PT ;  /* 0x000000ff0900720c */ /* 0x020fe40003f05270 */
[----:B------:R-:W-:Y:S02]  /*0720*/  LEA.HI R4, R4, R5, RZ, 0x2 ;  /* 0x0000000504047211 */ /* 0x000fe400078f10ff */
[----:B------:R-:W-:Y:S02]  /*0730*/  SHF.R.S32.HI R9, RZ, 0x1f, R6 ;  /* 0x0000001fff097819 */ /* 0x000fe40000011406 */
[----:B------:R-:W-:-:S02]  /*0740*/  LOP3.LUT R4, R4, 0xfffffffc, RZ, 0xc0, !PT ;  /* 0xfffffffc04047812 */ /* 0x000fc400078ec0ff */
[----:B------:R-:W-:-:S05]  /*0750*/  LEA.HI R9, R9, R6, RZ, 0x2 ;  /* 0x0000000609097211 */ /* 0x000fca00078f10ff */
[----:B------:R-:W-:Y:S05]  /*0760*/  @P0 BRA `(.L_x_119) ;  /* 0x0000000000480947 */ /* 0x000fea0003800000 */
[----:B--2---:R-:W2:Y:S01]  /*0770*/  S2UR UR5, SR_CgaCtaId ;  /* 0x00000000000579c3 */ /* 0x004ea20000008800 */
        /* <DEDUP_REMOVED lines=12> */
[----:B--2---:R2:W1:Y:S08]  /*0840*/  SYNCS.EXCH.64 URZ, [UR8+0x34870], UR4 ;  /* 0x03487004083f75b2 */ /* 0x0044700008000100 */
[----:B------:R2:W1:Y:S01]  /*0850*/  SYNCS.EXCH.64 URZ, [UR8+0x34880], UR6 ;  /* 0x03488006083f75b2 */ /* 0x0004620008000100 */
[----:B------:R2:W1:Y:S01]  /*0860*/  SYNCS.EXCH.64 URZ, [UR8+0x34878], UR4 ;  /* 0x03487804083f75b2 */ /* 0x0004620008000100 */
[----:B------:R2:W1:Y:S01]  /*0870*/  SYNCS.EXCH.64 URZ, [UR8+0x34888], UR6 ;  /* 0x03488806083f75b2 */ /* 0x0004620008000100 */
[----:B------:R-:W-:Y:S01]  /*0880*/  NOP ;  /* 0x0000000000007918 */ /* 0x000fe20000000000 */
.L_x_119:
[----:B------:R-:W5:Y:S01]  /*0890*/  SHFL.IDX PT, R13, R0, RZ, 0x1f ;  /* 0x00001fff000d7589 */ /* 0x000f6200000e0000 */
[----:B--2---:R-:W2:Y:S01]  /*08a0*/  S2UR UR4, SR_CTAID.X ;  /* 0x00000000000479c3 */ /* 0x004ea20000002500 */
[----:B------:R-:W-:Y:S01]  /*08b0*/  LOP3.LUT R9, R9, 0x3ffffffc, RZ, 0xc0, !PT ;  /* 0x3ffffffc09097812 */ /* 0x000fe200078ec0ff */
[----:B------:R-:W-:Y:S01]  /*08c0*/  IMAD.IADD R4, R5, 0x1, -R4 ;  /* 0x0000000105047824 */ /* 0x000fe200078e0a04 */
[----:B------:R-:W-:Y:S01]  /*08d0*/  NOP ;  /* 0x0000000000007918 */ /* 0x000fe20000000000 */
[----:B------:R-:W-:Y:S02]  /*08e0*/  IMAD.IADD R7, R2, 0x1, -R7 ;  /* 0x0000000102077824 */ /* 0x000fe400078e0a07 */
[----:B------:R-:W-:Y:S02]  /*08f0*/  IMAD.IADD R9, R6, 0x1, -R9 ;  /* 0x0000000106097824 */ /* 0x000fe400078e0a09 */
[----:B------:R-:W3:Y:S01]  /*0900*/  LDC R6, c[0x0][0x140] ;  /* 0x00005000ff067b82 */ /* 0x000ee20000000800 */
[----:B------:R-:W-:-:S02]  /*0910*/  IMAD R7, R7, 0x4, R4 ;  /* 0x0000000407077824 */ /* 0x000fc400078e0204 */
[----:B------:R-:W-:Y:S02]  /*0920*/  IMAD R9, R9, 0x4, R4 ;  /* 0x0000000409097824 */ /* 0x000fe400078e0204 */
[----:B-1----:R-:W-:Y:S01]  /*0930*/  IMAD.MOV R5, RZ, RZ, -R8 ;  /* 0x000000ffff057224 */ /* 0x002fe200078e0a08 */
[----:B------:R-:W-:Y:S02]  /*0940*/  LEA.HI R2, R7, R7, RZ, 0x1 ;  /* 0x0000000707027211 */ /* 0x000fe400078f08ff */
[----:B------:R-:W-:Y:S02]  /*0950*/  LEA.HI R4, R9, R9, RZ, 0x1 ;  /* 0x0000000909047211 */ /* 0x000fe400078f08ff */
[----:B------:R-:W-:Y:S02]  /*0960*/  LOP3.LUT R2, R2, 0xfffffffe, RZ, 0xc0, !PT ;  /* 0xfffffffe02027812 */ /* 0x000fe400078ec0ff */
[----:B------:R-:W-:Y:S02]  /*0970*/  LOP3.LUT R4, R4, 0xfffffffe, RZ, 0xc0, !PT ;  /* 0xfffffffe04047812 */ /* 0x000fe400078ec0ff */
[----:B-----5:R-:W-:Y:S01]  /*0980*/  ISETP.NE.AND P0, PT, R13, RZ, PT ;  /* 0x000000ff0d00720c */ /* 0x020fe20003f05270 */
[----:B--2---:R-:W-:-:S02]  /*0990*/  IMAD R5, R10, R5, UR4 ;  /* 0x000000040a057e24 */ /* 0x004fc4000f8e0205 */
[----:B------:R-:W-:Y:S02]  /*09a0*/  IMAD.IADD R2, R7, 0x1, -R2 ;  /* 0x0000000107027824 */ /* 0x000fe400078e0a02 */
[----:B------:R-:W-:-:S03]  /*09b0*/  IMAD.IADD R4, R9, 0x1, -R4 ;  /* 0x0000000109047824 */ /* 0x000fc600078e0a04 */
[-C--:B------:R-:W-:Y:S02]  /*09c0*/  ISETP.NE.AND P3, PT, R2, R5.reuse, PT ;  /* 0x000000050200720c */ /* 0x080fe40003f65270 */
[----:B------:R-:W-:-:S03]  /*09d0*/  ISETP.NE.AND P5, PT, R4, R5, PT ;  /* 0x000000050400720c */ /* 0x000fc60003fa5270 */
[----:B------:R-:W-:Y:S10]  /*09e0*/  @P0 BRA `(.L_x_120) ;  /* 0x0000000000480947 */ /* 0x000ff40003800000 */
[----:B------:R-:W1:Y:S01]  /*09f0*/  S2UR UR5, SR_CgaCtaId ;  /* 0x00000000000579c3 */ /* 0x000e620000008800 */
        /* <DEDUP_REMOVED lines=12> */
[----:B-1----:R1:W2:Y:S08]  /*0ac0*/  SYNCS.EXCH.64 URZ, [UR8+0x34890], UR4 ;  /* 0x03489004083f75b2 */ /* 0x0022b00008000100 */
[----:B------:R1:W1:Y:S01]  /*0ad0*/  SYNCS.EXCH.64 URZ, [UR8+0x348a0], UR6 ;  /* 0x0348a006083f75b2 */ /* 0x0002620008000100 */
[----:B------:R1:W1:Y:S01]  /*0ae0*/  SYNCS.EXCH.64 URZ, [UR8+0x34898], UR4 ;  /* 0x03489804083f75b2 */ /* 0x0002620008000100 */
[----:B------:R1:W1:Y:S01]  /*0af0*/  SYNCS.EXCH.64 URZ, [UR8+0x348a8], UR6 ;  /* 0x0348a806083f75b2 */ /* 0x0002620008000100 */
[----:B------:R-:W-:Y:S01]  /*0b00*/  NOP ;  /* 0x0000000000007918 */ /* 0x000fe20000000000 */
.L_x_120:
[----:B------:R-:W5:Y:S01]  /*0b10*/  SHFL.IDX PT, R5, R0, RZ, 0x1f ;  /* 0x00001fff00057589 */ /* 0x000f6200000e0000 */
[----:B------:R-:W-:Y:S01]  /*0b20*/  IMAD.SHL.U32 R2, R7, 0x4, RZ ;  /* 0x0000000407027824 */ /* 0x000fe200078e00ff */
[----:B------:R-:W-:Y:S01]  /*0b30*/  LOP3.LUT P0, RZ, R3, 0x7, RZ, 0xc0, !PT ;  /* 0x0000000703ff7812 */ /* 0x000fe2000780c0ff */
[----:B------:R-:W-:Y:S01]  /*0b40*/  IMAD.SHL.U32 R4, R9, 0x4, RZ ;  /* 0x0000000409047824 */ /* 0x000fe200078e00ff */
[----:B---3--:R-:W-:Y:S01]  /*0b50*/  ISETP.EQ.U32.AND P1, PT, R6, 0x1, PT ;  /* 0x000000010600780c */ /* 0x008fe20003f22070 */
[----:B------:R-:W-:Y:S01]  /*0b60*/  IMAD.MOV.U32 R22, RZ, RZ, 0x1 ;  /* 0x00000001ff167424 */ /* 0x000fe200078e00ff */
[----:B------:R-:W-:Y:S01]  /*0b70*/  LOP3.LUT R8, R7, 0xc, R2, 0x78, !PT ;  /* 0x0000000c07087812 */ /* 0x000fe200078e7802 */
[----:B------:R-:W-:Y:S01]  /*0b80*/  IMAD.MOV.U32 R19, RZ, RZ, 0x1 ;  /* 0x00000001ff137424 */ /* 0x000fe200078e00ff */
[----:B------:R-:W-:Y:S01]  /*0b90*/  LOP3.LUT R23, R9, 0xc, R4, 0x78, !PT ;  /* 0x0000000c09177812 */ /* 0x000fe200078e7804 */
[----:B------:R-:W-:Y:S01]  /*0ba0*/  NOP ;  /* 0x0000000000007918 */ /* 0x000fe20000000000 */
[----:B------:R-:W-:Y:S01]  /*0bb0*/  @P3 LEA.HI R2, R8, R8, RZ, 0x1 ;  /* 0x0000000808023211 */ /* 0x000fe200078f08ff */
[----:B------:R3:W-:Y:S01]  /*0bc0*/  STL [R1], R8 ;  /* 0x0000000801007387 */ /* 0x0007e20000100800 */
[----:B------:R-:W-:-:S02]  /*0bd0*/  @P5 LEA.HI R4, R23, R23, RZ, 0x1 ;  /* 0x0000001717045211 */ /* 0x000fc400078f08ff */
[----:B------:R-:W-:Y:S02]  /*0be0*/  @P3 SHF.R.S32.HI R2, RZ, 0x1, R2 ;  /* 0x00000001ff023819 */ /* 0x000fe40000011402 */
[----:B------:R-:W-:Y:S02]  /*0bf0*/  @P5 SHF.R.S32.HI R4, RZ, 0x1, R4 ;  /* 0x00000001ff045819 */ /* 0x000fe40000011404 */
[-C--:B------:R-:W-:Y:S02]  /*0c00*/  @P3 ISETP.NE.AND P6, PT, R2, R11.reuse, PT ;  /* 0x0000000b0200320c */ /* 0x080fe40003fc5270 */
[----:B------:R-:W-:Y:S02]  /*0c10*/  @P5 ISETP.NE.AND P4, PT, R4, R11, PT ;  /* 0x0000000b0400520c */ /* 0x000fe40003f85270 */
[----:B------:R-:W-:Y:S02]  /*0c20*/  @P3 SEL R22, RZ, 0x1, P6 ;  /* 0x00000001ff163807 */ /* 0x000fe40003000000 */
[----:B-----5:R-:W-:-:S02]  /*0c30*/  ISETP.NE.AND P3, PT, R5, RZ, PT ;  /* 0x000000ff0500720c */ /* 0x020fc40003f65270 */
[----:B------:R-:W-:Y:S02]  /*0c40*/  ISETP.LT.U32.AND P6, PT, R8, 0x2, !P0 ;  /* 0x000000020800780c */ /* 0x000fe400047c1070 */
[----:B------:R-:W-:Y:S02]  /*0c50*/  ISETP.LT.U32.AND P0, PT, R23, 0x2, !P0 ;  /* 0x000000021700780c */ /* 0x000fe40004701070 */
[----:B------:R-:W-:Y:S02]  /*0c60*/  ISETP.NE.AND P2, PT, R12, RZ, PT ;  /* 0x000000ff0c00720c */ /* 0x000fe40003f45270 */
[----:B------:R-:W-:Y:S02]  /*0c70*/  SEL R3, RZ, 0x1, !P6 ;  /* 0x00000001ff037807 */ /* 0x000fe40007000000 */
[----:B------:R-:W-:Y:S02]  /*0c80*/  SEL R2, RZ, 0x1, !P0 ;  /* 0x00000001ff027807 */ /* 0x000fe40004000000 */
[----:B------:R-:W-:Y:S01]  /*0c90*/  @P5 SEL R19, RZ, 0x1, P4 ;  /* 0x00000001ff135807 */ /* 0x000fe20002000000 */
[----:B---3--:R-:W-:Y:S06]  /*0ca0*/  @P3 BRA `(.L_x_121) ;  /* 0x0000000000483947 */ /* 0x008fec0003800000 */
        /* <DEDUP_REMOVED lines=17> */
[----:B---3--:R-:W-:Y:S01]  /*0dc0*/  NOP ;  /* 0x0000000000007918 */ /* 0x008fe20000000000 */
.L_x_121:
[----:B------:R-:W-:Y:S01]  /*0dd0*/  LOP3.LUT R22, R22, R3, RZ, 0xc0, !PT ;  /* 0x0000000316167212 */ /* 0x000fe200078ec0ff */
[----:B------:R-:W-:Y:S01]  /*0de0*/  NOP ;  /* 0x0000000000007918 */ /* 0x000fe20000000000 */
[----:B------:R-:W-:Y:S01]  /*0df0*/  LOP3.LUT R19, R19, R2, RZ, 0xc0, !PT ;  /* 0x0000000213137212 */ /* 0x000fe200078ec0ff */
[----:B------:R-:W-:Y:S06]  /*0e00*/  @!P1 BRA `(.L_x_122) ;  /* 0x0000000000089947 */ /* 0x000fec0003800000 */
[----:B-12-4-:R-:W-:Y:S01]  /*0e10*/  UCGABAR_ARV ;  /* 0x00000000000079c7 */ /* 0x016fe20008000000 */
[----:B------:R-:W-:Y:S05]  /*0e20*/  BRA `(.L_x_123) ;  /* 0x0000000000047947 */ /* 0x000fea0003800000 */
.L_x_122:
[----:B-12-4-:R-:W-:Y:S01]  /*0e30*/  NOP ;  /* 0x0000000000007918 */ /* 0x016fe20000000000 */
.L_x_123:
[----:B------:R-:W-:Y:S05]  /*0e40*/  @!P1 BRA `(.L_x_124) ;  /* 0x00000000000c9947 */ /* 0x000fea0003800000 */
[----:B------:R-:W-:Y:S01]  /*0e50*/  UCGABAR_WAIT ;  /* 0x0000000000007dc7 */ /* 0x000fe20008000000 */
[----:B------:R-:W-:Y:S01]  /*0e60*/  CCTL.IVALL ;  /* 0x00000000ff00798f */ /* 0x000fe20002000000 */
[----:B------:R-:W-:Y:S05]  /*0e70*/  BRA `(.L_x_125) ;  /* 0x0000000000047947 */ /* 0x000fea0003800000 */
.L_x_124:
[----:B------:R-:W-:Y:S06]  /*0e80*/  BAR.SYNC.DEFER_BLOCKING 0x0 ;  /* 0x0000000000007b1d */ /* 0x000fec0000010000 */
.L_x_125:
[----:B------:R-:W-:-:S05]  /*0e90*/  IMAD.MOV.U32 R2, RZ, RZ, 0x1 ;  /* 0x00000001ff027424 */ /* 0x000fca00078e00ff */
[----:B------:R-:W-:-:S05]  /*0ea0*/  SEL R2, R2, 0x2, !P2 ;  /* 0x0000000202027807 */ /* 0x000fca0005000000 */
[----:B------:R1:W-:Y:S01]  /*0eb0*/  STL [R1+0x1c], R2 ;  /* 0x00001c0201007387 */ /* 0x0003e20000100800 */
[----:B------:R-:W-:Y:S05]  /*0ec0*/  @!P2 BRA `(.L_x_126) ;  /* 0x000000b400e8a947 */ /* 0x000fea0003800000 */
.L_x_127:
[----:B------:R-:W-:-:S08]  /*0ed0*/  NOP ;  /* 0x0000000000007918 */ /* 0x000fd00000000000 */
[----:B------:R-:W2:Y:S02]  /*0ee0*/  USETMAXREG.TRY_ALLOC.CTAPOOL UP0, 0xf0 ;  /* 0x000000f0000079c8 */ /* 0x000ea40008000600 */
[----:B--2---:R-:W-:-:S13]  /*0ef0*/  PLOP3.LUT P0, PT, PT, PT, UP0, 0x80, 0x0 ;  /* 0x000000000000781c */ /* 0x004fda0003f0f008 */
[----:B------:R-:W-:Y:S05]  /*0f00*/  @!P0 BRA `(.L_x_127) ;  /* 0xfffffffc00f08947 */ /* 0x000fea000383ffff */
[----:B-1----:R-:W1:Y:S01]  /*0f10*/  S2R R2, SR_TID.X ;  /* 0x0000000000027919 */ /* 0x002e620000002100 */
[----:B------:R-:W2:Y:S08]  /*0f20*/  S2UR UR7, SR_CTAID.X ;  /* 0x00000000000779c3 */ /* 0x000eb00000002500 */
[----:B------:R-:W-:Y:S06]  /*0f30*/  BAR.ARV 0x8, 0x120 ;  /* 0x0204800000007b1d */ /* 0x000fec0000002000 */
[----:B-1----:R-:W-:-:S04]  /*0f40*/  LOP3.LUT R0, R2, 0xffffff80, RZ, 0xc0, !PT ;  /* 0xffffff8002007812 */ /* 0x002fc800078ec0ff */
[----:B------:R-:W-:Y:S02]  /*0f50*/  ISETP.NE.AND P0, PT, R0, 0x80, PT ;  /* 0x000000800000780c */ /* 0x000fe40003f05270 */
[----:B------:R-:W2:Y:S11]  /*0f60*/  LDC R0, c[0x0][0xda4] ;  /* 0x00036900ff007b82 */ /* 0x000eb60000000800 */
[----:B------:R-:W-:Y:S06]  /*0f70*/  @!P0 BAR.ARV 0x9, 0x100 ;  /* 0x0244000000008b1d */ /* 0x000fec0000002000 */
[----:B--2---:R-:W-:-:S13]  /*0f80*/  ISETP.LE.AND P0, PT, R0, UR7, PT ;  /* 0x0000000700007c0c */ /* 0x004fda000bf03270 */
[----:B------:R-:W-:Y:S05]  /*0f90*/  @P0 EXIT ;  /* 0x000000000000094d */ /* 0x000fea0003800000 */
[----:B------:R-:W2:Y:S01]  /*0fa0*/  LDL.LU R8, [R1+0x1c] ;  /* 0x00001c0001087983 */ /* 0x000ea20000300800 */
[----:B------:R-:W-:-:S05]  /*0fb0*/  VIADD R0, R2, 0xffffff80 ;  /* 0xffffff8002007836 */ /* 0x000fca0000000000 */
[----:B------:R-:W-:-:S04]  /*0fc0*/  SHF.R.S32.HI R3, RZ, 0x1f, R0 ;  /* 0x0000001fff037819 */ /* 0x000fc80000011400 */
[----:B------:R-:W-:-:S04]  /*0fd0*/  LEA.HI R2, R3, R0, RZ, 0x7 ;  /* 0x0000000003027211 */ /* 0x000fc800078f38ff */
[----:B------:R-:W-:Y:S01]  /*0fe0*/  LOP3.LUT R5, R2, 0xffffff80, RZ, 0xc0, !PT ;  /* 0xffffff8002057812 */ /* 0x000fe200078ec0ff */
[----:B------:R-:W1:Y:S01]  /*0ff0*/  S2UR UR4, SR_CgaCtaId ;  /* 0x00000000000479c3 */ /* 0x000e620000008800 */
[----:B------:R-:W-:-:S03]  /*1000*/  LEA.HI R6, R3, R0, RZ, 0x4 ;  /* 0x0000000003067211 */ /* 0x000fc600078f20ff */
[----:B------:R-:W-:Y:S01]  /*1010*/  IMAD.IADD R222, R0, 0x1, -R5 ;  /* 0x0000000100de7824 */ /* 0x000fe200078e0a05 */
[----:B------:R-:W-:-:S03]  /*1020*/  LOP3.LUT R7, R6, 0x3fffff0, RZ, 0xc0, !PT ;  /* 0x03fffff006077812 */ /* 0x000fc600078ec0ff */
[----:B------:R-:W3:Y:S01]  /*1030*/  S2UR UR6, SR_SWINHI ;  /* 0x00000000000679c3 */ /* 0x000ee20000002f00 */
[----:B------:R-:W-:Y:S02]  /*1040*/  SHF.R.S32.HI R5, RZ, 0x1f, R222 ;  /* 0x0000001fff057819 */ /* 0x000fe400000114de */
[----:B------:R-:W-:Y:S02]  /*1050*/  SHF.R.S32.HI R9, RZ, 0x4, R6 ;  /* 0x00000004ff097819 */ /* 0x000fe40000011406 */
[----:B------:R-:W-:Y:S01]  /*1060*/  LEA.HI R4, R5, R222, RZ, 0x2 ;  /* 0x000000de05047211 */ /* 0x000fe200078f10ff */
[----:B------:R-:W-:Y:S01]  /*1070*/  IMAD.IADD R7, R0, 0x1, -R7 ;  /* 0x0000000100077824 */ /* 0x000fe200078e0a07 */
[----:B------:R-:W-:Y:S02]  /*1080*/  LEA.HI R226, R3, R0, RZ, 0x5 ;  /* 0x0000000003e27211 */ /* 0x000fe400078f28ff */
[----:B------:R-:W-:Y:S02]  /*1090*/  LEA.HI R6, R6, R9, RZ, 0x1 ;  /* 0x0000000906067211 */ /* 0x000fe400078f08ff */
[----:B------:R-:W-:-:S02]  /*10a0*/  SHF.R.S32.HI R0, RZ, 0x2, R4 ;  /* 0x00000002ff007819 */ /* 0x000fc40000011404 */
[----:B------:R-:W-:Y:S02]  /*10b0*/  SHF.R.S32.HI R3, RZ, 0x1f, R4 ;  /* 0x0000001fff037819 */ /* 0x000fe40000011404 */
[----:B------:R-:W-:Y:S02]  /*10c0*/  LOP3.LUT R6, R6, 0x1ffffffe, RZ, 0xc0, !PT ;  /* 0x1ffffffe06067812 */ /* 0x000fe400078ec0ff */
[----:B------:R-:W-:Y:S02]  /*10d0*/  SHF.R.S32.HI R226, RZ, 0x5, R226 ;  /* 0x00000005ffe27819 */ /* 0x000fe400000114e2 */
[----:B------:R-:W-:Y:S02]  /*10e0*/  LEA.HI R3, R3, R0, RZ, 0x3 ;  /* 0x0000000003037211 */ /* 0x000fe400078f18ff */
[----:B------:R-:W-:Y:S01]  /*10f0*/  SHF.R.S32.HI R225, RZ, 0x7, R2 ;  /* 0x00000007ffe17819 */ /* 0x000fe20000011402 */
[----:B------:R-:W-:Y:S01]  /*1100*/  UMOV UR39, 0x400 ;  /* 0x0000040000277882 */ /* 0x000fe20000000000 */
[----:B------:R-:W-:Y:S01]  /*1110*/  IMAD.IADD R6, R9, 0x1, -R6 ;  /* 0x0000000109067824 */ /* 0x000fe200078e0a06 */
[----:B------:R-:W-:Y:S01]  /*1120*/  LOP3.LUT R3, R3, 0xfffffff8, RZ, 0xc0, !PT ;  /* 0xfffffff803037812 */ /* 0x000fe200078ec0ff */
[----:B------:R-:W-:Y:S01]  /*1130*/  IMAD R7, R226, 0x10, R7 ;  /* 0x00000010e2077824 */ /* 0x000fe200078e0207 */
[----:B-1----:R-:W-:Y:S01]  /*1140*/  ULEA UR39, UR4, UR39, 0x18 ;  /* 0x0000002704277291 */ /* 0x002fe2000f8ec03f */
[----:B------:R-:W-:-:S02]  /*1150*/  LEA.HI R5, R5, R222, RZ, 0x5 ;  /* 0x000000de05057211 */ /* 0x000fc400078f28ff */
[----:B------:R-:W-:Y:S01]  /*1160*/  LEA.HI R2, R2, R225, RZ, 0x1 ;  /* 0x000000e102027211 */ /* 0x000fe200078f08ff */
[----:B------:R-:W-:Y:S02]  /*1170*/  IMAD R6, R7, 0x8, R6 ;  /* 0x0000000807067824 */ /* 0x000fe400078e0206 */
[----:B------:R-:W-:Y:S01]  /*1180*/  IMAD.IADD R7, R0, 0x1, -R3 ;  /* 0x0000000100077824 */ /* 0x000fe200078e0a03 */
[----:B------:R-:W-:Y:S02]  /*1190*/  LOP3.LUT R3, R4, 0x7ffffffc, RZ, 0xc0, !PT ;  /* 0x7ffffffc04037812 */ /* 0x000fe400078ec0ff */
[----:B------:R-:W-:Y:S02]  /*11a0*/  SHF.R.S32.HI R0, RZ, 0x5, R5 ;  /* 0x00000005ff007819 */ /* 0x000fe40000011405 */
[----:B------:R-:W-:Y:S01]  /*11b0*/  LOP3.LUT R2, R2, 0x3fffffe, RZ, 0xc0, !PT ;  /* 0x03fffffe02027812 */ /* 0x000fe200078ec0ff */
[----:B------:R-:W-:Y:S01]  /*11c0*/  UMOV UR4, UR39 ;  /* 0x0000002700047c82 */ /* 0x000fe20008000000 */
[----:B---3--:R-:W-:Y:S01]  /*11d0*/  UMOV UR5, UR6 ;  /* 0x0000000600057c82 */ /* 0x008fe20008000000 */
[----:B------:R-:W-:-:S02]  /*11e0*/  IMAD.MOV.U32 R228, RZ, RZ, -0x2 ;  /* 0xfffffffeffe47424 */ /* 0x000fc400078e00ff */
[----:B------:R-:W-:Y:S02]  /*11f0*/  IMAD.U32 R16, RZ, RZ, UR4 ;  /* 0x00000004ff107e24 */ /* 0x000fe4000f8e00ff */
[----:B------:R-:W-:Y:S02]  /*1200*/  IMAD.U32 R17, RZ, RZ, UR5 ;  /* 0x00000005ff117e24 */ /* 0x000fe4000f8e00ff */
[----:B------:R-:W-:Y:S02]  /*1210*/  IMAD.IADD R3, R222, 0x1, -R3 ;  /* 0x00000001de037824 */ /* 0x000fe400078e0a03 */
[----:B------:R-:W-:Y:S02]  /*1220*/  IMAD.SHL.U32 R5, R6, 0x8, RZ ;  /* 0x0000000806057824 */ /* 0x000fe400078e00ff */
[----:B------:R-:W-:Y:S02]  /*1230*/  IMAD R7, R0, 0x10, R7 ;  /* 0x0000001000077824 */ /* 0x000fe400078e0207 */
[----:B------:R-:W-:-:S02]  /*1240*/  IMAD.IADD R2, R225, 0x1, -R2 ;  /* 0x00000001e1027824 */ /* 0x000fc400078e0a02 */
[----:B------:R-:W-:Y:S02]  /*1250*/  IMAD R228, R3, R228, 0xb0 ;  /* 0x000000b003e47424 */ /* 0x000fe400078e02e4 */
[----:B------:R-:W-:Y:S01]  /*1260*/  IMAD.WIDE R16, R5, 0x2, R16 ;  /* 0x0000000205107825 */ /* 0x000fe200078e0210 */
[----:B------:R-:W-:-:S03]  /*1270*/  UMOV UR60, URZ ;  /* 0x0000003f003c7c82 */ /* 0x000fc60008000000 */
[----:B------:R-:W-:Y:S02]  /*1280*/  IMAD R227, R2, 0x40, R7 ;  /* 0x0000004002e37824 */ /* 0x000fe400078e0207 */
[----:B------:R-:W-:Y:S02]  /*1290*/  IMAD.U32 R220, RZ, RZ, UR7 ;  /* 0x00000007ffdc7e24 */ /* 0x000fe4000f8e00ff */
[----:B------:R-:W-:Y:S01]  /*12a0*/  IMAD.MOV.U32 R221, RZ, RZ, RZ ;  /* 0x000000ffffdd7224 */ /* 0x000fe200078e00ff */
[----:B------:R-:W-:Y:S01]  /*12b0*/  UMOV UR38, URZ ;  /* 0x0000003f00267c82 */ /* 0x000fe20008000000 */
[----:B--2---:R-:W-:-:S07]  /*12c0*/  LOP3.LUT R18, R8, 0x1, RZ, 0xfc, !PT ;  /* 0x0000000108127812 */ /* 0x004fce00078efcff */
.L_x_154:
[----:B------:R-:W1:Y:S01]  /*12d0*/  SHFL.IDX PT, R0, R225, RZ, 0x1f ;  /* 0x00001fffe1007589 */ /* 0x000e6200000e0000 */
[----:B------:R-:W2:Y:S01]  /*12e0*/  LDC R113, c[0x0][0x2e0] ;  /* 0x0000b800ff717b82 */ /* 0x000ea20000000800 */
[----:B------:R-:W-:Y:S01]  /*12f0*/  ULDC UR4, c[0x0][0xda8] ;  /* 0x00036a0000047ab9 */ /* 0x000fe20000000800 */
[----:B------:R-:W-:Y:S01]  /*1300*/  ULDC.64 UR6, c[0x0][0x3f8] ;  /* 0x0000fe0000067ab9 */ /* 0x000fe20000000a00 */
[----:B------:R-:W-:Y:S01]  /*1310*/  R2UR UR10, R220 ;  /* 0x00000000dc0a72ca */ /* 0x000fe200000e0000 */
[----:B------:R-:W-:Y:S02]  /*1320*/  UISETP.NE.AND UP1, UPT, UR4, 0x1, UPT ;  /* 0x000000010400788c */ /* 0x000fe4000bf25270 */
[----:B------:R-:W-:Y:S01]  /*1330*/  UISETP.NE.U32.AND UP0, UPT, UR6, URZ, UPT ;  /* 0x0000003f0600728c */ /* 0x000fe2000bf05070 */
[----:B------:R-:W-:Y:S02]  /*1340*/  ULDC UR5, c[0x0][0xdb4] ;  /* 0x00036d0000057ab9 */ /* 0x000fe40000000800 */
[----:B------:R-:W-:Y:S01]  /*1350*/  ULDC UR6, c[0x0][0x404] ;  /* 0x0001010000067ab9 */ /* 0x000fe20000000800 */
[----:B------:R-:W-:-:S02]  /*1360*/  UISETP.NE.AND.EX UP0, UPT, UR7, URZ, UPT, UP0 ;  /* 0x0000003f0700728c */ /* 0x000fc4000bf05300 */
[----:B------:R-:W-:Y:S02]  /*1370*/  UIADD3 UR8, UR39, 0x16400, URZ ;  /* 0x0001640027087890 */ /* 0x000fe4000fffe03f */
[----:B------:R-:W-:Y:S02]  /*1380*/  UISETP.NE.AND UP2, UPT, UR5, 0x1, UPT ;  /* 0x000000010500788c */ /* 0x000fe4000bf45270 */
[----:B------:R-:W-:Y:S01]  /*1390*/  USEL UR6, UR6, 0x1, UP0 ;  /* 0x0000000106067887 */ /* 0x000fe20008000000 */
[----:B------:R-:W-:Y:S01]  /*13a0*/  @UP1 ULDC UR5, c[0x0][0xdac] ;  /* 0x00036b0000051ab9 */ /* 0x000fe20000000800 */
[----:B------:R-:W-:Y:S01]  /*13b0*/  ULOP3.LUT UP0, URZ, UR8, 0x9f, URZ, 0xc0, !UPT ;  /* 0x0000009f083f7892 */ /* 0x000fe2000f80c03f */
[----:B------:R-:W-:Y:S01]  /*13c0*/  UMOV UR11, UR10 ;  /* 0x0000000a000b7c82 */ /* 0x000fe20008000000 */
[----:B-1----:R-:W-:Y:S02]  /*13d0*/  R2UR UR61, R0 ;  /* 0x00000000003d72ca */ /* 0x002fe400000e0000 */
[----:B--2---:R-:W-:Y:S01]  /*13e0*/  IMAD R113, R113, UR6, RZ ;  /* 0x0000000671717c24 */ /* 0x004fe2000f8e02ff */
[----:B------:R-:W-:Y:S01]  /*13f0*/  @UP1 ULDC UR6, c[0x0][0xdb0] ;  /* 0x00036c0000061ab9 */ /* 0x000fe20000000800 */
[----:B------:R-:W-:-:S02]  /*1400*/  PLOP3.LUT P0, PT, PT, PT, UP0, 0x80, 0x0 ;  /* 0x000000000000781c */ /* 0x000fc40003f0f008 */
[----:B------:R-:W-:-:S04]  /*1410*/  VIADD R0, R113, 0xaf ;  /* 0x000000af71007836 */ /* 0x000fc80000000000 */
[----:B------:R-:W-:-:S03]  /*1420*/  IMAD.HI R0, R0, 0x2e8ba2e9, RZ ;  /* 0x2e8ba2e900007827 */ /* 0x000fc600078e02ff */
[----:B------:R-:W-:Y:S02]  /*1430*/  ULEA.HI UR4, UR61, UR61, URZ, 0x1 ;  /* 0x0000003d3d047291 */ /* 0x000fe4000f8f083f */
[----:B------:R-:W-:Y:S02]  /*1440*/  SHF.R.U32.HI R3, RZ, 0x1f, R0 ;  /* 0x0000001fff037819 */ /* 0x000fe40000011600 */
[----:B------:R-:W-:Y:S02]  /*1450*/  ULOP3.LUT UR7, UR4, 0x1e, URZ, 0xc0, !UPT ;  /* 0x0000001e04077892 */ /* 0x000fe4000f8ec03f */
[----:B------:R-:W-:Y:S01]  /*1460*/  LEA.HI.SX32 R112, R0, R3, 0x1b ;  /* 0x0000000300707211 */ /* 0x000fe200078fdaff */
[----:B------:R-:W-:Y:S02]  /*1470*/  UIMAD.WIDE.U32 UR4, UR10, UR5, URZ ;  /* 0x000000050a0472a5 */ /* 0x000fe4000f8e003f */
[----:B------:R-:W-:Y:S02]  /*1480*/  UIADD3 UR7, UR61, -UR7, URZ ;  /* 0x800000073d077290 */ /* 0x000fe4000fffe03f */
[----:B------:R-:W-:-:S02]  /*1490*/  @UP1 USHF.R.U32.HI UR11, URZ, UR6, UR5 ;  /* 0x000000063f0b1299 */ /* 0x000fc40008011605 */
[----:B------:R-:W-:-:S03]  /*14a0*/  ULEA UR7, UR7, UR8, 0xd ;  /* 0x0000000807077291 */ /* 0x000fc6000f8e683f */
[----:B------:R-:W-:Y:S01]  /*14b0*/  @UP2 ULDC.64 UR8, c[0x0][0xdb8] ;  /* 0x00036e0000082ab9 */ /* 0x000fe20000000a00 */
[----:B------:R-:W-:Y:S01]  /*14c0*/  USHF.R.U32.HI UR7, URZ, 0x4, UR7 ;  /* 0x000000043f077899 */ /* 0x000fe20008011607 */
[----:B------:R-:W-:Y:S01]  /*14d0*/  IMAD.U32 R224, RZ, RZ, UR11 ;  /* 0x0000000bffe07e24 */ /* 0x000fe2000f8e00ff */
[----:B------:R-:W-:Y:S02]  /*14e0*/  UIMAD.WIDE.U32 UR4, UR11, UR8, URZ ;  /* 0x000000080b0472a5 */ /* 0x000fe4000f8e003f */
[----:B------:R-:W-:Y:S01]  /*14f0*/  UMOV UR36, UR11 ;  /* 0x0000000b00247c82 */ /* 0x000fe20008000000 */
[----:B------:R-:W-:Y:S02]  /*1500*/  ULOP3.LUT UR48, UR7, 0x3fff, URZ, 0xc0, !UPT ;  /* 0x00003fff07307892 */ /* 0x000fe4000f8ec03f */
[----:B------:R-:W-:Y:S02]  /*1510*/  @UP2 USHF.R.U32.HI UR36, URZ, UR9, UR5 ;  /* 0x000000093f242299 */ /* 0x000fe40008011605 */
[----:B------:R-:W-:-:S02]  /*1520*/  UMOV UR4, UR10 ;  /* 0x0000000a00047c82 */ /* 0x000fc40008000000 */
[----:B------:R-:W-:Y:S01]  /*1530*/  IMAD.U32 R223, RZ, RZ, UR4 ;  /* 0x00000004ffdf7e24 */ /* 0x000fe2000f8e00ff */
[----:B------:R-:W-:Y:S07]  /*1540*/  @!P0 BRA `(.L_x_128) ;  /* 0x0000000000408947 */ /* 0x000fee0003800000 */
        /* <DEDUP_REMOVED lines=16> */
.L_x_128:
[----:B------:R-:W-:Y:S02]  /*1650*/  LOP3.LUT R0, R221, 0x1, RZ, 0xc0, !PT ;  /* 0x00000001dd007812 */ /* 0x000fe400078ec0ff */
[----:B------:R-:W-:Y:S02]  /*1660*/  ISETP.NE.AND P0, PT, R18, 0x3, PT ;  /* 0x000000031200780c */ /* 0x000fe40003f05270 */
[----:B------:R-:W-:-:S04]  /*1670*/  SHF.L.U32 R0, R0, 0x1f, RZ ;  /* 0x0000001f00007819 */ /* 0x000fc800000006ff */
[----:B------:R-:W1:Y:S02]  /*1680*/  SYNCS.PHASECHK.TRANS64.TRYWAIT P1, [UR39+0x34800], R0 ;  /* 0x03480000ff0075a7 */ /* 0x000e640008020167 */
[----:B-1----:R-:W-:Y:S05]  /*1690*/  @!P1 BRA `(.L_x_129) ;  /* 0x000000e000689947 */ /* 0x002fea0003800000 */
.L_x_219:
[----:B------:R-:W-:Y:S05]  /*16a0*/  @!P0 BRA `(.L_x_130) ;  /* 0x0000000000048947 */ /* 0x000fea0003800000 */
[----:B------:R-:W-:Y:S01]  /*16b0*/  BPT.TRAP 0x1 ;  /* 0x000000040000795c */ /* 0x000fe20000300000 */
.L_x_130:
[----:B------:R-:W-:Y:S02]  /*16c0*/  IMAD.U32 R12, RZ, RZ, UR38 ;  /* 0x00000026ff0c7e24 */ /* 0x000fe4000f8e00ff */
[----:B-1----:R-:W-:-:S03]  /*16d0*/  IMAD.U32 R3, RZ, RZ, UR60 ;  /* 0x0000003cff037e24 */ /* 0x002fc6000f8e00ff */
[----:B------:R-:W-:Y:S02]  /*16e0*/  LEA R12, R12, UR39, 0x3 ;  /* 0x000000270c0c7c11 */ /* 0x000fe4000f8e18ff */
[----:B------:R-:W-:-:S04]  /*16f0*/  SHF.L.U32 R3, R3, 0x1f, RZ ;  /* 0x0000001f03037819 */ /* 0x000fc800000006ff */
[----:B------:R1:W2:Y:S01]  /*1700*/  SYNCS.PHASECHK.TRANS64.TRYWAIT P1, [R12+URZ+0x34830], R3 ;  /* 0x034830030c0075a7 */ /* 0x0002a2000802017f */
[----:B------:R-:W-:Y:S05]  /*1710*/  @!P0 BRA `(.L_x_131) ;  /* 0x0000000000048947 */ /* 0x000fea0003800000 */
[----:B------:R-:W-:Y:S01]  /*1720*/  BPT.TRAP 0x1 ;  /* 0x000000040000795c */ /* 0x000fe20000300000 */
.L_x_131:
[----:B--2---:R-:W-:Y:S05]  /*1730*/  @P1 BRA `(.L_x_132) ;  /* 0x0000000000081947 */ /* 0x004fea0003800000 */
[----:B------:R-:W2:Y:S02]  /*1740*/  SYNCS.PHASECHK.TRANS64.TRYWAIT P1, [R12+URZ+0x34830], R3 ;  /* 0x034830030c0075a7 */ /* 0x000ea4000802017f */
[----:B--2---:R-:W-:Y:S05]  /*1750*/  @!P1 BRA `(.L_x_133) ;  /* 0x000000e000509947 */ /* 0x004fea0003800000 */
.L_x_132:
[----:B------:R-:W-:Y:S05]  /*1760*/  WARPSYNC.ALL ;  /* 0x0000000000007948 */ /* 0x000fea0003800000 */
[----:B------:R-:W-:Y:S01]  /*1770*/  UIADD3 UR4, UR39, 0x1e400, URZ ;  /* 0x0001e40027047890 */ /* 0x000fe2000fffe03f */
[----:B------:R-:W-:Y:S01]  /*1780*/  WARPGROUP.ARRIVE ;  /* 0x00000000000079c5 */ /* 0x000fe20000000000 */
[----:B------:R-:W-:Y:S02]  /*1790*/  ULOP3.LUT UR48, UR48, 0x10000, URZ, 0xfc, !UPT ;  /* 0x0001000030307892 */ /* 0x000fe4000f8efc3f */
[----:B------:R-:W-:Y:S01]  /*17a0*/  USHF.R.U32.HI UR4, URZ, 0x4, UR4 ;  /* 0x000000043f047899 */ /* 0x000fe20008011604 */
[----:B------:R-:W-:Y:S01]  /*17b0*/  UMOV UR41, 0x40000040 ;  /* 0x4000004000297882 */ /* 0x000fe20000000000 */
[----:B------:R-:W-:-:S02]  /*17c0*/  UMOV UR43, 0x40000040 ;  /* 0x40000040002b7882 */ /* 0x000fc40000000000 */
[----:B------:R-:W-:Y:S01]  /*17d0*/  ULOP3.LUT UR6, UR4, 0x3fff, URZ, 0xc0, !UPT ;  /* 0x00003fff04067892 */ /* 0x000fe2000f8ec03f */
[----:B------:R-:W-:Y:S01]  /*17e0*/  IMAD.U32 R9, RZ, RZ, UR41 ;  /* 0x00000029ff097e24 */ /* 0x000fe2000f8e00ff */
[----:B------:R-:W-:Y:S01]  /*17f0*/  UMOV UR40, UR48 ;  /* 0x0000003000287c82 */ /* 0x000fe20008000000 */
[----:B------:R-:W-:Y:S01]  /*1800*/  UMOV UR5, UR41 ;  /* 0x0000002900057c82 */ /* 0x000fe20008000000 */
[----:B------:R-:W-:Y:S01]  /*1810*/  ULOP3.LUT UR7, UR6, 0x10000, URZ, 0xfc, !UPT ;  /* 0x0001000006077892 */ /* 0x000fe2000f8efc3f */
[----:B------:R-:W-:Y:S01]  /*1820*/  IMAD.U32 R8, RZ, RZ, UR40 ;  /* 0x00000028ff087e24 */ /* 0x000fe2000f8e00ff */
[----:B------:R-:W-:Y:S01]  /*1830*/  UMOV UR4, UR40 ;  /* 0x0000002800047c82 */ /* 0x000fe20008000000 */
[----:B------:R-:W-:Y:S01]  /*1840*/  UMOV UR8, UR40 ;  /* 0x0000002800087c82 */ /* 0x000fe20008000000 */
[----:B------:R-:W-:Y:S02]  /*1850*/  UIMAD UR37, UR38, 0xb00, UR7 ;  /* 0x00000b00262578a4 */ /* 0x000fe4000f8e0207 */
[----:B------:R-:W-:Y:S01]  /*1860*/  IMAD.U32 R0, RZ, RZ, UR7 ;  /* 0x00000007ff007e24 */ /* 0x000fe2000f8e00ff */
[----:B------:R-:W-:Y:S01]  /*1870*/  UMOV UR7, 0x40000040 ;  /* 0x4000004000077882 */ /* 0x000fe20000000000 */
[----:B------:R-:W-:-:S02]  /*1880*/  UIADD3 UR6, UR37, 0x80, URZ ;  /* 0x0000008025067890 */ /* 0x000fc4000fffe03f */
[----:B------:R-:W-:Y:S02]  /*1890*/  UIADD3 UR10, UR37, 0x100, URZ ;  /* 0x00000100250a7890 */ /* 0x000fe4000fffe03f */
[----:B------:R-:W-:Y:S01]  /*18a0*/  UMOV UR42, UR37 ;  /* 0x00000025002a7c82 */ /* 0x000fe20008000000 */
[----:B------:R-:W-:Y:S01]  /*18b0*/  UMOV UR9, UR41 ;  /* 0x0000002900097c82 */ /* 0x000fe20008000000 */
[----:B------:R-:W-:Y:S01]  /*18c0*/  HGMMA.64x16x16.F32 R104, gdesc[UR40], RZ, !UPT, gsb0 ;  /* 0x00200000286879f0 */ /* 0x000fe2000c0008ff */
[----:B------:R-:W-:Y:S01]  /*18d0*/  UMOV UR11, 0x40000040 ;  /* 0x40000040000b7882 */ /* 0x000fe20000000000 */
[----:B------:R-:W-:Y:S01]  /*18e0*/  UIADD3 UR14, UR37, 0x180, URZ ;  /* 0x00000180250e7890 */ /* 0x000fe2000fffe03f */
[----:B------:R-:W-:Y:S01]  /*18f0*/  UMOV UR12, UR40 ;  /* 0x00000028000c7c82 */ /* 0x000fe20008000000 */
[----:B------:R-:W-:Y:S01]  /*1900*/  UMOV UR13, UR41 ;  /* 0x00000029000d7c82 */ /* 0x000fe20008000000 */
        /* <DEDUP_REMOVED lines=21> */
[----:B------:R-:W-:Y:S01]  /*1a60*/  UMOV UR43, 0x40000040 ;  /* 0x40000040002b7882 */ /* 0x000fe20000000000 */
[----:B------:R-:W-:Y:S01]  /*1a70*/  UIADD3 UR46, UR37, 0x604, URZ ;  /* 0x00000604252e7890 */ /* 0x000fe2000fffe03f */
[----:B------:R-:W-:Y:S01]  /*1a80*/  UMOV UR47, 0x40000040 ;  /* 0x40000040002f7882 */ /* 0x000fe20000000000 */
[----:B------:R-:W-:Y:S01]  /*1a90*/  UIADD3 UR50, UR37, 0x606, URZ ;  /* 0x0000060625327890 */ /* 0x000fe2000fffe03f */
[----:B------:R-:W-:Y:S01]  /*1aa0*/  UMOV UR51, 0x40000040 ;  /* 0x4000004000337882 */ /* 0x000fe20000000000 */
        /* <DEDUP_REMOVED lines=50> */
[----:B------:R-:W-:Y:S02]  /*1dd0*/  UMOV UR41, 0x40000040 ;  /* 0x4000004000297882 */ /* 0x000fe40000000000 */
[----:B------:R-:W-:Y:S01]  /*1de0*/  UMOV UR9, UR41 ;  /* 0x0000002900097c82 */ /* 0x000fe20008000000 */
[----:B------:R-:W-:Y:S01]  /*1df0*/  UMOV UR13, UR41 ;  /* 0x00000029000d7c82 */ /* 0x000fe20008000000 */
[----:B------:R-:W-:Y:S01]  /*1e00*/  UMOV UR17, UR41 ;  /* 0x0000002900117c82 */ /* 0x000fe20008000000 */
[----:B------:R-:W-:Y:S01]  /*1e10*/  UMOV UR21, UR41 ;  /* 0x0000002900157c82 */ /* 0x000fe20008000000 */
[----:B------:R-:W-:Y:S01]  /*1e20*/  UMOV UR25, UR41 ;  /* 0x0000002900197c82 */ /* 0x000fe20008000000 */
[----:B------:R-:W-:Y:S01]  /*1e30*/  UMOV UR29, UR41 ;  /* 0x00000029001d7c82 */ /* 0x000fe20008000000 */
[----:B------:R-:W-:Y:S01]  /*1e40*/  UMOV UR33, UR41 ;  /* 0x0000002900217c82 */ /* 0x000fe20008000000 */
[----:B------:R-:W-:Y:S01]  /*1e50*/  IMAD.U32 R7, RZ, RZ, UR41 ;  /* 0x00000029ff077e24 */ /* 0x000fe2000f8e00ff */
[----:B------:R-:W-:-:S02]  /*1e60*/  WARPGROUP.DEPBAR.LE gsb0, 0x0 ;  /* 0x00008000000079c5 */ /* 0x000fc40000010000 */
[----:B------:R-:W-:-:S06]  /*1e70*/  WARPGROUP.ARRIVE ;  /* 0x00000000000079c5 */ /* 0x000fcc0000000000 */
[----:B------:R-:W-:Y:S01]  /*1e80*/  HGMMA.64x16x16.F32 R24, gdesc[UR4], RZ, !UPT, gsb0 ;  /* 0x00200000041879f0 */ /* 0x000fe2000c0008ff */
[----:B------:R-:W-:Y:S02]  /*1e90*/  UIADD3 UR4, UR48, 0x2, URZ ;  /* 0x0000000230047890 */ /* 0x000fe4000fffe03f */
[----:B------:R-:W-:Y:S01]  /*1ea0*/  UIADD3 UR6, UR37, 0x2, URZ ;  /* 0x0000000225067890 */ /* 0x000fe2000fffe03f */
[----:B------:R-:W-:Y:S01]  /*1eb0*/  UMOV UR5, UR41 ;  /* 0x0000002900057c82 */ /* 0x000fe20008000000 */
[----:B------:R-:W-:-:S03]  /*1ec0*/  UMOV UR7, 0x40000040 ;  /* 0x4000004000077882 */ /* 0x000fc60000000000 */
[----:B------:R-:W-:Y:S02]  /*1ed0*/  UMOV UR40, UR4 ;  /* 0x0000000400287c82 */ /* 0x000fe40008000000 */
        /* <DEDUP_REMOVED lines=15> */
[----:B------:R-:W-:Y:S01]  /*1fd0*/  HGMMA.64x16x16.F32 R104, gdesc[UR40], R104, gsb0 ;  /* 0x00200000286879f0 */ /* 0x000fe20008000868 */
[----:B------:R-:W-:Y:S02]  /*1fe0*/  UMOV UR43, 0x40000040 ;  /* 0x40000040002b7882 */ /* 0x000fe40000000000 */
[----:B------:R-:W-:Y:S02]  /*1ff0*/  WARPGROUP.DEPBAR.LE gsb0, 0x0 ;  /* 0x00008000000079c5 */ /* 0x000fe40000010000 */
[----:B------:R-:W-:-:S06]  /*2000*/  WARPGROUP.ARRIVE ;  /* 0x00000000000079c5 */ /* 0x000fcc0000000000 */
[----:B------:R-:W-:Y:S01]  /*2010*/  HGMMA.64x16x16.F32 R96, gdesc[UR4], R96, gsb0 ;  /* 0x00200000046079f0 */ /* 0x000fe20008000860 */
[----:B------:R-:W-:Y:S02]  /*2020*/  UIADD3 UR4, UR37, 0x202, URZ ;  /* 0x0000020225047890 */ /* 0x000fe4000fffe03f */
[----:B------:R-:W-:Y:S01]  /*2030*/  UIADD3 UR6, UR37, 0x482, URZ ;  /* 0x0000048225067890 */ /* 0x000fe2000fffe03f */
[----:B------:R-:W-:Y:S01]  /*2040*/  UMOV UR5, UR41 ;  /* 0x0000002900057c82 */ /* 0x000fe20008000000 */
[----:B------:R-:W-:-:S03]  /*2050*/  UMOV UR7, 0x40000040 ;  /* 0x4000004000077882 */ /* 0x000fc60000000000 */
[----:B------:R-:W-:Y:S01]  /*2060*/  UMOV UR18, UR4 ;  /* 0x0000000400127c82 */ /* 0x000fe20008000000 */
[----:B------:R-:W-:Y:S01]  /*2070*/  UMOV UR4, UR40 ;  /* 0x0000002800047c82 */ /* 0x000fe20008000000 */
        /* <DEDUP_REMOVED lines=137> */
[----:B-12---:R-:W-:Y:S01]  /*2910*/  IMAD.U32 R3, RZ, RZ, UR41 ;  /* 0x00000029ff037e24 */ /* 0x006fe2000f8e00ff */
        /* <DEDUP_REMOVED lines=84> */
[----:B------:R-:W-:Y:S01]  /*2e60*/  UMOV UR7, 0x40000040 ;  /* 0x4000004000077882 */ /* 0x000fe20000000000 */
        /* <DEDUP_REMOVED lines=14> */
[----:B------:R-:W-:-:S02]  /*2f50*/  WARPGROUP.DEPBAR.LE gsb0, 0x0 ;  /* 0x00008000000079c5 */ /* 0x000fc40000010000 */
[----:B------:R-:W-:-:S06]  /*2f60*/  WARPGROUP.ARRIVE ;  /* 0x00000000000079c5 */ /* 0x000fcc0000000000 */
[----:B------:R-:W-:Y:S01]  /*2f70*/  HGMMA.64x16x16.F32 R104, gdesc[UR4], R104, gsb0 ;  /* 0x00200000046879f0 */ /* 0x000fe20008000868 */
[----:B------:R-:W-:Y:S01]  /*2f80*/  UMOV UR6, UR10 ;  /* 0x0000000a00067c82 */ /* 0x000fe20008000000 */
[----:B------:R-:W-:Y:S01]  /*2f90*/  UMOV UR7, 0x40000040 ;  /* 0x4000004000077882 */ /* 0x000fe20000000000 */
[----:B------:R-:W-:Y:S01]  /*2fa0*/  UMOV UR10, UR14 ;  /* 0x0000000e000a7c82 */ /* 0x000fe20008000000 */
[----:B------:R-:W-:Y:S01]  /*2fb0*/  UMOV UR14, UR18 ;  /* 0x00000012000e7c82 */ /* 0x000fe20008000000 */
        /* <DEDUP_REMOVED lines=9> */
[----:B------:R-:W-:-:S06]  /*3050*/  UMOV UR7, 0x40000040 ;  /* 0x4000004000077882 */ /* 0x000fcc0000000000 */
[----:B------:R-:W-:Y:S01]  /*3060*/  UMOV UR18, UR6 ;  /* 0x0000000600127c82 */ /* 0x000fe20008000000 */
[----:B------:R-:W-:Y:S01]  /*3070*/  UIADD3 UR6, UR37, 0xa00, URZ ;  /* 0x00000a0025067890 */ /* 0x000fe2000fffe03f */
[----:B------:R-:W-:Y:S02]  /*3080*/  WARPGROUP.DEPBAR.LE gsb0, 0x0 ;  /* 0x00008000000079c5 */ /* 0x000fe40000010000 */
[----:B------:R-:W-:-:S06]  /*3090*/  WARPGROUP.ARRIVE ;  /* 0x00000000000079c5 */ /* 0x000fcc0000000000 */
[----:B------:R-:W-:Y:S01]  /*30a0*/  HGMMA.64x16x16.F32 R80, gdesc[UR8], R80, gsb0 ;  /* 0x00200000085079f0 */ /* 0x000fe20008000850 */
[----:B------:R-:W-:Y:S02]  /*30b0*/  UIADD3 UR8, UR37, 0xa80, URZ ;  /* 0x00000a8025087890 */ /* 0x000fe4000fffe03f */
[----:B------:R-:W-:Y:S01]  /*30c0*/  UIADD3 UR10, UR37, 0x582, URZ ;  /* 0x00000582250a7890 */ /* 0x000fe2000fffe03f */
[----:B------:R-:W-:Y:S01]  /*30d0*/  UMOV UR9, 0x40000040 ;  /* 0x4000004000097882 */ /* 0x000fe20000000000 */
[----:B------:R-:W-:Y:S01]  /*30e0*/  UMOV UR11, 0x40000040 ;  /* 0x40000040000b7882 */ /* 0x000fe20000000000 */
[----:B------:R-:W-:Y:S01]  /*30f0*/  UMOV UR41, UR9 ;  /* 0x0000000900297c82 */ /* 0x000fe20008000000 */
[----:B------:R-:W-:Y:S01]  /*3100*/  UMOV UR33, UR9 ;  /* 0x0000000900217c82 */ /* 0x000fe20008000000 */
[----:B------:R-:W-:Y:S02]  /*3110*/  WARPGROUP.DEPBAR.LE gsb0, 0x0 ;  /* 0x00008000000079c5 */ /* 0x000fe40000010000 */
[----:B------:R-:W-:-:S06]  /*3120*/  WARPGROUP.ARRIVE ;  /* 0x00000000000079c5 */ /* 0x000fcc0000000000 */
[----:B------:R-:W-:Y:S01]  /*3130*/  HGMMA.64x16x16.F32 R72, gdesc[UR12], R72, gsb0 ;  /* 0x002000000c4879f0 */ /* 0x000fe20008000848 */
[----:B------:R-:W-:Y:S01]  /*3140*/  UIADD3 UR14, UR37, 0x782, URZ ;  /* 0x00000782250e7890 */ /* 0x000fe2000fffe03f */
[----:B------:R-:W-:Y:S01]  /*3150*/  UMOV UR13, UR9 ;  /* 0x00000009000d7c82 */ /* 0x000fe20008000000 */
[----:B------:R-:W-:Y:S01]  /*3160*/  UMOV UR15, 0x40000040 ;  /* 0x40000040000f7882 */ /* 0x000fe20000000000 */
        /* <DEDUP_REMOVED lines=27> */
[----:B------:R-:W-:Y:S01]  /*3320*/  UMOV UR6, UR8 ;  /* 0x0000000800067c82 */ /* 0x000fe20008000000 */
[----:B------:R-:W-:Y:S01]  /*3330*/  UMOV UR7, 0x40000040 ;  /* 0x4000004000077882 */ /* 0x000fe20000000000 */
[----:B------:R-:W-:-:S07]  /*3340*/  UIADD3 UR8, UR48, 0x402, URZ ;  /* 0x0000040230087890 */ /* 0x000fce000fffe03f */
[----:B------:R-:W-:Y:S01]  /*3350*/  UMOV UR40, UR8 ;  /* 0x0000000800287c82 */ /* 0x000fe20008000000 */
[----:B------:R-:W-:Y:S01]  /*3360*/  UMOV UR32, UR8 ;  /* 0x0000000800207c82 */ /* 0x000fe20008000000 */
[----:B------:R-:W-:Y:S01]  /*3370*/  UMOV UR12, UR8 ;  /* 0x00000008000c7c82 */ /* 0x000fe20008000000 */
[----:B------:R-:W-:Y:S01]  /*3380*/  UMOV UR16, UR8 ;  /* 0x0000000800107c82 */ /* 0x000fe20008000000 */
[----:B------:R-:W-:Y:S01]  /*3390*/  UMOV UR20, UR8 ;  /* 0x0000000800147c82 */ /* 0x000fe20008000000 */
[----:B------:R-:W-:Y:S01]  /*33a0*/  UMOV UR24, UR8 ;  /* 0x0000000800187c82 */ /* 0x000fe20008000000 */
[----:B------:R-:W-:Y:S01]  /*33b0*/  UMOV UR28, UR8 ;  /* 0x00000008001c7c82 */ /* 0x000fe20008000000 */
        /* <DEDUP_REMOVED lines=185> */
[----:B------:R-:W-:Y:S05]  /*3f50*/  @!P0 BRA `(.L_x_134) ;  /* 0x0000000000048947 */ /* 0x000fea0003800000 */
[----:B------:R-:W-:Y:S01]  /*3f60*/  BPT.TRAP 0x1 ;  /* 0x000000040000795c */ /* 0x000fe20000300000 */
.L_x_134:
[----:B------:R-:W-:Y:S01]  /*3f70*/  IMAD.IADD R11, R228, 0x1, R113 ;  /* 0x00000001e40b7824 */ /* 0x000fe200078e0271 */
[----:B------:R-:W-:Y:S01]  /*3f80*/  P2R R114, PR, RZ, 0x1 ;  /* 0x00000001ff727803 */ /* 0x000fe20000000000 */
[----:B------:R-:W-:Y:S01]  /*3f90*/  ULDC UR6, c[0x0][0x988] ;  /* 0x0002620000067ab9 */ /* 0x000fe20000000800 */
[----:B------:R-:W2:Y:S01]  /*3fa0*/  LDL R116, [R1] ;  /* 0x0000000001747983 */ /* 0x000ea20000100800 */
[----:B------:R-:W-:-:S05]  /*3fb0*/  IMAD R20, R112, -0xb0, R11 ;  /* 0xffffff5070147824 */ /* 0x000fca00078e020b */
[C---:B------:R-:W-:Y:S02]  /*3fc0*/  ISETP.GT.AND P4, PT, R20.reuse, RZ, PT ;  /* 0x000000ff1400720c */ /* 0x040fe40003f84270 */
[C---:B------:R-:W-:Y:S02]  /*3fd0*/  ISETP.GT.AND P3, PT, R20.reuse, 0x1, PT ;  /* 0x000000011400780c */ /* 0x040fe40003f64270 */
[----:B------:R-:W-:Y:S02]  /*3fe0*/  ISETP.GT.AND P1, PT, R20, 0x8, PT ;  /* 0x000000081400780c */ /* 0x000fe40003f24270 */
[----:B------:R-:W-:Y:S02]  /*3ff0*/  FSEL R13, R104, -INF , P4 ;  /* 0xff800000680d7808 */ /* 0x000fe40002000000 */
[----:B------:R-:W-:Y:S02]  /*4000*/  FSEL R14, R105, -INF , P3 ;  /* 0xff800000690e7808 */ /* 0x000fe40001800000 */
[----:B------:R-:W-:-:S02]  /*4010*/  ISETP.GT.AND P2, PT, R20, 0x9, PT ;  /* 0x000000091400780c */ /* 0x000fc40003f44270 */
[----:B------:R-:W-:Y:S02]  /*4020*/  FSEL R105, R108, -INF , P1 ;  /* 0xff8000006c697808 */ /* 0x000fe40000800000 */
[----:B------:R-:W-:Y:S02]  /*4030*/  FMNMX.FTZ R10, R13, R14, !PT ;  /* 0x0000000e0d0a7209 */ /* 0x000fe40007810000 */
[C---:B------:R-:W-:Y:S02]  /*4040*/  ISETP.GT.AND P6, PT, R20.reuse, 0x10, PT ;  /* 0x000000101400780c */ /* 0x040fe40003fc4270 */
[----:B------:R-:W-:Y:S02]  /*4050*/  FSEL R109, R109, -INF , P2 ;  /* 0xff8000006d6d7808 */ /* 0x000fe40001000000 */
[----:B------:R-:W-:Y:S02]  /*4060*/  FMNMX.FTZ R10, R105, R10, !PT ;  /* 0x0000000a690a7209 */ /* 0x000fe40007810000 */
[----:B------:R-:W-:-:S02]  /*4070*/  ISETP.GT.AND P5, PT, R20, 0x11, PT ;  /* 0x000000111400780c */ /* 0x000fc40003fa4270 */
[----:B------:R-:W-:Y:S02]  /*4080*/  FSEL R115, R96, -INF , P6 ;  /* 0xff80000060737808 */ /* 0x000fe40003000000 */
[----:B------:R-:W-:Y:S02]  /*4090*/  FMNMX.FTZ R10, R109, R10, !PT ;  /* 0x0000000a6d0a7209 */ /* 0x000fe40007810000 */
[----:B------:R-:W-:Y:S02]  /*40a0*/  FSEL R15, R106, -INF , P4 ;  /* 0xff8000006a0f7808 */ /* 0x000fe40002000000 */
[----:B------:R-:W-:Y:S02]  /*40b0*/  ISETP.GT.AND P4, PT, R20, 0x18, PT ;  /* 0x000000181400780c */ /* 0x000fe40003f84270 */
[----:B------:R-:W-:Y:S02]  /*40c0*/  FSEL R117, R97, -INF , P5 ;  /* 0xff80000061757808 */ /* 0x000fe40002800000 */
[----:B------:R-:W-:-:S02]  /*40d0*/  FMNMX.FTZ R10, R115, R10, !PT ;  /* 0x0000000a730a7209 */ /* 0x000fc40007810000 */
[----:B------:R-:W-:Y:S02]  /*40e0*/  FSEL R107, R107, -INF , P3 ;  /* 0xff8000006b6b7808 */ /* 0x000fe40001800000 */
[----:B------:R-:W-:Y:S02]  /*40f0*/  ISETP.GT.AND P3, PT, R20, 0x19, PT ;  /* 0x000000191400780c */ /* 0x000fe40003f64270 */
[----:B------:R-:W-:Y:S02]  /*4100*/  FSEL R119, R100, -INF , P4 ;  /* 0xff80000064777808 */ /* 0x000fe40002000000 */
[----:B------:R-:W-:Y:S02]  /*4110*/  FMNMX.FTZ R10, R117, R10, !PT ;  /* 0x0000000a750a7209 */ /* 0x000fe40007810000 */
[----:B------:R-:W-:Y:S02]  /*4120*/  FSEL R21, R110, -INF , P1 ;  /* 0xff8000006e157808 */ /* 0x000fe40000800000 */
        /* <DEDUP_REMOVED lines=8> */
[C---:B------:R-:W-:Y:S02]  /*41b0*/  ISETP.GT.AND P6, PT, R20.reuse, 0x28, PT ;  /* 0x000000281400780c */ /* 0x040fe40003fc4270 */
        /* <DEDUP_REMOVED lines=98> */
[----:B------:R-:W-:Y:S02]  /*47e0*/  ISETP.GT.AND P0, PT, R20, 0x89, PT ;  /* 0x000000891400780c */ /* 0x000fe40003f04270 */
[----:B------:R-:W-:-:S02]  /*47f0*/  FSEL R175, R44, -INF , P6 ;  /* 0xff8000002caf7808 */ /* 0x000fc40003000000 */
[----:B------:R-:W-:Y:S02]  /*4800*/  FMNMX.FTZ R10, R137, R10, !PT ;  /* 0x0000000a890a7209 */ /* 0x000fe40007810000 */
[----:B------:R-:W-:Y:S02]  /*4810*/  FSEL R51, R51, -INF , P5 ;  /* 0xff80000033337808 */ /* 0x000fe40002800000 */
        /* <DEDUP_REMOVED lines=15> */
[----:B------:R-:W-:-:S02]  /*4910*/  FSEL R185, R37, -INF , P2 ;  /* 0xff80000025b97808 */ /* 0x000fc40001000000 */
[----:B------:R-:W-:Y:S02]  /*4920*/  FMNMX.FTZ R10, R183, R10, !PT ;  /* 0x0000000ab70a7209 */ /* 0x000fe40007810000 */
[----:B------:R-:W-:Y:S02]  /*4930*/  ISETP.GT.AND P3, PT, R20, 0xa0, PT ;  /* 0x000000a01400780c */ /* 0x000fe40003f64270 */
[----:B------:R-:W-:Y:S02]  /*4940*/  FSEL R41, R54, -INF , P4 ;  /* 0xff80000036297808 */ /* 0x000fe40002000000 */
[----:B------:R-:W-:Y:S02]  /*4950*/  FSEL R187, R24, -INF , P3 ;  /* 0xff80000018bb7808 */ /* 0x000fe40001800000 */
[----:B------:R-:W-:Y:S02]  /*4960*/  FMNMX.FTZ R10, R185, R10, !PT ;  /* 0x0000000ab90a7209 */ /* 0x000fe40007810000 */
[----:B------:R-:W-:-:S02]  /*4970*/  ISETP.GT.AND P4, PT, R20, 0xa1, PT ;  /* 0x000000a11400780c */ /* 0x000fc40003f84270 */
[----:B------:R-:W-:Y:S02]  /*4980*/  FMNMX.FTZ R10, R187, R10, !PT ;  /* 0x0000000abb0a7209 */ /* 0x000fe40007810000 */
[----:B------:R-:W-:Y:S02]  /*4990*/  FSEL R191, R25, -INF , P4 ;  /* 0xff80000019bf7808 */ /* 0x000fe40002000000 */
[----:B------:R-:W-:Y:S02]  /*49a0*/  ISETP.GT.AND P5, PT, R20, 0xa8, PT ;  /* 0x000000a81400780c */ /* 0x000fe40003fa4270 */
[----:B------:R-:W-:Y:S02]  /*49b0*/  FMNMX.FTZ R10, R191, R10, !PT ;  /* 0x0000000abf0a7209 */ /* 0x000fe40007810000 */
[----:B------:R-:W-:Y:S02]  /*49c0*/  FSEL R189, R28, -INF , P5 ;  /* 0xff8000001cbd7808 */ /* 0x000fe40002800000 */
[----:B------:R-:W-:-:S02]  /*49d0*/  ISETP.GT.AND P6, PT, R20, 0xa9, PT ;  /* 0x000000a91400780c */ /* 0x000fc40003fc4270 */
[----:B------:R-:W-:Y:S02]  /*49e0*/  FMNMX.FTZ R10, R189, R10, !PT ;  /* 0x0000000abd0a7209 */ /* 0x000fe40007810000 */
[----:B------:R-:W-:Y:S02]  /*49f0*/  FSEL R193, R29, -INF , P6 ;  /* 0xff8000001dc17808 */ /* 0x000fe40003000000 */
[----:B------:R-:W-:Y:S02]  /*4a00*/  P2R R32, PR, RZ, 0x8 ;  /* 0x00000008ff207803 */ /* 0x000fe40000000000 */
[----:B------:R-:W-:Y:S01]  /*4a10*/  FMNMX.FTZ R24, R193, R10, !PT ;  /* 0x0000000ac1187209 */ /* 0x000fe20007810000 */
[----:B------:R-:W-:Y:S01]  /*4a20*/  IMAD.U32 R10, RZ, RZ, UR6 ;  /* 0x00000006ff0a7e24 */ /* 0x000fe2000f8e00ff */
[----:B------:R-:W-:Y:S02]  /*4a30*/  P2R R40, PR, RZ, 0x1 ;  /* 0x00000001ff287803 */ /* 0x000fe40000000000 */
[----:B------:R-:W-:Y:S01]  /*4a40*/  P2R R36, PR, RZ, 0x2 ;  /* 0x00000002ff247803 */ /* 0x000fe20000000000 */
[----:B------:R-:W1:Y:S01]  /*4a50*/  SHFL.BFLY PT, R11, R24, 0x2, 0x1f ;  /* 0x0c401f00180b7f89 */ /* 0x000e6200000e0000 */
[----:B------:R-:W-:-:S02]  /*4a60*/  P2R R33, PR, RZ, 0x4 ;  /* 0x00000004ff217803 */ /* 0x000fc40000000000 */
[C---:B------:R-:W-:Y:S02]  /*4a70*/  ISETP.GT.AND P2, PT, R20.reuse, 0x88, PT ;  /* 0x000000881400780c */ /* 0x040fe40003f44270 */
[C---:B------:R-:W-:Y:S02]  /*4a80*/  ISETP.GT.AND P1, PT, R20.reuse, 0x89, PT ;  /* 0x000000891400780c */ /* 0x040fe40003f24270 */
[----:B------:R-:W-:Y:S02]  /*4a90*/  ISETP.GT.AND P0, PT, R20, 0x90, PT ;  /* 0x000000901400780c */ /* 0x000fe40003f04270 */
[----:B------:R-:W-:Y:S02]  /*4aa0*/  FSEL R47, R47, -INF , P1 ;  /* 0xff8000002f2f7808 */ /* 0x000fe40000800000 */
[----:B------:R-:W-:Y:S02]  /*4ab0*/  FSEL R29, R34, -INF , P0 ;  /* 0xff800000221d7808 */ /* 0x000fe40000000000 */
[----:B------:R-:W-:-:S02]  /*4ac0*/  ISETP.NE.AND P0, PT, R40, RZ, PT ;  /* 0x000000ff2800720c */ /* 0x000fc40003f05270 */
[----:B------:R-:W-:Y:S02]  /*4ad0*/  ISETP.NE.AND P1, PT, R36, RZ, PT ;  /* 0x000000ff2400720c */ /* 0x000fe40003f25270 */
[----:B------:R-:W-:Y:S02]  /*4ae0*/  FSEL R35, R35, -INF , P0 ;  /* 0xff80000023237808 */ /* 0x000fe40000000000 */
[----:B------:R-:W-:Y:S02]  /*4af0*/  ISETP.NE.AND P0, PT, R114, RZ, PT ;  /* 0x000000ff7200720c */ /* 0x000fe40003f05270 */
[----:B-1----:R-:W-:-:S05]  /*4b00*/  FMNMX.FTZ R28, R24, R11, !PT ;  /* 0x0000000b181c7209 */ /* 0x002fca0007810000 */
[----:B------:R-:W1:Y:S02]  /*4b10*/  SHFL.BFLY PT, R11, R28, 0x1, 0x1f ;  /* 0x0c201f001c0b7f89 */ /* 0x000e6400000e0000 */
[----:B-1----:R-:W-:-:S04]  /*4b20*/  FMNMX.FTZ R11, R28, R11, !PT ;  /* 0x0000000b1c0b7209 */ /* 0x002fc80007810000 */
[C---:B------:R-:W-:Y:S01]  /*4b30*/  FSETP.NEU.FTZ.AND P3, PT, R11.reuse, -INF , PT ;  /* 0xff8000000b00780b */ /* 0x040fe20003f7d000 */
[----:B------:R-:W-:-:S05]  /*4b40*/  FMUL.FTZ R25, R11, R10 ;  /* 0x0000000a0b197220 */ /* 0x000fca0000410000 */
[----:B------:R-:W-:Y:S02]  /*4b50*/  FSEL R20, R25, RZ, P3 ;  /* 0x000000ff19147208 */ /* 0x000fe40001800000 */
[----:B------:R-:W-:Y:S02]  /*4b60*/  FSEL R25, R46, -INF , P2 ;  /* 0xff8000002e197808 */ /* 0x000fe40001000000 */
[----:B------:R-:W-:Y:S01]  /*4b70*/  ISETP.NE.AND P2, PT, R33, RZ, PT ;  /* 0x000000ff2100720c */ /* 0x000fe20003f45270 */
[-CC-:B------:R-:W-:Y:S01]  /*4b80*/  FFMA.FTZ R33, R14, R10.reuse, -R20.reuse ;  /* 0x0000000a0e217223 */ /* 0x180fe20000010814 */
[----:B------:R-:W-:Y:S01]  /*4b90*/  FMNMX.FTZ R14, R15, R107, !PT ;  /* 0x0000006b0f0e7209 */ /* 0x000fe20007810000 */
[-CC-:B------:R-:W-:Y:S01]  /*4ba0*/  FFMA.FTZ R178, R105, R10.reuse, -R20.reuse ;  /* 0x0000000a69b27223 */ /* 0x180fe20000010814 */
[-CC-:B------:R-:W-:Y:S01]  /*4bb0*/  FFMA.FTZ R105, R125, R10.reuse, -R20.reuse ;  /* 0x0000000a7d697223 */ /* 0x180fe20000010814 */
[--C-:B------:R-:W-:Y:S01]  /*4bc0*/  FFMA.FTZ R125, R145, R10, -R20.reuse ;  /* 0x0000000a917d7223 */ /* 0x100fe20000010814 */
[----:B------:R-:W-:Y:S01]  /*4bd0*/  FMNMX.FTZ R14, R21, R14, !PT ;  /* 0x0000000e150e7209 */ /* 0x000fe20007810000 */
[-CC-:B------:R-:W-:Y:S01]  /*4be0*/  FFMA.FTZ R176, R13, R10.reuse, -R20.reuse ;  /* 0x0000000a0db07223 */ /* 0x180fe20000010814 */
[----:B------:R-:W-:Y:S01]  /*4bf0*/  FSEL R145, R38, -INF , P1 ;  /* 0xff80000026917808 */ /* 0x000fe20000800000 */
[--C-:B------:R-:W-:Y:S01]  /*4c00*/  FFMA.FTZ R13, R135, R10, -R20.reuse ;  /* 0x0000000a870d7223 */ /* 0x100fe20000010814 */
[----:B------:R-:W-:Y:S01]  /*4c10*/  FMNMX.FTZ R14, R111, R14, !PT ;  /* 0x0000000e6f0e7209 */ /* 0x000fe20007810000 */
[-CC-:B------:R-:W-:Y:S01]  /*4c20*/  FFMA.FTZ R180, R115, R10.reuse, -R20.reuse ;  /* 0x0000000a73b47223 */ /* 0x180fe20000010814 */
[----:B------:R-:W-:Y:S01]  /*4c30*/  ISETP.NE.AND P3, PT, R32, RZ, PT ;  /* 0x000000ff2000720c */ /* 0x000fe20003f65270 */
        /* <DEDUP_REMOVED lines=18> */
[----:B------:R1:W-:Y:S01]  /*4d60*/  MUFU.EX2 R39, R13 ;  /* 0x0000000d00277308 */ /* 0x0003e20000000800 */
[----:B------:R-:W-:Y:S01]  /*4d70*/  FSEL R151, R31, -INF , P6 ;  /* 0xff8000001f977808 */ /* 0x000fe20003000000 */
[--C-:B------:R-:W-:Y:S01]  /*4d80*/  FFMA.FTZ R37, R109, R10, -R20.reuse ;  /* 0x0000000a6d257223 */ /* 0x100fe20000010814 */
[----:B------:R-:W-:Y:S01]  /*4d90*/  FMNMX.FTZ R14, R91, R14, !PT ;  /* 0x0000000e5b0e7209 */ /* 0x000fe20007810000 */
[-CC-:B------:R-:W-:Y:S01]  /*4da0*/  FFMA.FTZ R206, R123, R10.reuse, -R20.reuse ;  /* 0x0000000a7bce7223 */ /* 0x180fe20000010814 */
[-CC-:B------:R-:W-:Y:S01]  /*4db0*/  FFMA.FTZ R123, R177, R10.reuse, -R20.reuse ;  /* 0x0000000ab17b7223 */ /* 0x180fe20000010814 */
[--C-:B------:R-:W-:Y:S01]  /*4dc0*/  FFMA.FTZ R184, R133, R10, -R20.reuse ;  /* 0x0000000a85b87223 */ /* 0x100fe20000010814 */
[----:B------:R-:W-:Y:S01]  /*4dd0*/  FMNMX.FTZ R14, R81, R14, !PT ;  /* 0x0000000e510e7209 */ /* 0x000fe20007810000 */
[----:B------:R-:W-:Y:S01]  /*4de0*/  MUFU.EX2 R176, R176 ;  /* 0x000000b000b07308 */ /* 0x000fe20000000800 */
[-CC-:B------:R-:W-:Y:S01]  /*4df0*/  FFMA.FTZ R27, R121, R10.reuse, -R20.reuse ;  /* 0x0000000a791b7223 */ /* 0x180fe20000010814 */
[--C-:B------:R-:W-:Y:S01]  /*4e00*/  FFMA.FTZ R133, R153, R10, -R20.reuse ;  /* 0x0000000a99857223 */ /* 0x100fe20000010814 */
[----:B------:R-:W-:Y:S01]  /*4e10*/  FMNMX.FTZ R14, R95, R14, !PT ;  /* 0x0000000e5f0e7209 */ /* 0x000fe20007810000 */
[-CC-:B------:R-:W-:Y:S01]  /*4e20*/  FFMA.FTZ R31, R127, R10.reuse, -R20.reuse ;  /* 0x0000000a7f1f7223 */ /* 0x180fe20000010814 */
[-CC-:B------:R-:W-:Y:S01]  /*4e30*/  FFMA.FTZ R208, R131, R10.reuse, -R20.reuse ;  /* 0x0000000a83d07223 */ /* 0x180fe20000010814 */
[--C-:B------:R-:W-:Y:S01]  /*4e40*/  FFMA.FTZ R121, R137, R10, -R20.reuse ;  /* 0x0000000a89797223 */ /* 0x100fe20000010814 */
[----:B------:R-:W-:Y:S01]  /*4e50*/  FMNMX.FTZ R14, R85, R14, !PT ;  /* 0x0000000e550e7209 */ /* 0x000fe20007810000 */
[----:B------:R-:W3:Y:S01]  /*4e60*/  MUFU.EX2 R33, R33 ;  /* 0x0000002100217308 */ /* 0x000ee20000000800 */
[-CC-:B------:R-:W-:Y:S01]  /*4e70*/  FFMA.FTZ R109, R173, R10.reuse, -R20.reuse ;  /* 0x0000000aad6d7223 */ /* 0x180fe20000010814 */
[--C-:B------:R-:W-:Y:S01]  /*4e80*/  FFMA.FTZ R186, R171, R10, -R20.reuse ;  /* 0x0000000aabba7223 */ /* 0x100fe20000010814 */
[----:B------:R-:W-:Y:S01]  /*4e90*/  FMNMX.FTZ R14, R83, R14, !PT ;  /* 0x0000000e530e7209 */ /* 0x000fe20007810000 */
[-CC-:B------:R-:W-:Y:S01]  /*4ea0*/  FFMA.FTZ R188, R169, R10.reuse, -R20.reuse ;  /* 0x0000000aa9bc7223 */ /* 0x180fe20000010814 */
[-CC-:B------:R-:W-:Y:S01]  /*4eb0*/  FFMA.FTZ R190, R167, R10.reuse, -R20.reuse ;  /* 0x0000000aa7be7223 */ /* 0x180fe20000010814 */
[--C-:B------:R-:W-:Y:S01]  /*4ec0*/  FFMA.FTZ R192, R165, R10, -R20.reuse ;  /* 0x0000000aa5c07223 */ /* 0x100fe20000010814 */
[----:B------:R-:W-:Y:S01]  /*4ed0*/  FMNMX.FTZ R14, R73, R14, !PT ;  /* 0x0000000e490e7209 */ /* 0x000fe20007810000 */
[----:B------:R-:W4:Y:S01]  /*4ee0*/  MUFU.EX2 R178, R178 ;  /* 0x000000b200b27308 */ /* 0x000f220000000800 */
[-CC-:B------:R-:W-:Y:S01]  /*4ef0*/  FFMA.FTZ R194, R163, R10.reuse, -R20.reuse ;  /* 0x0000000aa3c27223 */ /* 0x180fe20000010814 */
[--C-:B------:R-:W-:Y:S01]  /*4f00*/  FFMA.FTZ R196, R161, R10, -R20.reuse ;  /* 0x0000000aa1c47223 */ /* 0x100fe20000010814 */
[----:B------:R-:W-:Y:S01]  /*4f10*/  FMNMX.FTZ R14, R87, R14, !PT ;  /* 0x0000000e570e7209 */ /* 0x000fe20007810000 */
[-CC-:B------:R-:W-:Y:S01]  /*4f20*/  FFMA.FTZ R198, R159, R10.reuse, -R20.reuse ;  /* 0x0000000a9fc67223 */ /* 0x180fe20000010814 */
[-CC-:B------:R-:W-:Y:S01]  /*4f30*/  FFMA.FTZ R200, R157, R10.reuse, -R20.reuse ;  /* 0x0000000a9dc87223 */ /* 0x180fe20000010814 */
[--C-:B------:R-:W-:Y:S01]  /*4f40*/  FFMA.FTZ R202, R155, R10, -R20.reuse ;  /* 0x0000000a9bca7223 */ /* 0x100fe20000010814 */
[----:B------:R-:W-:Y:S01]  /*4f50*/  FMNMX.FTZ R14, R77, R14, !PT ;  /* 0x0000000e4d0e7209 */ /* 0x000fe20007810000 */
[----:B------:R-:W5:Y:S01]  /*4f60*/  MUFU.EX2 R37, R37 ;  /* 0x0000002500257308 */ /* 0x000f620000000800 */
[-CC-:B------:R-:W-:Y:S01]  /*4f70*/  FFMA.FTZ R210, R175, R10.reuse, -R20.reuse ;  /* 0x0000000aafd27223 */ /* 0x180fe20000010814 */
[--C-:B------:R-:W-:Y:S01]  /*4f80*/  FFMA.FTZ R212, R179, R10, -R20.reuse ;  /* 0x0000000ab3d47223 */ /* 0x100fe20000010814 */
[----:B------:R-:W-:Y:S01]  /*4f90*/  FMNMX.FTZ R14, R75, R14, !PT ;  /* 0x0000000e4b0e7209 */ /* 0x000fe20007810000 */
[-CC-:B------:R-:W-:Y:S01]  /*4fa0*/  FFMA.FTZ R127, R181, R10.reuse, -R20.reuse ;  /* 0x0000000ab57f7223 */ /* 0x180fe20000010814 */
[-CC-:B------:R-:W-:Y:S01]  /*4fb0*/  FFMA.FTZ R214, R183, R10.reuse, -R20.reuse ;  /* 0x0000000ab7d67223 */ /* 0x180fe20000010814 */
[--C-:B------:R-:W-:Y:S01]  /*4fc0*/  FFMA.FTZ R131, R185, R10, -R20.reuse ;  /* 0x0000000ab9837223 */ /* 0x100fe20000010814 */
[----:B------:R-:W-:Y:S01]  /*4fd0*/  FMNMX.FTZ R14, R65, R14, !PT ;  /* 0x0000000e410e7209 */ /* 0x000fe20007810000 */
[----:B------:R-:W2:Y:S01]  /*4fe0*/  MUFU.EX2 R180, R180 ;  /* 0x000000b400b47308 */ /* 0x000ea20000000800 */
[-CC-:B------:R-:W-:Y:S01]  /*4ff0*/  FFMA.FTZ R216, R187, R10.reuse, -R20.reuse ;  /* 0x0000000abbd87223 */ /* 0x180fe20000010814 */
[--C-:B------:R-:W-:Y:S01]  /*5000*/  FFMA.FTZ R137, R191, R10, -R20.reuse ;  /* 0x0000000abf897223 */ /* 0x100fe20000010814 */
[----:B------:R-:W-:Y:S01]  /*5010*/  FMNMX.FTZ R14, R79, R14, !PT ;  /* 0x0000000e4f0e7209 */ /* 0x000fe20007810000 */
[-CC-:B------:R-:W-:Y:S01]  /*5020*/  FFMA.FTZ R218, R189, R10.reuse, -R20.reuse ;  /* 0x0000000abdda7223 */ /* 0x180fe20000010814 */
[----:B------:R-:W-:Y:S01]  /*5030*/  FFMA.FTZ R153, R193, R10, -R20 ;  /* 0x0000000ac1997223 */ /* 0x000fe20000010814 */
[----:B------:R-:W-:-:S02]  /*5040*/  ISETP.GE.AND P2, PT, R113, 0xb1, PT ;  /* 0x000000b17100780c */ /* 0x000fc40003f46270 */
[----:B------:R-:W-:Y:S01]  /*5050*/  FMNMX.FTZ R14, R69, R14, !PT ;  /* 0x0000000e450e7209 */ /* 0x000fe20007810000 */
[----:B------:R-:W2:Y:S03]  /*5060*/  MUFU.EX2 R101, R101 ;  /* 0x0000006500657308 */ /* 0x000ea60000000800 */
[----:B------:R-:W-:-:S04]  /*5070*/  FMNMX.FTZ R14, R67, R14, !PT ;  /* 0x0000000e430e7209 */ /* 0x000fc80007810000 */
        /* <DEDUP_REMOVED lines=10> */
[----:B------:R-:W-:Y:S03]  /*5120*/  MUFU.EX2 R109, R109 ;  /* 0x0000006d006d7308 */ /* 0x000fe60000000800 */
        /* <DEDUP_REMOVED lines=21> */
[----:B------:R-:W-:-:S05]  /*5280*/  FMNMX.FTZ R14, R151, R14, !PT ;  /* 0x0000000e970e7209 */ /* 0x000fca0007810000 */
[----:B-1----:R-:W1:Y:S01]  /*5290*/  SHFL.BFLY PT, R13, R14, 0x2, 0x1f ;  /* 0x0c401f000e0d7f89 */ /* 0x002e6200000e0000 */
[----:B------:R-:W-:Y:S08]  /*52a0*/  MUFU.EX2 R125, R125 ;  /* 0x0000007d007d7308 */ /* 0x000ff00000000800 */
[----:B------:R-:W-:Y:S08]  /*52b0*/  MUFU.EX2 R194, R194 ;  /* 0x000000c200c27308 */ /* 0x000ff00000000800 */
[----:B------:R-:W-:Y:S01]  /*52c0*/  MUFU.EX2 R133, R133 ;  /* 0x0000008500857308 */ /* 0x000fe20000000800 */
[----:B-1----:R-:W-:-:S07]  /*52d0*/  FMNMX.FTZ R24, R14, R13, !PT ;  /* 0x0000000d0e187209 */ /* 0x002fce0007810000 */
[----:B------:R-:W-:Y:S01]  /*52e0*/  MUFU.EX2 R196, R196 ;  /* 0x000000c400c47308 */ /* 0x000fe20000000800 */
[----:B------:R-:W1:Y:S07]  /*52f0*/  SHFL.BFLY PT, R13, R24, 0x1, 0x1f ;  /* 0x0c201f00180d7f89 */ /* 0x000e6e00000e0000 */
        /* <DEDUP_REMOVED lines=8> */
[----:B------:R-:W-:-:S03]  /*5380*/  ISETP.NE.AND P1, PT, R22, RZ, PT ;  /* 0x000000ff1600720c */ /* 0x000fc60003f25270 */
[----:B------:R-:W-:Y:S01]  /*5390*/  MUFU.EX2 R143, R143 ;  /* 0x0000008f008f7308 */ /* 0x000fe20000000800 */
[-CC-:B------:R-:W-:Y:S01]  /*53a0*/  FFMA.FTZ R177, R15, R10.reuse, -R14.reuse ;  /* 0x0000000a0fb17223 */ /* 0x180fe2000001080e */
[----:B---3--:R-:W-:Y:S01]  /*53b0*/  FADD.FTZ R15, R176, R33 ;  /* 0x00000021b00f7221 */ /* 0x008fe20000010000 */
[-CC-:B------:R-:W-:Y:S01]  /*53c0*/  FFMA.FTZ R20, R107, R10.reuse, -R14.reuse ;  /* 0x0000000a6b147223 */ /* 0x180fe2000001080e */
[-CC-:B------:R-:W-:Y:S01]  /*53d0*/  FFMA.FTZ R179, R21, R10.reuse, -R14.reuse ;  /* 0x0000000a15b37223 */ /* 0x180fe2000001080e */
[-CC-:B------:R-:W-:Y:S01]  /*53e0*/  FFMA.FTZ R24, R111, R10.reuse, -R14.reuse ;  /* 0x0000000a6f187223 */ /* 0x180fe2000001080e */
[----:B----4-:R-:W-:Y:S01]  /*53f0*/  FADD.FTZ R44, R178, R15 ;  /* 0x0000000fb22c7221 */ /* 0x010fe20000010000 */
[-CC-:B------:R-:W-:Y:S01]  /*5400*/  FFMA.FTZ R181, R97, R10.reuse, -R14.reuse ;  /* 0x0000000a61b57223 */ /* 0x180fe2000001080e */
[----:B------:R-:W-:Y:S01]  /*5410*/  MUFU.EX2 R177, R177 ;  /* 0x000000b100b17308 */ /* 0x000fe20000000800 */
[-C--:B------:R-:W-:Y:S01]  /*5420*/  FFMA.FTZ R26, R99, R10.reuse, -R14 ;  /* 0x0000000a631a7223 */ /* 0x080fe2000001080e */
[----:B-----5:R-:W-:Y:S01]  /*5430*/  FADD.FTZ R15, R37, R44 ;  /* 0x0000002c250f7221 */ /* 0x020fe20000010000 */
[-CC-:B------:R-:W-:Y:S01]  /*5440*/  FFMA.FTZ R183, R89, R10.reuse, -R14.reuse ;  /* 0x0000000a59b77223 */ /* 0x180fe2000001080e */
[-CC-:B------:R-:W-:Y:S01]  /*5450*/  FFMA.FTZ R28, R103, R10.reuse, -R14.reuse ;  /* 0x0000000a671c7223 */ /* 0x180fe2000001080e */
[-CC-:B------:R-:W-:Y:S01]  /*5460*/  FFMA.FTZ R185, R93, R10.reuse, -R14.reuse ;  /* 0x0000000a5db97223 */ /* 0x180fe2000001080e */
[----:B--2---:R-:W-:Y:S01]  /*5470*/  FADD.FTZ R44, R180, R15 ;  /* 0x0000000fb42c7221 */ /* 0x004fe20000010000 */
[-CC-:B------:R-:W-:Y:S01]  /*5480*/  FFMA.FTZ R30, R91, R10.reuse, -R14.reuse ;  /* 0x0000000a5b1e7223 */ /* 0x180fe2000001080e */
[----:B------:R-:W1:Y:S01]  /*5490*/  MUFU.EX2 R20, R20 ;  /* 0x0000001400147308 */ /* 0x000e620000000800 */
[-C--:B------:R-:W-:Y:S01]  /*54a0*/  FFMA.FTZ R187, R81, R10.reuse, -R14 ;  /* 0x0000000a51bb7223 */ /* 0x080fe2000001080e */
[----:B------:R-:W-:Y:S01]  /*54b0*/  FADD.FTZ R15, R101, R44 ;  /* 0x0000002c650f7221 */ /* 0x000fe20000010000 */
[-CC-:B------:R-:W-:Y:S01]  /*54c0*/  FFMA.FTZ R32, R95, R10.reuse, -R14.reuse ;  /* 0x0000000a5f207223 */ /* 0x180fe2000001080e */
[-CC-:B------:R-:W-:Y:S01]  /*54d0*/  FFMA.FTZ R189, R85, R10.reuse, -R14.reuse ;  /* 0x0000000a55bd7223 */ /* 0x180fe2000001080e */
[-CC-:B------:R-:W-:Y:S01]  /*54e0*/  FFMA.FTZ R34, R83, R10.reuse, -R14.reuse ;  /* 0x0000000a53227223 */ /* 0x180fe2000001080e */
[----:B------:R-:W-:Y:S01]  /*54f0*/  FADD.FTZ R46, R182, R15 ;  /* 0x0000000fb62e7221 */ /* 0x000fe20000010000 */
[-CC-:B------:R-:W-:Y:S01]  /*5500*/  FFMA.FTZ R191, R73, R10.reuse, -R14.reuse ;  /* 0x0000000a49bf7223 */ /* 0x180fe2000001080e */
[----:B------:R-:W2:Y:S01]  /*5510*/  MUFU.EX2 R179, R179 ;  /* 0x000000b300b37308 */ /* 0x000ea20000000800 */
[----:B------:R-:W-:Y:S01]  /*5520*/  FFMA.FTZ R36, R87, R10, -R14 ;  /* 0x0000000a57247223 */ /* 0x000fe2000001080e */
[----:B------:R-:W-:Y:S01]  /*5530*/  FADD.FTZ R15, R105, R46 ;  /* 0x0000002e690f7221 */ /* 0x000fe20000010000 */
[----:B------:R-:W-:-:S02]  /*5540*/  @P1 VIADD R12, R12, 0x34840 ;  /* 0x000348400c0c1836 */ /* 0x000fc40000000000 */
[-CC-:B------:R-:W-:Y:S01]  /*5550*/  FFMA.FTZ R193, R77, R10.reuse, -R14.reuse ;  /* 0x0000000a4dc17223 */ /* 0x180fe2000001080e */
[-CC-:B------:R-:W-:Y:S01]  /*5560*/  FFMA.FTZ R38, R75, R10.reuse, -R14.reuse ;  /* 0x0000000a4b267223 */ /* 0x180fe2000001080e */
[----:B------:R-:W-:Y:S01]  /*5570*/  FADD.FTZ R46, R184, R15 ;  /* 0x0000000fb82e7221 */ /* 0x000fe20000010000 */
        /* <DEDUP_REMOVED lines=8> */
[-C--:B------:R-:W-:Y:S01]  /*5600*/  FFMA.FTZ R199, R57, R10.reuse, -R14 ;  /* 0x0000000a39c77223 */ /* 0x080fe2000001080e */
[----:B------:R-:W1:Y:S01]  /*5610*/  MUFU.EX2 R181, R181 ;  /* 0x000000b500b57308 */ /* 0x000e620000000800 */
[----:B--2---:R-:W-:Y:S01]  /*5620*/  FADD.FTZ R15, R179, R48 ;  /* 0x00000030b30f7221 */ /* 0x004fe20000010000 */
[----:B------:R-:W-:Y:S01]  /*5630*/  FADD.FTZ R21, R115, R50 ;  /* 0x0000003273157221 */ /* 0x000fe20000010000 */
[-CC-:B------:R-:W-:Y:S01]  /*5640*/  FFMA.FTZ R44, R71, R10.reuse, -R14.reuse ;  /* 0x0000000a472c7223 */ /* 0x180fe2000001080e */
[-CC-:B------:R-:W-:Y:S01]  /*5650*/  FFMA.FTZ R201, R61, R10.reuse, -R14.reuse ;  /* 0x0000000a3dc97223 */ /* 0x180fe2000001080e */
[-CC-:B------:R-:W-:Y:S01]  /*5660*/  FFMA.FTZ R46, R59, R10.reuse, -R14.reuse ;  /* 0x0000000a3b2e7223 */ /* 0x180fe2000001080e */
[-CC-:B------:R-:W-:Y:S01]  /*5670*/  FFMA.FTZ R203, R49, R10.reuse, -R14.reuse ;  /* 0x0000000a31cb7223 */ /* 0x180fe2000001080e */
[-CC-:B------:R-:W-:Y:S01]  /*5680*/  FFMA.FTZ R205, R53, R10.reuse, -R14.reuse ;  /* 0x0000000a35cd7223 */ /* 0x180fe2000001080e */
[----:B------:R-:W2:Y:S01]  /*5690*/  MUFU.EX2 R26, R26 ;  /* 0x0000001a001a7308 */ /* 0x000ea20000000800 */
[----:B---3--:R-:W-:Y:S01]  /*56a0*/  FADD.FTZ R48, R24, R15 ;  /* 0x0000000f18307221 */ /* 0x008fe20000010000 */
[-CC-:B------:R-:W-:Y:S01]  /*56b0*/  FFMA.FTZ R51, R51, R10.reuse, -R14.reuse ;  /* 0x0000000a33337223 */ /* 0x180fe2000001080e */
[-CC-:B------:R-:W-:Y:S01]  /*56c0*/  FFMA.FTZ R41, R41, R10.reuse, -R14.reuse ;  /* 0x0000000a29297223 */ /* 0x180fe2000001080e */
[-CC-:B------:R-:W-:Y:S01]  /*56d0*/  FFMA.FTZ R55, R55, R10.reuse, -R14.reuse ;  /* 0x0000000a37377223 */ /* 0x180fe2000001080e */
[-CC-:B------:R-:W-:Y:S01]  /*56e0*/  FFMA.FTZ R45, R45, R10.reuse, -R14.reuse ;  /* 0x0000000a2d2d7223 */ /* 0x180fe2000001080e */
[-CC-:B------:R-:W-:Y:S01]  /*56f0*/  FFMA.FTZ R43, R43, R10.reuse, -R14.reuse ;  /* 0x0000000a2b2b7223 */ /* 0x180fe2000001080e */
[-C--:B------:R-:W-:Y:S01]  /*5700*/  FFMA.FTZ R25, R25, R10.reuse, -R14 ;  /* 0x0000000a19197223 */ /* 0x080fe2000001080e */
[----:B------:R-:W3:Y:S01]  /*5710*/  MUFU.EX2 R183, R183 ;  /* 0x000000b700b77308 */ /* 0x000ee20000000800 */
[----:B-1----:R-:W-:Y:S01]  /*5720*/  FADD.FTZ R15, R181, R48 ;  /* 0x00000030b50f7221 */ /* 0x002fe20000010000 */
[----:B------:R-:W-:Y:S01]  /*5730*/  FADD.FTZ R48, R188, R21 ;  /* 0x00000015bc307221 */ /* 0x000fe20000010000 */
[-CC-:B------:R-:W-:Y:S01]  /*5740*/  FFMA.FTZ R47, R47, R10.reuse, -R14.reuse ;  /* 0x0000000a2f2f7223 */ /* 0x180fe2000001080e */
[-CC-:B------:R-:W-:Y:S01]  /*5750*/  FFMA.FTZ R29, R29, R10.reuse, -R14.reuse ;  /* 0x0000000a1d1d7223 */ /* 0x180fe2000001080e */
[-C--:B------:R-:W-:Y:S01]  /*5760*/  FFMA.FTZ R35, R35, R10.reuse, -R14 ;  /* 0x0000000a23237223 */ /* 0x080fe2000001080e */
[----:B------:R-:W-:Y:S01]  /*5770*/  FADD.FTZ R21, R117, R48 ;  /* 0x0000003075157221 */ /* 0x000fe20000010000 */
[-CC-:B------:R-:W-:Y:S01]  /*5780*/  FFMA.FTZ R48, R63, R10.reuse, -R14.reuse ;  /* 0x0000000a3f307223 */ /* 0x180fe2000001080e */
[----:B------:R-:W1:Y:S01]  /*5790*/  MUFU.EX2 R28, R28 ;  /* 0x0000001c001c7308 */ /* 0x000e620000000800 */
[----:B--2---:R-:W-:Y:S01]  /*57a0*/  FADD.FTZ R50, R26, R15 ;  /* 0x0000000f1a327221 */ /* 0x004fe20000010000 */
[----:B------:R-:W-:Y:S01]  /*57b0*/  FADD.FTZ R52, R190, R21 ;  /* 0x00000015be347221 */ /* 0x000fe20000010000 */
[-CC-:B------:R-:W-:Y:S01]  /*57c0*/  FFMA.FTZ R145, R145, R10.reuse, -R14.reuse ;  /* 0x0000000a91917223 */ /* 0x180fe2000001080e */
[-CC-:B------:R-:W-:Y:S01]  /*57d0*/  FFMA.FTZ R135, R135, R10.reuse, -R14.reuse ;  /* 0x0000000a87877223 */ /* 0x180fe2000001080e */
[-C--:B------:R-:W-:Y:S01]  /*57e0*/  FFMA.FTZ R147, R147, R10.reuse, -R14 ;  /* 0x0000000a93937223 */ /* 0x080fe2000001080e */
[----:B------:R-:W-:Y:S01]  /*57f0*/  FADD.FTZ R21, R119, R52 ;  /* 0x0000003477157221 */ /* 0x000fe20000010000 */
[-C--:B------:R-:W-:Y:S01]  /*5800*/  FFMA.FTZ R129, R129, R10.reuse, -R14 ;  /* 0x0000000a81817223 */ /* 0x080fe2000001080e */
[----:B------:R-:W2:Y:S01]  /*5810*/  MUFU.EX2 R185, R185 ;  /* 0x000000b900b97308 */ /* 0x000ea20000000800 */
[----:B---3--:R-:W-:Y:S01]  /*5820*/  FADD.FTZ R15, R183, R50 ;  /* 0x00000032b70f7221 */ /* 0x008fe20000010000 */
[----:B------:R-:W-:Y:S01]  /*5830*/  FADD.FTZ R52, R192, R21 ;  /* 0x00000015c0347221 */ /* 0x000fe20000010000 */
[-CC-:B------:R-:W-:Y:S01]  /*5840*/  FFMA.FTZ R149, R149, R10.reuse, -R14.reuse ;  /* 0x0000000a95957223 */ /* 0x180fe2000001080e */
[----:B------:R-:W-:Y:S01]  /*5850*/  FFMA.FTZ R151, R151, R10, -R14 ;  /* 0x0000000a97977223 */ /* 0x000fe2000001080e */
[----:B------:R-:W-:-:S02]  /*5860*/  F2FP.F16.F32.PACK_AB R177, R20, R177 ;  /* 0x000000b114b1723e */ /* 0x000fc400000000ff */
[----:B------:R-:W-:Y:S02]  /*5870*/  CS2R R86, SRZ ;  /* 0x0000000000567805 */ /* 0x000fe4000001ff00 */
[----:B------:R-:W-:Y:S01]  /*5880*/  F2FP.F16.F32.PACK_AB R179, R24, R179 ;  /* 0x000000b318b3723e */ /* 0x000fe200000000ff */
[----:B------:R-:W3:Y:S01]  /*5890*/  MUFU.EX2 R30, R30 ;  /* 0x0000001e001e7308 */ /* 0x000ee20000000800 */
[----:B-1----:R-:W-:Y:S01]  /*58a0*/  FADD.FTZ R50, R28, R15 ;  /* 0x0000000f1c327221 */ /* 0x002fe20000010000 */
[----:B------:R-:W-:Y:S02]  /*58b0*/  F2FP.F16.F32.PACK_AB R176, R33, R176 ;  /* 0x000000b021b0723e */ /* 0x000fe400000000ff */
[----:B------:R-:W-:Y:S02]  /*58c0*/  CS2R R84, SRZ ;  /* 0x0000000000547805 */ /* 0x000fe4000001ff00 */
[----:B------:R-:W-:Y:S02]  /*58d0*/  F2FP.F16.F32.PACK_AB R178, R37, R178 ;  /* 0x000000b225b2723e */ /* 0x000fe400000000ff */
[----:B------:R-:W-:-:S02]  /*58e0*/  CS2R R82, SRZ ;  /* 0x0000000000527805 */ /* 0x000fc4000001ff00 */
[----:B------:R-:W-:Y:S02]  /*58f0*/  F2FP.F16.F32.PACK_AB R181, R26, R181 ;  /* 0x000000b51ab5723e */ /* 0x000fe400000000ff */
[----:B------:R-:W-:Y:S01]  /*5900*/  CS2R R80, SRZ ;  /* 0x0000000000507805 */ /* 0x000fe2000001ff00 */
[----:B------:R-:W1:Y:S01]  /*5910*/  MUFU.EX2 R187, R187 ;  /* 0x000000bb00bb7308 */ /* 0x000e620000000800 */
[----:B--2---:R-:W-:Y:S01]  /*5920*/  FADD.FTZ R15, R185, R50 ;  /* 0x00000032b90f7221 */ /* 0x004fe20000010000 */
[----:B------:R-:W-:Y:S02]  /*5930*/  F2FP.F16.F32.PACK_AB R183, R28, R183 ;  /* 0x000000b71cb7723e */ /* 0x000fe400000000ff */
[----:B------:R-:W-:Y:S02]  /*5940*/  CS2R R78, SRZ ;  /* 0x00000000004e7805 */ /* 0x000fe4000001ff00 */
[----:B------:R-:W-:Y:S02]  /*5950*/  F2FP.F16.F32.PACK_AB R180, R101, R180 ;  /* 0x000000b465b4723e */ /* 0x000fe400000000ff */
[----:B------:R-:W-:-:S02]  /*5960*/  CS2R R76, SRZ ;  /* 0x00000000004c7805 */ /* 0x000fc4000001ff00 */
[----:B------:R-:W-:Y:S02]  /*5970*/  F2FP.F16.F32.PACK_AB R182, R105, R182 ;  /* 0x000000b669b6723e */ /* 0x000fe400000000ff */
[----:B------:R-:W-:Y:S01]  /*5980*/  CS2R R74, SRZ ;  /* 0x00000000004a7805 */ /* 0x000fe2000001ff00 */
[----:B------:R-:W2:Y:S01]  /*5990*/  MUFU.EX2 R32, R32 ;  /* 0x0000002000207308 */ /* 0x000ea20000000800 */
[C---:B---3--:R-:W-:Y:S01]  /*59a0*/  FADD.FTZ R50, R30.reuse, R15 ;  /* 0x0000000f1e327221 */ /* 0x048fe20000010000 */
[----:B------:R-:W-:Y:S01]  /*59b0*/  FADD.FTZ R15, R125, R52 ;  /* 0x000000347d0f7221 */ /* 0x000fe20000010000 */
[----:B------:R-:W-:Y:S02]  /*59c0*/  F2FP.F16.F32.PACK_AB R185, R30, R185 ;  /* 0x000000b91eb9723e */ /* 0x000fe400000000ff */
[----:B------:R-:W-:Y:S02]  /*59d0*/  CS2R R72, SRZ ;  /* 0x0000000000487805 */ /* 0x000fe4000001ff00 */
[----:B------:R-:W-:Y:S01]  /*59e0*/  F2FP.F16.F32.PACK_AB R184, R109, R184 ;  /* 0x000000b86db8723e */ /* 0x000fe200000000ff */
[----:B------:R-:W-:Y:S01]  /*59f0*/  FADD.FTZ R52, R194, R15 ;  /* 0x0000000fc2347221 */ /* 0x000fe20000010000 */
[----:B------:R-:W-:Y:S01]  /*5a00*/  @P1 PRMT R15, R116, 0x654, R12 ;  /* 0x00000654740f1816 */ /* 0x000fe2000000000c */
[----:B------:R-:W3:Y:S01]  /*5a10*/  MUFU.EX2 R189, R189 ;  /* 0x000000bd00bd7308 */ /* 0x000ee20000000800 */
[----:B-1----:R-:W-:Y:S01]  /*5a20*/  FADD.FTZ R21, R187, R50 ;  /* 0x00000032bb157221 */ /* 0x002fe20000010000 */
[----:B------:R-:W-:Y:S01]  /*5a30*/  F2FP.F16.F32.PACK_AB R186, R115, R186 ;  /* 0x000000ba73ba723e */ /* 0x000fe200000000ff */
[----:B------:R3:W-:Y:S01]  /*5a40*/  @P1 SYNCS.ARRIVE.TRANS64.RED.A1T0 RZ, [R15+URZ], RZ ;  /* 0x000000ff0fff19a7 */ /* 0x0007e2000810043f */
[----:B------:R-:W-:-:S02]  /*5a50*/  F2FP.F16.F32.PACK_AB R188, R117, R188 ;  /* 0x000000bc75bc723e */ /* 0x000fc400000000ff */
[----:B------:R-:W-:Y:S02]  /*5a60*/  CS2R R70, SRZ ;  /* 0x0000000000467805 */ /* 0x000fe4000001ff00 */
[----:B------:R-:W-:Y:S02]  /*5a70*/  F2FP.F16.F32.PACK_AB R190, R119, R190 ;  /* 0x000000be77be723e */ /* 0x000fe400000000ff */
[----:B------:R-:W-:Y:S01]  /*5a80*/  CS2R R68, SRZ ;  /* 0x0000000000447805 */ /* 0x000fe2000001ff00 */
[----:B------:R-:W1:Y:S01]  /*5a90*/  MUFU.EX2 R34, R34 ;  /* 0x0000002200227308 */ /* 0x000e620000000800 */
[C---:B--2---:R-:W-:Y:S01]  /*5aa0*/  FADD.FTZ R50, R32.reuse, R21 ;  /* 0x0000001520327221 */ /* 0x044fe20000010000 */
[----:B------:R-:W-:Y:S01]  /*5ab0*/  FADD.FTZ R21, R133, R52 ;  /* 0x0000003485157221 */ /* 0x000fe20000010000 */
[----:B------:R-:W-:Y:S02]  /*5ac0*/  F2FP.F16.F32.PACK_AB R187, R32, R187 ;  /* 0x000000bb20bb723e */ /* 0x000fe400000000ff */
[----:B------:R-:W-:-:S02]  /*5ad0*/  CS2R R66, SRZ ;  /* 0x0000000000427805 */ /* 0x000fc4000001ff00 */
[----:B------:R-:W-:Y:S01]  /*5ae0*/  F2FP.F16.F32.PACK_AB R192, R125, R192 ;  /* 0x000000c07dc0723e */ /* 0x000fe200000000ff */
[----:B------:R-:W-:Y:S01]  /*5af0*/  FADD.FTZ R52, R196, R21 ;  /* 0x00000015c4347221 */ /* 0x000fe20000010000 */
[----:B------:R-:W-:Y:S01]  /*5b00*/  F2FP.F16.F32.PACK_AB R194, R133, R194 ;  /* 0x000000c285c2723e */ /* 0x000fe200000000ff */
[----:B------:R-:W2:Y:S01]  /*5b10*/  MUFU.EX2 R191, R191 ;  /* 0x000000bf00bf7308 */ /* 0x000ea20000000800 */
[----:B---3--:R-:W-:Y:S01]  /*5b20*/  FADD.FTZ R15, R189, R50 ;  /* 0x00000032bd0f7221 */ /* 0x008fe20000010000 */
[C---:B------:R-:W-:Y:S01]  /*5b30*/  FADD.FTZ R21, R139.reuse, R52 ;  /* 0x000000348b157221 */ /* 0x040fe20000010000 */
[----:B------:R-:W-:Y:S02]  /*5b40*/  F2FP.F16.F32.PACK_AB R196, R139, R196 ;  /* 0x000000c48bc4723e */ /* 0x000fe400000000ff */
[----:B------:R-:W-:Y:S02]  /*5b50*/  CS2R R64, SRZ ;  /* 0x0000000000407805 */ /* 0x000fe4000001ff00 */
[----:B------:R-:W-:Y:S01]  /*5b60*/  CS2R R32, SRZ ;  /* 0x0000000000207805 */ /* 0x000fe2000001ff00 */
[----:B------:R-:W-:Y:S01]  /*5b70*/  FADD.FTZ R54, R198, R21 ;  /* 0x00000015c6367221 */ /* 0x000fe20000010000 */
[C---:B------:R-:W-:Y:S01]  /*5b80*/  F2FP.F16.F32.PACK_AB R198, R141.reuse, R198 ;  /* 0x000000c68dc6723e */ /* 0x040fe200000000ff */
[----:B------:R-:W3:Y:S01]  /*5b90*/  MUFU.EX2 R36, R36 ;  /* 0x0000002400247308 */ /* 0x000ee20000000800 */
[C---:B-1----:R-:W-:Y:S01]  /*5ba0*/  FADD.FTZ R50, R34.reuse, R15 ;  /* 0x0000000f22327221 */ /* 0x042fe20000010000 */
[----:B------:R-:W-:Y:S01]  /*5bb0*/  FADD.FTZ R21, R141, R54 ;  /* 0x000000368d157221 */ /* 0x000fe20000010000 */
[----:B------:R-:W-:-:S03]  /*5bc0*/  F2FP.F16.F32.PACK_AB R189, R34, R189 ;  /* 0x000000bd22bd723e */ /* 0x000fc600000000ff */
[----:B------:R-:W-:Y:S01]  /*5bd0*/  FADD.FTZ R54, R200, R21 ;  /* 0x00000015c8367221 */ /* 0x000fe20000010000 */
[----:B------:R-:W-:Y:S01]  /*5be0*/  F2FP.F16.F32.PACK_AB R200, R143, R200 ;  /* 0x000000c88fc8723e */ /* 0x000fe200000000ff */
[----:B------:R-:W1:Y:S01]  /*5bf0*/  MUFU.EX2 R193, R193 ;  /* 0x000000c100c17308 */ /* 0x000e620000000800 */
[----:B--2---:R-:W-:Y:S01]  /*5c00*/  FADD.FTZ R15, R191, R50 ;  /* 0x00000032bf0f7221 */ /* 0x004fe20000010000 */
[----:B------:R-:W-:-:S06]  /*5c10*/  FADD.FTZ R21, R143, R54 ;  /* 0x000000368f157221 */ /* 0x000fcc0000010000 */
[----:B------:R-:W2:Y:S01]  /*5c20*/  MUFU.EX2 R38, R38 ;  /* 0x0000002600267308 */ /* 0x000ea20000000800 */
[C---:B---3--:R-:W-:Y:S01]  /*5c30*/  FADD.FTZ R52, R36.reuse, R15 ;  /* 0x0000000f24347221 */ /* 0x048fe20000010000 */
[----:B------:R-:W-:Y:S02]  /*5c40*/  F2FP.F16.F32.PACK_AB R191, R36, R191 ;  /* 0x000000bf24bf723e */ /* 0x000fe400000000ff */
[----:B------:R-:W-:-:S04]  /*5c50*/  CS2R R36, SRZ ;  /* 0x0000000000247805 */ /* 0x000fc8000001ff00 */
[----:B------:R-:W3:Y:S01]  /*5c60*/  MUFU.EX2 R195, R195 ;  /* 0x000000c300c37308 */ /* 0x000ee20000000800 */
[----:B-1----:R-:W-:-:S07]  /*5c70*/  FADD.FTZ R15, R193, R52 ;  /* 0x00000034c10f7221 */ /* 0x002fce0000010000 */
[----:B------:R-:W1:Y:S01]  /*5c80*/  MUFU.EX2 R40, R40 ;  /* 0x0000002800287308 */ /* 0x000e620000000800 */
[C---:B--2---:R-:W-:Y:S01]  /*5c90*/  FADD.FTZ R52, R38.reuse, R15 ;  /* 0x0000000f26347221 */ /* 0x044fe20000010000 */
[----:B------:R-:W-:-:S06]  /*5ca0*/  F2FP.F16.F32.PACK_AB R193, R38, R193 ;  /* 0x000000c126c1723e */ /* 0x000fcc00000000ff */
[----:B------:R-:W2:Y:S01]  /*5cb0*/  MUFU.EX2 R197, R197 ;  /* 0x000000c500c57308 */ /* 0x000ea20000000800 */
[----:B---3--:R-:W-:-:S07]  /*5cc0*/  FADD.FTZ R15, R195, R52 ;  /* 0x00000034c30f7221 */ /* 0x008fce0000010000 */
[----:B------:R-:W3:Y:S01]  /*5cd0*/  MUFU.EX2 R42, R42 ;  /* 0x0000002a002a7308 */ /* 0x000ee20000000800 */
[C---:B-1----:R-:W-:Y:S01]  /*5ce0*/  FADD.FTZ R54, R40.reuse, R15 ;  /* 0x0000000f28367221 */ /* 0x042fe20000010000 */
[----:B------:R-:W-:-:S06]  /*5cf0*/  F2FP.F16.F32.PACK_AB R195, R40, R195 ;  /* 0x000000c328c3723e */ /* 0x000fcc00000000ff */
[----:B------:R-:W1:Y:S01]  /*5d00*/  MUFU.EX2 R202, R202 ;  /* 0x000000ca00ca7308 */ /* 0x000e620000000800 */
[----:B--2---:R-:W-:-:S07]  /*5d10*/  FADD.FTZ R15, R197, R54 ;  /* 0x00000036c50f7221 */ /* 0x004fce0000010000 */
[----:B------:R-:W2:Y:S01]  /*5d20*/  MUFU.EX2 R199, R199 ;  /* 0x000000c700c77308 */ /* 0x000ea20000000800 */
[C---:B---3--:R-:W-:Y:S01]  /*5d30*/  FADD.FTZ R14, R42.reuse, R15 ;  /* 0x0000000f2a0e7221 */ /* 0x048fe20000010000 */
[----:B------:R-:W-:-:S06]  /*5d40*/  F2FP.F16.F32.PACK_AB R197, R42, R197 ;  /* 0x000000c52ac5723e */ /* 0x000fcc00000000ff */
[----:B------:R-:W3:Y:S01]  /*5d50*/  MUFU.EX2 R44, R44 ;  /* 0x0000002c002c7308 */ /* 0x000ee20000000800 */
[----:B-1----:R-:W-:Y:S01]  /*5d60*/  FADD.FTZ R56, R202, R21 ;  /* 0x00000015ca387221 */ /* 0x002fe20000010000 */
[----:B------:R-:W-:-:S03]  /*5d70*/  F2FP.F16.F32.PACK_AB R202, R39, R202 ;  /* 0x000000ca27ca723e */ /* 0x000fc600000000ff */
[----:B------:R-:W-:Y:S01]  /*5d80*/  FADD.FTZ R21, R39, R56 ;  /* 0x0000003827157221 */ /* 0x000fe20000010000 */
[----:B------:R-:W-:Y:S02]  /*5d90*/  CS2R R38, SRZ ;  /* 0x0000000000267805 */ /* 0x000fe4000001ff00 */
[----:B------:R-:W1:Y:S01]  /*5da0*/  MUFU.EX2 R204, R204 ;  /* 0x000000cc00cc7308 */ /* 0x000e620000000800 */
[----:B--2---:R-:W-:-:S07]  /*5db0*/  FADD.FTZ R15, R199, R14 ;  /* 0x0000000ec70f7221 */ /* 0x004fce0000010000 */
[----:B------:R-:W2:Y:S01]  /*5dc0*/  MUFU.EX2 R201, R201 ;  /* 0x000000c900c97308 */ /* 0x000ea20000000800 */
[C---:B---3--:R-:W-:Y:S01]  /*5dd0*/  FADD.FTZ R14, R44.reuse, R15 ;  /* 0x0000000f2c0e7221 */ /* 0x048fe20000010000 */
[----:B------:R-:W-:-:S06]  /*5de0*/  F2FP.F16.F32.PACK_AB R199, R44, R199 ;  /* 0x000000c72cc7723e */ /* 0x000fcc00000000ff */
[----:B------:R-:W3:Y:S01]  /*5df0*/  MUFU.EX2 R27, R27 ;  /* 0x0000001b001b7308 */ /* 0x000ee20000000800 */
[----:B-1----:R-:W-:-:S07]  /*5e00*/  FADD.FTZ R54, R204, R21 ;  /* 0x00000015cc367221 */ /* 0x002fce0000010000 */
[----:B------:R-:W1:Y:S01]  /*5e10*/  MUFU.EX2 R46, R46 ;  /* 0x0000002e002e7308 */ /* 0x000e620000000800 */
[----:B--2---:R-:W-:-:S07]  /*5e20*/  FADD.FTZ R15, R201, R14 ;  /* 0x0000000ec90f7221 */ /* 0x004fce0000010000 */
[----:B------:R-:W2:Y:S01]  /*5e30*/  MUFU.EX2 R206, R206 ;  /* 0x000000ce00ce7308 */ /* 0x000ea20000000800 */
[C---:B---3--:R-:W-:Y:S01]  /*5e40*/  FADD.FTZ R21, R27.reuse, R54 ;  /* 0x000000361b157221 */ /* 0x048fe20000010000 */
[----:B------:R-:W-:Y:S02]  /*5e50*/  F2FP.F16.F32.PACK_AB R204, R27, R204 ;  /* 0x000000cc1bcc723e */ /* 0x000fe400000000ff */
[----:B------:R-:W-:-:S04]  /*5e60*/  CS2R R26, SRZ ;  /* 0x00000000001a7805 */ /* 0x000fc8000001ff00 */
[----:B------:R-:W3:Y:S01]  /*5e70*/  MUFU.EX2 R203, R203 ;  /* 0x000000cb00cb7308 */ /* 0x000ee20000000800 */
[C---:B-1----:R-:W-:Y:S01]  /*5e80*/  FADD.FTZ R14, R46.reuse, R15 ;  /* 0x0000000f2e0e7221 */ /* 0x042fe20000010000 */
[----:B------:R-:W-:-:S06]  /*5e90*/  F2FP.F16.F32.PACK_AB R201, R46, R201 ;  /* 0x000000c92ec9723e */ /* 0x000fcc00000000ff */
[----:B------:R-:W1:Y:S01]  /*5ea0*/  MUFU.EX2 R31, R31 ;  /* 0x0000001f001f7308 */ /* 0x000e620000000800 */
[----:B--2---:R-:W-:-:S07]  /*5eb0*/  FADD.FTZ R56, R206, R21 ;  /* 0x00000015ce387221 */ /* 0x004fce0000010000 */
[----:B------:R-:W2:Y:S01]  /*5ec0*/  MUFU.EX2 R48, R48 ;  /* 0x0000003000307308 */ /* 0x000ea20000000800 */
[----:B---3--:R-:W-:-:S07]  /*5ed0*/  FADD.FTZ R15, R203, R14 ;  /* 0x0000000ecb0f7221 */ /* 0x008fce0000010000 */
[----:B------:R-:W3:Y:S01]  /*5ee0*/  MUFU.EX2 R208, R208 ;  /* 0x000000d000d07308 */ /* 0x000ee20000000800 */
[C---:B-1----:R-:W-:Y:S01]  /*5ef0*/  FADD.FTZ R21, R31.reuse, R56 ;  /* 0x000000381f157221 */ /* 0x042fe20000010000 */
[----:B------:R-:W-:Y:S02]  /*5f00*/  F2FP.F16.F32.PACK_AB R206, R31, R206 ;  /* 0x000000ce1fce723e */ /* 0x000fe400000000ff */
[----:B------:R-:W-:-:S04]  /*5f10*/  CS2R R30, SRZ ;  /* 0x00000000001e7805 */ /* 0x000fc8000001ff00 */
[----:B------:R-:W1:Y:S01]  /*5f20*/  MUFU.EX2 R205, R205 ;  /* 0x000000cd00cd7308 */ /* 0x000e620000000800 */
[C---:B--2---:R-:W-:Y:S01]  /*5f30*/  FADD.FTZ R14, R48.reuse, R15 ;  /* 0x0000000f300e7221 */ /* 0x044fe20000010000 */
[----:B------:R-:W-:Y:S02]  /*5f40*/  F2FP.F16.F32.PACK_AB R203, R48, R203 ;  /* 0x000000cb30cb723e */ /* 0x000fe400000000ff */
[----:B------:R-:W-:-:S04]  /*5f50*/  CS2R R48, SRZ ;  /* 0x0000000000307805 */ /* 0x000fc8000001ff00 */
[----:B------:R-:W2:Y:S01]  /*5f60*/  MUFU.EX2 R121, R121 ;  /* 0x0000007900797308 */ /* 0x000ea20000000800 */
[----:B---3--:R-:W-:-:S07]  /*5f70*/  FADD.FTZ R56, R208, R21 ;  /* 0x00000015d0387221 */ /* 0x008fce0000010000 */
[----:B------:R-:W3:Y:S01]  /*5f80*/  MUFU.EX2 R12, R51 ;  /* 0x00000033000c7308 */ /* 0x000ee20000000800 */
[----:B-1----:R-:W-:-:S07]  /*5f90*/  FADD.FTZ R15, R205, R14 ;  /* 0x0000000ecd0f7221 */ /* 0x002fce0000010000 */
[----:B------:R-:W1:Y:S01]  /*5fa0*/  MUFU.EX2 R210, R210 ;  /* 0x000000d200d27308 */ /* 0x000e620000000800 */
[C---:B--2---:R-:W-:Y:S01]  /*5fb0*/  FADD.FTZ R21, R121.reuse, R56 ;  /* 0x0000003879157221 */ /* 0x044fe20000010000 */
[----:B------:R-:W-:-:S06]  /*5fc0*/  F2FP.F16.F32.PACK_AB R208, R121, R208 ;  /* 0x000000d079d0723e */ /* 0x000fcc00000000ff */
        /* <DEDUP_REMOVED lines=9> */
[----:B------:R-:W-:-:S06]  /*6060*/  F2FP.F16.F32.PACK_AB R210, R123, R210 ;  /* 0x000000d27bd2723e */ /* 0x000fcc00000000ff */
[----:B------:R-:W3:Y:S01]  /*6070*/  MUFU.EX2 R45, R45 ;  /* 0x0000002d002d7308 */ /* 0x000ee20000000800 */
[C---:B-1----:R-:W-:Y:S01]  /*6080*/  FADD.FTZ R14, R50.reuse, R15 ;  /* 0x0000000f320e7221 */ /* 0x042fe20000010000 */
[----:B------:R-:W-:Y:S02]  /*6090*/  F2FP.F16.F32.PACK_AB R207, R50, R41 ;  /* 0x0000002932cf723e */ /* 0x000fe400000000ff */
[----:B------:R-:W-:Y:S02]  /*60a0*/  CS2R R50, SRZ ;  /* 0x0000000000327805 */ /* 0x000fe4000001ff00 */
[----:B------:R-:W-:Y:S02]  /*60b0*/  CS2R R40, SRZ ;  /* 0x0000000000287805 */ /* 0x000fe4000001ff00 */
[----:B------:R-:W1:Y:S01]  /*60c0*/  MUFU.EX2 R127, R127 ;  /* 0x0000007f007f7308 */ /* 0x000e620000000800 */
[----:B--2---:R-:W-:-:S07]  /*60d0*/  FADD.FTZ R58, R212, R21 ;  /* 0x00000015d43a7221 */ /* 0x004fce0000010000 */
[----:B------:R2:W4:Y:S01]  /*60e0*/  MUFU.EX2 R52, R43 ;  /* 0x0000002b00347308 */ /* 0x0005220000000800 */
[----:B---3--:R-:W-:-:S07]  /*60f0*/  FADD.FTZ R15, R45, R14 ;  /* 0x0000000e2d0f7221 */ /* 0x008fce0000010000 */
[----:B------:R-:W3:Y:S01]  /*6100*/  MUFU.EX2 R214, R214 ;  /* 0x000000d600d67308 */ /* 0x000ee20000000800 */
[C---:B-1----:R-:W-:Y:S01]  /*6110*/  FADD.FTZ R21, R127.reuse, R58 ;  /* 0x0000003a7f157221 */ /* 0x042fe20000010000 */
[----:B------:R-:W-:Y:S02]  /*6120*/  F2FP.F16.F32.PACK_AB R212, R127, R212 ;  /* 0x000000d47fd4723e */ /* 0x000fe400000000ff */
[----:B--2---:R-:W-:-:S04]  /*6130*/  CS2R R42, SRZ ;  /* 0x00000000002a7805 */ /* 0x004fc8000001ff00 */
[----:B------:R-:W1:Y:S01]  /*6140*/  MUFU.EX2 R25, R25 ;  /* 0x0000001900197308 */ /* 0x000e620000000800 */
[C---:B----4-:R-:W-:Y:S01]  /*6150*/  FADD.FTZ R14, R52.reuse, R15 ;  /* 0x0000000f340e7221 */ /* 0x050fe20000010000 */
[----:B------:R-:W-:Y:S02]  /*6160*/  F2FP.F16.F32.PACK_AB R209, R52, R45 ;  /* 0x0000002d34d1723e */ /* 0x000fe400000000ff */
[----:B------:R-:W-:Y:S02]  /*6170*/  CS2R R52, SRZ ;  /* 0x0000000000347805 */ /* 0x000fe4000001ff00 */
[----:B------:R-:W-:Y:S02]  /*6180*/  CS2R R44, SRZ ;  /* 0x00000000002c7805 */ /* 0x000fe4000001ff00 */
[----:B------:R-:W2:Y:S01]  /*6190*/  MUFU.EX2 R131, R131 ;  /* 0x0000008300837308 */ /* 0x000ea20000000800 */
[----:B---3--:R-:W-:-:S07]  /*61a0*/  FADD.FTZ R60, R214, R21 ;  /* 0x00000015d63c7221 */ /* 0x008fce0000010000 */
[----:B------:R3:W4:Y:S01]  /*61b0*/  MUFU.EX2 R54, R47 ;  /* 0x0000002f00367308 */ /* 0x0007220000000800 */
[----:B-1----:R-:W-:-:S07]  /*61c0*/  FADD.FTZ R15, R25, R14 ;  /* 0x0000000e190f7221 */ /* 0x002fce0000010000 */
[----:B------:R-:W1:Y:S01]  /*61d0*/  MUFU.EX2 R216, R216 ;  /* 0x000000d800d87308 */ /* 0x000e620000000800 */
[C---:B--2---:R-:W-:Y:S01]  /*61e0*/  FADD.FTZ R21, R131.reuse, R60 ;  /* 0x0000003c83157221 */ /* 0x044fe20000010000 */
[----:B------:R-:W-:Y:S02]  /*61f0*/  F2FP.F16.F32.PACK_AB R214, R131, R214 ;  /* 0x000000d683d6723e */ /* 0x000fe400000000ff */
[----:B---3--:R-:W-:-:S04]  /*6200*/  CS2R R46, SRZ ;  /* 0x00000000002e7805 */ /* 0x008fc8000001ff00 */
[----:B------:R-:W2:Y:S01]  /*6210*/  MUFU.EX2 R29, R29 ;  /* 0x0000001d001d7308 */ /* 0x000ea20000000800 */
[C---:B----4-:R-:W-:Y:S01]  /*6220*/  FADD.FTZ R62, R54.reuse, R15 ;  /* 0x0000000f363e7221 */ /* 0x050fe20000010000 */
[----:B------:R-:W-:Y:S02]  /*6230*/  F2FP.F16.F32.PACK_AB R211, R54, R25 ;  /* 0x0000001936d3723e */ /* 0x000fe400000000ff */
[----:B------:R-:W-:-:S04]  /*6240*/  CS2R R54, SRZ ;  /* 0x0000000000367805 */ /* 0x000fc8000001ff00 */
[----:B------:R-:W3:Y:S01]  /*6250*/  MUFU.EX2 R137, R137 ;  /* 0x0000008900897308 */ /* 0x000ee20000000800 */
[----:B-1----:R-:W-:-:S07]  /*6260*/  FADD.FTZ R60, R216, R21 ;  /* 0x00000015d83c7221 */ /* 0x002fce0000010000 */
[----:B------:R1:W4:Y:S01]  /*6270*/  MUFU.EX2 R56, R35 ;  /* 0x0000002300387308 */ /* 0x0003220000000800 */
[----:B--2---:R-:W-:Y:S01]  /*6280*/  FADD.FTZ R15, R29, R62 ;  /* 0x0000003e1d0f7221 */ /* 0x004fe20000010000 */
[----:B------:R-:W-:-:S06]  /*6290*/  CS2R R62, SRZ ;  /* 0x00000000003e7805 */ /* 0x000fcc000001ff00 */
[----:B------:R-:W2:Y:S01]  /*62a0*/  MUFU.EX2 R145, R145 ;  /* 0x0000009100917308 */ /* 0x000ea20000000800 */
[C---:B---3--:R-:W-:Y:S01]  /*62b0*/  FADD.FTZ R21, R137.reuse, R60 ;  /* 0x0000003c89157221 */ /* 0x048fe20000010000 */
[----:B------:R-:W-:Y:S02]  /*62c0*/  F2FP.F16.F32.PACK_AB R216, R137, R216 ;  /* 0x000000d889d8723e */ /* 0x000fe400000000ff */
[----:B-1----:R-:W-:-:S04]  /*62d0*/  CS2R R34, SRZ ;  /* 0x0000000000227805 */ /* 0x002fc8000001ff00 */
[----:B------:R-:W1:Y:S01]  /*62e0*/  MUFU.EX2 R58, R135 ;  /* 0x00000087003a7308 */ /* 0x000e620000000800 */
[C---:B----4-:R-:W-:Y:S01]  /*62f0*/  FADD.FTZ R20, R56.reuse, R15 ;  /* 0x0000000f38147221 */ /* 0x050fe20000010000 */
[----:B------:R-:W-:Y:S02]  /*6300*/  F2FP.F16.F32.PACK_AB R213, R56, R29 ;  /* 0x0000001d38d5723e */ /* 0x000fe400000000ff */
[----:B------:R-:W-:Y:S02]  /*6310*/  CS2R R56, SRZ ;  /* 0x0000000000387805 */ /* 0x000fe4000001ff00 */
[----:B------:R-:W-:Y:S02]  /*6320*/  CS2R R28, SRZ ;  /* 0x00000000001c7805 */ /* 0x000fe4000001ff00 */
[----:B------:R-:W3:Y:S01]  /*6330*/  MUFU.EX2 R147, R147 ;  /* 0x0000009300937308 */ /* 0x000ee20000000800 */
[----:B--2---:R-:W-:-:S07]  /*6340*/  FADD.FTZ R15, R145, R20 ;  /* 0x00000014910f7221 */ /* 0x004fce0000010000 */
[----:B------:R-:W2:Y:S01]  /*6350*/  MUFU.EX2 R60, R129 ;  /* 0x00000081003c7308 */ /* 0x000ea20000000800 */
[C---:B-1----:R-:W-:Y:S01]  /*6360*/  FADD.FTZ R24, R58.reuse, R15 ;  /* 0x0000000f3a187221 */ /* 0x042fe20000010000 */
[----:B------:R-:W-:Y:S02]  /*6370*/  F2FP.F16.F32.PACK_AB R215, R58, R145 ;  /* 0x000000913ad7723e */ /* 0x000fe400000000ff */
[----:B------:R-:W-:-:S04]  /*6380*/  CS2R R58, SRZ ;  /* 0x00000000003a7805 */ /* 0x000fc8000001ff00 */
[----:B------:R-:W1:Y:S01]  /*6390*/  MUFU.EX2 R218, R218 ;  /* 0x000000da00da7308 */ /* 0x000e620000000800 */
[----:B---3--:R-:W-:Y:S01]  /*63a0*/  FADD.FTZ R15, R147, R24 ;  /* 0x00000018930f7221 */ /* 0x008fe20000010000 */
[----:B------:R-:W-:-:S06]  /*63b0*/  CS2R R24, SRZ ;  /* 0x0000000000187805 */ /* 0x000fcc000001ff00 */
[----:B------:R-:W3:Y:S01]  /*63c0*/  MUFU.EX2 R149, R149 ;  /* 0x0000009500957308 */ /* 0x000ee20000000800 */
[C---:B--2---:R-:W-:Y:S01]  /*63d0*/  FADD.FTZ R12, R60.reuse, R15 ;  /* 0x0000000f3c0c7221 */ /* 0x044fe20000010000 */
[----:B------:R-:W-:Y:S02]  /*63e0*/  F2FP.F16.F32.PACK_AB R217, R60, R147 ;  /* 0x000000933cd9723e */ /* 0x000fe400000000ff */
[----:B------:R-:W-:-:S04]  /*63f0*/  CS2R R60, SRZ ;  /* 0x00000000003c7805 */ /* 0x000fc8000001ff00 */
[----:B------:R-:W2:Y:S01]  /*6400*/  MUFU.EX2 R153, R153 ;  /* 0x0000009900997308 */ /* 0x000ea20000000800 */
[----:B-1----:R-:W-:-:S07]  /*6410*/  FADD.FTZ R14, R218, R21 ;  /* 0x00000015da0e7221 */ /* 0x002fce0000010000 */
[----:B------:R-:W1:Y:S01]  /*6420*/  MUFU.EX2 R20, R151 ;  /* 0x0000009700147308 */ /* 0x000e620000000800 */
[----:B---3--:R-:W-:Y:S01]  /*6430*/  FADD.FTZ R15, R149, R12 ;  /* 0x0000000c950f7221 */ /* 0x008fe20000010000 */
[C---:B--2---:R-:W-:Y:S01]  /*6440*/  FADD.FTZ R14, R153.reuse, R14 ;  /* 0x0000000e990e7221 */ /* 0x044fe20000010000 */
[----:B------:R-:W-:Y:S02]  /*6450*/  F2FP.F16.F32.PACK_AB R218, R153, R218 ;  /* 0x000000da99da723e */ /* 0x000fe400000000ff */
[C---:B-1----:R-:W-:Y:S01]  /*6460*/  FADD.FTZ R12, R20.reuse, R15 ;  /* 0x0000000f140c7221 */ /* 0x042fe20000010000 */
[----:B------:R-:W-:Y:S01]  /*6470*/  F2FP.F16.F32.PACK_AB R219, R20, R149 ;  /* 0x0000009514db723e */ /* 0x000fe200000000ff */
[----:B------:R-:W-:Y:S06]  /*6480*/  @!P2 BRA `(.L_x_135) ;  /* 0x0000004c0018a947 */ /* 0x000fec0003800000 */
[----:B------:R-:W-:Y:S01]  /*6490*/  VIADD R20, R112, 0xfffffffe ;  /* 0xfffffffe70147836 */ /* 0x000fe20000000000 */
[----:B------:R-:W-:Y:S01]  /*64a0*/  UMOV UR37, UR60 ;  /* 0x0000003c00257c82 */ /* 0x000fe20008000000 */
[----:B------:R-:W-:Y:S01]  /*64b0*/  IMAD.MOV.U32 R21, RZ, RZ, R13 ;  /* 0x000000ffff157224 */ /* 0x000fe200078e000d */
[----:B------:R-:W-:Y:S01]  /*64c0*/  UMOV UR7, UR38 ;  /* 0x0000002600077c82 */ /* 0x000fe20008000000 */
[----:B------:R-:W-:Y:S02]  /*64d0*/  IMAD.MOV.U32 R15, RZ, RZ, R11 ;  /* 0x000000ffff0f7224 */ /* 0x000fe400078e000b */
[----:B------:R-:W-:-:S07]  /*64e0*/  IMAD.MOV.U32 R87, RZ, RZ, RZ ;  /* 0x000000ffff577224 */ /* 0x000fce00078e00ff */
.L_x_146:
[----:B------:R-:W-:Y:S01]  /*64f0*/  UIADD3 UR38, UR7, 0x1, URZ ;  /* 0x0000000107267890 */ /* 0x000fe2000fffe03f */
[----:B------:R-:W-:-:S03]  /*6500*/  ISETP.NE.AND P2, PT, RZ, UR61, PT ;  /* 0x0000003dff007c0c */ /* 0x000fc6000bf45270 */
[----:B------:R-:W-:-:S04]  /*6510*/  UISETP.NE.AND UP0, UPT, UR38, 0x2, UPT ;  /* 0x000000022600788c */ /* 0x000fc8000bf05270 */
[----:B------:R-:W-:Y:S02]  /*6520*/  USEL UR60, URZ, 0x1, UP0 ;  /* 0x000000013f3c7887 */ /* 0x000fe40008000000 */
[----:B------:R-:W-:Y:S02]  /*6530*/  USEL UR38, UR38, URZ, UP0 ;  /* 0x0000003f26267287 */ /* 0x000fe40008000000 */
[----:B------:R-:W-:Y:S02]  /*6540*/  ULOP3.LUT UR60, UR37, UR60, URZ, 0x3c, !UPT ;  /* 0x0000003c253c7292 */ /* 0x000fe4000f8e3c3f */
[----:B------:R-:W-:Y:S10]  /*6550*/  @P2 BRA `(.L_x_136) ;  /* 0x00000000002c2947 */ /* 0x000ff40003800000 */
[----:B------:R-:W-:Y:S05]  /*6560*/  @!P0 BRA `(.L_x_137) ;  /* 0x0000000000048947 */ /* 0x000fea0003800000 */
[----:B------:R-:W-:Y:S01]  /*6570*/  BPT.TRAP 0x1 ;  /* 0x000000040000795c */ /* 0x000fe20000300000 */
.L_x_137:
[----:B------:R-:W-:Y:S01]  /*6580*/  ULEA UR6, UR38, UR39, 0x3 ;  /* 0x0000002726067291 */ /* 0x000fe2000f8e183f */
[----:B------:R-:W-:-:S05]  /*6590*/  IMAD.U32 R10, RZ, RZ, UR60 ;  /* 0x0000003cff0a7e24 */ /* 0x000fca000f8e00ff */
[----:B------:R-:W-:-:S04]  /*65a0*/  SHF.L.U32 R10, R10, 0x1f, RZ ;  /* 0x0000001f0a0a7819 */ /* 0x000fc800000006ff */
[----:B------:R1:W2:Y:S01]  /*65b0*/  SYNCS.PHASECHK.TRANS64.TRYWAIT P1, [UR6+0x34830], R10 ;  /* 0x0348300aff0075a7 */ /* 0x0002a20008020146 */
[----:B------:R-:W-:Y:S05]  /*65c0*/  @!P0 BRA `(.L_x_138) ;  /* 0x0000000000048947 */ /* 0x000fea0003800000 */
[----:B------:R-:W-:Y:S01]  /*65d0*/  BPT.TRAP 0x1 ;  /* 0x000000040000795c */ /* 0x000fe20000300000 */
.L_x_138:
[----:B--2---:R-:W-:Y:S05]  /*65e0*/  @P1 BRA `(.L_x_136) ;  /* 0x0000000000081947 */ /* 0x004fea0003800000 */
[----:B------:R-:W2:Y:S02]  /*65f0*/  SYNCS.PHASECHK.TRANS64.TRYWAIT P1, [UR6+0x34830], R10 ;  /* 0x0348300aff0075a7 */ /* 0x000ea40008020146 */
[----:B--2---:R-:W-:Y:S05]  /*6600*/  @!P1 BRA `(.L_x_139) ;  /* 0x0000009000b89947 */ /* 0x004fea0003800000 */
.L_x_136:
        /* <DEDUP_REMOVED lines=623> */
.L_x_141:
[----:B------:R-:W-:Y:S01]  /*8d00*/  ULEA UR6, UR7, UR39, 0x3 ;  /* 0x0000002707067291 */ /* 0x000fe2000f8e183f */
[----:B------:R-:W-:-:S05]  /*8d10*/  IMAD.U32 R10, RZ, RZ, UR37 ;  /* 0x00000025ff0a7e24 */ /* 0x000fca000f8e00ff */
[----:B------:R-:W-:-:S04]  /*8d20*/  SHF.L.U32 R10, R10, 0x1f, RZ ;  /* 0x0000001f0a0a7819 */ /* 0x000fc800000006ff */
[----:B------:R1:W2:Y:S01]  /*8d30*/  SYNCS.PHASECHK.TRANS64.TRYWAIT P1, [UR6+0x34850], R10 ;  /* 0x0348500aff0075a7 */ /* 0x0002a20008020146 */
[----:B------:R-:W-:Y:S05]  /*8d40*/  @!P0 BRA `(.L_x_142) ;  /* 0x0000000000048947 */ /* 0x000fea0003800000 */
[----:B------:R-:W-:Y:S01]  /*8d50*/  BPT.TRAP 0x1 ;  /* 0x000000040000795c */ /* 0x000fe20000300000 */
.L_x_142:
[----:B--2---:R-:W-:Y:S05]  /*8d60*/  @P1 BRA `(.L_x_140) ;  /* 0x0000000000081947 */ /* 0x004fea0003800000 */
[----:B------:R-:W2:Y:S02]  /*8d70*/  SYNCS.PHASECHK.TRANS64.TRYWAIT P1, [UR6+0x34850], R10 ;  /* 0x0348500aff0075a7 */ /* 0x000ea40008020146 */
[----:B--2---:R-:W-:Y:S05]  /*8d80*/  @!P1 BRA `(.L_x_143) ;  /* 0x0000006800f09947 */ /* 0x004fea0003800000 */
.L_x_140:
[----:B------:R-:W-:Y:S01]  /*8d90*/  UIADD3 UR6, UR39, 0x400, URZ ;  /* 0x0000040027067890 */ /* 0x000fe2000fffe03f */
[----:B------:R-:W-:Y:S01]  /*8da0*/  WARPGROUP.ARRIVE ;  /* 0x00000000000079c5 */ /* 0x000fe20000000000 */
[----:B------:R-:W-:-:S05]  /*8db0*/  UMOV UR11, 0x40000040 ;  /* 0x40000040000b7882 */ /* 0x000fca0000000000 */
[----:B--2---:R-:W2:Y:S01]  /*8dc0*/  S2R R11, SR_TID.X ;  /* 0x00000000000b7919 */ /* 0x004ea20000002100 */
[----:B------:R-:W-:-:S04]  /*8dd0*/  USHF.R.U32.HI UR6, URZ, 0x4, UR6 ;  /* 0x000000043f067899 */ /* 0x000fc80008011606 */
[----:B------:R-:W-:-:S04]  /*8de0*/  ULOP3.LUT UR6, UR6, 0x3fff, URZ, 0xc0, !UPT ;  /* 0x00003fff06067892 */ /* 0x000fc8000f8ec03f */
[----:B------:R-:W-:-:S04]  /*8df0*/  ULOP3.LUT UR6, UR6, 0x5800000, URZ, 0xfc, !UPT ;  /* 0x0580000006067892 */ /* 0x000fc8000f8efc3f */
[----:B------:R-:W-:-:S07]  /*8e00*/  UIMAD UR6, UR7, 0xb00, UR6 ;  /* 0x00000b00070678a4 */ /* 0x000fce000f8e0206 */
[----:B------:R-:W-:Y:S02]  /*8e10*/  UMOV UR10, UR6 ;  /* 0x00000006000a7c82 */ /* 0x000fe40008000000 */
[----:B------:R-:W-:Y:S01]  /*8e20*/  HGMMA.64x128x16.F32 R24, R176, gdesc[UR8].tnspB, R24, gsb0 ;  /* 0x41e00008b0187df0 */ /* 0x000fe20008000818 */
[----:B------:R-:W-:Y:S01]  /*8e30*/  UIADD3 UR10, UR6, 0x80, URZ ;  /* 0x00000080060a7890 */ /* 0x000fe2000fffe03f */
[----:B------:R-:W-:Y:S01]  /*8e40*/  UMOV UR11, 0x40000040 ;  /* 0x40000040000b7882 */ /* 0x000fe20000000000 */
[----:B--2---:R-:W-:-:S04]  /*8e50*/  SHF.R.U32.HI R11, RZ, 0x7, R11 ;  /* 0x00000007ff0b7819 */ /* 0x004fc8000001160b */
[----:B-1----:R-:W-:Y:S01]  /*8e60*/  IADD3 R10, -R11, 0xb, RZ ;  /* 0x0000000b0b0a7810 */ /* 0x002fe20007ffe1ff */
[----:B------:R-:W-:Y:S02]  /*8e70*/  WARPGROUP.DEPBAR.LE gsb0, 0x0 ;  /* 0x00008000000079c5 */ /* 0x000fe40000010000 */
[----:B------:R-:W-:-:S06]  /*8e80*/  WARPGROUP.ARRIVE ;  /* 0x00000000000079c5 */ /* 0x000fcc0000000000 */
[----:B------:R-:W-:Y:S01]  /*8e90*/  HGMMA.64x128x16.F32 R24, R180, gdesc[UR8].tnspB, R24, gsb0 ;  /* 0x41e00008b4187df0 */ /* 0x000fe20008000818 */
[----:B------:R-:W-:Y:S01]  /*8ea0*/  UIADD3 UR10, UR6, 0x100, URZ ;  /* 0x00000100060a7890 */ /* 0x000fe2000fffe03f */
[----:B------:R-:W-:Y:S01]  /*8eb0*/  UMOV UR11, 0x40000040 ;  /* 0x40000040000b7882 */ /* 0x000fe20000000000 */
[----:B------:R-:W-:Y:S02]  /*8ec0*/  WARPGROUP.DEPBAR.LE gsb0, 0x0 ;  /* 0x00008000000079c5 */ /* 0x000fe40000010000 */
[----:B------:R-:W-:-:S07]  /*8ed0*/  WARPGROUP.ARRIVE ;  /* 0x00000000000079c5 */ /* 0x000fce0000000000 */
        /* <DEDUP_REMOVED lines=41> */
[----:B------:R-:W-:Y:S03]  /*9170*/  HGMMA.64x128x16.F32 R24, R216, gdesc[UR8].tnspB, R24, gsb0 ;  /* 0x41e00008d8187df0 */ /* 0x000fe60008000818 */
[----:B------:R-:W-:Y:S02]  /*9180*/  WARPGROUP.DEPBAR.LE gsb0, 0x0 ;  /* 0x00008000000079c5 */ /* 0x000fe40000010000 */
[----:B------:R1:W-:Y:S06]  /*9190*/  BAR.ARV R10, 0x100 ;  /* 0x0004000a0000751d */ /* 0x0003ec0000002000 */
[----:B------:R-:W-:Y:S05]  /*91a0*/  @!P0 BRA `(.L_x_144) ;  /* 0x0000000000048947 */ /* 0x000fea0003800000 */
[----:B------:R-:W-:Y:S01]  /*91b0*/  BPT.TRAP 0x1 ;  /* 0x000000040000795c */ /* 0x000fe20000300000 */
.L_x_144:
[----:B-1----:R-:W-:Y:S01]  /*91c0*/  FMNMX.FTZ R10, R168, R15, !PT ;  /* 0x0000000fa80a7209 */ /* 0x002fe20007810000 */
[----:B------:R-:W2:Y:S01]  /*91d0*/  LDL R229, [R1] ;  /* 0x0000000001e57983 */ /* 0x000ea20000100800 */
[----:B------:R-:W-:Y:S02]  /*91e0*/  FMNMX.FTZ R176, R170, R21, !PT ;  /* 0x00000015aab07209 */ /* 0x000fe40007810000 */
[----:B------:R-:W-:Y:S02]  /*91f0*/  FMNMX.FTZ R11, R169, R10, !PT ;  /* 0x0000000aa90b7209 */ /* 0x000fe40007810000 */
[----:B------:R-:W-:Y:S02]  /*9200*/  FMNMX.FTZ R13, R171, R176, !PT ;  /* 0x000000b0ab0d7209 */ /* 0x000fe40007810000 */
[----:B------:R-:W-:Y:S02]  /*9210*/  FMNMX.FTZ R10, R172, R11, !PT ;  /* 0x0000000bac0a7209 */ /* 0x000fe40007810000 */
[----:B------:R-:W-:-:S02]  /*9220*/  FMNMX.FTZ R176, R174, R13, !PT ;  /* 0x0000000daeb07209 */ /* 0x000fc40007810000 */
[----:B------:R-:W-:Y:S02]  /*9230*/  FMNMX.FTZ R11, R173, R10, !PT ;  /* 0x0000000aad0b7209 */ /* 0x000fe40007810000 */
        /* <DEDUP_REMOVED lines=81> */
[----:B------:R-:W-:Y:S01]  /*9750*/  ISETP.NE.AND P1, PT, R22, RZ, PT ;  /* 0x000000ff1600720c */ /* 0x000fe20003f25270 */
[----:B------:R-:W1:Y:S04]  /*9760*/  SHFL.BFLY PT, R10, R177, 0x2, 0x1f ;  /* 0x0c401f00b10a7f89 */ /* 0x000e6800000e0000 */
[----:B------:R-:W3:Y:S01]  /*9770*/  SHFL.BFLY PT, R11, R176, 0x2, 0x1f ;  /* 0x0c401f00b00b7f89 */ /* 0x000ee200000e0000 */
[----:B-1----:R-:W-:-:S02]  /*9780*/  FMNMX.FTZ R178, R177, R10, !PT ;  /* 0x0000000ab1b27209 */ /* 0x002fc40007810000 */
[----:B------:R-:W1:Y:S01]  /*9790*/  LDC R10, c[0x0][0x988] ;  /* 0x00026200ff0a7b82 */ /* 0x000e620000000800 */
[----:B---3--:R-:W-:Y:S02]  /*97a0*/  FMNMX.FTZ R180, R176, R11, !PT ;  /* 0x0000000bb0b47209 */ /* 0x008fe40007810000 */
[----:B------:R-:W3:Y:S04]  /*97b0*/  SHFL.BFLY PT, R11, R178, 0x1, 0x1f ;  /* 0x0c201f00b20b7f89 */ /* 0x000ee800000e0000 */
[----:B------:R-:W4:Y:S01]  /*97c0*/  SHFL.BFLY PT, R13, R180, 0x1, 0x1f ;  /* 0x0c201f00b40d7f89 */ /* 0x000f2200000e0000 */
[----:B---3--:R-:W-:Y:S02]  /*97d0*/  FMNMX.FTZ R11, R178, R11, !PT ;  /* 0x0000000bb20b7209 */ /* 0x008fe40007810000 */
[----:B----4-:R-:W-:-:S03]  /*97e0*/  FMNMX.FTZ R13, R180, R13, !PT ;  /* 0x0000000db40d7209 */ /* 0x010fc60007810000 */
        /* <DEDUP_REMOVED lines=12> */
[-C--:B------:R-:W-:Y:S01]  /*98b0*/  FMUL.FTZ R181, R15, R10.reuse ;  /* 0x0000000a0fb57220 */ /* 0x080fe20000410000 */
[-C--:B------:R-:W-:Y:S01]  /*98c0*/  FFMA.FTZ R97, R101, R10.reuse, -R179 ;  /* 0x0000000a65617223 */ /* 0x080fe200000108b3 */
[C---:B------:R-:W-:Y:S01]  /*98d0*/  FADD.FTZ R15, -R13.reuse, R21 ;  /* 0x000000150d0f7221 */ /* 0x040fe20000010100 */
[-C--:B------:R-:W-:Y:S01]  /*98e0*/  FMUL.FTZ R101, R13, R10.reuse ;  /* 0x0000000a0d657220 */ /* 0x080fe20000410000 */
[-CC-:B------:R-:W-:Y:S01]  /*98f0*/  FFMA.FTZ R176, R168, R10.reuse, -R179.reuse ;  /* 0x0000000aa8b07223 */ /* 0x180fe200000108b3 */
[-C--:B------:R-:W-:Y:S01]  /*9900*/  FFMA.FTZ R216, R88, R10.reuse, -R179 ;  /* 0x0000000a58d87223 */ /* 0x080fe200000108b3 */
[-C--:B------:R-:W-:Y:S01]  /*9910*/  FMUL.FTZ R15, R15, R10.reuse ;  /* 0x0000000a0f0f7220 */ /* 0x080fe20000410000 */
[-CC-:B------:R-:W-:Y:S01]  /*9920*/  FFMA.FTZ R88, R170, R10.reuse, -R101.reuse ;  /* 0x0000000aaa587223 */ /* 0x180fe20000010865 */
[-C--:B------:R-:W-:Y:S01]  /*9930*/  FFMA.FTZ R171, R171, R10.reuse, -R101 ;  /* 0x0000000aabab7223 */ /* 0x080fe20000010865 */
[----:B------:R1:W-:Y:S01]  /*9940*/  MUFU.EX2 R21, R181 ;  /* 0x000000b500157308 */ /* 0x0003e20000000800 */
[-CC-:B------:R-:W-:Y:S01]  /*9950*/  FFMA.FTZ R178, R172, R10.reuse, -R179.reuse ;  /* 0x0000000aacb27223 */ /* 0x180fe200000108b3 */
[-CC-:B------:R-:W-:Y:S01]  /*9960*/  FFMA.FTZ R173, R173, R10.reuse, -R179.reuse ;  /* 0x0000000aadad7223 */ /* 0x180fe200000108b3 */
[-CC-:B------:R-:W-:Y:S01]  /*9970*/  FFMA.FTZ R180, R160, R10.reuse, -R179.reuse ;  /* 0x0000000aa0b47223 */ /* 0x180fe200000108b3 */
[-CC-:B------:R-:W-:Y:S01]  /*9980*/  FFMA.FTZ R182, R164, R10.reuse, -R179.reuse ;  /* 0x0000000aa4b67223 */ /* 0x180fe200000108b3 */
[-CC-:B------:R-:W-:Y:S01]  /*9990*/  FFMA.FTZ R165, R165, R10.reuse, -R179.reuse ;  /* 0x0000000aa5a57223 */ /* 0x180fe200000108b3 */
[-CC-:B------:R-:W-:Y:S01]  /*99a0*/  FFMA.FTZ R184, R152, R10.reuse, -R179.reuse ;  /* 0x0000000a98b87223 */ /* 0x180fe200000108b3 */
[-CC-:B------:R-:W-:Y:S01]  /*99b0*/  FFMA.FTZ R186, R156, R10.reuse, -R179.reuse ;  /* 0x0000000a9cba7223 */ /* 0x180fe200000108b3 */
[----:B------:R-:W3:Y:S01]  /*99c0*/  MUFU.EX2 R176, R176 ;  /* 0x000000b000b07308 */ /* 0x000ee20000000800 */
[-CC-:B------:R-:W-:Y:S01]  /*99d0*/  FFMA.FTZ R157, R157, R10.reuse, -R179.reuse ;  /* 0x0000000a9d9d7223 */ /* 0x180fe200000108b3 */
[-CC-:B------:R-:W-:Y:S01]  /*99e0*/  FFMA.FTZ R188, R144, R10.reuse, -R179.reuse ;  /* 0x0000000a90bc7223 */ /* 0x180fe200000108b3 */
[-CC-:B------:R-:W-:Y:S01]  /*99f0*/  FFMA.FTZ R190, R148, R10.reuse, -R179.reuse ;  /* 0x0000000a94be7223 */ /* 0x180fe200000108b3 */
[-CC-:B------:R-:W-:Y:S01]  /*9a00*/  FFMA.FTZ R149, R149, R10.reuse, -R179.reuse ;  /* 0x0000000a95957223 */ /* 0x180fe200000108b3 */
[-CC-:B------:R-:W-:Y:S01]  /*9a10*/  FFMA.FTZ R192, R136, R10.reuse, -R179.reuse ;  /* 0x0000000a88c07223 */ /* 0x180fe200000108b3 */
[-CC-:B------:R-:W-:Y:S01]  /*9a20*/  FFMA.FTZ R194, R140, R10.reuse, -R179.reuse ;  /* 0x0000000a8cc27223 */ /* 0x180fe200000108b3 */
[-CC-:B------:R-:W-:Y:S01]  /*9a30*/  FFMA.FTZ R141, R141, R10.reuse, -R179.reuse ;  /* 0x0000000a8d8d7223 */ /* 0x180fe200000108b3 */
[----:B------:R-:W-:Y:S01]  /*9a40*/  MUFU.EX2 R15, R15 ;  /* 0x0000000f000f7308 */ /* 0x000fe20000000800 */
[-CC-:B------:R-:W-:Y:S01]  /*9a50*/  FFMA.FTZ R196, R128, R10.reuse, -R179.reuse ;  /* 0x0000000a80c47223 */ /* 0x180fe200000108b3 */
[-CC-:B------:R-:W-:Y:S01]  /*9a60*/  FFMA.FTZ R198, R132, R10.reuse, -R179.reuse ;  /* 0x0000000a84c67223 */ /* 0x180fe200000108b3 */
[-CC-:B------:R-:W-:Y:S01]  /*9a70*/  FFMA.FTZ R133, R133, R10.reuse, -R179.reuse ;  /* 0x0000000a85857223 */ /* 0x180fe200000108b3 */
[-CC-:B------:R-:W-:Y:S01]  /*9a80*/  FFMA.FTZ R200, R120, R10.reuse, -R179.reuse ;  /* 0x0000000a78c87223 */ /* 0x180fe200000108b3 */
[-CC-:B------:R-:W-:Y:S01]  /*9a90*/  FFMA.FTZ R202, R124, R10.reuse, -R179.reuse ;  /* 0x0000000a7cca7223 */ /* 0x180fe200000108b3 */
[-CC-:B------:R-:W-:Y:S01]  /*9aa0*/  FFMA.FTZ R125, R125, R10.reuse, -R179.reuse ;  /* 0x0000000a7d7d7223 */ /* 0x180fe200000108b3 */
[-CC-:B------:R-:W-:Y:S01]  /*9ab0*/  FFMA.FTZ R204, R112, R10.reuse, -R179.reuse ;  /* 0x0000000a70cc7223 */ /* 0x180fe200000108b3 */
[----:B------:R-:W4:Y:S01]  /*9ac0*/  MUFU.EX2 R88, R88 ;  /* 0x0000005800587308 */ /* 0x000f220000000800 */
        /* <DEDUP_REMOVED lines=10> */
[-CC-:B------:R-:W-:Y:S01]  /*9b70*/  FFMA.FTZ R179, R174, R10.reuse, -R101.reuse ;  /* 0x0000000aaeb37223 */ /* 0x180fe20000010865 */
[----:B------:R-:W5:Y:S01]  /*9b80*/  MUFU.EX2 R177, R177 ;  /* 0x000000b100b17308 */ /* 0x000f620000000800 */
[-CC-:B------:R-:W-:Y:S01]  /*9b90*/  FFMA.FTZ R92, R175, R10.reuse, -R101.reuse ;  /* 0x0000000aaf5c7223 */ /* 0x180fe20000010865 */
[-CC-:B-1----:R-:W-:Y:S01]  /*9ba0*/  FFMA.FTZ R181, R162, R10.reuse, -R101.reuse ;  /* 0x0000000aa2b57223 */ /* 0x182fe20000010865 */
[--C-:B------:R-:W-:Y:S01]  /*9bb0*/  FFMA.FTZ R96, R163, R10, -R101.reuse ;  /* 0x0000000aa3607223 */ /* 0x100fe20000010865 */
[----:B---3--:R-:W-:Y:S01]  /*9bc0*/  FFMA.FTZ R14, R21, R14, R176 ;  /* 0x0000000e150e7223 */ /* 0x008fe200000100b0 */
[----:B----4-:R-:W-:Y:S01]  /*9bd0*/  FFMA.FTZ R12, R15, R12, R88 ;  /* 0x0000000c0f0c7223 */ /* 0x010fe20000010058 */
[-CC-:B------:R-:W-:Y:S01]  /*9be0*/  FFMA.FTZ R183, R166, R10.reuse, -R101.reuse ;  /* 0x0000000aa6b77223 */ /* 0x180fe20000010865 */
        /* <DEDUP_REMOVED lines=10> */
[----:B-----5:R-:W-:Y:S01]  /*9c90*/  FADD.FTZ R131, R177, R14 ;  /* 0x0000000eb1837221 */ /* 0x020fe20000010000 */
[-CC-:B------:R-:W-:Y:S01]  /*9ca0*/  FFMA.FTZ R189, R146, R10.reuse, -R101.reuse ;  /* 0x0000000a92bd7223 */ /* 0x180fe20000010865 */
[-CC-:B------:R-:W-:Y:S01]  /*9cb0*/  FFMA.FTZ R203, R126, R10.reuse, -R101.reuse ;  /* 0x0000000a7ecb7223 */ /* 0x180fe20000010865 */
[-CC-:B------:R-:W-:Y:S01]  /*9cc0*/  FFMA.FTZ R126, R127, R10.reuse, -R101.reuse ;  /* 0x0000000a7f7e7223 */ /* 0x180fe20000010865 */
[-CC-:B------:R-:W-:Y:S01]  /*9cd0*/  FFMA.FTZ R112, R147, R10.reuse, -R101.reuse ;  /* 0x0000000a93707223 */ /* 0x180fe20000010865 */
[-CC-:B------:R-:W-:Y:S01]  /*9ce0*/  FFMA.FTZ R191, R150, R10.reuse, -R101.reuse ;  /* 0x0000000a96bf7223 */ /* 0x180fe20000010865 */
[-CC-:B------:R-:W-:Y:S01]  /*9cf0*/  FFMA.FTZ R116, R151, R10.reuse, -R101.reuse ;  /* 0x0000000a97747223 */ /* 0x180fe20000010865 */
[----:B------:R-:W4:Y:S01]  /*9d00*/  MUFU.EX2 R179, R179 ;  /* 0x000000b300b37308 */ /* 0x000f220000000800 */
[----:B-1----:R-:W-:Y:S01]  /*9d10*/  FADD.FTZ R12, R171, R12 ;  /* 0x0000000cab0c7221 */ /* 0x002fe20000010000 */
[-CC-:B------:R-:W-:Y:S01]  /*9d20*/  FFMA.FTZ R205, R114, R10.reuse, -R101.reuse ;  /* 0x0000000a72cd7223 */ /* 0x180fe20000010865 */
[-CC-:B------:R-:W-:Y:S01]  /*9d30*/  FFMA.FTZ R114, R115, R10.reuse, -R101.reuse ;  /* 0x0000000a73727223 */ /* 0x180fe20000010865 */
[-CC-:B------:R-:W-:Y:S01]  /*9d40*/  FFMA.FTZ R193, R138, R10.reuse, -R101.reuse ;  /* 0x0000000a8ac17223 */ /* 0x180fe20000010865 */
[-CC-:B------:R-:W-:Y:S01]  /*9d50*/  FFMA.FTZ R120, R139, R10.reuse, -R101.reuse ;  /* 0x0000000a8b787223 */ /* 0x180fe20000010865 */
[-CC-:B------:R-:W-:Y:S01]  /*9d60*/  FFMA.FTZ R195, R142, R10.reuse, -R101.reuse ;  /* 0x0000000a8ec37223 */ /* 0x180fe20000010865 */
[-C--:B------:R-:W-:Y:S01]  /*9d70*/  FFMA.FTZ R124, R143, R10.reuse, -R101 ;  /* 0x0000000a8f7c7223 */ /* 0x080fe20000010865 */
[----:B------:R-:W1:Y:S01]  /*9d80*/  MUFU.EX2 R173, R173 ;  /* 0x000000ad00ad7308 */ /* 0x000e620000000800 */
[----:B---3--:R-:W-:Y:S01]  /*9d90*/  FADD.FTZ R14, R178, R131 ;  /* 0x00000083b20e7221 */ /* 0x008fe20000010000 */
[-CC-:B------:R-:W-:Y:S01]  /*9da0*/  FFMA.FTZ R197, R130, R10.reuse, -R101.reuse ;  /* 0x0000000a82c57223 */ /* 0x180fe20000010865 */
[-CC-:B------:R-:W-:Y:S01]  /*9db0*/  FFMA.FTZ R207, R118, R10.reuse, -R101.reuse ;  /* 0x0000000a76cf7223 */ /* 0x180fe20000010865 */
[-CC-:B------:R-:W-:Y:S01]  /*9dc0*/  FFMA.FTZ R118, R119, R10.reuse, -R101.reuse ;  /* 0x0000000a77767223 */ /* 0x180fe20000010865 */
[-CC-:B------:R-:W-:Y:S01]  /*9dd0*/  FFMA.FTZ R199, R134, R10.reuse, -R101.reuse ;  /* 0x0000000a86c77223 */ /* 0x180fe20000010865 */
[-CC-:B------:R-:W-:Y:S01]  /*9de0*/  FFMA.FTZ R130, R135, R10.reuse, -R101.reuse ;  /* 0x0000000a87827223 */ /* 0x180fe20000010865 */
[-CC-:B------:R-:W-:Y:S01]  /*9df0*/  FFMA.FTZ R209, R106, R10.reuse, -R101.reuse ;  /* 0x0000000a6ad17223 */ /* 0x180fe20000010865 */
[----:B------:R-:W3:Y:S01]  /*9e00*/  MUFU.EX2 R92, R92 ;  /* 0x0000005c005c7308 */ /* 0x000ee20000000800 */
[----:B----4-:R-:W-:Y:S01]  /*9e10*/  FADD.FTZ R123, R179, R12 ;  /* 0x0000000cb37b7221 */ /* 0x010fe20000010000 */
        /* <DEDUP_REMOVED lines=12> */
[----:B------:R-:W-:-:S02]  /*9ee0*/  FFMA.FTZ R94, R95, R10, -R101 ;  /* 0x0000000a5f5e7223 */ /* 0x000fc40000010865 */
[----:B------:R-:W1:Y:S01]  /*9ef0*/  MUFU.EX2 R181, R181 ;  /* 0x000000b500b57308 */ /* 0x000e620000000800 */
[----:B---3--:R-:W-:-:S07]  /*9f00*/  FADD.FTZ R12, R92, R123 ;  /* 0x0000007b5c0c7221 */ /* 0x008fce0000010000 */
[----:B------:R-:W3:Y:S01]  /*9f10*/  MUFU.EX2 R169, R169 ;  /* 0x000000a900a97308 */ /* 0x000ee20000000800 */
[----:B----4-:R-:W-:-:S07]  /*9f20*/  FADD.FTZ R14, R180, R131 ;  /* 0x00000083b40e7221 */ /* 0x010fce0000010000 */
[----:B------:R-:W4:Y:S01]  /*9f30*/  MUFU.EX2 R96, R96 ;  /* 0x0000006000607308 */ /* 0x000f220000000800 */
[----:B-1----:R-:W-:-:S07]  /*9f40*/  FADD.FTZ R123, R181, R12 ;  /* 0x0000000cb57b7221 */ /* 0x002fce0000010000 */
        /* <DEDUP_REMOVED lines=117> */
[----:B----4-:R-:W-:Y:S01]  /*a6a0*/  FADD.FTZ R14, R210, R103 ;  /* 0x00000067d20e7221 */ /* 0x010fe20000010000 */
[----:B------:R-:W-:-:S05]  /*a6b0*/  IMAD.U32 R103, RZ, RZ, UR38 ;  /* 0x00000026ff677e24 */ /* 0x000fca000f8e00ff */
[----:B------:R-:W-:Y:S01]  /*a6c0*/  @P1 LEA R103, R103, UR39, 0x3 ;  /* 0x0000002767671c11 */ /* 0x000fe2000f8e18ff */
        /* <DEDUP_REMOVED lines=9> */
[----:B---3--:R-:W-:Y:S01]  /*a760*/  FADD.FTZ R91, R213, R12 ;  /* 0x0000000cd55b7221 */ /* 0x008fe20000010000 */
[----:B------:R-:W-:-:S05]  /*a770*/  @P1 VIADD R12, R103, 0x34840 ;  /* 0x00034840670c1836 */ /* 0x000fca0000000000 */
[----:B--2---:R-:W-:Y:S01]  /*a780*/  @P1 PRMT R12, R229, 0x654, R12 ;  /* 0x00000654e50c1816 */ /* 0x004fe2000000000c */
[----:B------:R-:W2:Y:S01]  /*a790*/  MUFU.EX2 R214, R214 ;  /* 0x000000d600d67308 */ /* 0x000ea20000000800 */
[----:B----4-:R-:W-:Y:S02]  /*a7a0*/  FADD.FTZ R99, R105, R14 ;  /* 0x0000000e69637221 */ /* 0x010fe40000010000 */
[----:B------:R3:W-:Y:S05]  /*a7b0*/  @P1 SYNCS.ARRIVE.TRANS64.RED.A1T0 RZ, [R12+URZ], RZ ;  /* 0x000000ff0cff19a7 */ /* 0x0007ea000810043f */
[----:B------:R-:W4:Y:S01]  /*a7c0*/  MUFU.EX2 R215, R215 ;  /* 0x000000d700d77308 */ /* 0x000f220000000800 */
[----:B-1----:R-:W-:-:S07]  /*a7d0*/  FADD.FTZ R14, R98, R91 ;  /* 0x0000005b620e7221 */ /* 0x002fce0000010000 */
[----:B------:R-:W1:Y:S01]  /*a7e0*/  MUFU.EX2 R97, R97 ;  /* 0x0000006100617308 */ /* 0x000e620000000800 */
[----:B--2---:R-:W-:-:S07]  /*a7f0*/  FADD.FTZ R132, R214, R99 ;  /* 0x00000063d6847221 */ /* 0x004fce0000010000 */
[----:B------:R-:W3:Y:S01]  /*a800*/  MUFU.EX2 R102, R102 ;  /* 0x0000006600667308 */ /* 0x000ee20000000800 */
[----:B----4-:R-:W-:-:S07]  /*a810*/  FADD.FTZ R91, R215, R14 ;  /* 0x0000000ed75b7221 */ /* 0x010fce0000010000 */
[----:B------:R-:W2:Y:S01]  /*a820*/  MUFU.EX2 R216, R216 ;  /* 0x000000d800d87308 */ /* 0x000ea20000000800 */
[----:B-1----:R-:W-:-:S07]  /*a830*/  FADD.FTZ R95, R97, R132 ;  /* 0x00000084615f7221 */ /* 0x002fce0000010000 */
[----:B------:R-:W1:Y:S01]  /*a840*/  MUFU.EX2 R217, R217 ;  /* 0x000000d900d97308 */ /* 0x000e620000000800 */
[----:B---3--:R-:W-:-:S07]  /*a850*/  FADD.FTZ R12, R102, R91 ;  /* 0x0000005b660c7221 */ /* 0x008fce0000010000 */
[----:B------:R-:W3:Y:S01]  /*a860*/  MUFU.EX2 R89, R89 ;  /* 0x0000005900597308 */ /* 0x000ee20000000800 */
[----:B--2---:R-:W-:-:S07]  /*a870*/  FADD.FTZ R14, R216, R95 ;  /* 0x0000005fd80e7221 */ /* 0x004fce0000010000 */
        /* <DEDUP_REMOVED lines=9> */
[----:B---3--:R-:W-:Y:S01]  /*a910*/  FADD.FTZ R91, R219, R12 ;  /* 0x0000000cdb5b7221 */ /* 0x008fe20000010000 */
[----:B--2---:R-:W-:-:S03]  /*a920*/  FADD.FTZ R14, R93, R14 ;  /* 0x0000000e5d0e7221 */ /* 0x004fc60000010000 */
[----:B-1----:R-:W-:Y:S01]  /*a930*/  FADD.FTZ R12, R94, R91 ;  /* 0x0000005b5e0c7221 */ /* 0x002fe20000010000 */
[----:B------:R-:W-:Y:S06]  /*a940*/  @!P0 BRA `(.L_x_145) ;  /* 0x0000000000048947 */ /* 0x000fec0003800000 */
[----:B------:R-:W-:Y:S01]  /*a950*/  BPT.TRAP 0x1 ;  /* 0x000000040000795c */ /* 0x000fe20000300000 */
.L_x_145:
[----:B------:R-:W-:Y:S01]  /*a960*/  ISETP.NE.AND P1, PT, R19, RZ, PT ;  /* 0x000000ff1300720c */ /* 0x000fe20003f25270 */
[----:B------:R-:W-:Y:S01]  /*a970*/  IMAD.U32 R132, RZ, RZ, UR7 ;  /* 0x00000007ff847e24 */ /* 0x000fe2000f8e00ff */
[----:B------:R-:W-:Y:S01]  /*a980*/  UMOV UR37, UR60 ;  /* 0x0000003c00257c82 */ /* 0x000fe20008000000 */
[----:B------:R-:W-:Y:S01]  /*a990*/  UMOV UR7, UR38 ;  /* 0x0000002600077c82 */ /* 0x000fe20008000000 */
        /* <DEDUP_REMOVED lines=9> */
[----:B------:R-:W-:Y:S01]  /*aa30*/  @P1 LEA R132, R132, UR39, 0x3 ;  /* 0x0000002784841c11 */ /* 0x000fe2000f8e18ff */
[-C--:B------:R-:W-:Y:S01]  /*aa40*/  FMUL.FTZ R40, R40, R21.reuse ;  /* 0x0000001528287220 */ /* 0x080fe20000410000 */
[-C--:B------:R-:W-:Y:S01]  /*aa50*/  FMUL.FTZ R41, R41, R21.reuse ;  /* 0x0000001529297220 */ /* 0x080fe20000410000 */
[-C--:B------:R-:W-:Y:S01]  /*aa60*/  FMUL.FTZ R44, R44, R21.reuse ;  /* 0x000000152c2c7220 */ /* 0x080fe20000410000 */
[----:B------:R-:W-:Y:S01]  /*aa70*/  FMUL.FTZ R45, R45, R21 ;  /* 0x000000152d2d7220 */ /* 0x000fe20000410000 */
[----:B------:R-:W-:-:S02]  /*aa80*/  @P1 VIADD R132, R132, 0x34860 ;  /* 0x0003486084841836 */ /* 0x000fc40000000000 */
[-C--:B------:R-:W-:Y:S01]  /*aa90*/  FMUL.FTZ R48, R48, R21.reuse ;  /* 0x0000001530307220 */ /* 0x080fe20000410000 */
[-C--:B------:R-:W-:Y:S01]  /*aaa0*/  FMUL.FTZ R49, R49, R21.reuse ;  /* 0x0000001531317220 */ /* 0x080fe20000410000 */
[-C--:B------:R-:W-:Y:S01]  /*aab0*/  FMUL.FTZ R52, R52, R21.reuse ;  /* 0x0000001534347220 */ /* 0x080fe20000410000 */
[-C--:B------:R-:W-:Y:S01]  /*aac0*/  FMUL.FTZ R53, R53, R21.reuse ;  /* 0x0000001535357220 */ /* 0x080fe20000410000 */
[----:B------:R-:W-:Y:S01]  /*aad0*/  @P1 PRMT R132, R23, 0x654, R132 ;  /* 0x0000065417841816 */ /* 0x000fe20000000084 */
[-C--:B------:R-:W-:Y:S01]  /*aae0*/  FMUL.FTZ R56, R56, R21.reuse ;  /* 0x0000001538387220 */ /* 0x080fe20000410000 */
[-C--:B------:R-:W-:Y:S01]  /*aaf0*/  FMUL.FTZ R57, R57, R21.reuse ;  /* 0x0000001539397220 */ /* 0x080fe20000410000 */
[-C--:B------:R-:W-:Y:S01]  /*ab00*/  FMUL.FTZ R60, R60, R21.reuse ;  /* 0x000000153c3c7220 */ /* 0x080fe20000410000 */
[----:B------:R1:W-:Y:S01]  /*ab10*/  @P1 SYNCS.ARRIVE.TRANS64.RED.A1T0 RZ, [R132+URZ], RZ ;  /* 0x000000ff84ff19a7 */ /* 0x0003e2000810043f */
[----:B------:R-:W-:Y:S01]  /*ab20*/  ISETP.GT.AND P1, PT, R20, RZ, PT ;  /* 0x000000ff1400720c */ /* 0x000fe20003f24270 */
        /* <DEDUP_REMOVED lines=46> */
[----:B------:R-:W-:Y:S01]  /*ae10*/  VIADD R20, R20, 0xffffffff ;  /* 0xffffffff14147836 */ /* 0x000fe20000000000 */
[----:B------:R-:W-:Y:S01]  /*ae20*/  F2FP.F16.F32.PACK_AB R178, R173, R178 ;  /* 0x000000b2adb2723e */ /* 0x000fe200000000ff */
[----:B------:R-:W-:Y:S01]  /*ae30*/  IMAD.MOV.U32 R21, RZ, RZ, R13 ;  /* 0x000000ffff157224 */ /* 0x000fe200078e000d */
[----:B------:R-:W-:Y:S01]  /*ae40*/  F2FP.F16.F32.PACK_AB R179, R92, R179 ;  /* 0x000000b35cb3723e */ /* 0x000fe200000000ff */
[----:B------:R-:W-:Y:S01]  /*ae50*/  IMAD.MOV.U32 R15, RZ, RZ, R11 ;  /* 0x000000ffff0f7224 */ /* 0x000fe200078e000b */
[----:B------:R-:W-:-:S02]  /*ae60*/  F2FP.F16.F32.PACK_AB R180, R169, R180 ;  /* 0x000000b4a9b4723e */ /* 0x000fc400000000ff */
[----:B------:R-:W-:Y:S02]  /*ae70*/  F2FP.F16.F32.PACK_AB R181, R96, R181 ;  /* 0x000000b560b5723e */ /* 0x000fe400000000ff */
[----:B------:R-:W-:Y:S02]  /*ae80*/  F2FP.F16.F32.PACK_AB R182, R165, R182 ;  /* 0x000000b6a5b6723e */ /* 0x000fe400000000ff */
[----:B------:R-:W-:Y:S02]  /*ae90*/  F2FP.F16.F32.PACK_AB R183, R100, R183 ;  /* 0x000000b764b7723e */ /* 0x000fe400000000ff */
[----:B------:R-:W-:Y:S02]  /*aea0*/  F2FP.F16.F32.PACK_AB R184, R161, R184 ;  /* 0x000000b8a1b8723e */ /* 0x000fe400000000ff */
[----:B------:R-:W-:Y:S02]  /*aeb0*/  F2FP.F16.F32.PACK_AB R185, R104, R185 ;  /* 0x000000b968b9723e */ /* 0x000fe400000000ff */
        /* <DEDUP_REMOVED lines=33> */
[----:B------:R-:W-:Y:S01]  /*b0d0*/  F2FP.F16.F32.PACK_AB R219, R94, R219 ;  /* 0x000000db5edb723e */ /* 0x000fe200000000ff */
[----:B-1----:R-:W-:Y:S06]  /*b0e0*/  @P1 BRA `(.L_x_146) ;  /* 0xffffffb400001947 */ /* 0x002fec000383ffff */
.L_x_135:
[----:B------:R-:W-:Y:S06]  /*b0f0*/  BAR.ARV 0x8, 0x120 ;  /* 0x0204800000007b1d */ /* 0x000fec0000002000 */
[----:B------:R-:W-:Y:S05]  /*b100*/  @!P0 BRA `(.L_x_147) ;  /* 0x0000000000048947 */ /* 0x000fea0003800000 */
[----:B------:R-:W-:Y:S01]  /*b110*/  BPT.TRAP 0x1 ;  /* 0x000000040000795c */ /* 0x000fe20000300000 */
.L_x_147:
[----:B------:R-:W-:Y:S01]  /*b120*/  ULEA UR5, UR38, UR39, 0x3 ;  /* 0x0000002726057291 */ /* 0x000fe2000f8e183f */
[----:B------:R-:W-:-:S05]  /*b130*/  IMAD.U32 R0, RZ, RZ, UR60 ;  /* 0x0000003cff007e24 */ /* 0x000fca000f8e00ff */
[----:B------:R-:W-:-:S04]  /*b140*/  SHF.L.U32 R0, R0, 0x1f, RZ ;  /* 0x0000001f00007819 */ /* 0x000fc800000006ff */
[----:B------:R1:W2:Y:S01]  /*b150*/  SYNCS.PHASECHK.TRANS64.TRYWAIT P1, [UR5+0x34850], R0 ;  /* 0x03485000ff0075a7 */ /* 0x0002a20008020145 */
[----:B------:R-:W-:Y:S05]  /*b160*/  @!P0 BRA `(.L_x_148) ;  /* 0x0000000000048947 */ /* 0x000fea0003800000 */
[----:B------:R-:W-:Y:S01]  /*b170*/  BPT.TRAP 0x1 ;  /* 0x000000040000795c */ /* 0x000fe20000300000 */
.L_x_148:
[----:B--2---:R-:W-:Y:S05]  /*b180*/  @P1 BRA `(.L_x_149) ;  /* 0x0000000000081947 */ /* 0x004fea0003800000 */
[----:B------:R-:W2:Y:S02]  /*b190*/  SYNCS.PHASECHK.TRANS64.TRYWAIT P1, [UR5+0x34850], R0 ;  /* 0x03485000ff0075a7 */ /* 0x000ea40008020145 */
[----:B--2---:R-:W-:Y:S05]  /*b1a0*/  @!P1 BRA `(.L_x_150) ;  /* 0x0000004800009947 */ /* 0x004fea0003800000 */
.L_x_149:
[----:B------:R-:W-:Y:S01]  /*b1b0*/  UIADD3 UR4, UR39, 0x400, URZ ;  /* 0x0000040027047890 */ /* 0x000fe2000fffe03f */
[----:B------:R-:W-:Y:S01]  /*b1c0*/  WARPGROUP.ARRIVE ;  /* 0x00000000000079c5 */ /* 0x000fe20000000000 */
[----:B------:R-:W-:Y:S01]  /*b1d0*/  UMOV UR7, 0x40000040 ;  /* 0x4000004000077882 */ /* 0x000fe20000000000 */
[----:B--2---:R-:W2:Y:S01]  /*b1e0*/  SHFL.BFLY PT, R3, R14, 0x2, 0x1f ;  /* 0x0c401f000e037f89 */ /* 0x004ea200000e0000 */
[----:B------:R-:W-:Y:S01]  /*b1f0*/  USHF.R.U32.HI UR4, URZ, 0x4, UR4 ;  /* 0x000000043f047899 */ /* 0x000fe20008011604 */
[----:B------:R-:W-:Y:S02]  /*b200*/  IMAD.MOV.U32 R4, RZ, RZ, RZ ;  /* 0x000000ffff047224 */ /* 0x000fe400078e00ff */
[----:B------:R-:W3:Y:S01]  /*b210*/  SHFL.BFLY PT, R5, R12, 0x2, 0x1f ;  /* 0x0c401f000c057f89 */ /* 0x000ee200000e0000 */
[----:B------:R-:W-:Y:S01]  /*b220*/  ULOP3.LUT UR4, UR4, 0x3fff, URZ, 0xc0, !UPT ;  /* 0x00003fff04047892 */ /* 0x000fe2000f8ec03f */
[----:B------:R-:W-:-:S03]  /*b230*/  IMAD.MOV.U32 R8, RZ, RZ, RZ ;  /* 0x000000ffff087224 */ /* 0x000fc600078e00ff */
[----:B------:R-:W-:-:S04]  /*b240*/  ULOP3.LUT UR4, UR4, 0x5800000, URZ, 0xfc, !UPT ;  /* 0x0580000004047892 */ /* 0x000fc8000f8efc3f */
[----:B------:R-:W-:-:S07]  /*b250*/  UIMAD UR4, UR38, 0xb00, UR4 ;  /* 0x00000b00260478a4 */ /* 0x000fce000f8e0204 */
[----:B------:R-:W-:Y:S02]  /*b260*/  UMOV UR6, UR4 ;  /* 0x0000000400067c82 */ /* 0x000fe40008000000 */
[----:B------:R-:W-:Y:S01]  /*b270*/  HGMMA.64x128x16.F32 R24, R176, gdesc[UR4].tnspB, R24, gsb0 ;  /* 0x41e00004b0187df0 */ /* 0x000fe20008000818 */
[----:B------:R-:W-:Y:S01]  /*b280*/  UIADD3 UR6, UR4, 0x80, URZ ;  /* 0x0000008004067890 */ /* 0x000fe2000fffe03f */
[----:B--2---:R-:W-:Y:S01]  /*b290*/  FADD.FTZ R3, R3, R14 ;  /* 0x0000000e03037221 */ /* 0x004fe20000010000 */
[----:B------:R-:W-:Y:S01]  /*b2a0*/  UMOV UR7, 0x40000040 ;  /* 0x4000004000077882 */ /* 0x000fe20000000000 */
[----:B---3--:R-:W-:-:S03]  /*b2b0*/  FADD.FTZ R5, R5, R12 ;  /* 0x0000000c05057221 */ /* 0x008fc60000010000 */
[----:B-1----:R-:W1:Y:S04]  /*b2c0*/  SHFL.BFLY PT, R0, R3, 0x1, 0x1f ;  /* 0x0c201f0003007f89 */ /* 0x002e6800000e0000 */
[----:B------:R-:W2:Y:S01]  /*b2d0*/  SHFL.BFLY PT, R2, R5, 0x1, 0x1f ;  /* 0x0c201f0005027f89 */ /* 0x000ea200000e0000 */
[----:B-1----:R-:W-:Y:S01]  /*b2e0*/  FADD.FTZ R15, R3, R0 ;  /* 0x00000000030f7221 */ /* 0x002fe20000010000 */
[----:B------:R-:W-:Y:S02]  /*b2f0*/  IMAD.MOV.U32 R0, RZ, RZ, -0x800000 ;  /* 0xff800000ff007424 */ /* 0x000fe400078e00ff */
[----:B--2---:R-:W-:Y:S02]  /*b300*/  FADD.FTZ R20, R5, R2 ;  /* 0x0000000205147221 */ /* 0x004fe40000010000 */
[----:B------:R-:W-:Y:S01]  /*b310*/  FSETP.NE.FTZ.AND P1, PT, R15, RZ, PT ;  /* 0x000000ff0f00720b */ /* 0x000fe20003f35000 */
[----:B------:R-:W-:-:S02]  /*b320*/  IMAD.MOV.U32 R2, RZ, RZ, -0x800000 ;  /* 0xff800000ff027424 */ /* 0x000fc400078e00ff */
[----:B------:R-:W-:-:S10]  /*b330*/  FSETP.NE.FTZ.AND P2, PT, R20, RZ, PT ;  /* 0x000000ff1400720b */ /* 0x000fd40003f55000 */
[----:B------:R-:W1:Y:S01]  /*b340*/  @P1 MUFU.LG2 R7, R15 ;  /* 0x0000000f00071308 */ /* 0x000e620000000c00 */
[C---:B------:R-:W-:Y:S02]  /*b350*/  @P1 FMUL.FTZ R6, R10.reuse, 0.69314718246459960938 ;  /* 0x3f3172180a061820 */ /* 0x040fe40000410000 */
[----:B------:R-:W-:-:S05]  /*b360*/  @P2 FMUL.FTZ R3, R10, 0.69314718246459960938 ;  /* 0x3f3172180a032820 */ /* 0x000fca0000410000 */
[----:B------:R-:W2:Y:S08]  /*b370*/  @P2 MUFU.LG2 R9, R20 ;  /* 0x0000001400092308 */ /* 0x000eb00000000c00 */
[----:B------:R3:W4:Y:S01]  /*b380*/  @P1 MUFU.RCP R4, R15 ;  /* 0x0000000f00041308 */ /* 0x0007220000001000 */
[----:B-1----:R-:W-:-:S04]  /*b390*/  @P1 FMUL.FTZ R7, R7, 0.69314718246459960938 ;  /* 0x3f31721807071820 */ /* 0x002fc80000410000 */
[----:B------:R-:W-:-:S03]  /*b3a0*/  @P1 FFMA.FTZ R2, R6, R11, R7 ;  /* 0x0000000b06021223 */ /* 0x000fc60000010007 */
[----:B------:R3:W1:Y:S01]  /*b3b0*/  @P2 MUFU.RCP R8, R20 ;  /* 0x0000001400082308 */ /* 0x0006620000001000 */
[----:B--2---:R-:W-:-:S04]  /*b3c0*/  @P2 FMUL.FTZ R10, R9, 0.69314718246459960938 ;  /* 0x3f317218090a2820 */ /* 0x004fc80000410000 */
[----:B------:R-:W-:Y:S01]  /*b3d0*/  @P2 FFMA.FTZ R0, R3, R13, R10 ;  /* 0x0000000d03002223 */ /* 0x000fe2000001000a */
        /* <DEDUP_REMOVED lines=50> */
[----:B-1-34-:R-:W-:Y:S05]  /*b700*/  @!P0 BRA `(.L_x_151) ;  /* 0x0000000000048947 */ /* 0x01afea0003800000 */
[----:B------:R-:W-:Y:S01]  /*b710*/  BPT.TRAP 0x1 ;  /* 0x000000040000795c */ /* 0x000fe20000300000 */
.L_x_151:
[----:B------:R-:W-:Y:S01]  /*b720*/  ISETP.NE.AND P3, PT, R19, RZ, PT ;  /* 0x000000ff1300720c */ /* 0x000fe20003f65270 */
[-C--:B------:R-:W-:Y:S01]  /*b730*/  FMUL.FTZ R6, R24, R4.reuse ;  /* 0x0000000418067220 */ /* 0x080fe20000410000 */
[----:B------:R-:W-:Y:S01]  /*b740*/  IADD3 R5, P1, R16, 0x40, RZ ;  /* 0x0000004010057810 */ /* 0x000fe20007f3e0ff */
[-C--:B------:R-:W-:Y:S01]  /*b750*/  FMUL.FTZ R25, R25, R4.reuse ;  /* 0x0000000419197220 */ /* 0x080fe20000410000 */
[-C--:B------:R-:W-:Y:S01]  /*b760*/  FMUL.FTZ R29, R29, R4.reuse ;  /* 0x000000041d1d7220 */ /* 0x080fe20000410000 */
[-C--:B------:R-:W-:Y:S01]  /*b770*/  FMUL.FTZ R88, R28, R4.reuse ;  /* 0x000000041c587220 */ /* 0x080fe20000410000 */
[----:B------:R-:W-:Y:S01]  /*b780*/  LOP3.LUT R24, R5, 0x380, RZ, 0xc0, !PT ;  /* 0x0000038005187812 */ /* 0x000fe200078ec0ff */
        /* <DEDUP_REMOVED lines=28> */
[----:B------:R-:W-:Y:S01]  /*b950*/  IMAD.U32 R4, RZ, RZ, UR5 ;  /* 0x00000005ff047e24 */ /* 0x000fe2000f8e00ff */
[----:B------:R-:W-:Y:S01]  /*b960*/  SHF.R.U64 R24, R24, 0x3, RZ ;  /* 0x0000000318187819 */ /* 0x000fe200000012ff */
[-C--:B------:R-:W-:Y:S01]  /*b970*/  FMUL.FTZ R28, R26, R8.reuse ;  /* 0x000000081a1c7220 */ /* 0x080fe20000410000 */
[----:B------:R-:W-:Y:S01]  /*b980*/  IADD3 R3, P0, R16, 0x20, RZ ;  /* 0x0000002010037810 */ /* 0x000fe20007f1e0ff */
[----:B------:R-:W-:Y:S01]  /*b990*/  @P3 VIADD R4, R4, 0x34860 ;  /* 0x0003486004043836 */ /* 0x000fe20000000000 */
[----:B------:R-:W-:Y:S01]  /*b9a0*/  LOP3.LUT R24, R24, R5, RZ, 0x3c, !PT ;  /* 0x0000000518187212 */ /* 0x000fe200078e3cff */
[-C--:B------:R-:W-:Y:S01]  /*b9b0*/  FMUL.FTZ R27, R27, R8.reuse ;  /* 0x000000081b1b7220 */ /* 0x080fe20000410000 */
[C---:B------:R-:W-:Y:S01]  /*b9c0*/  LOP3.LUT R5, R16.reuse, 0x380, RZ, 0xc0, !PT ;  /* 0x0000038010057812 */ /* 0x040fe200078ec0ff */
[----:B------:R-:W-:Y:S01]  /*b9d0*/  UIADD3 UR35, -UR36, URZ, URZ ;  /* 0x0000003f24237290 */ /* 0x000fe2000fffe13f */
[----:B------:R-:W-:Y:S01]  /*b9e0*/  @P3 PRMT R4, R23, 0x654, R4 ;  /* 0x0000065417043816 */ /* 0x000fe20000000004 */
[----:B------:R-:W-:Y:S01]  /*b9f0*/  ULDC UR4, c[0x0][0xdb4] ;  /* 0x00036d0000047ab9 */ /* 0x000fe20000000800 */
[----:B------:R-:W-:Y:S01]  /*ba00*/  IADD3 R15, P6, R16, 0x4000, RZ ;  /* 0x00004000100f7810 */ /* 0x000fe20007fde0ff */
[-C--:B------:R-:W-:Y:S01]  /*ba10*/  FMUL.FTZ R7, R31, R8.reuse ;  /* 0x000000081f077220 */ /* 0x080fe20000410000 */
[----:B------:R-:W-:Y:S01]  /*ba20*/  SHF.R.U64 R5, R5, 0x3, RZ ;  /* 0x0000000305057819 */ /* 0x000fe200000012ff */
[----:B------:R1:W-:Y:S01]  /*ba30*/  @P3 SYNCS.ARRIVE.TRANS64.RED.A1T0 RZ, [R4+URZ], RZ ;  /* 0x000000ff04ff39a7 */ /* 0x0003e2000810043f */
[----:B------:R-:W-:Y:S01]  /*ba40*/  LOP3.LUT R26, R3, 0x380, RZ, 0xc0, !PT ;  /* 0x00000380031a7812 */ /* 0x000fe200078ec0ff */
[-C--:B------:R-:W-:Y:S01]  /*ba50*/  FMUL.FTZ R30, R30, R8.reuse ;  /* 0x000000081e1e7220 */ /* 0x080fe20000410000 */
[----:B------:R-:W-:Y:S01]  /*ba60*/  LOP3.LUT R14, R15, 0x380, RZ, 0xc0, !PT ;  /* 0x000003800f0e7812 */ /* 0x000fe200078ec0ff */
[-C--:B------:R-:W-:Y:S01]  /*ba70*/  FMUL.FTZ R35, R35, R8.reuse ;  /* 0x0000000823237220 */ /* 0x080fe20000410000 */
[----:B------:R-:W-:Y:S01]  /*ba80*/  SHF.R.U64 R26, R26, 0x3, RZ ;  /* 0x000000031a1a7819 */ /* 0x000fe200000012ff */
[-C--:B------:R-:W-:Y:S01]  /*ba90*/  FMUL.FTZ R34, R34, R8.reuse ;  /* 0x0000000822227220 */ /* 0x080fe20000410000 */
[----:B------:R-:W-:Y:S01]  /*baa0*/  SHF.R.U64 R14, R14, 0x3, RZ ;  /* 0x000000030e0e7819 */ /* 0x000fe200000012ff */
[----:B------:R-:W-:Y:S01]  /*bab0*/  FMUL.FTZ R39, R39, R8 ;  /* 0x0000000827277220 */ /* 0x000fe20000410000 */
[----:B-1----:R-:W-:Y:S01]  /*bac0*/  LOP3.LUT R4, R5, R16, RZ, 0x3c, !PT ;  /* 0x0000001005047212 */ /* 0x002fe200078e3cff */
[--C-:B------:R-:W-:Y:S01]  /*bad0*/  IMAD.MOV.U32 R5, RZ, RZ, R17.reuse ;  /* 0x000000ffff057224 */ /* 0x100fe200078e0011 */
[----:B------:R-:W-:Y:S01]  /*bae0*/  R2UR UR7, R224 ;  /* 0x00000000e00772ca */ /* 0x000fe200000e0000 */
[-C--:B------:R-:W-:Y:S01]  /*baf0*/  FMUL.FTZ R38, R38, R8.reuse ;  /* 0x0000000826267220 */ /* 0x080fe20000410000 */
[----:B------:R-:W-:Y:S01]  /*bb00*/  LOP3.LUT R26, R26, R3, RZ, 0x3c, !PT ;  /* 0x000000031a1a7212 */ /* 0x000fe200078e3cff */
[----:B------:R-:W-:Y:S01]  /*bb10*/  FMUL.FTZ R43, R43, R8 ;  /* 0x000000082b2b7220 */ /* 0x000fe20000410000 */
[----:B------:R-:W-:Y:S01]  /*bb20*/  MOV R3, R4 ;  /* 0x0000000400037202 */ /* 0x000fe20000000f00 */
[----:B------:R-:W-:Y:S01]  /*bb30*/  FMUL.FTZ R42, R42, R8 ;  /* 0x000000082a2a7220 */ /* 0x000fe20000410000 */
[----:B------:R-:W-:Y:S01]  /*bb40*/  F2FP.F16.F32.PACK_AB R5, R27, R28 ;  /* 0x0000001c1b05723e */ /* 0x000fe200000000ff */
[--C-:B------:R-:W-:Y:S01]  /*bb50*/  IMAD.X R27, RZ, RZ, R17.reuse, P0 ;  /* 0x000000ffff1b7224 */ /* 0x100fe200000e0611 */
[----:B------:R-:W-:Y:S01]  /*bb60*/  LOP3.LUT R14, R14, R15, RZ, 0x3c, !PT ;  /* 0x0000000f0e0e7212 */ /* 0x000fe200078e3cff */
[--C-:B------:R-:W-:Y:S01]  /*bb70*/  IMAD.X R15, RZ, RZ, R17.reuse, P6 ;  /* 0x000000ffff0f7224 */ /* 0x100fe200030e0611 */
[----:B------:R-:W-:Y:S01]  /*bb80*/  R2UR UR6, R223 ;  /* 0x00000000df0672ca */ /* 0x000fe200000e0000 */
[----:B------:R-:W-:Y:S01]  /*bb90*/  FMUL.FTZ R47, R47, R8 ;  /* 0x000000082f2f7220 */ /* 0x000fe20000410000 */
[----:B------:R-:W-:Y:S01]  /*bba0*/  F2FP.F16.F32.PACK_AB R4, R25, R6 ;  /* 0x000000061904723e */ /* 0x000fe200000000ff */
[----:B------:R-:W-:Y:S01]  /*bbb0*/  UIMAD UR35, UR4, UR35, UR7 ;  /* 0x00000023042372a4 */ /* 0x000fe2000f8e0207 */
[----:B------:R-:W-:Y:S01]  /*bbc0*/  F2FP.F16.F32.PACK_AB R6, R29, R88 ;  /* 0x000000581d06723e */ /* 0x000fe200000000ff */
[----:B------:R-:W-:Y:S01]  /*bbd0*/  UIADD3 UR34, -UR7, URZ, URZ ;  /* 0x0000003f07227290 */ /* 0x000fe2000fffe13f */
[----:B------:R-:W-:Y:S01]  /*bbe0*/  MOV R29, R26 ;  /* 0x0000001a001d7202 */ /* 0x000fe20000000f00 */
[----:B------:R-:W-:Y:S01]  /*bbf0*/  FMUL.FTZ R46, R46, R8 ;  /* 0x000000082e2e7220 */ /* 0x000fe20000410000 */
[----:B------:R-:W-:Y:S01]  /*bc00*/  MOV R26, R14 ;  /* 0x0000000e001a7202 */ /* 0x000fe20000000f00 */
[-C--:B------:R-:W-:Y:S01]  /*bc10*/  FMUL.FTZ R51, R51, R8.reuse ;  /* 0x0000000833337220 */ /* 0x080fe20000410000 */
[----:B------:R-:W1:Y:S01]  /*bc20*/  LDC.64 R14, c[0x0][0xb78] ;  /* 0x0002de00ff0e7b82 */ /* 0x000e620000000a00 */
[----:B------:R-:W-:Y:S01]  /*bc30*/  IADD3 R9, P3, R16, 0x4060, RZ ;  /* 0x0000406010097810 */ /* 0x000fe20007f7e0ff */
[-C--:B------:R-:W-:Y:S01]  /*bc40*/  FMUL.FTZ R50, R50, R8.reuse ;  /* 0x0000000832327220 */ /* 0x080fe20000410000 */
[----:B------:R-:W-:Y:S01]  /*bc50*/  IADD3 R21, P2, R16, 0x60, RZ ;  /* 0x0000006010157810 */ /* 0x000fe20007f5e0ff */
        /* <DEDUP_REMOVED lines=18> */
[----:B------:R-:W-:Y:S01]  /*bd80*/  ULDC UR5, c[0x0][0xda8] ;  /* 0x00036a0000057ab9 */ /* 0x000fe20000000800 */
[----:B------:R-:W-:Y:S01]  /*bd90*/  USHF.R.S32.HI UR4, URZ, 0x1f, UR35 ;  /* 0x0000001f3f047899 */ /* 0x000fe20008011423 */
[----:B------:R-:W-:Y:S01]  /*bda0*/  LOP3.LUT R8, R9, 0x380, RZ, 0xc0, !PT ;  /* 0x0000038009087812 */ /* 0x000fe200078ec0ff */
[----:B------:R-:W-:Y:S01]  /*bdb0*/  ULDC.64 UR8, c[0x0][0xb70] ;  /* 0x0002dc0000087ab9 */ /* 0x000fe20000000a00 */
[----:B------:R-:W-:Y:S01]  /*bdc0*/  LOP3.LUT R20, R21, 0x380, RZ, 0xc0, !PT ;  /* 0x0000038015147812 */ /* 0x000fe200078ec0ff */
[----:B------:R-:W-:Y:S01]  /*bdd0*/  UIMAD UR34, UR5, UR34, UR6 ;  /* 0x00000022052272a4 */ /* 0x000fe2000f8e0206 */
[C---:B------:R-:W-:Y:S01]  /*bde0*/  IADD3 R11, P4, R16.reuse, 0x4040, RZ ;  /* 0x00004040100b7810 */ /* 0x040fe20007f9e0ff */
[----:B------:R-:W-:Y:S01]  /*bdf0*/  UIMAD UR6, UR4, UR8, URZ ;  /* 0x00000008040672a4 */ /* 0x000fe2000f8e023f */
[----:B------:R-:W-:Y:S01]  /*be00*/  IADD3 R13, P5, R16, 0x4020, RZ ;  /* 0x00004020100d7810 */ /* 0x000fe20007fbe0ff */
[----:B------:R-:W-:Y:S01]  /*be10*/  USHF.L.U32 UR34, UR34, 0x7, URZ ;  /* 0x0000000722227899 */ /* 0x000fe2000800063f */
[----:B------:R-:W-:Y:S01]  /*be20*/  SHF.R.U64 R8, R8, 0x3, RZ ;  /* 0x0000000308087819 */ /* 0x000fe200000012ff */
[----:B------:R-:W-:Y:S01]  /*be30*/  UIMAD.WIDE.U32 UR4, UR35, UR8, URZ ;  /* 0x00000008230472a5 */ /* 0x000fe2000f8e003f */
[----:B------:R-:W-:Y:S01]  /*be40*/  SHF.R.U64 R20, R20, 0x3, RZ ;  /* 0x0000000314147819 */ /* 0x000fe200000012ff */
[----:B------:R-:W-:Y:S01]  /*be50*/  UIMAD UR6, UR35, UR9, UR6 ;  /* 0x00000009230672a4 */ /* 0x000fe2000f8e0206 */
[----:B------:R-:W-:Y:S01]  /*be60*/  LOP3.LUT R10, R11, 0x380, RZ, 0xc0, !PT ;  /* 0x000003800b0a7812 */ /* 0x000fe200078ec0ff */
[----:B------:R-:W-:Y:S01]  /*be70*/  USHF.R.S32.HI UR7, URZ, 0x1f, UR36 ;  /* 0x0000001f3f077899 */ /* 0x000fe20008011424 */
[----:B------:R-:W-:Y:S01]  /*be80*/  LOP3.LUT R12, R13, 0x380, RZ, 0xc0, !PT ;  /* 0x000003800d0c7812 */ /* 0x000fe200078ec0ff */
[----:B------:R-:W-:Y:S01]  /*be90*/  UIADD3 UR6, UR5, UR6, URZ ;  /* 0x0000000605067290 */ /* 0x000fe2000fffe03f */
[----:B------:R-:W-:Y:S01]  /*bea0*/  F2FP.F16.F32.PACK_AB R7, R7, R30 ;  /* 0x0000001e0707723e */ /* 0x000fe200000000ff */
[----:B------:R-:W-:Y:S01]  /*beb0*/  BAR.SYNC.DEFER_BLOCKING 0x1, 0x100 ;  /* 0x0044000000007b1d */ /* 0x000fe20000010000 */
[----:B------:R-:W-:Y:S01]  /*bec0*/  LOP3.LUT R8, R8, R9, RZ, 0x3c, !PT ;  /* 0x0000000908087212 */ /* 0x000fe200078e3cff */
[--C-:B------:R-:W-:Y:S01]  /*bed0*/  IMAD.X R9, RZ, RZ, R17.reuse, P3 ;  /* 0x000000ffff097224 */ /* 0x100fe200018e0611 */
[----:B------:R-:W-:Y:S01]  /*bee0*/  LOP3.LUT R20, R20, R21, RZ, 0x3c, !PT ;  /* 0x0000001514147212 */ /* 0x000fe200078e3cff */
[--C-:B------:R-:W-:Y:S01]  /*bef0*/  IMAD.X R21, RZ, RZ, R17.reuse, P2 ;  /* 0x000000ffff157224 */ /* 0x100fe200010e0611 */
[----:B------:R-:W-:Y:S01]  /*bf00*/  SHF.R.U64 R10, R10, 0x3, RZ ;  /* 0x000000030a0a7819 */ /* 0x000fe200000012ff */
[----:B------:R-:W-:Y:S01]  /*bf10*/  VIADD R31, R227, UR34 ;  /* 0x00000022e31f7c36 */ /* 0x000fe20008000000 */
[----:B------:R-:W-:Y:S01]  /*bf20*/  SHF.R.U64 R12, R12, 0x3, RZ ;  /* 0x000000030c0c7819 */ /* 0x000fe200000012ff */
[--C-:B------:R-:W-:Y:S01]  /*bf30*/  IMAD.X R25, RZ, RZ, R17.reuse, P1 ;  /* 0x000000ffff197224 */ /* 0x100fe200008e0611 */
[----:B------:R-:W-:Y:S01]  /*bf40*/  LOP3.LUT R10, R10, R11, RZ, 0x3c, !PT ;  /* 0x0000000b0a0a7212 */ /* 0x000fe200078e3cff */
[--C-:B------:R-:W-:Y:S01]  /*bf50*/  IMAD.X R11, RZ, RZ, R17.reuse, P4 ;  /* 0x000000ffff0b7224 */ /* 0x100fe200020e0611 */
[----:B------:R-:W-:Y:S01]  /*bf60*/  LOP3.LUT R12, R12, R13, RZ, 0x3c, !PT ;  /* 0x0000000d0c0c7212 */ /* 0x000fe200078e3cff */
[----:B------:R-:W-:Y:S01]  /*bf70*/  IMAD.X R13, RZ, RZ, R17, P5 ;  /* 0x000000ffff0d7224 */ /* 0x000fe200028e0611 */
[----:B------:R-:W-:Y:S01]  /*bf80*/  MOV R27, R20 ;  /* 0x00000014001b7202 */ /* 0x000fe20000000f00 */
[----:B------:R-:W-:Y:S01]  /*bf90*/  IMAD.U32 R21, RZ, RZ, UR5 ;  /* 0x00000005ff157e24 */ /* 0x000fe2000f8e00ff */
[----:B------:R-:W-:Y:S01]  /*bfa0*/  LOP3.LUT P0, RZ, R222, 0x3, RZ, 0xc0, !PT ;  /* 0x00000003deff7812 */ /* 0x000fe2000780c0ff */
[----:B------:R-:W-:Y:S01]  /*bfb0*/  IMAD.U32 R20, RZ, RZ, UR4 ;  /* 0x00000004ff147e24 */ /* 0x000fe2000f8e00ff */
[----:B------:R-:W-:Y:S01]  /*bfc0*/  ULDC UR4, c[0x0][0xa88] ;  /* 0x0002a20000047ab9 */ /* 0x000fe20000000800 */
[----:B------:R-:W-:Y:S01]  /*bfd0*/  IMAD.U32 R21, RZ, RZ, UR6 ;  /* 0x00000006ff157e24 */ /* 0x000fe2000f8e00ff */
[----:B------:R-:W-:Y:S01]  /*bfe0*/  MOV R28, R24 ;  /* 0x00000018001c7202 */ /* 0x000fe20000000f00 */
[----:B------:R-:W-:Y:S01]  /*bff0*/  ULDC.64 UR12, c[0x0][0x208] ;  /* 0x00008200000c7ab9 */ /* 0x000fe20000000a00 */
[----:B------:R-:W-:Y:S01]  /*c000*/  MOV R24, R10 ;  /* 0x0000000a00187202 */ /* 0x000fe20000000f00 */
[----:B-1----:R-:W-:Y:S01]  /*c010*/  IMAD.WIDE.U32 R20, R14, UR36, R20 ;  /* 0x000000240e147c25 */ /* 0x002fe2000f8e0014 */
[----:B------:R-:W-:Y:S01]  /*c020*/  MOV R25, R12 ;  /* 0x0000000c00197202 */ /* 0x000fe20000000f00 */
[----:B------:R1:W-:Y:S01]  /*c030*/  STSM.16.M88.4 [R3], R4 ;  /* 0x0000000403007844 */ /* 0x0003e20000000200 */
        /* <DEDUP_REMOVED lines=8> */
[----:B-1----:R-:W-:Y:S01]  /*c0c0*/  MOV R3, R8 ;  /* 0x0000000800037202 */ /* 0x002fe20000000f00 */
[----:B------:R-:W-:Y:S01]  /*c0d0*/  VIADD R9, R31, 0x8 ;  /* 0x000000081f097836 */ /* 0x000fe20000000000 */
[----:B------:R-:W-:Y:S01]  /*c0e0*/  F2FP.F16.F32.PACK_AB R4, R33, R32 ;  /* 0x000000202104723e */ /* 0x000fe200000000ff */
[----:B------:R-:W-:Y:S01]  /*c0f0*/  IMAD R8, R14, UR7, RZ ;  /* 0x000000070e087c24 */ /* 0x000fe2000f8e02ff */
[----:B------:R-:W-:Y:S02]  /*c100*/  F2FP.F16.F32.PACK_AB R5, R35, R34 ;  /* 0x000000222305723e */ /* 0x000fe400000000ff */
[----:B------:R-:W-:Y:S01]  /*c110*/  F2FP.F16.F32.PACK_AB R6, R37, R36 ;  /* 0x000000242506723e */ /* 0x000fe200000000ff */
[----:B------:R-:W-:Y:S01]  /*c120*/  IMAD R30, R15, UR36, R8 ;  /* 0x000000240f1e7c24 */ /* 0x000fe2000f8e0208 */
[----:B------:R-:W-:-:S02]  /*c130*/  F2FP.F16.F32.PACK_AB R7, R39, R38 ;  /* 0x000000262707723e */ /* 0x000fc400000000ff */
[----:B------:R-:W-:Y:S02]  /*c140*/  ISETP.GE.OR P1, PT, R9, UR4, P0 ;  /* 0x0000000409007c0c */ /* 0x000fe40008726670 */
[----:B------:R-:W-:Y:S01]  /*c150*/  F2FP.F16.F32.PACK_AB R8, R41, R40 ;  /* 0x000000282908723e */ /* 0x000fe200000000ff */
[----:B------:R1:W-:Y:S01]  /*c160*/  STSM.16.M88.4 [R29], R4 ;  /* 0x000000041d007844 */ /* 0x0003e20000000200 */
[----:B------:R-:W-:Y:S02]  /*c170*/  F2FP.F16.F32.PACK_AB R9, R43, R42 ;  /* 0x0000002a2b09723e */ /* 0x000fe400000000ff */
[----:B------:R-:W-:Y:S02]  /*c180*/  F2FP.F16.F32.PACK_AB R14, R53, R52 ;  /* 0x00000034350e723e */ /* 0x000fe400000000ff */
[----:B------:R-:W-:Y:S01]  /*c190*/  F2FP.F16.F32.PACK_AB R15, R55, R54 ;  /* 0x00000036370f723e */ /* 0x000fe200000000ff */
[----:B------:R-:W-:Y:S01]  /*c1a0*/  STSM.16.M88.4 [R28], R8 ;  /* 0x000000081c007844 */ /* 0x000fe20000000200 */
[----:B------:R-:W-:-:S02]  /*c1b0*/  F2FP.F16.F32.PACK_AB R67, R71, R70 ;  /* 0x000000464743723e */ /* 0x000fc400000000ff */
[----:B------:R-:W-:Y:S01]  /*c1c0*/  F2FP.F16.F32.PACK_AB R73, R75, R74 ;  /* 0x0000004a4b49723e */ /* 0x000fe200000000ff */
[----:B------:R-:W-:Y:S01]  /*c1d0*/  STSM.16.M88.4 [R27], R12 ;  /* 0x0000000c1b007844 */ /* 0x000fe20000000200 */
[----:B------:R-:W-:Y:S02]  /*c1e0*/  F2FP.F16.F32.PACK_AB R80, R81, R80 ;  /* 0x000000505150723e */ /* 0x000fe400000000ff */
[----:B------:R-:W-:Y:S02]  /*c1f0*/  F2FP.F16.F32.PACK_AB R74, R77, R76 ;  /* 0x0000004c4d4a723e */ /* 0x000fe400000000ff */
[----:B------:R-:W-:Y:S02]  /*c200*/  F2FP.F16.F32.PACK_AB R75, R79, R78 ;  /* 0x0000004e4f4b723e */ /* 0x000fe400000000ff */
[----:B-1----:R-:W-:Y:S02]  /*c210*/  F2FP.F16.F32.PACK_AB R4, R57, R56 ;  /* 0x000000383904723e */ /* 0x002fe400000000ff */
[----:B------:R-:W-:-:S02]  /*c220*/  F2FP.F16.F32.PACK_AB R5, R59, R58 ;  /* 0x0000003a3b05723e */ /* 0x000fc400000000ff */
[----:B------:R-:W-:Y:S02]  /*c230*/  F2FP.F16.F32.PACK_AB R6, R61, R60 ;  /* 0x0000003c3d06723e */ /* 0x000fe400000000ff */
[----:B------:R-:W-:Y:S02]  /*c240*/  F2FP.F16.F32.PACK_AB R7, R63, R62 ;  /* 0x0000003e3f07723e */ /* 0x000fe400000000ff */
[----:B------:R-:W-:Y:S02]  /*c250*/  F2FP.F16.F32.PACK_AB R81, R83, R82 ;  /* 0x000000525351723e */ /* 0x000fe400000000ff */
[----:B------:R-:W-:Y:S01]  /*c260*/  F2FP.F16.F32.PACK_AB R82, R85, R84 ;  /* 0x000000545552723e */ /* 0x000fe200000000ff */
[----:B------:R1:W-:Y:S01]  /*c270*/  STSM.16.M88.4 [R26], R4 ;  /* 0x000000041a007844 */ /* 0x0003e20000000200 */
[----:B------:R-:W-:Y:S02]  /*c280*/  F2FP.F16.F32.PACK_AB R83, R87, R86 ;  /* 0x000000565753723e */ /* 0x000fe400000000ff */
[----:B------:R-:W-:Y:S01]  /*c290*/  SHF.R.S32.HI R29, RZ, 0x1f, R31 ;  /* 0x0000001fff1d7819 */ /* 0x000fe2000001141f */
[----:B------:R-:W-:Y:S01]  /*c2a0*/  STSM.16.M88.4 [R25], R64 ;  /* 0x0000004019007844 */ /* 0x000fe20000000200 */
[----:B------:R-:W-:-:S02]  /*c2b0*/  IADD3 R20, P2, R31, R20, RZ ;  /* 0x000000141f147210 */ /* 0x000fc40007f5e0ff */
[----:B------:R-:W-:Y:S01]  /*c2c0*/  ISETP.GE.OR P0, PT, R31, UR4, P0 ;  /* 0x000000041f007c0c */ /* 0x000fe20008706670 */
[----:B------:R-:W-:Y:S01]  /*c2d0*/  STSM.16.M88.4 [R24], R72 ;  /* 0x0000004818007844 */ /* 0x000fe20000000200 */
[----:B------:R-:W-:Y:S01]  /*c2e0*/  ULDC.64 UR4, c[0x0][0xb40] ;  /* 0x0002d00000047ab9 */ /* 0x000fe20000000a00 */
[----:B------:R-:W-:Y:S02]  /*c2f0*/  IADD3.X R29, R29, R21, R30, P2, !PT ;  /* 0x000000151d1d7210 */ /* 0x000fe400017fe41e */
[----:B------:R-:W-:Y:S01]  /*c300*/  STSM.16.M88.4 [R3], R80 ;  /* 0x0000005003007844 */ /* 0x000fe20000000200 */
[----:B------:R-:W-:Y:S01]  /*c310*/  R2UR UR10, R220 ;  /* 0x00000000dc0a72ca */ /* 0x000fe200000e0000 */
[----:B------:R-:W-:Y:S01]  /*c320*/  @!PT LDS RZ, [RZ] ;  /* 0x00000000fffff984 */ /* 0x000fe20000000800 */
[----:B------:R-:W-:Y:S01]  /*c330*/  @!PT LDS RZ, [RZ] ;  /* 0x00000000fffff984 */ /* 0x000fe20000000800 */
[----:B------:R-:W-:Y:S01]  /*c340*/  @!PT LDS RZ, [RZ] ;  /* 0x00000000fffff984 */ /* 0x000fe20000000800 */
[----:B------:R-:W-:Y:S01]  /*c350*/  @!PT LDS RZ, [RZ] ;  /* 0x00000000fffff984 */ /* 0x000fe20000000800 */
[----:B------:R2:W-:Y:S06]  /*c360*/  MEMBAR.ALL.CTA ;  /* 0x0000000000007992 */ /* 0x0005ec0000008000 */
[----:B--2---:R-:W2:Y:S02]  /*c370*/  FENCE.VIEW.ASYNC.S ;  /* 0x00000000000073c6 */ /* 0x004ea40000000000 */
[----:B--2---:R-:W-:Y:S06]  /*c380*/  BAR.ARV 0x1, 0x120 ;  /* 0x0044800000007b1d */ /* 0x004fec0000002000 */
[C---:B-1----:R-:W-:Y:S01]  /*c390*/  LEA R4, P2, R20.reuse, UR4, 0x2 ;  /* 0x0000000414047c11 */ /* 0x042fe2000f8410ff */
[----:B------:R-:W-:Y:S01]  /*c3a0*/  ULDC UR4, c[0x0][0xc] ;  /* 0x0000030000047ab9 */ /* 0x000fe20000000800 */
[----:B------:R-:W1:Y:S01]  /*c3b0*/  SHFL.IDX PT, R6, R226, RZ, 0x1f ;  /* 0x00001fffe2067589 */ /* 0x000e6200000e0000 */
[----:B------:R-:W-:Y:S01]  /*c3c0*/  UIADD3 UR10, UR4, UR10, URZ ;  /* 0x0000000a040a7290 */ /* 0x000fe2000fffe03f */
[----:B------:R-:W-:-:S05]  /*c3d0*/  LEA.HI.X R5, R20, UR5, R29, 0x2, P2 ;  /* 0x0000000514057c11 */ /* 0x000fca00090f141d */
[----:B------:R2:W-:Y:S01]  /*c3e0*/  @!P0 STG.E desc[UR12][R4.64], R2 ;  /* 0x0000000204008986 */ /* 0x0005e2000c10190c */
[----:B------:R-:W-:-:S03]  /*c3f0*/  IMAD.U32 R220, RZ, RZ, UR10 ;  /* 0x0000000affdc7e24 */ /* 0x000fc6000f8e00ff */
[----:B------:R2:W-:Y:S01]  /*c400*/  @!P1 STG.E desc[UR12][R4.64+0x20], R0 ;  /* 0x0000200004009986 */ /* 0x0005e2000c10190c */
[----:B-1----:R-:W-:-:S13]  /*c410*/  ISETP.NE.AND P0, PT, R6, 0x7, PT ;  /* 0x000000070600780c */ /* 0x002fda0003f05270 */
[----:B--2---:R-:W-:Y:S05]  /*c420*/  @P0 BRA `(.L_x_152) ;  /* 0x0000000000640947 */ /* 0x004fea0003800000 */
        /* <DEDUP_REMOVED lines=11> */
[----:B------:R-:W-:Y:S01]  /*c4e0*/  UMOV UR7, 0x40 ;  /* 0x0000004000077882 */ /* 0x000fe20000000000 */
[----:B------:R-:W-:-:S05]  /*c4f0*/  UMOV UR8, 0x1 ;  /* 0x0000000100087882 */ /* 0x000fca0000000000 */
[----:B------:R1:W-:Y:S02]  /*c500*/  UTMASTG.5D [UR32], [UR4] ;  /* 0x00000020040073b5 */ /* 0x0003e40008020000 */
[----:B-1----:R-:W-:Y:S01]  /*c510*/  UMOV UR32, UR6 ;  /* 0x0000000600207c82 */ /* 0x002fe20008000000 */
[----:B------:R-:W-:Y:S01]  /*c520*/  UMOV UR33, UR7 ;  /* 0x0000000700217c82 */ /* 0x000fe20008000000 */
[----:B------:R-:W-:Y:S01]  /*c530*/  UIADD3 UR6, UR39, 0x34820, URZ ;  /* 0x0003482027067890 */ /* 0x000fe2000fffe03f */
[----:B------:R1:W-:Y:S03]  /*c540*/  UTMASTG.5D [UR32], [UR4] ;  /* 0x00000020040073b5 */ /* 0x0003e60008020000 */
[----:B------:R-:W-:Y:S02]  /*c550*/  UPRMT UR7, URZ, 0x654, UR6 ;  /* 0x000006543f077896 */ /* 0x000fe40008000006 */
[----:B------:R-:W-:Y:S01]  /*c560*/  UPRMT UR6, UR8, 0x654, UR6 ;  /* 0x0000065408067896 */ /* 0x000fe20008000006 */
[----:B------:R0:W-:Y:S01]  /*c570*/  UTMACMDFLUSH ;  /* 0x00000000000079b7 */ /* 0x0001e20000000000 */
[----:B------:R-:W-:-:S05]  /*c580*/  DEPBAR.LE SB0, 0x0 ;  /* 0x000080000000791a */ /* 0x000fca0000000000 */
[----:B------:R-:W-:Y:S02]  /*c590*/  SYNCS.ARRIVE.TRANS64.RED.A1T0 RZ, [UR7], RZ ;  /* 0x000000ffffff79a7 */ /* 0x000fe40008100407 */
[----:B-1----:R-:W-:Y:S03]  /*c5a0*/  SYNCS.ARRIVE.TRANS64.RED.A1T0 RZ, [UR6], RZ ;  /* 0x000000ffffff79a7 */ /* 0x002fe60008100406 */
.L_x_153:
[----:B------:R-:W-:Y:S05]  /*c5b0*/  BSYNC B0 ;  /* 0x0000000000007941 */ /* 0x000fea0003800000 */
.L_x_152:
[----:B------:R-:W1:Y:S01]  /*c5c0*/  LDC R0, c[0x0][0xda4] ;  /* 0x00036900ff007b82 */ /* 0x000e620000000800 */
[----:B------:R-:W-:Y:S01]  /*c5d0*/  R2UR UR5, R220 ;  /* 0x00000000dc0572ca */ /* 0x000fe200000e0000 */
[----:B------:R-:W-:Y:S01]  /*c5e0*/  UIADD3 UR38, UR38, 0x1, URZ ;  /* 0x0000000126267890 */ /* 0x000fe2000fffe03f */
[----:B------:R-:W-:-:S03]  /*c5f0*/  VIADD R221, R221, 0x1 ;  /* 0x00000001dddd7836 */ /* 0x000fc60000000000 */
[----:B------:R-:W-:-:S04]  /*c600*/  UISETP.NE.AND UP0, UPT, UR38, 0x2, UPT ;  /* 0x000000022600788c */ /* 0x000fc8000bf05270 */
[----:B------:R-:W-:Y:S02]  /*c610*/  USEL UR4, URZ, 0x1, UP0 ;  /* 0x000000013f047887 */ /* 0x000fe40008000000 */
[----:B------:R-:W-:Y:S02]  /*c620*/  USEL UR38, UR38, URZ, UP0 ;  /* 0x0000003f26267287 */ /* 0x000fe40008000000 */
[----:B------:R-:W-:Y:S01]  /*c630*/  ULOP3.LUT UR60, UR60, UR4, URZ, 0x3c, !UPT ;  /* 0x000000043c3c7292 */ /* 0x000fe2000f8e3c3f */
[----:B-1----:R-:W-:-:S13]  /*c640*/  ISETP.LE.AND P0, PT, R0, UR5, PT ;  /* 0x0000000500007c0c */ /* 0x002fda000bf03270 */
[----:B------:R-:W-:Y:S05]  /*c650*/  @!P0 BRA `(.L_x_154) ;  /* 0xffffff4c001c8947 */ /* 0x000fea000383ffff */
[----:B------:R-:W-:Y:S05]  /*c660*/  EXIT ;  /* 0x000000000000794d */ /* 0x000fea0003800000 */
.L_x_126:
        /* <DEDUP_REMOVED lines=13> */
[----:B------:R-:W2:Y:S01]  /*c740*/  LDL R3, [R1+0x1c] ;  /* 0x00001c0001037983 */ /* 0x000ea20000100800 */
[----:B------:R-:W1:Y:S01]  /*c750*/  S2R R4, SR_TID.X ;  /* 0x0000000000047919 */ /* 0x000e620000002100 */
[----:B------:R-:W3:Y:S01]  /*c760*/  S2UR UR4, SR_CTAID.X ;  /* 0x00000000000479c3 */ /* 0x000ee20000002500 */
[----:B------:R-:W-:Y:S02]  /*c770*/  LOP3.LUT R19, R19, 0xfffffffd, RZ, 0xc0, !PT ;  /* 0xfffffffd13137812 */ /* 0x000fe400078ec0ff */
[----:B-1----:R-:W-:-:S05]  /*c780*/  LOP3.LUT P0, R0, R4, 0x1f, RZ, 0xc0, !PT ;  /* 0x0000001f04007812 */ /* 0x002fca000780c0ff */
[----:B------:R3:W-:Y:S02]  /*c790*/  STL [R1+0x28], R0 ;  /* 0x0000280001007387 */ /* 0x0007e40000100800 */
[----:B---3--:R-:W-:-:S05]  /*c7a0*/  IMAD.U32 R0, RZ, RZ, UR4 ;  /* 0x00000004ff007e24 */ /* 0x008fca000f8e00ff */
[----:B------:R2:W-:Y:S01]  /*c7b0*/  STL [R1+0x18], R0 ;  /* 0x0000180001007387 */ /* 0x0005e20000100800 */
[----:B------:R-:W-:-:S04]  /*c7c0*/  LOP3.LUT P1, RZ, R4, 0x7f, RZ, 0xc0, !PT ;  /* 0x0000007f04ff7812 */ /* 0x000fc8000782c0ff */
[----:B------:R-:W-:Y:S01]  /*c7d0*/  PLOP3.LUT P0, PT, P0, P1, PT, 0x8a, 0x0 ;  /* 0x000000000000781c */ /* 0x000fe20000703172 */
[----:B------:R-:W-:-:S08]  /*c7e0*/  IMAD.MOV.U32 R16, RZ, RZ, RZ ;  /* 0x000000ffff107224 */ /* 0x000fd000078e00ff */
[----:B------:R-:W-:-:S04]  /*c7f0*/  @P1 LOP3.LUT R19, R19, 0x2, RZ, 0xfc, !PT ;  /* 0x0000000213131812 */ /* 0x000fc800078efcff */
[----:B------:R-:W-:Y:S01]  /*c800*/  LOP3.LUT R19, R19, 0xfffffffe, RZ, 0xc0, !PT ;  /* 0xfffffffe13137812 */ /* 0x000fe200078ec0ff */
[----:B------:R-:W-:-:S03]  /*c810*/  IMAD.MOV.U32 R17, RZ, RZ, 0x1 ;  /* 0x00000001ff117424 */ /* 0x000fc600078e00ff */
[----:B------:R-:W-:Y:S01]  /*c820*/  @P0 LOP3.LUT R19, R19, 0x1, RZ, 0xfc, !PT ;  /* 0x0000000113130812 */ /* 0x000fe200078efcff */
[----:B------:R-:W-:Y:S01]  /*c830*/  ULDC.64 UR36, c[0x0][0x198] ;  /* 0x0000660000247ab9 */ /* 0x000fe20000000a00 */
[----:B------:R-:W-:Y:S01]  /*c840*/  ULDC UR38, c[0x0][0xc] ;  /* 0x0000030000267ab9 */ /* 0x000fe20000000800 */
[----:B--2---:R-:W-:-:S05]  /*c850*/  LOP3.LUT R0, R3, 0x2, RZ, 0xfc, !PT ;  /* 0x0000000203007812 */ /* 0x004fca00078efcff */
[----:B------:R1:W-:Y:S04]  /*c860*/  STL [R1+0xc], R0 ;  /* 0x00000c0001007387 */ /* 0x0003e80000100800 */
[----:B------:R1:W-:Y:S02]  /*c870*/  STL [R1+0x24], RZ ;  /* 0x000024ff01007387 */ /* 0x0003e40000100800 */
.L_x_206:
        /* <DEDUP_REMOVED lines=21> */
[----:B-1----:R-:W-:-:S02]  /*c9d0*/  IMAD R9, R4, UR4, RZ ;  /* 0x0000000404097c24 */ /* 0x002fc4000f8e02ff */
[----:B----4-:R-:W-:-:S05]  /*c9e0*/  @P1 IMAD.HI.U32 R2, R6, R2, RZ ;  /* 0x0000000206021227 */ /* 0x010fca00078e00ff */
[----:B------:R-:W-:Y:S02]  /*c9f0*/  @P1 SHF.R.U32.HI R7, RZ, R3, R2 ;  /* 0x00000003ff071219 */ /* 0x000fe40000011602 */
[----:B------:R-:W-:-:S03]  /*ca00*/  MOV R2, 0x400 ;  /* 0x0000040000027802 */ /* 0x000fc60000000f00 */
[----:B------:R-:W-:Y:S01]  /*ca10*/  IMAD.MOV R3, RZ, RZ, -R7 ;  /* 0x000000ffff037224 */ /* 0x000fe200078e0a07 */
[----:B---3--:R-:W-:Y:S01]  /*ca20*/  LEA R8, R5, R2, 0x18 ;  /* 0x0000000205087211 */ /* 0x008fe200078ec0ff */
[----:B------:R-:W-:Y:S01]  /*ca30*/  VIADD R2, R9, 0xaf ;  /* 0x000000af09027836 */ /* 0x000fe20000000000 */
[----:B------:R2:W-:Y:S03]  /*ca40*/  STL [R1], R7 ;  /* 0x0000000701007387 */ /* 0x0005e60000100800 */
[----:B------:R-:W-:Y:S01]  /*ca50*/  VIADD R4, R8, 0x1e400 ;  /* 0x0001e40008047836 */ /* 0x000fe20000000000 */
[----:B------:R2:W-:Y:S01]  /*ca60*/  STL [R1+0x20], R9 ;  /* 0x0000200901007387 */ /* 0x0005e20000100800 */
[----:B------:R-:W-:-:S03]  /*ca70*/  IMAD.HI R2, R2, 0x2e8ba2e9, RZ ;  /* 0x2e8ba2e902027827 */ /* 0x000fc600078e02ff */
[----:B------:R-:W-:Y:S01]  /*ca80*/  LOP3.LUT P0, RZ, R4, 0x3ff, RZ, 0xc0, !PT ;  /* 0x000003ff04ff7812 */ /* 0x000fe2000780c0ff */
[----:B------:R-:W-:Y:S01]  /*ca90*/  IMAD R4, R0, R3, R6 ;  /* 0x0000000300047224 */ /* 0x000fe200078e0206 */
[----:B------:R-:W-:Y:S01]  /*caa0*/  SHF.R.U32.HI R3, RZ, 0x1f, R2 ;  /* 0x0000001fff037819 */ /* 0x000fe20000011602 */
[----:B------:R2:W-:Y:S03]  /*cab0*/  STL [R1+0x8], R8 ;  /* 0x0000080801007387 */ /* 0x0005e60000100800 */
[----:B------:R-:W-:Y:S01]  /*cac0*/  LEA.HI.SX32 R0, R2, R3, 0x1b ;  /* 0x0000000302007211 */ /* 0x000fe200078fdaff */
[----:B------:R2:W-:Y:S04]  /*cad0*/  STL [R1+0x4], R4 ;  /* 0x0000040401007387 */ /* 0x0005e80000100800 */
        /* <DEDUP_REMOVED lines=18> */
.L_x_156:
        /* <DEDUP_REMOVED lines=20> */
.L_x_158:
        /* <DEDUP_REMOVED lines=16> */
.L_x_157:
[----:B------:R-:W2:Y:S01]  /*ce40*/  LDL R8, [R1+0x4] ;  /* 0x0000040001087983 */ /* 0x000ea20000100800 */
[----:B------:R-:W1:Y:S01]  /*ce50*/  LDC R0, c[0x0][0x428] ;  /* 0x00010a00ff007b82 */ /* 0x000e620000000800 */
[----:B------:R-:W-:Y:S02]  /*ce60*/  ULDC.64 UR4, c[0x0][0x9f8] ;  /* 0x00027e0000047ab9 */ /* 0x000fe40000000a00 */
[----:B------:R-:W3:Y:S04]  /*ce70*/  LDL R6, [R1] ;  /* 0x0000000001067983 */ /* 0x000ee80000100800 */
[----:B------:R-:W4:Y:S01]  /*ce80*/  LDL R7, [R1+0x28] ;  /* 0x0000280001077983 */ /* 0x000f220000100800 */
[----:B-1----:R-:W-:-:S03]  /*ce90*/  ISETP.NE.AND P1, PT, R0, 0x1, PT ;  /* 0x000000010000780c */ /* 0x002fc60003f25270 */
[----:B------:R-:W4:Y:S01]  /*cea0*/  LDL.LU R5, [R1+0x10] ;  /* 0x0000100001057983 */ /* 0x000f220000300800 */
[----:B------:R-:W-:Y:S01]  /*ceb0*/  ISETP.NE.U32.AND P0, PT, RZ, UR4, PT ;  /* 0x00000004ff007c0c */ /* 0x000fe2000bf05070 */
[----:B------:R-:W-:Y:S01]  /*cec0*/  ULDC.64 UR6, c[0x0][0x208] ;  /* 0x0000820000067ab9 */ /* 0x000fe20000000a00 */
[----:B------:R-:W-:Y:S01]  /*ced0*/  ULDC UR4, c[0x0][0xda8] ;  /* 0x00036a0000047ab9 */ /* 0x000fe20000000800 */
[----:B------:R-:W4:Y:S01]  /*cee0*/  LDL R4, [R1+0x18] ;  /* 0x0000180001047983 */ /* 0x000f220000100800 */
[----:B------:R-:W-:-:S05]  /*cef0*/  ISETP.NE.AND.EX P0, PT, RZ, UR5, PT, P0 ;  /* 0x00000005ff007c0c */ /* 0x000fca000bf05300 */
[----:B------:R-:W2:Y:S08]  /*cf00*/  @P1 LDC R2, c[0x0][0x42c] ;  /* 0x00010b00ff021b82 */ /* 0x000eb00000000800 */
[----:B------:R-:W1:Y:S01]  /*cf10*/  @P1 LDC R3, c[0x0][0x430] ;  /* 0x00010c00ff031b82 */ /* 0x000e620000000800 */
[----:B--2---:R-:W-:-:S04]  /*cf20*/  @P1 IMAD.HI.U32 R2, R8, R2, RZ ;  /* 0x0000000208021227 */ /* 0x004fc800078e00ff */
[----:B------:R-:W-:Y:S01]  /*cf30*/  IMAD.MOV.U32 R0, RZ, RZ, R8 ;  /* 0x000000ffff007224 */ /* 0x000fe200078e0008 */
[----:B-1----:R-:W-:Y:S02]  /*cf40*/  @P1 SHF.R.U32.HI R0, RZ, R3, R2 ;  /* 0x00000003ff001219 */ /* 0x002fe40000011602 */
[----:B------:R-:W3:Y:S02]  /*cf50*/  @P0 LDC.64 R2, c[0x0][0x9f8] ;  /* 0x00027e00ff020b82 */ /* 0x000ee40000000a00 */
[----:B---3--:R-:W-:-:S05]  /*cf60*/  @P0 IMAD.WIDE R2, R6, 0x4, R2 ;  /* 0x0000000406020825 */ /* 0x008fca00078e0202 */
[----:B------:R1:W5:Y:S01]  /*cf70*/  @P0 LDG.E R6, desc[UR6][R2.64] ;  /* 0x0000000602060981 */ /* 0x000362000c1e1900 */
[----:B----4-:R-:W-:Y:S01]  /*cf80*/  ISETP.NE.AND P1, PT, R7, RZ, PT ;  /* 0x000000ff0700720c */ /* 0x010fe20003f25270 */
[----:B------:R-:W-:Y:S01]  /*cf90*/  IMAD.MOV R7, RZ, RZ, -R5 ;  /* 0x000000ffff077224 */ /* 0x000fe200078e0a05 */
[----:B------:R-:W2:Y:S02]  /*cfa0*/  S2R R21, SR_CgaCtaId ;  /* 0x0000000000157919 */ /* 0x000ea40000008800 */
[----:B------:R-:W-:Y:S01]  /*cfb0*/  PLOP3.LUT P2, PT, P1, PT, PT, 0x8, 0x0 ;  /* 0x000000000000781c */ /* 0x000fe20000f4e170 */
[----:B------:R-:W-:-:S04]  /*cfc0*/  IMAD R7, R7, UR4, R4 ;  /* 0x0000000407077c24 */ /* 0x000fc8000f8e0204 */
[----:B------:R-:W-:-:S04]  /*cfd0*/  IMAD.SHL.U32 R7, R7, 0x80, RZ ;  /* 0x0000008007077824 */ /* 0x000fc800078e00ff */
[----:B------:R-:W-:-:S05]  /*cfe0*/  VOTEU.ALL UP1, P1 ;  /* 0x00000000003f7886 */ /* 0x000fca0000820000 */
[----:B------:R-:W-:-:S04]  /*cff0*/  @!UP1 UIADD3 UR8, UP0, UR36, 0x270, URZ ;  /* 0x0000027024089890 */ /* 0x000fc8000ff1e03f */
[----:B------:R-:W-:-:S03]  /*d000*/  @!UP1 UIADD3.X UR9, URZ, UR37, URZ, UP0, !UPT ;  /* 0x000000253f099290 */ /* 0x000fc600087fe43f */
[----:B-1----:R-:W-:-:S09]  /*d010*/  VOTEU.ALL UP0, P1 ;  /* 0x00000000003f7886 */ /* 0x002fd20000800000 */
.L_x_159:
[----:B------:R-:W3:Y:S04]  /*d020*/  LDL R3, [R1] ;  /* 0x0000000001037983 */ /* 0x000ee80000100800 */
[----:B------:R-:W4:Y:S01]  /*d030*/  LDL R2, [R1+0x4] ;  /* 0x0000040001027983 */ /* 0x000f220000100800 */
[----:B------:R-:W-:Y:S01]  /*d040*/  UMOV UR4, URZ ;  /* 0x0000003f00047c82 */ /* 0x000fe20008000000 */
[----:B------:R-:W-:Y:S02]  /*d050*/  PLOP3.LUT P0, PT, P0, P2, PT, 0xa2, 0x0 ;  /* 0x000000000000781c */ /* 0x000fe40000705472 */
[----:B---3--:R-:W-:-:S08]  /*d060*/  @P2 R2UR P0, UR7, R3 ;  /* 0x00000000030722ca */ /* 0x008fd00000000000 */
[----:B------:R-:W-:Y:S02]  /*d070*/  PLOP3.LUT P0, PT, P0, P2, PT, 0xa2, 0x0 ;  /* 0x000000000000781c */ /* 0x000fe40000705472 */
[----:B----4-:R-:W-:-:S08]  /*d080*/  @P2 R2UR.OR P0, UR6, R2 ;  /* 0x00000000020622ca */ /* 0x010fd00000100000 */
        /* <DEDUP_REMOVED lines=8> */
.L_x_160:
[----:B------:R-:W3:Y:S04]  /*d110*/  LDL R3, [R1] ;  /* 0x0000000001037983 */ /* 0x000ee80000100800 */
[----:B------:R-:W4:Y:S01]  /*d120*/  LDL R2, [R1+0x4] ;  /* 0x0000040001027983 */ /* 0x000f220000100800 */
        /* <DEDUP_REMOVED lines=9> */
[----:B------:R-:W1:Y:S01]  /*d1c0*/  LDC.64 R2, c[0x0][0x3f8] ;  /* 0x0000fe00ff027b82 */ /* 0x000e620000000a00 */
[----:B--2---:R-:W-:Y:S01]  /*d1d0*/  LOP3.LUT R21, R21, 0x1, RZ, 0xc0, !PT ;  /* 0x0000000115157812 */ /* 0x004fe200078ec0ff */
[----:B------:R-:W-:-:S04]  /*d1e0*/  UMOV UR4, 0xffffffff ;  /* 0xffffffff00047882 */ /* 0x000fc80000000000 */
[C---:B------:R-:W-:Y:S02]  /*d1f0*/  IMAD R20, R21.reuse, 0x58, RZ ;  /* 0x0000005815147824 */ /* 0x040fe400078e02ff */
[----:B------:R-:W-:Y:S01]  /*d200*/  IMAD R21, R21, 0x1600, RZ ;  /* 0x0000160015157824 */ /* 0x000fe200078e02ff */
[----:B-1----:R-:W-:-:S04]  /*d210*/  ISETP.NE.U32.AND P0, PT, R2, RZ, PT ;  /* 0x000000ff0200720c */ /* 0x002fc80003f05070 */
[----:B------:R-:W-:-:S04]  /*d220*/  ISETP.NE.AND.EX P0, PT, R3, RZ, PT, P0 ;  /* 0x000000ff0300720c */ /* 0x000fc80003f05300 */
[----:B-----5:R-:W-:Y:S01]  /*d230*/  SEL R5, R6, RZ, !P0 ;  /* 0x000000ff06057207 */ /* 0x020fe20004000000 */
[----:B------:R-:W-:Y:S08]  /*d240*/  BRA.DIV UR4, `(.L_x_161) ;  /* 0x0000002604f07947 */ /* 0x000ff0000b800000 */
.L_x_222:
[----:B------:R-:W2:Y:S01]  /*d250*/  LDL R8, [R1+0x14] ;  /* 0x0000140001087983 */ /* 0x000ea20000100800 */
[----:B------:R-:W-:Y:S01]  /*d260*/  UMOV UR4, 0xffffffff ;  /* 0xffffffff00047882 */ /* 0x000fe20000000000 */
[--C-:B------:R-:W-:Y:S01]  /*d270*/  SHF.R.S32.HI R12, RZ, 0x1f, R6.reuse ;  /* 0x0000001fff0c7819 */ /* 0x100fe20000011406 */
[----:B------:R-:W-:Y:S02]  /*d280*/  IMAD.MOV.U32 R4, RZ, RZ, R6 ;  /* 0x000000ffff047224 */ /* 0x000fe400078e0006 */
[----:B--2---:R-:W-:Y:S01]  /*d290*/  VIADD R8, R8, 0xffffffff ;  /* 0xffffffff08087836 */ /* 0x004fe20000000000 */
[----:B------:R-:W-:Y:S06]  /*d2a0*/  BRA.DIV UR4, `(.L_x_162) ;  /* 0x0000002a040c7947 */ /* 0x000fec000b800000 */
[----:B------:R-:W-:-:S13]  /*d2b0*/  ELECT P6, URZ, PT ;  /* 0x00000000003f782f */ /* 0x000fda00038c0000 */
.L_x_225:
[----:B------:R-:W-:Y:S05]  /*d2c0*/  @!P6 BRA `(.L_x_163) ;  /* 0x000000040010e947 */ /* 0x000fea0003800000 */
        /* <DEDUP_REMOVED lines=9> */
[----:B------:R-:W-:-:S04]  /*d360*/  @P1 SHF.R.U32.HI R5, RZ, R11, R10 ;  /* 0x0000000bff051219 */ /* 0x000fc8000001160a */
[--C-:B------:R-:W-:Y:S01]  /*d370*/  SHF.R.S32.HI R11, RZ, 0x1f, R5.reuse ;  /* 0x0000001fff0b7819 */ /* 0x100fe20000011405 */
[--C-:B------:R-:W-:Y:S02]  /*d380*/  IMAD.MOV R18, RZ, RZ, -R5.reuse ;  /* 0x000000ffff127224 */ /* 0x100fe400078e0a05 */
[----:B------:R-:W-:Y:S02]  /*d390*/  IMAD.MOV.U32 R10, RZ, RZ, R5 ;  /* 0x000000ffff0a7224 */ /* 0x000fe400078e0005 */
[----:B------:R-:W-:Y:S02]  /*d3a0*/  IMAD R18, R9, R18, R8 ;  /* 0x0000001209127224 */ /* 0x000fe400078e0208 */
[----:B------:R-:W-:Y:S02]  /*d3b0*/  IMAD R9, R12, UR4, RZ ;  /* 0x000000040c097c24 */ /* 0x000fe4000f8e02ff */
[----:B------:R-:W-:-:S04]  /*d3c0*/  IMAD.WIDE.U32 R10, R6, UR4, R10 ;  /* 0x00000004060a7c25 */ /* 0x000fc8000f8e000a */
[----:B------:R-:W-:Y:S01]  /*d3d0*/  IMAD R5, R6, UR5, R9 ;  /* 0x0000000506057c24 */ /* 0x000fe2000f8e0209 */
[----:B------:R-:W-:-:S03]  /*d3e0*/  LEA R14, P1, R10, R2, 0x2 ;  /* 0x000000020a0e7211 */ /* 0x000fc600078210ff */
[----:B------:R-:W-:-:S05]  /*d3f0*/  IMAD.IADD R5, R11, 0x1, R5 ;  /* 0x000000010b057824 */ /* 0x000fca00078e0205 */
[----:B------:R-:W-:-:S05]  /*d400*/  LEA.HI.X R15, R10, R3, R5, 0x2, P1 ;  /* 0x000000030a0f7211 */ /* 0x000fca00008f1405 */
[----:B------:R1:W5:Y:S02]  /*d410*/  LDG.E R6, desc[UR6][R14.64] ;  /* 0x000000060e067981 */ /* 0x000364000c1e1900 */
.L_x_164:
[----:B------:R-:W2:Y:S01]  /*d420*/  S2R R9, SR_CgaCtaId ;  /* 0x0000000000097919 */ /* 0x000ea20000008800 */
[----:B------:R-:W-:-:S04]  /*d430*/  MOV R5, 0x400 ;  /* 0x0000040000057802 */ /* 0x000fc80000000f00 */
[----:B--2---:R-:W-:Y:S02]  /*d440*/  LEA R5, R9, R5, 0x18 ;  /* 0x0000000509057211 */ /* 0x004fe400078ec0ff */
[----:B------:R-:W-:-:S03]  /*d450*/  SHF.L.U32 R9, R17, 0x1f, RZ ;  /* 0x0000001f11097819 */ /* 0x000fc600000006ff */
[----:B------:R-:W-:-:S04]  /*d460*/  IMAD R5, R16, 0x8, R5 ;  /* 0x0000000810057824 */ /* 0x000fc800078e0205 */
[----:B------:R-:W2:Y:S02]  /*d470*/  SYNCS.PHASECHK.TRANS64.TRYWAIT P1, [R5+URZ+0x34840], R9 ;  /* 0x03484009050075a7 */ /* 0x000ea4000802017f */
[----:B--2---:R-:W-:Y:S05]  /*d480*/  @!P1 BRA `(.L_x_165) ;  /* 0x0000002400b49947 */ /* 0x004fea0003800000 */
.L_x_226:
[----:B------:R-:W3:Y:S01]  /*d490*/  LDL R10, [R1+0xc] ;  /* 0x00000c00010a7983 */ /* 0x000ee20000100800 */
[----:B------:R-:W4:Y:S02]  /*d4a0*/  S2R R11, SR_TID.X ;  /* 0x00000000000b7919 */ /* 0x000f240000002100 */
[----:B----4-:R-:W-:-:S13]  /*d4b0*/  LOP3.LUT P1, RZ, R11, 0x7f, RZ, 0xc0, !PT ;  /* 0x0000007f0bff7812 */ /* 0x010fda000782c0ff */
[----:B--2---:R-:W-:-:S04]  /*d4c0*/  @!P1 IMAD.MOV.U32 R9, RZ, RZ, 0xb000 ;  /* 0x0000b000ff099424 */ /* 0x004fc800078e00ff */
[----:B------:R3:W-:Y:S02]  /*d4d0*/  @!P1 SYNCS.ARRIVE.TRANS64 RZ, [R5+URZ+0x34830], R9 ;  /* 0x0348300905ff99a7 */ /* 0x0007e4000800003f */
[----:B---3--:R-:W-:-:S04]  /*d4e0*/  PRMT R9, R10, 0x9910, RZ ;  /* 0x000099100a097816 */ /* 0x008fc800000000ff */
[----:B------:R-:W-:-:S13]  /*d4f0*/  ISETP.NE.AND P1, PT, R9, 0x2, PT ;  /* 0x000000020900780c */ /* 0x000fda0003f25270 */
[----:B------:R-:W-:Y:S05]  /*d500*/  @P1 BRA `(.L_x_166) ;  /* 0x0000000000041947 */ /* 0x000fea0003800000 */
[----:B------:R-:W-:Y:S01]  /*d510*/  BPT.TRAP 0x1 ;  /* 0x000000040000795c */ /* 0x000fe20000300000 */
.L_x_166:
[----:B------:R-:W-:-:S13]  /*d520*/  LOP3.LUT P1, RZ, R19, 0x1, RZ, 0xc0, !PT ;  /* 0x0000000113ff7812 */ /* 0x000fda000782c0ff */
[----:B------:R-:W-:Y:S05]  /*d530*/  @P1 BRA `(.L_x_167) ;  /* 0x0000000000041947 */ /* 0x000fea0003800000 */
[----:B------:R-:W-:Y:S01]  /*d540*/  BPT.TRAP 0x1 ;  /* 0x000000040000795c */ /* 0x000fe20000300000 */
.L_x_167:
[----:B------:R-:W2:Y:S01]  /*d550*/  S2R R10, SR_CgaCtaId ;  /* 0x00000000000a7919 */ /* 0x000ea20000008800 */
[----:B------:R-:W-:Y:S01]  /*d560*/  MOV R9, 0x400 ;  /* 0x0000040000097802 */ /* 0x000fe20000000f00 */
[----:B------:R-:W-:Y:S01]  /*d570*/  UIADD3 UR4, UP0, UR36, 0x370, URZ ;  /* 0x0000037024047890 */ /* 0x000fe2000ff1e03f */
[----:B------:R-:W-:Y:S01]  /*d580*/  R2UR UR9, R5 ;  /* 0x00000000050972ca */ /* 0x000fe200000e0000 */
[----:B------:R-:W-:Y:S01]  /*d590*/  IMAD R5, R16, 0x5800, R21 ;  /* 0x0000580010057824 */ /* 0x000fe200078e0215 */
[----:B------:R-:W-:Y:S01]  /*d5a0*/  R2UR UR11, R18 ;  /* 0x00000000120b72ca */ /* 0x000fe200000e0000 */
[----:B------:R-:W-:Y:S01]  /*d5b0*/  UMOV UR10, URZ ;  /* 0x0000003f000a7c82 */ /* 0x000fe20008000000 */
[----:B------:R-:W-:Y:S01]  /*d5c0*/  R2UR UR5, R20 ;  /* 0x00000000140572ca */ /* 0x000fe200000e0000 */
[----:B------:R-:W-:Y:S01]  /*d5d0*/  UMOV UR16, 0x30000 ;  /* 0x0003000000107882 */ /* 0x000fe20000000000 */
[----:B------:R-:W-:Y:S01]  /*d5e0*/  R2UR UR12, R0 ;  /* 0x00000000000c72ca */ /* 0x000fe200000e0000 */
[----:B------:R-:W-:Y:S01]  /*d5f0*/  UMOV UR7, 0x14f00000 ;  /* 0x14f0000000077882 */ /* 0x000fe20000000000 */
[----:B-----5:R-:W-:Y:S01]  /*d600*/  R2UR UR13, R6 ;  /* 0x00000000060d72ca */ /* 0x020fe200000e0000 */
[----:B------:R-:W-:-:S04]  /*d610*/  UMOV UR15, 0x40 ;  /* 0x00000040000f7882 */ /* 0x000fc80000000000 */
[----:B------:R-:W-:-:S04]  /*d620*/  UIADD3 UR9, UR9, 0x34830, URZ ;  /* 0x0003483009097890 */ /* 0x000fc8000fffe03f */
[----:B------:R-:W-:Y:S02]  /*d630*/  UIMAD UR11, UR11, 0xb0, UR5 ;  /* 0x000000b00b0b78a4 */ /* 0x000fe4000f8e0205 */
[----:B------:R-:W-:Y:S01]  /*d640*/  UIADD3.X UR5, URZ, UR37, URZ, UP0, !UPT ;  /* 0x000000253f057290 */ /* 0x000fe200087fe43f */
[----:B--2---:R-:W-:-:S05]  /*d650*/  LEA R9, R10, R9, 0x18 ;  /* 0x000000090a097211 */ /* 0x004fca00078ec0ff */
[----:B------:R-:W-:-:S05]  /*d660*/  IMAD R5, R5, 0x2, R9 ;  /* 0x0000000205057824 */ /* 0x000fca00078e0209 */
[----:B------:R-:W-:Y:S01]  /*d670*/  R2UR UR6, R5 ;  /* 0x00000000050672ca */ /* 0x000fe200000e0000 */
[----:B------:R-:W-:-:S12]  /*d680*/  IMAD.MOV.U32 R5, RZ, RZ, R6 ;  /* 0x000000ffff057224 */ /* 0x000fd800078e0006 */
[----:B------:R-:W-:Y:S02]  /*d690*/  UIADD3 UR8, UR6, 0x1e400, URZ ;  /* 0x0001e40006087890 */ /* 0x000fe4000fffe03f */
[----:B------:R-:W-:-:S03]  /*d6a0*/  UIADD3 UR14, UR6, 0x23c00, URZ ;  /* 0x00023c00060e7890 */ /* 0x000fc6000fffe03f */
[----:B------:R-:W-:-:S04]  /*d6b0*/  UMOV UR6, 0x0 ;  /* 0x0000000000067882 */ /* 0x000fc80000000000 */
[----:B------:R2:W-:Y:S02]  /*d6c0*/  UTMALDG.4D.MULTICAST [UR8], [UR4], UR16, desc[UR6] ;  /* 0x00000608040073b4 */ /* 0x0005e40008019810 */
[----:B--2---:R-:W-:Y:S01]  /*d6d0*/  UMOV UR8, UR14 ;  /* 0x0000000e00087c82 */ /* 0x004fe20008000000 */
[----:B------:R-:W-:Y:S02]  /*d6e0*/  UMOV UR10, UR15 ;  /* 0x0000000f000a7c82 */ /* 0x000fe40008000000 */
[----:B------:R2:W-:Y:S02]  /*d6f0*/  UTMALDG.4D.MULTICAST [UR8], [UR4], UR16, desc[UR6] ;  /* 0x00000608040073b4 */ /* 0x0005e40008019810 */
[----:B--2---:R-:W-:Y:S01]  /*d700*/  NOP ;  /* 0x0000000000007918 */ /* 0x004fe20000000000 */
.L_x_163:
[----:B-1----:R-:W2:Y:S04]  /*d710*/  LDL.LU R15, [R1] ;  /* 0x00000000010f7983 */ /* 0x002ea80000300800 */
[----:B------:R-:W3:Y:S04]  /*d720*/  LDL.LU R14, [R1+0x4] ;  /* 0x00000400010e7983 */ /* 0x000ee80000300800 */
[----:B------:R-:W4:Y:S01]  /*d730*/  LDL R13, [R1+0x24] ;  /* 0x00002400010d7983 */ /* 0x000f220000100800 */
[----:B------:R-:W-:-:S03]  /*d740*/  MOV R10, 0x400 ;  /* 0x00000400000a7802 */ /* 0x000fc60000000f00 */
[----:B------:R-:W5:Y:S01]  /*d750*/  LDL.LU R9, [R1+0x20] ;  /* 0x0000200001097983 */ /* 0x000f620000300800 */
[----:B------:R-:W1:Y:S01]  /*d760*/  S2R R11, SR_CgaCtaId ;  /* 0x00000000000b7919 */ /* 0x000e620000008800 */
[----:B------:R-:W-:Y:S05]  /*d770*/  WARPSYNC.ALL ;  /* 0x0000000000007948 */ /* 0x000fea0003800000 */
[----:B------:R-:W-:-:S13]  /*d780*/  ELECT P1, URZ, PT ;  /* 0x00000000003f782f */ /* 0x000fda0003820000 */
[C---:B------:R-:W-:Y:S01]  /*d790*/  @P1 R2UR UR11, R7.reuse ;  /* 0x00000000070b12ca */ /* 0x040fe200000e0000 */
[----:B------:R-:W-:Y:S01]  /*d7a0*/  UIADD3 UR4, UP0, UR36, 0x270, URZ ;  /* 0x0000027024047890 */ /* 0x000fe2000ff1e03f */
[----:B------:R-:W-:-:S03]  /*d7b0*/  @P1 R2UR UR19, R7 ;  /* 0x00000000071312ca */ /* 0x000fc600000e0000 */
        /* <DEDUP_REMOVED lines=19> */
[C---:B---3--:R-:W-:Y:S02]  /*d8f0*/  @P1 R2UR UR12, R14.reuse ;  /* 0x000000000e0c12ca */ /* 0x048fe400000e0000 */
[----:B------:R-:W-:Y:S02]  /*d900*/  @P1 R2UR UR20, R14 ;  /* 0x000000000e1412ca */ /* 0x000fe400000e0000 */
[----:B----4-:R-:W-:-:S04]  /*d910*/  LOP3.LUT R6, R13, 0x1, RZ, 0xc, !PT ;  /* 0x000000010d067812 */ /* 0x010fc800078e0cff */
[----:B------:R-:W-:-:S05]  /*d920*/  SHF.L.U32 R6, R6, 0x1f, RZ ;  /* 0x0000001f06067819 */ /* 0x000fca00000006ff */
[----:B------:R1:W-:Y:S02]  /*d930*/  UTMALDG.4D [UR8], [UR4], desc[UR6] ;  /* 0x00000608040075b4 */ /* 0x0003e40008019000 */
[----:B------:R1:W-:Y:S01]  /*d940*/  UTMALDG.4D [UR16], [UR4], desc[UR14] ;  /* 0x00000e10040075b4 */ /* 0x0003e20008019000 */
[----:B------:R-:W2:Y:S01]  /*d950*/  SYNCS.PHASECHK.TRANS64.TRYWAIT P1, [R10+URZ+0x34820], R6 ;  /* 0x034820060a0075a7 */ /* 0x000ea2000802017f */
[----:B-----5:R-:W-:Y:S01]  /*d960*/  ISETP.GE.AND P2, PT, R9, 0xb1, PT ;  /* 0x000000b10900780c */ /* 0x020fe20003f46270 */
[----:B-12---:R-:W-:-:S12]  /*d970*/  @!P1 BRA `(.L_x_169) ;  /* 0x00000020008c9947 */ /* 0x006fd80003800000 */
.L_x_227:
[----:B------:R-:W-:Y:S05]  /*d980*/  BSYNC B0 ;  /* 0x0000000000007941 */ /* 0x000fea0003800000 */
.L_x_168:
        /* <DEDUP_REMOVED lines=28> */
[----:B------:R-:W-:-:S04]  /*db50*/  IMAD.MOV R10, RZ, RZ, -R7 ;  /* 0x000000ffff0a7224 */ /* 0x000fc800078e0a07 */
[----:B------:R-:W-:Y:S02]  /*db60*/  IMAD R6, R15, R10, R6 ;  /* 0x0000000a0f067224 */ /* 0x000fe400078e0206 */
[----:B------:R-:W-:Y:S02]  /*db70*/  IMAD R15, R12, UR4, RZ ;  /* 0x000000040c0f7c24 */ /* 0x000fe4000f8e02ff */
[----:B------:R-:W-:Y:S02]  /*db80*/  IMAD.MOV.U32 R10, RZ, RZ, R7 ;  /* 0x000000ffff0a7224 */ /* 0x000fe400078e0007 */
[C---:B------:R-:W-:Y:S02]  /*db90*/  IMAD R7, R4.reuse, UR5, R15 ;  /* 0x0000000504077c24 */ /* 0x040fe4000f8e020f */
[----:B------:R-:W-:-:S04]  /*dba0*/  IMAD.WIDE.U32 R10, R4, UR4, R10 ;  /* 0x00000004040a7c25 */ /* 0x000fc8000f8e000a */
[----:B------:R-:W-:Y:S01]  /*dbb0*/  IMAD.IADD R7, R7, 0x1, R11 ;  /* 0x0000000107077824 */ /* 0x000fe200078e020b */
[----:B------:R-:W-:-:S04]  /*dbc0*/  LEA R2, P1, R10, R2, 0x2 ;  /* 0x000000020a027211 */ /* 0x000fc800078210ff */
[----:B------:R-:W-:-:S05]  /*dbd0*/  LEA.HI.X R3, R10, R3, R7, 0x2, P1 ;  /* 0x000000030a037211 */ /* 0x000fca00008f1407 */
[----:B------:R1:W5:Y:S04]  /*dbe0*/  LDG.E R7, desc[UR6][R2.64] ;  /* 0x0000000602077981 */ /* 0x000368000c1e1900 */
.L_x_174:
[----:B-1----:R-:W1:Y:S01]  /*dbf0*/  S2R R3, SR_CgaCtaId ;  /* 0x0000000000037919 */ /* 0x002e620000008800 */
[----:B------:R-:W-:-:S04]  /*dc00*/  MOV R2, 0x400 ;  /* 0x0000040000027802 */ /* 0x000fc80000000f00 */
[----:B-1----:R-:W-:Y:S02]  /*dc10*/  LEA R2, R3, R2, 0x18 ;  /* 0x0000000203027211 */ /* 0x002fe400078ec0ff */
[----:B------:R-:W-:-:S03]  /*dc20*/  SHF.L.U32 R3, R13, 0x1f, RZ ;  /* 0x0000001f0d037819 */ /* 0x000fc600000006ff */
[----:B------:R-:W-:-:S04]  /*dc30*/  IMAD R2, R9, 0x8, R2 ;  /* 0x0000000809027824 */ /* 0x000fc800078e0202 */
[----:B------:R-:W1:Y:S02]  /*dc40*/  SYNCS.PHASECHK.TRANS64.TRYWAIT P1, [R2+URZ+0x34840], R3 ;  /* 0x03484003020075a7 */ /* 0x000e64000802017f */
[----:B-1----:R-:W-:Y:S05]  /*dc50*/  @!P1 BRA `(.L_x_175) ;  /* 0x0000001c00f49947 */ /* 0x002fea0003800000 */
.L_x_228:
[----:B------:R-:W2:Y:S01]  /*dc60*/  LDL R10, [R1+0xc] ;  /* 0x00000c00010a7983 */ /* 0x000ea20000100800 */
[----:B------:R-:W3:Y:S02]  /*dc70*/  S2R R11, SR_TID.X ;  /* 0x00000000000b7919 */ /* 0x000ee40000002100 */
[----:B---3--:R-:W-:-:S13]  /*dc80*/  LOP3.LUT P1, RZ, R11, 0x7f, RZ, 0xc0, !PT ;  /* 0x0000007f0bff7812 */ /* 0x008fda000782c0ff */
[----:B-1----:R-:W-:-:S04]  /*dc90*/  @!P1 IMAD.MOV.U32 R3, RZ, RZ, 0xb000 ;  /* 0x0000b000ff039424 */ /* 0x002fc800078e00ff */
[----:B------:R2:W-:Y:S02]  /*dca0*/  @!P1 SYNCS.ARRIVE.TRANS64 RZ, [R2+URZ+0x34830], R3 ;  /* 0x0348300302ff99a7 */ /* 0x0005e4000800003f */
[----:B--2---:R-:W-:-:S04]  /*dcb0*/  PRMT R3, R10, 0x9910, RZ ;  /* 0x000099100a037816 */ /* 0x004fc800000000ff */
[----:B------:R-:W-:-:S13]  /*dcc0*/  ISETP.NE.AND P2, PT, R3, 0x2, PT ;  /* 0x000000020300780c */ /* 0x000fda0003f45270 */
[----:B------:R-:W-:Y:S05]  /*dcd0*/  @P2 BRA `(.L_x_176) ;  /* 0x0000000000042947 */ /* 0x000fea0003800000 */
[----:B------:R-:W-:Y:S01]  /*dce0*/  BPT.TRAP 0x1 ;  /* 0x000000040000795c */ /* 0x000fe20000300000 */
.L_x_176:
[----:B------:R-:W-:-:S13]  /*dcf0*/  LOP3.LUT P1, RZ, R19, 0x1, RZ, 0xc0, !PT ;  /* 0x0000000113ff7812 */ /* 0x000fda000782c0ff */
[----:B------:R-:W-:Y:S05]  /*dd00*/  @P1 BRA `(.L_x_177) ;  /* 0x0000000000041947 */ /* 0x000fea0003800000 */
[----:B------:R-:W-:Y:S01]  /*dd10*/  BPT.TRAP 0x1 ;  /* 0x000000040000795c */ /* 0x000fe20000300000 */
.L_x_177:
[----:B------:R-:W1:Y:S01]  /*dd20*/  S2R R11, SR_CgaCtaId ;  /* 0x00000000000b7919 */ /* 0x000e620000008800 */
        /* <DEDUP_REMOVED lines=11> */
[----:B------:R-:W-:Y:S01]  /*dde0*/  UMOV UR7, 0x14f00000 ;  /* 0x14f0000000077882 */ /* 0x000fe20000000000 */
[----:B------:R-:W-:Y:S01]  /*ddf0*/  UMOV UR16, 0x40 ;  /* 0x0000004000107882 */ /* 0x000fe20000000000 */
[----:B------:R-:W-:-:S02]  /*de00*/  SHF.L.U32 R3, R17, 0x1f, RZ ;  /* 0x0000001f11037819 */ /* 0x000fc400000006ff */
[----:B------:R-:W-:-:S04]  /*de10*/  UIADD3 UR9, UR9, 0x34830, URZ ;  /* 0x0003483009097890 */ /* 0x000fc8000fffe03f */
[----:B------:R-:W-:Y:S02]  /*de20*/  UIMAD UR11, UR11, 0xb0, UR5 ;  /* 0x000000b00b0b78a4 */ /* 0x000fe4000f8e0205 */
[----:B------:R-:W-:Y:S01]  /*de30*/  UIADD3.X UR5, URZ, UR37, URZ, UP0, !UPT ;  /* 0x000000253f057290 */ /* 0x000fe200087fe43f */
[----:B-1----:R-:W-:-:S05]  /*de40*/  LEA R10, R11, R10, 0x18 ;  /* 0x0000000a0b0a7211 */ /* 0x002fca00078ec0ff */
[----:B------:R-:W-:-:S05]  /*de50*/  IMAD R2, R2, 0x2, R10 ;  /* 0x0000000202027824 */ /* 0x000fca00078e020a */
[----:B------:R-:W-:Y:S01]  /*de60*/  R2UR UR8, R2 ;  /* 0x00000000020872ca */ /* 0x000fe200000e0000 */
[----:B------:R-:W-:-:S12]  /*de70*/  IMAD R2, R16, 0x8, R10 ;  /* 0x0000000810027824 */ /* 0x000fd800078e020a */
[----:B------:R-:W-:Y:S02]  /*de80*/  UIADD3 UR14, UR8, 0x1e400, URZ ;  /* 0x0001e400080e7890 */ /* 0x000fe4000fffe03f */
[----:B------:R-:W-:-:S05]  /*de90*/  UIADD3 UR15, UR8, 0x23c00, URZ ;  /* 0x00023c00080f7890 */ /* 0x000fca000fffe03f */
[----:B------:R-:W-:Y:S02]  /*dea0*/  UMOV UR8, UR14 ;  /* 0x0000000e00087c82 */ /* 0x000fe40008000000 */
[----:B------:R1:W-:Y:S02]  /*deb0*/  UTMALDG.4D.MULTICAST [UR8], [UR4], UR17, desc[UR6] ;  /* 0x00000608040073b4 */ /* 0x0003e40008019811 */
[----:B-1----:R-:W-:Y:S01]  /*dec0*/  UMOV UR8, UR15 ;  /* 0x0000000f00087c82 */ /* 0x002fe20008000000 */
[----:B------:R-:W-:Y:S02]  /*ded0*/  UMOV UR10, UR16 ;  /* 0x00000010000a7c82 */ /* 0x000fe40008000000 */
[----:B------:R1:W-:Y:S01]  /*dee0*/  UTMALDG.4D.MULTICAST [UR8], [UR4], UR17, desc[UR6] ;  /* 0x00000608040073b4 */ /* 0x0003e20008019811 */
[----:B------:R-:W2:Y:S02]  /*def0*/  SYNCS.PHASECHK.TRANS64.TRYWAIT P1, [R2+URZ+0x34860], R3 ;  /* 0x03486003020075a7 */ /* 0x000ea4000802017f */
[----:B-12---:R-:W-:Y:S05]  /*df00*/  @!P1 BRA `(.L_x_178) ;  /* 0x0000001c005c9947 */ /* 0x006fea0003800000 */
.L_x_229:
[----:B------:R-:W2:Y:S02]  /*df10*/  S2R R10, SR_TID.X ;  /* 0x00000000000a7919 */ /* 0x000ea40000002100 */
[----:B--2---:R-:W-:-:S13]  /*df20*/  LOP3.LUT P1, RZ, R10, 0x7f, RZ, 0xc0, !PT ;  /* 0x0000007f0aff7812 */ /* 0x004fda000782c0ff */
[----:B-1----:R-:W-:-:S04]  /*df30*/  @!P1 IMAD.MOV.U32 R3, RZ, RZ, 0xb000 ;  /* 0x0000b000ff039424 */ /* 0x002fc800078e00ff */
[----:B------:R1:W-:Y:S01]  /*df40*/  @!P1 SYNCS.ARRIVE.TRANS64 RZ, [R2+URZ+0x34850], R3 ;  /* 0x0348500302ff99a7 */ /* 0x0003e2000800003f */
[----:B------:R-:W-:Y:S05]  /*df50*/  @P2 BRA `(.L_x_179) ;  /* 0x0000000000042947 */ /* 0x000fea0003800000 */
[----:B------:R-:W-:Y:S01]  /*df60*/  BPT.TRAP 0x1 ;  /* 0x000000040000795c */ /* 0x000fe20000300000 */
.L_x_179:
[----:B------:R-:W-:-:S13]  /*df70*/  LOP3.LUT P1, RZ, R19, 0x1, RZ, 0xc0, !PT ;  /* 0x0000000113ff7812 */ /* 0x000fda000782c0ff */
[----:B------:R-:W-:Y:S05]  /*df80*/  @P1 BRA `(.L_x_180) ;  /* 0x0000000000041947 */ /* 0x000fea0003800000 */
[----:B------:R-:W-:Y:S01]  /*df90*/  BPT.TRAP 0x1 ;  /* 0x000000040000795c */ /* 0x000fe20000300000 */
.L_x_180:
[----:B------:R-:W2:Y:S01]  /*dfa0*/  S2R R11, SR_CgaCtaId ;  /* 0x00000000000b7919 */ /* 0x000ea20000008800 */
[----:B------:R-:W-:Y:S01]  /*dfb0*/  MOV R10, 0x400 ;  /* 0x00000400000a7802 */ /* 0x000fe20000000f00 */
[----:B-1----:R-:W-:Y:S01]  /*dfc0*/  IMAD R3, R16, 0x5800, R21 ;  /* 0x0000580010037824 */ /* 0x002fe200078e0215 */
[----:B------:R-:W-:Y:S01]  /*dfd0*/  R2UR UR11, R18 ;  /* 0x00000000120b72ca */ /* 0x000fe200000e0000 */
[----:B------:R-:W-:Y:S01]  /*dfe0*/  UIADD3 UR4, UP0, UR36, 0x470, URZ ;  /* 0x0000047024047890 */ /* 0x000fe2000ff1e03f */
[----:B------:R-:W-:Y:S01]  /*dff0*/  R2UR UR5, R20 ;  /* 0x00000000140572ca */ /* 0x000fe200000e0000 */
[----:B------:R-:W-:Y:S01]  /*e000*/  UMOV UR10, URZ ;  /* 0x0000003f000a7c82 */ /* 0x000fe20008000000 */
[----:B------:R-:W-:Y:S01]  /*e010*/  R2UR UR9, R2 ;  /* 0x00000000020972ca */ /* 0x000fe200000e0000 */
[----:B------:R-:W-:Y:S01]  /*e020*/  UMOV UR16, 0x30000 ;  /* 0x0003000000107882 */ /* 0x000fe20000000000 */
[----:B------:R-:W-:Y:S01]  /*e030*/  R2UR UR13, R5 ;  /* 0x00000000050d72ca */ /* 0x000fe200000e0000 */
[----:B------:R-:W-:Y:S01]  /*e040*/  UMOV UR6, 0x0 ;  /* 0x0000000000067882 */ /* 0x000fe20000000000 */
[----:B------:R-:W-:Y:S01]  /*e050*/  R2UR UR12, R0 ;  /* 0x00000000000c72ca */ /* 0x000fe200000e0000 */
[----:B------:R-:W-:Y:S01]  /*e060*/  UMOV UR7, 0x14f00000 ;  /* 0x14f0000000077882 */ /* 0x000fe20000000000 */
[----:B------:R-:W-:Y:S01]  /*e070*/  UMOV UR15, 0x40 ;  /* 0x00000040000f7882 */ /* 0x000fe20000000000 */
[----:B------:R-:W-:-:S02]  /*e080*/  IMAD.MOV.U32 R5, RZ, RZ, R7 ;  /* 0x000000ffff057224 */ /* 0x000fc400078e0007 */
[----:B------:R-:W-:Y:S02]  /*e090*/  IMAD.MOV.U32 R18, RZ, RZ, R6 ;  /* 0x000000ffff127224 */ /* 0x000fe400078e0006 */
[----:B------:R-:W-:Y:S02]  /*e0a0*/  UIMAD UR11, UR11, 0xb0, UR5 ;  /* 0x000000b00b0b78a4 */ /* 0x000fe4000f8e0205 */
[----:B------:R-:W-:Y:S02]  /*e0b0*/  UIADD3 UR9, UR9, 0x34850, URZ ;  /* 0x0003485009097890 */ /* 0x000fe4000fffe03f */
[----:B------:R-:W-:Y:S01]  /*e0c0*/  UIADD3.X UR5, URZ, UR37, URZ, UP0, !UPT ;  /* 0x000000253f057290 */ /* 0x000fe200087fe43f */
[----:B--2---:R-:W-:-:S05]  /*e0d0*/  LEA R10, R11, R10, 0x18 ;  /* 0x0000000a0b0a7211 */ /* 0x004fca00078ec0ff */
[----:B------:R-:W-:-:S05]  /*e0e0*/  IMAD R3, R3, 0x2, R10 ;  /* 0x0000000203037824 */ /* 0x000fca00078e020a */
[----:B------:R-:W-:-:S13]  /*e0f0*/  R2UR UR14, R3 ;  /* 0x00000000030e72ca */ /* 0x000fda00000e0000 */
[----:B------:R-:W-:Y:S02]  /*e100*/  UIADD3 UR8, UR14, 0x400, URZ ;  /* 0x000004000e087890 */ /* 0x000fe4000fffe03f */
[----:B------:R-:W-:-:S07]  /*e110*/  UIADD3 UR14, UR14, 0x5c00, URZ ;  /* 0x00005c000e0e7890 */ /* 0x000fce000fffe03f */
[----:B------:R1:W-:Y:S02]  /*e120*/  UTMALDG.4D.MULTICAST [UR8], [UR4], UR16, desc[UR6] ;  /* 0x00000608040073b4 */ /* 0x0003e40008019810 */
[----:B-1----:R-:W-:Y:S01]  /*e130*/  UMOV UR8, UR14 ;  /* 0x0000000e00087c82 */ /* 0x002fe20008000000 */
[----:B------:R-:W-:Y:S02]  /*e140*/  UMOV UR10, UR15 ;  /* 0x0000000f000a7c82 */ /* 0x000fe40008000000 */
[----:B------:R1:W-:Y:S02]  /*e150*/  UTMALDG.4D.MULTICAST [UR8], [UR4], UR16, desc[UR6] ;  /* 0x00000608040073b4 */ /* 0x0003e40008019810 */
[----:B-1----:R-:W-:Y:S01]  /*e160*/  NOP ;  /* 0x0000000000007918 */ /* 0x002fe20000000000 */
.L_x_173:
[----:B------:R-:W-:Y:S05]  /*e170*/  BSYNC B0 ;  /* 0x0000000000007941 */ /* 0x000fea0003800000 */
.L_x_172:
[----:B------:R-:W2:Y:S01]  /*e180*/  LDL.LU R2, [R1+0x14] ;  /* 0x0000140001027983 */ /* 0x000ea20000300800 */
[----:B------:R-:W-:Y:S02]  /*e190*/  IMAD.MOV.U32 R16, RZ, RZ, R9 ;  /* 0x000000ffff107224 */ /* 0x000fe400078e0009 */
[----:B------:R-:W-:Y:S02]  /*e1a0*/  IMAD.MOV.U32 R17, RZ, RZ, R13 ;  /* 0x000000ffff117224 */ /* 0x000fe400078e000d */
[----:B--2---:R-:W-:-:S07]  /*e1b0*/  VIADD R6, R2, 0xfffffffd ;  /* 0xfffffffd02067836 */ /* 0x004fce0000000000 */
.L_x_171:
[----:B------:R-:W-:Y:S01]  /*e1c0*/  IMAD.MOV R3, RZ, RZ, -R14 ;  /* 0x000000ffff037224 */ /* 0x000fe200078e0a0e */
[----:B------:R-:W-:Y:S04]  /*e1d0*/  BSSY B0, `(.L_x_170) ;  /* 0x00000f1000007945 */ /* 0x000fe80003800000 */
[----:B------:R-:W-:-:S13]  /*e1e0*/  ISETP.NE.AND P1, PT, R8, R3, PT ;  /* 0x000000030800720c */ /* 0x000fda0003f25270 */
[----:B------:R-:W-:Y:S05]  /*e1f0*/  @!P1 BRA `(.L_x_181) ;  /* 0x0000000c00b89947 */ /* 0x000fea0003800000 */
[----:B------:R-:W-:-:S07]  /*e200*/  IMAD.MOV.U32 R8, RZ, RZ, R5 ;  /* 0x000000ffff087224 */ /* 0x000fce00078e0005 */
.L_x_200:
[----:B------:R-:W-:Y:S01]  /*e210*/  VIADD R7, R16, 0x1 ;  /* 0x0000000110077836 */ /* 0x000fe20000000000 */
[----:B------:R-:W-:Y:S04]  /*e220*/  BSSY B1, `(.L_x_182) ;  /* 0x0000073000017945 */ /* 0x000fe80003800000 */
[----:B------:R-:W-:-:S04]  /*e230*/  ISETP.NE.AND P1, PT, R7, 0x2, PT ;  /* 0x000000020700780c */ /* 0x000fc80003f25270 */
[----:B-1----:R-:W-:Y:S02]  /*e240*/  SEL R10, RZ, 0x1, P1 ;  /* 0x00000001ff0a7807 */ /* 0x002fe40000800000 */
        /* <DEDUP_REMOVED lines=24> */
.L_x_184:
[----:B------:R-:W2:Y:S01]  /*e3d0*/  S2R R3, SR_CgaCtaId ;  /* 0x0000000000037919 */ /* 0x000ea20000008800 */
[----:B------:R-:W-:-:S04]  /*e3e0*/  MOV R2, 0x400 ;  /* 0x0000040000027802 */ /* 0x000fc80000000f00 */
[----:B--2---:R-:W-:Y:S02]  /*e3f0*/  LEA R2, R3, R2, 0x18 ;  /* 0x0000000203027211 */ /* 0x004fe400078ec0ff */
[----:B------:R-:W-:-:S03]  /*e400*/  SHF.L.U32 R3, R10, 0x1f, RZ ;  /* 0x0000001f0a037819 */ /* 0x000fc600000006ff */
[----:B------:R-:W-:-:S04]  /*e410*/  IMAD R2, R7, 0x8, R2 ;  /* 0x0000000807027824 */ /* 0x000fc800078e0202 */
[----:B------:R-:W2:Y:S02]  /*e420*/  SYNCS.PHASECHK.TRANS64.TRYWAIT P1, [R2+URZ+0x34840], R3 ;  /* 0x03484003020075a7 */ /* 0x000ea4000802017f */
[----:B--2---:R-:W-:Y:S05]  /*e430*/  @!P1 BRA `(.L_x_185) ;  /* 0x0000001800249947 */ /* 0x004fea0003800000 */
.L_x_230:
[----:B-1----:R-:W3:Y:S01]  /*e440*/  LDL R9, [R1+0xc] ;  /* 0x00000c0001097983 */ /* 0x002ee20000100800 */
[----:B------:R-:W1:Y:S02]  /*e450*/  S2R R13, SR_TID.X ;  /* 0x00000000000d7919 */ /* 0x000e640000002100 */
[----:B-1----:R-:W-:-:S13]  /*e460*/  LOP3.LUT P1, RZ, R13, 0x7f, RZ, 0xc0, !PT ;  /* 0x0000007f0dff7812 */ /* 0x002fda000782c0ff */
[----:B--2---:R-:W-:-:S04]  /*e470*/  @!P1 IMAD.MOV.U32 R3, RZ, RZ, 0xb000 ;  /* 0x0000b000ff039424 */ /* 0x004fc800078e00ff */
[----:B------:R3:W-:Y:S02]  /*e480*/  @!P1 SYNCS.ARRIVE.TRANS64 RZ, [R2+URZ+0x34830], R3 ;  /* 0x0348300302ff99a7 */ /* 0x0007e4000800003f */
[----:B---3--:R-:W-:-:S04]  /*e490*/  PRMT R3, R9, 0x9910, RZ ;  /* 0x0000991009037816 */ /* 0x008fc800000000ff */
[----:B------:R-:W-:-:S13]  /*e4a0*/  ISETP.NE.AND P2, PT, R3, 0x2, PT ;  /* 0x000000020300780c */ /* 0x000fda0003f45270 */
[----:B------:R-:W-:Y:S05]  /*e4b0*/  @P2 BRA `(.L_x_186) ;  /* 0x0000000000042947 */ /* 0x000fea0003800000 */
[----:B------:R-:W-:Y:S01]  /*e4c0*/  BPT.TRAP 0x1 ;  /* 0x000000040000795c */ /* 0x000fe20000300000 */
.L_x_186:
[----:B------:R-:W-:-:S13]  /*e4d0*/  LOP3.LUT P1, RZ, R19, 0x1, RZ, 0xc0, !PT ;  /* 0x0000000113ff7812 */ /* 0x000fda000782c0ff */
[----:B------:R-:W-:Y:S05]  /*e4e0*/  @P1 BRA `(.L_x_187) ;  /* 0x0000000000041947 */ /* 0x000fea0003800000 */
[----:B------:R-:W-:Y:S01]  /*e4f0*/  BPT.TRAP 0x1 ;  /* 0x000000040000795c */ /* 0x000fe20000300000 */
.L_x_187:
        /* <DEDUP_REMOVED lines=31> */
.L_x_231:
[----:B------:R-:W2:Y:S02]  /*e6f0*/  S2R R3, SR_TID.X ;  /* 0x0000000000037919 */ /* 0x000ea40000002100 */
[----:B--2---:R-:W-:-:S13]  /*e700*/  LOP3.LUT P1, RZ, R3, 0x7f, RZ, 0xc0, !PT ;  /* 0x0000007f03ff7812 */ /* 0x004fda000782c0ff */
[----:B------:R-:W-:-:S04]  /*e710*/  @!P1 IMAD.MOV.U32 R3, RZ, RZ, 0xb000 ;  /* 0x0000b000ff039424 */ /* 0x000fc800078e00ff */
[----:B------:R2:W-:Y:S01]  /*e720*/  @!P1 SYNCS.ARRIVE.TRANS64 RZ, [R2+URZ+0x34850], R3 ;  /* 0x0348500302ff99a7 */ /* 0x0005e2000800003f */
[----:B------:R-:W-:Y:S05]  /*e730*/  @P2 BRA `(.L_x_189) ;  /* 0x0000000000042947 */ /* 0x000fea0003800000 */
[----:B------:R-:W-:Y:S01]  /*e740*/  BPT.TRAP 0x1 ;  /* 0x000000040000795c */ /* 0x000fe20000300000 */
.L_x_189:
[----:B------:R-:W-:-:S13]  /*e750*/  LOP3.LUT P1, RZ, R19, 0x1, RZ, 0xc0, !PT ;  /* 0x0000000113ff7812 */ /* 0x000fda000782c0ff */
[----:B------:R-:W-:Y:S05]  /*e760*/  @P1 BRA `(.L_x_190) ;  /* 0x0000000000041947 */ /* 0x000fea0003800000 */
[----:B------:R-:W-:Y:S01]  /*e770*/  BPT.TRAP 0x1 ;  /* 0x000000040000795c */ /* 0x000fe20000300000 */
.L_x_190:
[----:B------:R-:W3:Y:S01]  /*e780*/  S2R R9, SR_CgaCtaId ;  /* 0x0000000000097919 */ /* 0x000ee20000008800 */
[----:B--2---:R-:W-:Y:S01]  /*e790*/  MOV R3, 0x400 ;  /* 0x0000040000037802 */ /* 0x004fe20000000f00 */
[----:B------:R-:W-:Y:S01]  /*e7a0*/  IMAD R16, R16, 0x5800, R21 ;  /* 0x0000580010107824 */ /* 0x000fe200078e0215 */
        /* <DEDUP_REMOVED lines=10> */
[----:B------:R-:W-:-:S02]  /*e850*/  IMAD.MOV.U32 R18, RZ, RZ, R11 ;  /* 0x000000ffff127224 */ /* 0x000fc400078e000b */
[----:B------:R-:W-:-:S03]  /*e860*/  IMAD.MOV.U32 R5, RZ, RZ, R8 ;  /* 0x000000ffff057224 */ /* 0x000fc600078e0008 */
[----:B------:R-:W-:Y:S02]  /*e870*/  UIMAD UR11, UR11, 0xb0, UR5 ;  /* 0x000000b00b0b78a4 */ /* 0x000fe4000f8e0205 */
[----:B------:R-:W-:Y:S02]  /*e880*/  UIADD3 UR9, UR9, 0x34850, URZ ;  /* 0x0003485009097890 */ /* 0x000fe4000fffe03f */
[----:B------:R-:W-:Y:S01]  /*e890*/  UIADD3.X UR5, URZ, UR37, URZ, UP0, !UPT ;  /* 0x000000253f057290 */ /* 0x000fe200087fe43f */
[----:B---3--:R-:W-:-:S05]  /*e8a0*/  LEA R3, R9, R3, 0x18 ;  /* 0x0000000309037211 */ /* 0x008fca00078ec0ff */
[----:B------:R-:W-:-:S05]  /*e8b0*/  IMAD R16, R16, 0x2, R3 ;  /* 0x0000000210107824 */ /* 0x000fca00078e0203 */
[----:B------:R-:W-:-:S13]  /*e8c0*/  R2UR UR6, R16 ;  /* 0x00000000100672ca */ /* 0x000fda00000e0000 */
        /* <DEDUP_REMOVED lines=8> */
.L_x_183:
[----:B------:R-:W-:Y:S05]  /*e950*/  BSYNC B1 ;  /* 0x0000000000017941 */ /* 0x000fea0003800000 */
.L_x_182:
        /* <DEDUP_REMOVED lines=28> */
.L_x_193:
[----:B------:R-:W2:Y:S01]  /*eb20*/  S2R R3, SR_CgaCtaId ;  /* 0x0000000000037919 */ /* 0x000ea20000008800 */
[----:B------:R-:W-:-:S04]  /*eb30*/  MOV R2, 0x400 ;  /* 0x0000040000027802 */ /* 0x000fc80000000f00 */
[----:B--2---:R-:W-:Y:S02]  /*eb40*/  LEA R2, R3, R2, 0x18 ;  /* 0x0000000203027211 */ /* 0x004fe400078ec0ff */
[----:B------:R-:W-:-:S03]  /*eb50*/  SHF.L.U32 R3, R17, 0x1f, RZ ;  /* 0x0000001f11037819 */ /* 0x000fc600000006ff */
[----:B------:R-:W-:-:S04]  /*eb60*/  IMAD R2, R16, 0x8, R2 ;  /* 0x0000000810027824 */ /* 0x000fc800078e0202 */
[----:B------:R-:W2:Y:S02]  /*eb70*/  SYNCS.PHASECHK.TRANS64.TRYWAIT P1, [R2+URZ+0x34840], R3 ;  /* 0x03484003020075a7 */ /* 0x000ea4000802017f */
[----:B--2---:R-:W-:Y:S05]  /*eb80*/  @!P1 BRA `(.L_x_194) ;  /* 0x0000001000789947 */ /* 0x004fea0003800000 */
.L_x_232:
        /* <DEDUP_REMOVED lines=9> */
.L_x_195:
[----:B------:R-:W-:-:S13]  /*ec20*/  LOP3.LUT P1, RZ, R19, 0x1, RZ, 0xc0, !PT ;  /* 0x0000000113ff7812 */ /* 0x000fda000782c0ff */
[----:B------:R-:W-:Y:S05]  /*ec30*/  @P1 BRA `(.L_x_196) ;  /* 0x0000000000041947 */ /* 0x000fea0003800000 */
[----:B------:R-:W-:Y:S01]  /*ec40*/  BPT.TRAP 0x1 ;  /* 0x000000040000795c */ /* 0x000fe20000300000 */
.L_x_196:
        /* <DEDUP_REMOVED lines=31> */
.L_x_233:
[----:B------:R-:W2:Y:S02]  /*ee40*/  S2R R3, SR_TID.X ;  /* 0x0000000000037919 */ /* 0x000ea40000002100 */
[----:B--2---:R-:W-:-:S13]  /*ee50*/  LOP3.LUT P1, RZ, R3, 0x7f, RZ, 0xc0, !PT ;  /* 0x0000007f03ff7812 */ /* 0x004fda000782c0ff */
[----:B------:R-:W-:-:S04]  /*ee60*/  @!P1 IMAD.MOV.U32 R3, RZ, RZ, 0xb000 ;  /* 0x0000b000ff039424 */ /* 0x000fc800078e00ff */
[----:B------:R2:W-:Y:S01]  /*ee70*/  @!P1 SYNCS.ARRIVE.TRANS64 RZ, [R2+URZ+0x34850], R3 ;  /* 0x0348500302ff99a7 */ /* 0x0005e2000800003f */
[----:B------:R-:W-:Y:S05]  /*ee80*/  @P2 BRA `(.L_x_198) ;  /* 0x0000000000042947 */ /* 0x000fea0003800000 */
[----:B------:R-:W-:Y:S01]  /*ee90*/  BPT.TRAP 0x1 ;  /* 0x000000040000795c */ /* 0x000fe20000300000 */
.L_x_198:
[----:B------:R-:W-:-:S13]  /*eea0*/  LOP3.LUT P1, RZ, R19, 0x1, RZ, 0xc0, !PT ;  /* 0x0000000113ff7812 */ /* 0x000fda000782c0ff */
[----:B------:R-:W-:Y:S05]  /*eeb0*/  @P1 BRA `(.L_x_199) ;  /* 0x0000000000041947 */ /* 0x000fea0003800000 */
[----:B------:R-:W-:Y:S01]  /*eec0*/  BPT.TRAP 0x1 ;  /* 0x000000040000795c */ /* 0x000fe20000300000 */
.L_x_199:
        /* <DEDUP_REMOVED lines=19> */
[----:B---3--:R-:W-:-:S05]  /*f000*/  LEA R3, R9, R3, 0x18 ;  /* 0x0000000309037211 */ /* 0x008fca00078ec0ff */
[----:B------:R-:W-:-:S05]  /*f010*/  IMAD R7, R7, 0x2, R3 ;  /* 0x0000000207077824 */ /* 0x000fca00078e0203 */
[----:B------:R-:W-:-:S13]  /*f020*/  R2UR UR14, R7 ;  /* 0x00000000070e72ca */ /* 0x000fda00000e0000 */
[----:B------:R-:W-:Y:S02]  /*f030*/  UIADD3 UR8, UR14, 0x400, URZ ;  /* 0x000004000e087890 */ /* 0x000fe4000fffe03f */
[----:B------:R-:W-:-:S07]  /*f040*/  UIADD3 UR14, UR14, 0x5c00, URZ ;  /* 0x00005c000e0e7890 */ /* 0x000fce000fffe03f */
[----:B------:R2:W-:Y:S02]  /*f050*/  UTMALDG.4D.MULTICAST [UR8], [UR4], UR16, desc[UR6] ;  /* 0x00000608040073b4 */ /* 0x0005e40008019810 */
[----:B--2---:R-:W-:Y:S01]  /*f060*/  UMOV UR8, UR14 ;  /* 0x0000000e00087c82 */ /* 0x004fe20008000000 */
[----:B------:R-:W-:Y:S02]  /*f070*/  UMOV UR10, UR15 ;  /* 0x0000000f000a7c82 */ /* 0x000fe40008000000 */
[----:B------:R2:W-:Y:S02]  /*f080*/  UTMALDG.4D.MULTICAST [UR8], [UR4], UR16, desc[UR6] ;  /* 0x00000608040073b4 */ /* 0x0005e40008019810 */
[----:B--2---:R-:W-:Y:S01]  /*f090*/  NOP ;  /* 0x0000000000007918 */ /* 0x004fe20000000000 */
.L_x_192:
[----:B------:R-:W-:Y:S05]  /*f0a0*/  BSYNC B1 ;  /* 0x0000000000017941 */ /* 0x000fea0003800000 */
.L_x_191:
[C---:B------:R-:W-:Y:S01]  /*f0b0*/  ISETP.GT.AND P1, PT, R6.reuse, 0x1, PT ;  /* 0x000000010600780c */ /* 0x040fe20003f24270 */
[----:B------:R-:W-:-:S12]  /*f0c0*/  VIADD R6, R6, 0xfffffffe ;  /* 0xfffffffe06067836 */ /* 0x000fd80000000000 */
[----:B------:R-:W-:Y:S05]  /*f0d0*/  @P1 BRA `(.L_x_200) ;  /* 0xfffffff0004c1947 */ /* 0x000fea000383ffff */
.L_x_181:
[----:B------:R-:W-:Y:S05]  /*f0e0*/  BSYNC B0 ;  /* 0x0000000000007941 */ /* 0x000fea0003800000 */
.L_x_170:
[----:B------:R-:W-:Y:S04]  /*f0f0*/  BSSY B0, `(.L_x_201) ;  /* 0x0000030000007945 */ /* 0x000fe80003800000 */
[----:B------:R-:W-:Y:S05]  /*f100*/  @!P6 BRA `(.L_x_202) ;  /* 0x0000000000b8e947 */ /* 0x000fea0003800000 */
[----:B------:R-:W2:Y:S01]  /*f110*/  S2R R3, SR_CgaCtaId ;  /* 0x0000000000037919 */ /* 0x000ea20000008800 */
[----:B-1----:R-:W-:-:S04]  /*f120*/  MOV R2, 0x400 ;  /* 0x0000040000027802 */ /* 0x002fc80000000f00 */
[----:B--2---:R-:W-:Y:S02]  /*f130*/  LEA R2, R3, R2, 0x18 ;  /* 0x0000000203027211 */ /* 0x004fe400078ec0ff */
[----:B------:R-:W-:-:S03]  /*f140*/  SHF.L.U32 R3, R17, 0x1f, RZ ;  /* 0x0000001f11037819 */ /* 0x000fc600000006ff */
[----:B------:R-:W-:-:S04]  /*f150*/  IMAD R2, R16, 0x8, R2 ;  /* 0x0000000810027824 */ /* 0x000fc800078e0202 */
[----:B------:R-:W1:Y:S02]  /*f160*/  SYNCS.PHASECHK.TRANS64.TRYWAIT P0, [R2+URZ+0x34860], R3 ;  /* 0x03486003020075a7 */ /* 0x000e64000800017f */
[----:B-1----:R-:W-:Y:S05]  /*f170*/  @!P0 BRA `(.L_x_203) ;  /* 0x0000000c00248947 */ /* 0x002fea0003800000 */
.L_x_234:
        /* <DEDUP_REMOVED lines=9> */
.L_x_204:
[----:B------:R-:W-:-:S13]  /*f210*/  LOP3.LUT P0, RZ, R19, 0x1, RZ, 0xc0, !PT ;  /* 0x0000000113ff7812 */ /* 0x000fda000780c0ff */
[----:B------:R-:W-:Y:S05]  /*f220*/  @P0 BRA `(.L_x_205) ;  /* 0x0000000000040947 */ /* 0x000fea0003800000 */
[----:B------:R-:W-:Y:S01]  /*f230*/  BPT.TRAP 0x1 ;  /* 0x000000040000795c */ /* 0x000fe20000300000 */
.L_x_205:
[----:B------:R-:W1:Y:S01]  /*f240*/  S2R R4, SR_CgaCtaId ;  /* 0x0000000000047919 */ /* 0x000e620000008800 */
[----:B------:R-:W-:Y:S01]  /*f250*/  MOV R3, 0x400 ;  /* 0x0000040000037802 */ /* 0x000fe20000000f00 */
        /* <DEDUP_REMOVED lines=10> */
[----:B------:R-:W-:-:S06]  /*f300*/  UMOV UR15, 0x40 ;  /* 0x00000040000f7882 */ /* 0x000fcc0000000000 */
[----:B------:R-:W-:Y:S02]  /*f310*/  UIMAD UR11, UR11, 0xb0, UR5 ;  /* 0x000000b00b0b78a4 */ /* 0x000fe4000f8e0205 */
[----:B------:R-:W-:Y:S02]  /*f320*/  UIADD3 UR9, UR9, 0x34850, URZ ;  /* 0x0003485009097890 */ /* 0x000fe4000fffe03f */
[----:B------:R-:W-:Y:S01]  /*f330*/  UIADD3.X UR5, URZ, UR37, URZ, UP0, !UPT ;  /* 0x000000253f057290 */ /* 0x000fe200087fe43f */
[----:B-1----:R-:W-:-:S05]  /*f340*/  LEA R3, R4, R3, 0x18 ;  /* 0x0000000304037211 */ /* 0x002fca00078ec0ff */
[----:B------:R-:W-:-:S05]  /*f350*/  IMAD R21, R21, 0x2, R3 ;  /* 0x0000000215157824 */ /* 0x000fca00078e0203 */
[----:B------:R-:W-:-:S13]  /*f360*/  R2UR UR6, R21 ;  /* 0x00000000150672ca */ /* 0x000fda00000e0000 */
[----:B------:R-:W-:Y:S02]  /*f370*/  UIADD3 UR8, UR6, 0x400, URZ ;  /* 0x0000040006087890 */ /* 0x000fe4000fffe03f */
[----:B------:R-:W-:-:S03]  /*f380*/  UIADD3 UR14, UR6, 0x5c00, URZ ;  /* 0x00005c00060e7890 */ /* 0x000fc6000fffe03f */
[----:B------:R-:W-:-:S04]  /*f390*/  UMOV UR6, 0x0 ;  /* 0x0000000000067882 */ /* 0x000fc80000000000 */
[----:B------:R1:W-:Y:S02]  /*f3a0*/  UTMALDG.4D.MULTICAST [UR8], [UR4], UR16, desc[UR6] ;  /* 0x00000608040073b4 */ /* 0x0003e40008019810 */
[----:B-1----:R-:W-:Y:S01]  /*f3b0*/  UMOV UR8, UR14 ;  /* 0x0000000e00087c82 */ /* 0x002fe20008000000 */
[----:B------:R-:W-:Y:S02]  /*f3c0*/  UMOV UR10, UR15 ;  /* 0x0000000f000a7c82 */ /* 0x000fe40008000000 */
[----:B------:R2:W-:Y:S02]  /*f3d0*/  UTMALDG.4D.MULTICAST [UR8], [UR4], UR16, desc[UR6] ;  /* 0x00000608040073b4 */ /* 0x0005e40008019810 */
[----:B--2---:R-:W-:Y:S01]  /*f3e0*/  NOP ;  /* 0x0000000000007918 */ /* 0x004fe20000000000 */
.L_x_202:
[----:B------:R-:W-:Y:S05]  /*f3f0*/  BSYNC B0 ;  /* 0x0000000000007941 */ /* 0x000fea0003800000 */
.L_x_201:
[----:B------:R-:W2:Y:S01]  /*f400*/  LDL.LU R0, [R1+0x18] ;  /* 0x0000180001007983 */ /* 0x000ea20000300800 */
[----:B------:R-:W-:-:S03]  /*f410*/  ULDC UR4, c[0x0][0xda4] ;  /* 0x0003690000047ab9 */ /* 0x000fc60000000800 */
[----:B-1----:R-:W3:Y:S01]  /*f420*/  LDL.LU R2, [R1+0x24] ;  /* 0x0000240001027983 */ /* 0x002ee20000300800 */
        /* <DEDUP_REMOVED lines=8> */
[----:B-1----:R-:W-:-:S04]  /*f4b0*/  SEL R0, RZ, 0x1, P0 ;  /* 0x00000001ff007807 */ /* 0x002fc80000000000 */
[----:B------:R-:W-:-:S05]  /*f4c0*/  LOP3.LUT R17, R17, R0, RZ, 0x3c, !PT ;  /* 0x0000000011117212 */ /* 0x000fca00078e3cff */
[----:B--2---:R-:W-:Y:S05]  /*f4d0*/  @!P1 BRA `(.L_x_206) ;  /* 0xffffffd000e89947 */ /* 0x004fea000383ffff */
[----:B------:R-:W-:-:S07]  /*f4e0*/  LOP3.LUT R2, R2, 0x1, RZ, 0xc, !PT ;  /* 0x0000000102027812 */ /* 0x000fce00078e0cff */
.L_x_155:
[----:B------:R-:W1:Y:S01]  /*f4f0*/  S2R R3, SR_CgaCtaId ;  /* 0x0000000000037919 */ /* 0x000e620000008800 */
[----:B------:R-:W-:Y:S01]  /*f500*/  MOV R0, 0x400 ;  /* 0x0000040000007802 */ /* 0x000fe20000000f00 */
[----:B------:R-:W-:Y:S03]  /*f510*/  BSSY B0, `(.L_x_207) ;  /* 0x0000005000007945 */ /* 0x000fe60003800000 */
[----:B-1----:R-:W-:Y:S02]  /*f520*/  LEA R0, R3, R0, 0x18 ;  /* 0x0000000003007211 */ /* 0x002fe400078ec0ff */
[----:B------:R-:W-:-:S04]  /*f530*/  SHF.L.U32 R3, R2, 0x1f, RZ ;  /* 0x0000001f02037819 */ /* 0x000fc800000006ff */
[----:B------:R-:W1:Y:S02]  /*f540*/  SYNCS.PHASECHK.TRANS64.TRYWAIT P0, [R0+URZ+0x34820], R3 ;  /* 0x03482003000075a7 */ /* 0x000e64000800017f */
[----:B-1----:R-:W-:Y:S05]  /*f550*/  @!P0 BRA `(.L_x_208) ;  /* 0x0000000800408947 */ /* 0x002fea0003800000 */
.L_x_235:
[----:B------:R-:W-:Y:S05]  /*f560*/  BSYNC B0 ;  /* 0x0000000000007941 */ /* 0x000fea0003800000 */
.L_x_207:
[----:B------:R-:W-:-:S03]  /*f570*/  UMOV UR4, 0xffffffff ;  /* 0xffffffff00047882 */ /* 0x000fc60000000000 */
[----:B------:R-:W-:Y:S05]  /*f580*/  BRA.DIV UR4, `(.L_x_209) ;  /* 0x0000000a04487947 */ /* 0x000fea000b800000 */
[----:B------:R-:W2:Y:S02]  /*f590*/  S2R R2, SR_TID.X ;  /* 0x0000000000027919 */ /* 0x000ea40000002100 */
[----:B--2---:R-:W-:-:S04]  /*f5a0*/  SHF.R.U32.HI R2, RZ, 0x5, R2 ;  /* 0x00000005ff027819 */ /* 0x004fc80000011602 */
[----:B------:R-:W-:-:S05]  /*f5b0*/  LOP3.LUT R2, R2, 0x3, RZ, 0xc0, !PT ;  /* 0x0000000302027812 */ /* 0x000fca00078ec0ff */
[----:B------:R2:W3:Y:S02]  /*f5c0*/  SHFL.IDX PT, R14, R2, RZ, 0x1f ;  /* 0x00001fff020e7589 */ /* 0x0004e400000e0000 */
.L_x_238:
[----:B---3--:R-:W-:Y:S01]  /*f5d0*/  ISETP.NE.AND P0, PT, R14, RZ, PT ;  /* 0x000000ff0e00720c */ /* 0x008fe20003f05270 */
[----:B------:R-:W-:-:S12]  /*f5e0*/  BSSY B0, `(.L_x_210) ;  /* 0x0000024000007945 */ /* 0x000fd80003800000 */
[----:B------:R-:W-:Y:S05]  /*f5f0*/  @P0 BRA `(.L_x_211) ;  /* 0x0000000000880947 */ /* 0x000fea0003800000 */
[----:B------:R-:W-:-:S03]  /*f600*/  UMOV UR4, 0xffffffff ;  /* 0xffffffff00047882 */ /* 0x000fc60000000000 */
[----:B------:R-:W-:Y:S05]  /*f610*/  BRA.DIV UR4, `(.L_x_212) ;  /* 0x0000000a04587947 */ /* 0x000fea000b800000 */
[----:B------:R-:W-:-:S13]  /*f620*/  ELECT P6, URZ, PT ;  /* 0x00000000003f782f */ /* 0x000fda00038c0000 */
.L_x_241:
[----:B------:R-:W-:Y:S05]  /*f630*/  @!P6 BRA `(.L_x_211) ;  /* 0x000000000078e947 */ /* 0x000fea0003800000 */
[----:B--2---:R-:W2:Y:S02]  /*f640*/  LDL.LU R2, [R1+0x1c] ;  /* 0x00001c0001027983 */ /* 0x004ea40000300800 */
[----:B--2---:R-:W-:-:S04]  /*f650*/  LOP3.LUT R2, R2, 0x2, RZ, 0xfc, !PT ;  /* 0x0000000202027812 */ /* 0x004fc800078efcff */
[----:B------:R-:W-:-:S13]  /*f660*/  ISETP.NE.AND P2, PT, R2, 0x3, PT ;  /* 0x000000030200780c */ /* 0x000fda0003f45270 */
[----:B------:R-:W-:Y:S05]  /*f670*/  @!P2 BRA `(.L_x_213) ;  /* 0x000000000004a947 */ /* 0x000fea0003800000 */
[----:B------:R-:W-:Y:S01]  /*f680*/  BPT.TRAP 0x1 ;  /* 0x000000040000795c */ /* 0x000fe20000300000 */
.L_x_213:
[----:B-1----:R-:W-:Y:S01]  /*f690*/  VIADD R3, R0, 0x34840 ;  /* 0x0003484000037836 */ /* 0x002fe20000000000 */
[----:B------:R-:W-:Y:S01]  /*f6a0*/  SHF.L.U32 R5, R17, 0x1f, RZ ;  /* 0x0000001f11057819 */ /* 0x000fe200000006ff */
[C---:B------:R-:W-:Y:S02]  /*f6b0*/  VIADD R2, R16.reuse, 0x1 ;  /* 0x0000000110027836 */ /* 0x040fe40000000000 */
[----:B------:R-:W-:-:S03]  /*f6c0*/  IMAD R6, R16, 0x8, R3 ;  /* 0x0000000810067824 */ /* 0x000fc600078e0203 */
        /* <DEDUP_REMOVED lines=8> */
.L_x_242:
[----:B------:R-:W2:Y:S02]  /*f750*/  SYNCS.PHASECHK.TRANS64.TRYWAIT P0, [R3+URZ], R2 ;  /* 0x00000002030075a7 */ /* 0x000ea4000800017f */
[----:B--2---:R-:W-:Y:S05]  /*f760*/  @!P0 BRA `(.L_x_215) ;  /* 0x0000000800388947 */ /* 0x004fea0003800000 */
.L_x_243:
[----:B------:R-:W-:Y:S05]  /*f770*/  @!P2 BRA `(.L_x_216) ;  /* 0x000000000004a947 */ /* 0x000fea0003800000 */
[----:B------:R-:W-:Y:S01]  /*f780*/  BPT.TRAP 0x1 ;  /* 0x000000040000795c */ /* 0x000fe20000300000 */
.L_x_216:
[----:B--2---:R-:W-:-:S04]  /*f790*/  VIADD R3, R0, 0x34860 ;  /* 0x0003486000037836 */ /* 0x004fc80000000000 */
[----:B------:R-:W-:-:S04]  /*f7a0*/  IMAD R16, R16, 0x8, R3 ;  /* 0x0000000810107824 */ /* 0x000fc800078e0203 */
[----:B------:R-:W2:Y:S02]  /*f7b0*/  SYNCS.PHASECHK.TRANS64.TRYWAIT P0, [R16+URZ], R5 ;  /* 0x00000005100075a7 */ /* 0x000ea4000800017f */
[----:B--2---:R-:W-:Y:S05]  /*f7c0*/  @!P0 BRA `(.L_x_217) ;  /* 0x0000000800348947 */ /* 0x004fea0003800000 */
.L_x_244:
[----:B------:R-:W-:-:S07]  /*f7d0*/  IMAD R3, R4, 0x8, R3 ;  /* 0x0000000804037824 */ /* 0x000fce00078e0203 */
.L_x_218:
[----:B---3--:R3:W4:Y:S02]  /*f7e0*/  SYNCS.PHASECHK.TRANS64.TRYWAIT P0, [R3+URZ], R2 ;  /* 0x00000002030075a7 */ /* 0x008724000800017f */
[----:B----4-:R-:W-:Y:S05]  /*f7f0*/  @!P0 NANOSLEEP.SYNCS 0x989680 ;  /* 0x009896800000895d */ /* 0x010fea0003900000 */
[----:B------:R-:W4:Y:S02]  /*f800*/  @!P0 SYNCS.PHASECHK.TRANS64 P0, [R3+URZ], R2 ;  /* 0x00000002030085a7 */ /* 0x000f24000800007f */
[----:B----4-:R-:W-:Y:S05]  /*f810*/  @!P0 BRA `(.L_x_218) ;  /* 0xfffffffc00f08947 */ /* 0x010fea000383ffff */
.L_x_211:
[----:B------:R-:W-:Y:S05]  /*f820*/  BSYNC B0 ;  /* 0x0000000000007941 */ /* 0x000fea0003800000 */
.L_x_210:
[----:B------:R-:W-:Y:S05]  /*f830*/  EXIT ;  /* 0x000000000000794d */ /* 0x000fea0003800000 */
.L_x_129:
[----:B-1----:R-:W-:-:S04]  /*f840*/  IMAD.U32 R3, RZ, RZ, UR39 ;  /* 0x00000027ff037e24 */ /* 0x002fc8000f8e00ff */
[----:B------:R1:W2:Y:S03]  /*f850*/  SYNCS.PHASECHK.TRANS64.TRYWAIT P1, [R3+URZ+0x34800], R0 ;  /* 0x03480000030075a7 */ /* 0x0002a6000802017f */
[----:B--2---:R-:W-:Y:S05]  /*f860*/  @!P1 NANOSLEEP.SYNCS 0x989680 ;  /* 0x009896800000995d */ /* 0x004fea0003900000 */
[----:B------:R-:W2:Y:S02]  /*f870*/  @!P1 SYNCS.PHASECHK.TRANS64 P1, [R3+URZ+0x34800], R0 ;  /* 0x03480000030095a7 */ /* 0x000ea4000802007f */
[----:B--2---:R-:W-:Y:S05]  /*f880*/  @!P1 BRA `(.L_x_129) ;  /* 0xfffffffc00ec9947 */ /* 0x004fea000383ffff */
[----:B------:R-:W-:Y:S05]  /*f890*/  BRA `(.L_x_219) ;  /* 0xffffff1c00807947 */ /* 0x000fea000383ffff */
.L_x_133:
[----:B--2---:R2:W3:Y:S02]  /*f8a0*/  SYNCS.PHASECHK.TRANS64.TRYWAIT P1, [R12+URZ+0x34830], R3 ;  /* 0x034830030c0075a7 */ /* 0x0044e4000802017f */
[----:B---3--:R-:W-:Y:S05]  /*f8b0*/  @!P1 NANOSLEEP.SYNCS 0x989680 ;  /* 0x009896800000995d */ /* 0x008fea0003900000 */
[----:B------:R-:W3:Y:S02]  /*f8c0*/  @!P1 SYNCS.PHASECHK.TRANS64 P1, [R12+URZ+0x34830], R3 ;  /* 0x034830030c0095a7 */ /* 0x000ee4000802007f */
[----:B---3--:R-:W-:Y:S05]  /*f8d0*/  @!P1 BRA `(.L_x_133) ;  /* 0xfffffffc00f09947 */ /* 0x008fea000383ffff */
[----:B------:R-:W-:Y:S05]  /*f8e0*/  BRA `(.L_x_132) ;  /* 0xffffff1c009c7947 */ /* 0x000fea000383ffff */
.L_x_139:
[----:B--2---:R-:W-:-:S04]  /*f8f0*/  IMAD.U32 R11, RZ, RZ, UR6 ;  /* 0x00000006ff0b7e24 */ /* 0x004fc8000f8e00ff */
[----:B------:R2:W3:Y:S03]  /*f900*/  SYNCS.PHASECHK.TRANS64.TRYWAIT P1, [R11+URZ+0x34830], R10 ;  /* 0x0348300a0b0075a7 */ /* 0x0004e6000802017f */
[----:B---3--:R-:W-:Y:S05]  /*f910*/  @!P1 NANOSLEEP.SYNCS 0x989680 ;  /* 0x009896800000995d */ /* 0x008fea0003900000 */
[----:B------:R-:W3:Y:S02]  /*f920*/  @!P1 SYNCS.PHASECHK.TRANS64 P1, [R11+URZ+0x34830], R10 ;  /* 0x0348300a0b0095a7 */ /* 0x000ee4000802007f */
[----:B---3--:R-:W-:Y:S05]  /*f930*/  @!P1 BRA `(.L_x_139) ;  /* 0xfffffffc00ec9947 */ /* 0x008fea000383ffff */
[----:B------:R-:W-:Y:S05]  /*f940*/  BRA `(.L_x_136) ;  /* 0xffffff6c00307947 */ /* 0x000fea000383ffff */
.L_x_143:
[----:B--2---:R-:W-:-:S04]  /*f950*/  IMAD.U32 R11, RZ, RZ, UR6 ;  /* 0x00000006ff0b7e24 */ /* 0x004fc8000f8e00ff */
[----:B------:R2:W3:Y:S03]  /*f960*/  SYNCS.PHASECHK.TRANS64.TRYWAIT P1, [R11+URZ+0x34850], R10 ;  /* 0x0348500a0b0075a7 */ /* 0x0004e6000802017f */
[----:B---3--:R-:W-:Y:S05]  /*f970*/  @!P1 NANOSLEEP.SYNCS 0x989680 ;  /* 0x009896800000995d */ /* 0x008fea0003900000 */
[----:B------:R-:W3:Y:S02]  /*f980*/  @!P1 SYNCS.PHASECHK.TRANS64 P1, [R11+URZ+0x34850], R10 ;  /* 0x0348500a0b0095a7 */ /* 0x000ee4000802007f */
[----:B---3--:R-:W-:Y:S05]  /*f990*/  @!P1 BRA `(.L_x_143) ;  /* 0xfffffffc00ec9947 */ /* 0x008fea000383ffff */
[----:B------:R-:W-:Y:S05]  /*f9a0*/  BRA `(.L_x_140) ;  /* 0xffffff9000f87947 */ /* 0x000fea000383ffff */
.L_x_150:
[----:B--2---:R-:W-:-:S04]  /*f9b0*/  IMAD.U32 R3, RZ, RZ, UR5 ;  /* 0x00000005ff037e24 */ /* 0x004fc8000f8e00ff */
[----:B------:R2:W3:Y:S03]  /*f9c0*/  SYNCS.PHASECHK.TRANS64.TRYWAIT P1, [R3+URZ+0x34850], R0 ;  /* 0x03485000030075a7 */ /* 0x0004e6000802017f */
[----:B---3--:R-:W-:Y:S05]  /*f9d0*/  @!P1 NANOSLEEP.SYNCS 0x989680 ;  /* 0x009896800000995d */ /* 0x008fea0003900000 */
[----:B------:R-:W3:Y:S02]  /*f9e0*/  @!P1 SYNCS.PHASECHK.TRANS64 P1, [R3+URZ+0x34850], R0 ;  /* 0x03485000030095a7 */ /* 0x000ee4000802007f */
[----:B---3--:R-:W-:Y:S05]  /*f9f0*/  @!P1 BRA `(.L_x_150) ;  /* 0xfffffffc00ec9947 */ /* 0x008fea000383ffff */
[----:B------:R-:W-:Y:S05]  /*fa00*/  BRA `(.L_x_149) ;  /* 0xffffffb400e87947 */ /* 0x000fea000383ffff */
.L_x_161:
        /* <DEDUP_REMOVED lines=11> */
.L_x_221:
[----:B------:R-:W-:Y:S05]  /*fac0*/  BSYNC B0 ;  /* 0x0000000000007941 */ /* 0x000fea0003800000 */
.L_x_220:
[----:B------:R-:W-:Y:S05]  /*fad0*/  BRA `(.L_x_222) ;  /* 0xffffffd400dc7947 */ /* 0x000fea000383ffff */
.L_x_162:
[----:B------:R-:W-:Y:S01]  /*fae0*/  BSSY B0, `(.L_x_223) ;  /* 0x0000006000007945 */ /* 0x000fe20003800000 */
[----:B------:R-:W-:-:S07]  /*faf0*/  IMAD.MOV.U32 R15, RZ, RZ, -0x1 ;  /* 0xffffffffff0f7424 */ /* 0x000fce00078e00ff */
[----:B------:R-:W-:Y:S05]  /*fb00*/  WARPSYNC.COLLECTIVE R15, `(.L_x_224) ;  /* 0x000000000f0c7348 */ /* 0x000fea0003c00000 */
[----:B------:R-:W-:Y:S02]  /*fb10*/  ELECT P6, UR62, PT ;  /* 0x00000000003e782f */ /* 0x000fe400038c0000 */
[----:B------:R-:W-:Y:S01]  /*fb20*/  MOV R14, UR62 ;  /* 0x0000003e000e7c02 */ /* 0x000fe20008000f00 */
[----:B------:R-:W-:Y:S10]  /*fb30*/  ENDCOLLECTIVE ;  /* 0x000000000000791b */ /* 0x000ff40003800000 */
.L_x_224:
[----:B------:R-:W-:Y:S05]  /*fb40*/  BSYNC B0 ;  /* 0x0000000000007941 */ /* 0x000fea0003800000 */
.L_x_223:
[----:B------:R-:W-:Y:S05]  /*fb50*/  BRA `(.L_x_225) ;  /* 0xffffffd400d87947 */ /* 0x000fea000383ffff */
.L_x_165:
[----:B--2---:R2:W3:Y:S02]  /*fb60*/  SYNCS.PHASECHK.TRANS64.TRYWAIT P1, [R5+URZ+0x34840], R9 ;  /* 0x03484009050075a7 */ /* 0x0044e4000802017f */
[----:B---3--:R-:W-:Y:S05]  /*fb70*/  @!P1 NANOSLEEP.SYNCS 0x989680 ;  /* 0x009896800000995d */ /* 0x008fea0003900000 */
[----:B------:R-:W3:Y:S02]  /*fb80*/  @!P1 SYNCS.PHASECHK.TRANS64 P1, [R5+URZ+0x34840], R9 ;  /* 0x03484009050095a7 */ /* 0x000ee4000802007f */
[----:B---3--:R-:W-:Y:S05]  /*fb90*/  @!P1 BRA `(.L_x_165) ;  /* 0xfffffffc00f09947 */ /* 0x008fea000383ffff */
[----:B------:R-:W-:Y:S05]  /*fba0*/  BRA `(.L_x_226) ;  /* 0xffffffd800387947 */ /* 0x000fea000383ffff */
.L_x_169:
        /* <DEDUP_REMOVED lines=8> */
.L_x_175:
[----:B-1----:R1:W2:Y:S02]  /*fc30*/  SYNCS.PHASECHK.TRANS64.TRYWAIT P1, [R2+URZ+0x34840], R3 ;  /* 0x03484003020075a7 */ /* 0x0022a4000802017f */
[----:B--2---:R-:W-:Y:S05]  /*fc40*/  @!P1 NANOSLEEP.SYNCS 0x989680 ;  /* 0x009896800000995d */ /* 0x004fea0003900000 */
[----:B------:R-:W2:Y:S02]  /*fc50*/  @!P1 SYNCS.PHASECHK.TRANS64 P1, [R2+URZ+0x34840], R3 ;  /* 0x03484003020095a7 */ /* 0x000ea4000802007f */
[----:B--2---:R-:W-:Y:S05]  /*fc60*/  @!P1 BRA `(.L_x_175) ;  /* 0xfffffffc00f09947 */ /* 0x004fea000383ffff */
[----:B------:R-:W-:Y:S05]  /*fc70*/  BRA `(.L_x_228) ;  /* 0xffffffdc00f87947 */ /* 0x000fea000383ffff */
.L_x_178:
[----:B-1----:R1:W2:Y:S02]  /*fc80*/  SYNCS.PHASECHK.TRANS64.TRYWAIT P1, [R2+URZ+0x34860], R3 ;  /* 0x03486003020075a7 */ /* 0x0022a4000802017f */
[----:B--2---:R-:W-:Y:S05]  /*fc90*/  @!P1 NANOSLEEP.SYNCS 0x989680 ;  /* 0x009896800000995d */ /* 0x004fea0003900000 */
[----:B------:R-:W2:Y:S02]  /*fca0*/  @!P1 SYNCS.PHASECHK.TRANS64 P1, [R2+URZ+0x34860], R3 ;  /* 0x03486003020095a7 */ /* 0x000ea4000802007f */
[----:B--2---:R-:W-:Y:S05]  /*fcb0*/  @!P1 BRA `(.L_x_178) ;  /* 0xfffffffc00f09947 */ /* 0x004fea000383ffff */
[----:B------:R-:W-:Y:S05]  /*fcc0*/  BRA `(.L_x_229) ;  /* 0xffffffe000907947 */ /* 0x000fea000383ffff */
.L_x_185:
[----:B--2---:R2:W3:Y:S02]  /*fcd0*/  SYNCS.PHASECHK.TRANS64.TRYWAIT P1, [R2+URZ+0x34840], R3 ;  /* 0x03484003020075a7 */ /* 0x0044e4000802017f */
[----:B---3--:R-:W-:Y:S05]  /*fce0*/  @!P1 NANOSLEEP.SYNCS 0x989680 ;  /* 0x009896800000995d */ /* 0x008fea0003900000 */
[----:B------:R-:W3:Y:S02]  /*fcf0*/  @!P1 SYNCS.PHASECHK.TRANS64 P1, [R2+URZ+0x34840], R3 ;  /* 0x03484003020095a7 */ /* 0x000ee4000802007f */
[----:B---3--:R-:W-:Y:S05]  /*fd00*/  @!P1 BRA `(.L_x_185) ;  /* 0xfffffffc00f09947 */ /* 0x008fea000383ffff */
[----:B------:R-:W-:Y:S05]  /*fd10*/  BRA `(.L_x_230) ;  /* 0xffffffe400c87947 */ /* 0x000fea000383ffff */
.L_x_188:
[----:B-1----:R1:W2:Y:S02]  /*fd20*/  SYNCS.PHASECHK.TRANS64.TRYWAIT P1, [R2+URZ+0x34860], R17 ;  /* 0x03486011020075a7 */ /* 0x0022a4000802017f */
[----:B--2---:R-:W-:Y:S05]  /*fd30*/  @!P1 NANOSLEEP.SYNCS 0x989680 ;  /* 0x009896800000995d */ /* 0x004fea0003900000 */
[----:B------:R-:W2:Y:S02]  /*fd40*/  @!P1 SYNCS.PHASECHK.TRANS64 P1, [R2+URZ+0x34860], R17 ;  /* 0x03486011020095a7 */ /* 0x000ea4000802007f */
[----:B--2---:R-:W-:Y:S05]  /*fd50*/  @!P1 BRA `(.L_x_188) ;  /* 0xfffffffc00f09947 */ /* 0x004fea000383ffff */
[----:B------:R-:W-:Y:S05]  /*fd60*/  BRA `(.L_x_231) ;  /* 0xffffffe800607947 */ /* 0x000fea000383ffff */
.L_x_194:
[----:B--2---:R2:W3:Y:S02]  /*fd70*/  SYNCS.PHASECHK.TRANS64.TRYWAIT P1, [R2+URZ+0x34840], R3 ;  /* 0x03484003020075a7 */ /* 0x0044e4000802017f */
[----:B---3--:R-:W-:Y:S05]  /*fd80*/  @!P1 NANOSLEEP.SYNCS 0x989680 ;  /* 0x009896800000995d */ /* 0x008fea0003900000 */
[----:B------:R-:W3:Y:S02]  /*fd90*/  @!P1 SYNCS.PHASECHK.TRANS64 P1, [R2+URZ+0x34840], R3 ;  /* 0x03484003020095a7 */ /* 0x000ee4000802007f */
[----:B---3--:R-:W-:Y:S05]  /*fda0*/  @!P1 BRA `(.L_x_194) ;  /* 0xfffffffc00f09947 */ /* 0x008fea000383ffff */
[----:B------:R-:W-:Y:S05]  /*fdb0*/  BRA `(.L_x_232) ;  /* 0xffffffec00747947 */ /* 0x000fea000383ffff */
.L_x_197:
[----:B-1----:R1:W2:Y:S02]  /*fdc0*/  SYNCS.PHASECHK.TRANS64.TRYWAIT P1, [R2+URZ+0x34860], R10 ;  /* 0x0348600a020075a7 */ /* 0x0022a4000802017f */
[----:B--2---:R-:W-:Y:S05]  /*fdd0*/  @!P1 NANOSLEEP.SYNCS 0x989680 ;  /* 0x009896800000995d */ /* 0x004fea0003900000 */
[----:B------:R-:W2:Y:S02]  /*fde0*/  @!P1 SYNCS.PHASECHK.TRANS64 P1, [R2+URZ+0x34860], R10 ;  /* 0x0348600a020095a7 */ /* 0x000ea4000802007f */
[----:B--2---:R-:W-:Y:S05]  /*fdf0*/  @!P1 BRA `(.L_x_197) ;  /* 0xfffffffc00f09947 */ /* 0x004fea000383ffff */
[----:B------:R-:W-:Y:S05]  /*fe00*/  BRA `(.L_x_233) ;  /* 0xfffffff0000c7947 */ /* 0x000fea000383ffff */
.L_x_203:
[----:B-1----:R1:W2:Y:S02]  /*fe10*/  SYNCS.PHASECHK.TRANS64.TRYWAIT P0, [R2+URZ+0x34860], R3 ;  /* 0x03486003020075a7 */ /* 0x0022a4000800017f */
[----:B--2---:R-:W-:Y:S05]  /*fe20*/  @!P0 NANOSLEEP.SYNCS 0x989680 ;  /* 0x009896800000895d */ /* 0x004fea0003900000 */
[----:B------:R-:W2:Y:S02]  /*fe30*/  @!P0 SYNCS.PHASECHK.TRANS64 P0, [R2+URZ+0x34860], R3 ;  /* 0x03486003020085a7 */ /* 0x000ea4000800007f */
[----:B--2---:R-:W-:Y:S05]  /*fe40*/  @!P0 BRA `(.L_x_203) ;  /* 0xfffffffc00f08947 */ /* 0x004fea000383ffff */
[----:B------:R-:W-:Y:S05]  /*fe50*/  BRA `(.L_x_234) ;  /* 0xfffffff000c87947 */ /* 0x000fea000383ffff */
.L_x_208:
[----:B-1----:R1:W2:Y:S02]  /*fe60*/  SYNCS.PHASECHK.TRANS64.TRYWAIT P0, [R0+URZ+0x34820], R3 ;  /* 0x03482003000075a7 */ /* 0x0022a4000800017f */
[----:B--2---:R-:W-:Y:S05]  /*fe70*/  @!P0 NANOSLEEP.SYNCS 0x989680 ;  /* 0x009896800000895d */ /* 0x004fea0003900000 */
[----:B------:R-:W2:Y:S02]  /*fe80*/  @!P0 SYNCS.PHASECHK.TRANS64 P0, [R0+URZ+0x34820], R3 ;  /* 0x03482003000085a7 */ /* 0x000ea4000800007f */
[----:B--2---:R-:W-:Y:S05]  /*fe90*/  @!P0 BRA `(.L_x_208) ;  /* 0xfffffffc00f08947 */ /* 0x004fea000383ffff */
[----:B------:R-:W-:Y:S05]  /*fea0*/  BRA `(.L_x_235) ;  /* 0xfffffff400ac7947 */ /* 0x000fea000383ffff */
.L_x_209:
[----:B------:R-:W2:Y:S01]  /*feb0*/  S2R R2, SR_TID.X ;  /* 0x0000000000027919 */ /* 0x000ea20000002100 */
[----:B------:R-:W-:Y:S01]  /*fec0*/  BSSY B0, `(.L_x_236) ;  /* 0x000000a000007945 */ /* 0x000fe20003800000 */
[----:B------:R-:W-:Y:S02]  /*fed0*/  IMAD.MOV.U32 R12, RZ, RZ, RZ ;  /* 0x000000ffff0c7224 */ /* 0x000fe400078e00ff */
[----:B------:R-:W-:Y:S02]  /*fee0*/  IMAD.MOV.U32 R11, RZ, RZ, 0x1f ;  /* 0x0000001fff0b7424 */ /* 0x000fe400078e00ff */
[----:B------:R-:W-:Y:S01]  /*fef0*/  IMAD.MOV.U32 R15, RZ, RZ, -0x1 ;  /* 0xffffffffff0f7424 */ /* 0x000fe200078e00ff */
[----:B--2---:R-:W-:-:S04]  /*ff00*/  SHF.R.U32.HI R2, RZ, 0x5, R2 ;  /* 0x00000005ff027819 */ /* 0x004fc80000011602 */
[----:B------:R-:W-:-:S05]  /*ff10*/  LOP3.LUT R2, R2, 0x3, RZ, 0xc0, !PT ;  /* 0x0000000302027812 */ /* 0x000fca00078ec0ff */
[----:B------:R-:W-:-:S07]  /*ff20*/  IMAD.MOV.U32 R13, RZ, RZ, R2 ;  /* 0x000000ffff0d7224 */ /* 0x000fce00078e0002 */
[----:B-1----:R-:W-:Y:S05]  /*ff30*/  WARPSYNC.COLLECTIVE R15, `(.L_x_237) ;  /* 0x000000000f087348 */ /* 0x002fea0003c00000 */
[----:B------:R2:W3:Y:S02]  /*ff40*/  SHFL.IDX P6, R14, R13, R12, R11 ;  /* 0x0000000c0d0e7389 */ /* 0x0004e400000c000b */
[----:B-123--:R-:W-:Y:S01]  /*ff50*/  ENDCOLLECTIVE ;  /* 0x000000000000791b */ /* 0x00efe20003800000 */
.L_x_237:
[----:B------:R-:W-:Y:S05]  /*ff60*/  BSYNC B0 ;  /* 0x0000000000007941 */ /* 0x000fea0003800000 */
.L_x_236:
[----:B------:R-:W-:Y:S05]  /*ff70*/  BRA `(.L_x_238) ;  /* 0xfffffff400947947 */ /* 0x000fea000383ffff */
.L_x_212:
[----:B------:R-:W-:Y:S01]  /*ff80*/  BSSY B1, `(.L_x_239) ;  /* 0x0000006000017945 */ /* 0x000fe20003800000 */
[----:B------:R-:W-:-:S07]  /*ff90*/  IMAD.MOV.U32 R15, RZ, RZ, -0x1 ;  /* 0xffffffffff0f7424 */ /* 0x000fce00078e00ff */
[----:B-12---:R-:W-:Y:S05]  /*ffa0*/  WARPSYNC.COLLECTIVE R15, `(.L_x_240) ;  /* 0x000000000f0c7348 */ /* 0x006fea0003c00000 */
[----:B------:R-:W-:Y:S02]  /*ffb0*/  ELECT P6, UR62, PT ;  /* 0x00000000003e782f */ /* 0x000fe400038c0000 */
[----:B------:R-:W-:Y:S01]  /*ffc0*/  MOV R14, UR62 ;  /* 0x0000003e000e7c02 */ /* 0x000fe20008000f00 */
[----:B-12---:R-:W-:Y:S10]  /*ffd0*/  ENDCOLLECTIVE ;  /* 0x000000000000791b */ /* 0x006ff40003800000 */
.L_x_240:
[----:B------:R-:W-:Y:S05]  /*ffe0*/  BSYNC B1 ;  /* 0x0000000000017941 */ /* 0x000fea0003800000 */
.L_x_239:
[----:B------:R-:W-:Y:S05]  /*fff0*/  BRA `(.L_x_241) ;  /* 0xfffffff4008c7947 */ /* 0x000fea000383ffff */
.L_x_214:
[----:B-1----:R1:W2:Y:S02]  /*10000*/  SYNCS.PHASECHK.TRANS64.TRYWAIT P0, [R6+URZ], R5 ;  /* 0x00000005060075a7 */ /* 0x0022a4000800017f */
[----:B--2---:R-:W-:Y:S05]  /*10010*/  @!P0 NANOSLEEP.SYNCS 0x989680 ;  /* 0x009896800000895d */ /* 0x004fea0003900000 */
[----:B------:R-:W2:Y:S02]  /*10020*/  @!P0 SYNCS.PHASECHK.TRANS64 P0, [R6+URZ], R5 ;  /* 0x00000005060085a7 */ /* 0x000ea4000800007f */
[----:B--2---:R-:W-:Y:S05]  /*10030*/  @!P0 BRA `(.L_x_214) ;  /* 0xfffffffc00f08947 */ /* 0x004fea000383ffff */
[----:B------:R-:W-:Y:S05]  /*10040*/  BRA `(.L_x_242) ;  /* 0xfffffff400c07947 */ /* 0x000fea000383ffff */
.L_x_215:
[----:B--2---:R2:W3:Y:S02]  /*10050*/  SYNCS.PHASECHK.TRANS64.TRYWAIT P0, [R3+URZ], R2 ;  /* 0x00000002030075a7 */ /* 0x0044e4000800017f */
[----:B---3--:R-:W-:Y:S05]  /*10060*/  @!P0 NANOSLEEP.SYNCS 0x989680 ;  /* 0x009896800000895d */ /* 0x008fea0003900000 */
[----:B------:R-:W3:Y:S02]  /*10070*/  @!P0 SYNCS.PHASECHK.TRANS64 P0, [R3+URZ], R2 ;  /* 0x00000002030085a7 */ /* 0x000ee4000800007f */
[----:B---3--:R-:W-:Y:S05]  /*10080*/  @!P0 BRA `(.L_x_215) ;  /* 0xfffffffc00f08947 */ /* 0x008fea000383ffff */
[----:B------:R-:W-:Y:S05]  /*10090*/  BRA `(.L_x_243) ;  /* 0xfffffff400b47947 */ /* 0x000fea000383ffff */
.L_x_217:
[----:B--2---:R2:W3:Y:S02]  /*100a0*/  SYNCS.PHASECHK.TRANS64.TRYWAIT P0, [R16+URZ], R5 ;  /* 0x00000005100075a7 */ /* 0x0044e4000800017f */
[----:B---3--:R-:W-:Y:S05]  /*100b0*/  @!P0 NANOSLEEP.SYNCS 0x989680 ;  /* 0x009896800000895d */ /* 0x008fea0003900000 */
[----:B------:R-:W3:Y:S02]  /*100c0*/  @!P0 SYNCS.PHASECHK.TRANS64 P0, [R16+URZ], R5 ;  /* 0x00000005100085a7 */ /* 0x000ee4000800007f */
[----:B---3--:R-:W-:Y:S05]  /*100d0*/  @!P0 BRA `(.L_x_217) ;  /* 0xfffffffc00f08947 */ /* 0x008fea000383ffff */
[----:B------:R-:W-:Y:S05]  /*100e0*/  BRA `(.L_x_244) ;  /* 0xfffffff400b87947 */ /* 0x000fea000383ffff */
.L_x_245:
        /* <DEDUP_REMOVED lines=9> */
.L_x_2727:


//--------------------- .text._ZN7cutlass13device_kernelIN5flash11enable_sm90INS1_16FlashAttnFwdSm90INS1_25CollectiveMainloopFwdSm90ILi2EN4cute5tupleIJNS5_1CILi1EEES8_S8_EEENS6_IJNS7_ILi128EEENS7_ILi176EEESA_EEELi128ENS_6half_tEfNS_4arch4Sm90ELb0ELb0ELb0ELb1ELb0ELb0ELb0ELb1ELb1ELb0ELb0ELb0EEENS1_21CollectiveEpilogueFwdINS6_IJSA_SA_SB_EEES9_SD_SF_Li256ELb1ELb0ELb0ELb0EEENS1_36VarlenDynamicPersistentTileSchedulerILi128ELi176ELi256ELi32ELb0ELb0ELb1ELb0ELb1ELb1EEEEEEEEEvNT_6ParamsE --------------------------
	.section	.text._ZN7cutlass13device_kernelIN5flash11enable_sm90INS1_16FlashAttnFwdSm90INS1_25CollectiveMainloopFwdSm90ILi2EN4cute5tupleIJNS5_1CILi1EEES8_S8_EEENS6_IJNS7_ILi128EEENS7_ILi176EEESA_EEELi128ENS_6half_tEfNS_4arch4Sm90ELb0ELb0ELb0ELb1ELb0ELb0ELb0ELb1ELb1ELb0ELb0ELb0EEENS1_21CollectiveEpilogueFwdINS6_IJSA_SA_SB_EEES9_SD_SF_Li256ELb1ELb0ELb0ELb0EEENS1_36VarlenDynamicPersistentTileSchedulerILi128ELi176ELi256ELi32ELb0ELb0ELb1ELb0ELb1ELb1EEEEEEEEEvNT_6ParamsE,"ax",@progbits
	.align	128
.text._ZN7cutlass13device_kernelIN5flash11enable_sm90INS1_16FlashAttnFwdSm90INS1_25CollectiveMainloopFwdSm90ILi2EN4cute5tupleIJNS5_1CILi1EEES8_S8_EEENS6_IJNS7_ILi128EEENS7_ILi176EEESA_EEELi128ENS_6half_tEfNS_4arch4Sm90ELb0ELb0ELb0ELb1ELb0ELb0ELb0ELb1ELb1ELb0ELb0ELb0EEENS1_21CollectiveEpilogueFwdINS6_IJSA_SA_SB_EEES9_SD_SF_Li256ELb1ELb0ELb0ELb0EEENS1_36VarlenDynamicPersistentTileSchedulerILi128ELi176ELi256ELi32ELb0ELb0ELb1ELb0ELb1ELb1EEEEEEEEEvNT_6ParamsE:
        .type           _ZN7cutlass13device_kernelIN5flash11enable_sm90INS1_16FlashAttnFwdSm90INS1_25CollectiveMainloopFwdSm90ILi2EN4cute5tupleIJNS5_1CILi1EEES8_S8_EEENS6_IJNS7_ILi128EEENS7_ILi176EEESA_EEELi128ENS_6half_tEfNS_4arch4Sm90ELb0ELb0ELb0ELb1ELb0ELb0ELb0ELb1ELb1ELb0ELb0ELb0EEENS1_21CollectiveEpilogueFwdINS6_IJSA_SA_SB_EEES9_SD_SF_Li256ELb1ELb0ELb0ELb0EEENS1_36VarlenDynamicPersistentTileSchedulerILi128ELi176ELi256ELi32ELb0ELb0ELb1ELb0ELb1ELb1EEEEEEEEEvNT_6ParamsE,@function
        .size           _ZN7cutlass13device_kernelIN5flash11enable_sm90INS1_16FlashAttnFwdSm90INS1_25CollectiveMainloopFwdSm90ILi2EN4cute5tupleIJNS5_1CILi1EEES8_S8_EEENS6_IJNS7_ILi128EEENS7_ILi176EEESA_EEELi128ENS_6half_tEfNS_4arch4Sm90ELb0ELb0ELb0ELb1ELb0ELb0ELb0ELb1ELb1ELb0ELb0ELb0EEENS1_21CollectiveEpilogueFwdINS6_IJSA_SA_SB_EEES9_SD_SF_Li256ELb1ELb0ELb0ELb0EEENS1_36VarlenDynamicPersistentTileSchedulerILi128ELi176ELi256ELi32ELb0ELb0ELb1ELb0ELb1ELb1EEEEEEEEEvNT_6ParamsE,(.L_x_2728 - _ZN7cutlass13device_kernelIN5flash11enable_sm90INS1_16FlashAttnFwdSm90INS1_25CollectiveMainloopFwdSm90ILi2EN4cute5tupleIJNS5_1CILi1EEES8_S8_EEENS6_IJNS7_ILi128EEENS7_ILi176EEESA_EEELi128ENS_6half_tEfNS_4arch4Sm90ELb0ELb0ELb0ELb1ELb0ELb0ELb0ELb1ELb1ELb0ELb0ELb0EEENS1_21CollectiveEpilogueFwdINS6_IJSA_SA_SB_EEES9_SD_SF_Li256ELb1ELb0ELb0ELb0EEENS1_36VarlenDynamicPersistentTileSchedulerILi128ELi176ELi256ELi32ELb0ELb0ELb1ELb0ELb1ELb1EEEEEEEEEvNT_6ParamsE)
        .other          _ZN7cutlass13device_kernelIN5flash11enable_sm90INS1_16FlashAttnFwdSm90INS1_25CollectiveMainloopFwdSm90ILi2EN4cute5tupleIJNS5_1CILi1EEES8_S8_EEENS6_IJNS7_ILi128EEENS7_ILi176EEESA_EEELi128ENS_6half_tEfNS_4arch4Sm90ELb0ELb0ELb0ELb1ELb0ELb0ELb0ELb1ELb1ELb0ELb0ELb0EEENS1_21CollectiveEpilogueFwdINS6_IJSA_SA_SB_EEES9_SD_SF_Li256ELb1ELb0ELb0ELb0EEENS1_36VarlenDynamicPersistentTileSchedulerILi128ELi176ELi256ELi32ELb0ELb0ELb1ELb0ELb1ELb1EEEEEEEEEvNT_6ParamsE,@"STO_CUDA_ENTRY STV_DEFAULT"
_ZN7cutlass13device_kernelIN5flash11enable_sm90INS1_16FlashAttnFwdSm90INS1_25CollectiveMainloopFwdSm90ILi2EN4cute5tupleIJNS5_1CILi1EEES8_S8_EEENS6_IJNS7_ILi128EEENS7_ILi176EEESA_EEELi128ENS_6half_tEfNS_4arch4Sm90ELb0ELb0ELb0ELb1ELb0ELb0ELb0ELb1ELb1ELb0ELb0ELb0EEENS1_21CollectiveEpilogueFwdINS6_IJSA_SA_SB_EEES9_SD_SF_Li256ELb1ELb0ELb0ELb0EEENS1_36VarlenDynamicPersistentTileSchedulerILi128ELi176ELi256ELi32ELb0ELb0ELb1ELb0ELb1ELb1EEEEEEEEEvNT_6ParamsE:
[----:B------:R-:W0:Y:S02]  /*0000*/  LDC R1, c[0x0][0x28] ;  /* 0x00000a00ff017b82 */ /* 0x000e240000000800 */
[----:B0-----:R-:W-:Y:S01]  /*0010*/  VIADD R1, R1, 0xffffffc8 ;  /* 0xffffffc801017836 */ /* 0x001fe20000000000 */
[----:B------:R-:W0:Y:S01]  /*0020*/  S2R R3, SR_TID.X ;  /* 0x0000000000037919 */ /* 0x000e220000002100 */
[----:B------:R-:W-:Y:S01]  /*0030*/  ELECT P0, URZ, PT ;  /* 0x00000000003f782f */ /* 0x000fe20003800000 */
[----:B------:R-:W-:Y:S01]  /*0040*/  BSSY B0, `(.L_x_246) ;  /* 0x0000010000007945 */ /* 0x000fe20003800000 */
[----:B0-----:R-:W-:-:S05]  /*0050*/  SHF.R.U32.HI R0, RZ, 0x5, R3 ;  /* 0x00000005ff007819 */ /* 0x001fca0000011603 */
[----:B------:R-:W0:Y:S02]  /*0060*/  SHFL.IDX PT, R2, R0, RZ, 0x1f ;  /* 0x00001fff00027589 */ /* 0x000e2400000e0000 */
[----:B0-----:R-:W-:-:S13]  /*0070*/  ISETP.EQ.AND P0, PT, R2, RZ, P0 ;  /* 0x000000ff0200720c */ /* 0x001fda0000702270 */
[----:B------:R-:W-:Y:S05]  /*0080*/  @!P0 BRA `(.L_x_247) ;  /* 0x00000000002c8947 */ /* 0x000fea0003800000 */
[----:B------:R-:W-:Y:S02]  /*0090*/  ULDC.64 UR4, c[0x0][0x198] ;  /* 0x0000660000047ab9 */ /* 0x000fe40000000a00 */
[----:B------:R-:W-:Y:S02]  /*00a0*/  UIADD3 UR6, UP0, UR4, 0x270, URZ ;  /* 0x0000027004067890 */ /* 0x000fe4000ff1e03f */
[----:B------:R-:W-:Y:S02]  /*00b0*/  UIADD3 UR8, UP1, UR4, 0x370, URZ ;  /* 0x0000037004087890 */ /* 0x000fe4000ff3e03f */
[----:B------:R-:W-:Y:S02]  /*00c0*/  UIADD3 UR4, UP2, UR4, 0x470, URZ ;  /* 0x0000047004047890 */ /* 0x000fe4000ff5e03f */
[----:B------:R-:W-:Y:S02]  /*00d0*/  UIADD3.X UR7, URZ, UR5, URZ, UP0, !UPT ;  /* 0x000000053f077290 */ /* 0x000fe400087fe43f */
[----:B------:R-:W-:-:S02]  /*00e0*/  UIADD3.X UR9, URZ, UR5, URZ, UP1, !UPT ;  /* 0x000000053f097290 */ /* 0x000fc40008ffe43f */
[----:B------:R-:W-:-:S05]  /*00f0*/  UIADD3.X UR5, URZ, UR5, URZ, UP2, !UPT ;  /* 0x000000053f057290 */ /* 0x000fca00097fe43f */
[----:B------:R0:W-:Y:S02]  /*0100*/  UTMACCTL.PF [UR6] ;  /* 0x00000000060079b9 */ /* 0x0001e40008040000 */
[----:B------:R0:W-:Y:S02]  /*0110*/  UTMACCTL.PF [UR8] ;  /* 0x00000000080079b9 */ /* 0x0001e40008040000 */
[----:B------:R0:W-:Y:S02]  /*0120*/  UTMACCTL.PF [UR4] ;  /* 0x00000000040079b9 */ /* 0x0001e40008040000 */
[----:B0-----:R-:W-:Y:S01]  /*0130*/  NOP ;  /* 0x0000000000007918 */ /* 0x001fe20000000000 */
.L_x_247:
[----:B------:R-:W-:Y:S05]  /*0140*/  BSYNC B0 ;  /* 0x0000000000007941 */ /* 0x000fea0003800000 */
.L_x_246:
[----:B------:R-:W-:Y:S01]  /*0150*/  VOTEU.ANY UP0, P0 ;  /* 0x00000000003f7886 */ /* 0x000fe20000000100 */
[----:B------:R-:W0:Y:S01]  /*0160*/  SHFL.IDX PT, R2, R0, RZ, 0x1f ;  /* 0x00001fff00027589 */ /* 0x000e2200000e0000 */
[----:B------:R-:W-:Y:S01]  /*0170*/  UMOV UR4, 0x1 ;  /* 0x0000000100047882 */ /* 0x000fe20000000000 */
[----:B------:R-:W-:Y:S01]  /*0180*/  UMOV UR7, 0x100 ;  /* 0x0000010000077882 */ /* 0x000fe20000000000 */
[----:B------:R-:W-:Y:S01]  /*0190*/  SHF.R.U32.HI R3, RZ, 0x7, R3 ;  /* 0x00000007ff037819 */ /* 0x000fe20000011603 */
[----:B------:R-:W1:Y:S01]  /*01a0*/  @UP0 S2UR UR8, SR_CgaCtaId ;  /* 0x00000000000809c3 */ /* 0x000e620000008800 */
[----:B------:R-:W-:Y:S01]  /*01b0*/  @UP0 UMOV UR6, 0x400 ;  /* 0x0000040000060882 */ /* 0x000fe20000000000 */
[----:B------:R-:W-:-:S04]  /*01c0*/  @UP0 UIADD3 UR4, -UR4, 0x100000, URZ ;  /* 0x0010000004040890 */ /* 0x000fc8000fffe13f */
[----:B------:R-:W-:Y:S02]  /*01d0*/  @UP0 USHF.L.U32 UR5, UR4, 0xb, URZ ;  /* 0x0000000b04050899 */ /* 0x000fe4000800063f */
[----:B------:R-:W-:Y:S01]  /*01e0*/  @UP0 USHF.L.U32 UR4, UR4, 0x1, URZ ;  /* 0x0000000104040899 */ /* 0x000fe2000800063f */
[----:B------:R-:W-:Y:S01]  /*01f0*/  VOTEU.ANY UP1, P0 ;  /* 0x00000000003f7886 */ /* 0x000fe20000020100 */
[----:B0-----:R-:W-:Y:S02]  /*0200*/  ISETP.NE.AND P1, PT, R2, RZ, PT ;  /* 0x000000ff0200720c */ /* 0x001fe40003f25270 */
[----:B------:R0:W2:Y:S01]  /*0210*/  SHFL.IDX PT, R2, R3, RZ, 0x1f ;  /* 0x00001fff03027589 */ /* 0x0000a200000e0000 */
[----:B-1----:R-:W-:Y:S02]  /*0220*/  @UP0 ULEA UR8, UR8, UR6, 0x18 ;  /* 0x0000000608080291 */ /* 0x002fe4000f8ec03f */
[----:B------:R-:W-:-:S04]  /*0230*/  @UP0 UIADD3 UR6, -UR7, 0x100000, URZ ;  /* 0x0010000007060890 */ /* 0x000fc8000fffe13f */
[----:B------:R-:W-:Y:S02]  /*0240*/  @UP0 USHF.L.U32 UR7, UR6, 0xb, URZ ;  /* 0x0000000b06070899 */ /* 0x000fe4000800063f */
[----:B------:R-:W-:Y:S01]  /*0250*/  @UP0 USHF.L.U32 UR6, UR6, 0x1, URZ ;  /* 0x0000000106060899 */ /* 0x000fe2000800063f */
[----:B------:R-:W-:Y:S01]  /*0260*/  VOTEU.ANY UP0, P0 ;  /* 0x00000000003f7886 */ /* 0x000fe20000000100 */
[----:B------:R-:W1:Y:S04]  /*0270*/  FENCE.VIEW.ASYNC.S ;  /* 0x00000000000073c6 */ /* 0x000e680000000000 */
[----:B-1----:R0:W1:Y:S06]  /*0280*/  @UP0 SYNCS.EXCH.64 URZ, [UR8+0x34800], UR4 ;  /* 0x03480004083f05b2 */ /* 0x00206c0008000100 */
[----:B------:R0:W3:Y:S02]  /*0290*/  @UP1 SYNCS.EXCH.64 URZ, [UR8+0x34820], UR6 ;  /* 0x03482006083f15b2 */ /* 0x0000e40008000100 */
[----:B0-----:R-:W-:Y:S05]  /*02a0*/  @P1 BRA `(.L_x_248) ;  /* 0x0000000000481947 */ /* 0x001fea0003800000 */
[----:B------:R-:W0:Y:S01]  /*02b0*/  S2UR UR5, SR_CgaCtaId ;  /* 0x00000000000579c3 */ /* 0x000e220000008800 */
[----:B------:R-:W-:Y:S01]  /*02c0*/  UMOV UR4, 0x400 ;  /* 0x0000040000047882 */ /* 0x000fe20000000000 */
[----:B------:R-:W-:Y:S01]  /*02d0*/  UMOV UR6, 0x1 ;  /* 0x0000000100067882 */ /* 0x000fe20000000000 */
[----:B------:R-:W-:Y:S01]  /*02e0*/  UMOV UR9, 0x2 ;  /* 0x0000000200097882 */ /* 0x000fe20000000000 */
[----:B------:R-:W-:-:S04]  /*02f0*/  UIADD3 UR6, -UR6, 0x100000, URZ ;  /* 0x0010000006067890 */ /* 0x000fc8000fffe13f */
[----:B------:R-:W-:Y:S02]  /*0300*/  USHF.L.U32 UR7, UR6, 0xb, URZ ;  /* 0x0000000b06077899 */ /* 0x000fe4000800063f */
[----:B------:R-:W-:Y:S01]  /*0310*/  USHF.L.U32 UR6, UR6, 0x1, URZ ;  /* 0x0000000106067899 */ /* 0x000fe2000800063f */
[----:B------:R-:W-:Y:S01]  /*0320*/  ELECT P0, URZ, PT ;  /* 0x00000000003f782f */ /* 0x000fe20003800000 */
[----:B0-----:R-:W-:Y:S02]  /*0330*/  ULEA UR8, UR5, UR4, 0x18 ;  /* 0x0000000405087291 */ /* 0x001fe4000f8ec03f */
[----:B------:R-:W-:-:S04]  /*0340*/  UIADD3 UR4, -UR9, 0x100000, URZ ;  /* 0x0010000009047890 */ /* 0x000fc8000fffe13f */
[----:B------:R-:W-:Y:S02]  /*0350*/  USHF.L.U32 UR5, UR4, 0xb, URZ ;  /* 0x0000000b04057899 */ /* 0x000fe4000800063f */
[----:B------:R-:W-:Y:S01]  /*0360*/  USHF.L.U32 UR4, UR4, 0x1, URZ ;  /* 0x0000000104047899 */ /* 0x000fe2000800063f */
[----:B------:R-:W0:Y:S03]  /*0370*/  FENCE.VIEW.ASYNC.S ;  /* 0x00000000000073c6 */ /* 0x000e260000000000 */
[----:B0-----:R0:W4:Y:S08]  /*0380*/  SYNCS.EXCH.64 URZ, [UR8+0x34830], UR6 ;  /* 0x03483006083f75b2 */ /* 0x0011300008000100 */
[----:B------:R0:W0:Y:S01]  /*0390*/  SYNCS.EXCH.64 URZ, [UR8+0x34840], UR4 ;  /* 0x03484004083f75b2 */ /* 0x0000220008000100 */
[----:B------:R0:W0:Y:S01]  /*03a0*/  SYNCS.EXCH.64 URZ, [UR8+0x34838], UR6 ;  /* 0x03483806083f75b2 */ /* 0x0000220008000100 */
[----:B------:R0:W0:Y:S01]  /*03b0*/  SYNCS.EXCH.64 URZ, [UR8+0x34848], UR4 ;  /* 0x03484804083f75b2 */ /* 0x0000220008000100 */
[----:B------:R-:W-:Y:S01]  /*03c0*/  NOP ;  /* 0x0000000000007918 */ /* 0x000fe20000000000 */
.L_x_248:
[----:B------:R-:W5:Y:S01]  /*03d0*/  SHFL.IDX PT, R3, R0, RZ, 0x1f ;  /* 0x00001fff00037589 */ /* 0x000f6200000e0000 */
[----:B------:R-:W-:Y:S01]  /*03e0*/  NOP ;  /* 0x0000000000007918 */ /* 0x000fe20000000000 */
[----:B-----5:R-:W-:-:S13]  /*03f0*/  ISETP.NE.AND P0, PT, R3, RZ, PT ;  /* 0x000000ff0300720c */ /* 0x020fda0003f05270 */
[----:B------:R-:W-:Y:S05]  /*0400*/  @P0 BRA `(.L_x_249) ;  /* 0x0000000000480947 */ /* 0x000fea0003800000 */
[----:B0-----:R-:W0:Y:S01]  /*0410*/  S2UR UR5, SR_CgaCtaId ;  /* 0x00000000000579c3 */ /* 0x001e220000008800 */
[----:B------:R-:W-:Y:S01]  /*0420*/  UMOV UR4, 0x400 ;  /* 0x0000040000047882 */ /* 0x000fe20000000000 */
[----:B------:R-:W-:Y:S01]  /*0430*/  UMOV UR6, 0x1 ;  /* 0x0000000100067882 */ /* 0x000fe20000000000 */
[----:B------:R-:W-:Y:S01]  /*0440*/  UMOV UR7, 0x2 ;  /* 0x0000000200077882 */ /* 0x000fe20000000000 */
[----:B------:R-:W-:Y:S01]  /*0450*/  ELECT P0, URZ, PT ;  /* 0x00000000003f782f */ /* 0x000fe20003800000 */
[----:B0-----:R-:W-:Y:S02]  /*0460*/  ULEA UR8, UR5, UR4, 0x18 ;  /* 0x0000000405087291 */ /* 0x001fe4000f8ec03f */
[----:B------:R-:W-:-:S04]  /*0470*/  UIADD3 UR4, -UR6, 0x100000, URZ ;  /* 0x0010000006047890 */ /* 0x000fc8000fffe13f */
[----:B------:R-:W-:Y:S02]  /*0480*/  USHF.L.U32 UR5, UR4, 0xb, URZ ;  /* 0x0000000b04057899 */ /* 0x000fe4000800063f */
[----:B------:R-:W-:Y:S02]  /*0490*/  USHF.L.U32 UR4, UR4, 0x1, URZ ;  /* 0x0000000104047899 */ /* 0x000fe4000800063f */
[----:B------:R-:W-:-:S04]  /*04a0*/  UIADD3 UR6, -UR7, 0x100000, URZ ;  /* 0x0010000007067890 */ /* 0x000fc8000fffe13f */
[----:B------:R-:W-:Y:S02]  /*04b0*/  USHF.L.U32 UR7, UR6, 0xb, URZ ;  /* 0x0000000b06077899 */ /* 0x000fe4000800063f */
[----:B------:R-:W-:Y:S01]  /*04c0*/  USHF.L.U32 UR6, UR6, 0x1, URZ ;  /* 0x0000000106067899 */ /* 0x000fe2000800063f */
[----:B------:R-:W0:Y:S03]  /*04d0*/  FENCE.VIEW.ASYNC.S ;  /* 0x00000000000073c6 */ /* 0x000e260000000000 */
[----:B0-----:R0:W0:Y:S08]  /*04e0*/  SYNCS.EXCH.64 URZ, [UR8+0x34850], UR4 ;  /* 0x03485004083f75b2 */ /* 0x0010300008000100 */
[----:B------:R0:W0:Y:S01]  /*04f0*/  SYNCS.EXCH.64 URZ, [UR8+0x34860], UR6 ;  /* 0x03486006083f75b2 */ /* 0x0000220008000100 */
[----:B------:R0:W0:Y:S01]  /*0500*/  SYNCS.EXCH.64 URZ, [UR8+0x34858], UR4 ;  /* 0x03485804083f75b2 */ /* 0x0000220008000100 */
[----:B------:R0:W0:Y:S01]  /*0510*/  SYNCS.EXCH.64 URZ, [UR8+0x34868], UR6 ;  /* 0x03486806083f75b2 */ /* 0x0000220008000100 */
[----:B------:R-:W-:Y:S01]  /*0520*/  NOP ;  /* 0x0000000000007918 */ /* 0x000fe20000000000 */
.L_x_249:
[----:B------:R-:W5:Y:S01]  /*0530*/  SHFL.IDX PT, R3, R0, RZ, 0x1f ;  /* 0x00001fff00037589 */ /* 0x000f6200000e0000 */
[----:B------:R-:W-:Y:S01]  /*0540*/  NOP ;  /* 0x0000000000007918 */ /* 0x000fe20000000000 */
[----:B-----5:R-:W-:-:S13]  /*0550*/  ISETP.NE.AND P0, PT, R3, RZ, PT ;  /* 0x000000ff0300720c */ /* 0x020fda0003f05270 */
[----:B------:R-:W-:Y:S05]  /*0560*/  @P0 BRA `(.L_x_250) ;  /* 0x0000000000380947 */ /* 0x000fea0003800000 */
[----:B0-----:R-:W0:Y:S01]  /*0570*/  S2UR UR5, SR_CgaCtaId ;  /* 0x00000000000579c3 */ /* 0x001e220000008800 */
[----:B------:R-:W-:Y:S01]  /*0580*/  UMOV UR4, 0x400 ;  /* 0x0000040000047882 */ /* 0x000fe20000000000 */
[----:B------:R-:W-:Y:S01]  /*0590*/  UMOV UR7, 0x1 ;  /* 0x0000000100077882 */ /* 0x000fe20000000000 */
[----:B------:R-:W-:Y:S01]  /*05a0*/  ELECT P0, URZ, PT ;  /* 0x00000000003f782f */ /* 0x000fe20003800000 */
[----:B0-----:R-:W-:Y:S02]  /*05b0*/  ULEA UR6, UR5, UR4, 0x18 ;  /* 0x0000000405067291 */ /* 0x001fe4000f8ec03f */
[----:B------:R-:W-:-:S04]  /*05c0*/  UIADD3 UR4, -UR7, 0x100000, URZ ;  /* 0x0010000007047890 */ /* 0x000fc8000fffe13f */
[----:B------:R-:W-:Y:S02]  /*05d0*/  USHF.L.U32 UR5, UR4, 0xb, URZ ;  /* 0x0000000b04057899 */ /* 0x000fe4000800063f */
[----:B------:R-:W-:Y:S01]  /*05e0*/  USHF.L.U32 UR4, UR4, 0x1, URZ ;  /* 0x0000000104047899 */ /* 0x000fe2000800063f */
[----:B------:R-:W0:Y:S11]  /*05f0*/  FENCE.VIEW.ASYNC.S ;  /* 0x00000000000073c6 */ /* 0x000e360000000000 */
[----:B0-----:R0:W0:Y:S01]  /*0600*/  SYNCS.EXCH.64 URZ, [UR6+0x34870], UR4 ;  /* 0x03487004063f75b2 */ /* 0x0010220008000100 */
[----:B------:R0:W0:Y:S01]  /*0610*/  SYNCS.EXCH.64 URZ, [UR6+0x34880], UR4 ;  /* 0x03488004063f75b2 */ /* 0x0000220008000100 */
[----:B------:R0:W0:Y:S01]  /*0620*/  SYNCS.EXCH.64 URZ, [UR6+0x34878], UR4 ;  /* 0x03487804063f75b2 */ /* 0x0000220008000100 */
[----:B------:R0:W0:Y:S01]  /*0630*/  SYNCS.EXCH.64 URZ, [UR6+0x34888], UR4 ;  /* 0x03488804063f75b2 */ /* 0x0000220008000100 */
[----:B------:R-:W-:Y:S01]  /*0640*/  NOP ;  /* 0x0000000000007918 */ /* 0x000fe20000000000 */
.L_x_250:
        /* <DEDUP_REMOVED lines=22> */
.L_x_251:
        /* <DEDUP_REMOVED lines=22> */
.L_x_252:
[----:B--2---:R-:W-:Y:S01]  /*0910*/  ISETP.NE.AND P0, PT, R2, RZ, PT ;  /* 0x000000ff0200720c */ /* 0x004fe20003f05270 */
[----:B------:R-:W-:Y:S01]  /*0920*/  IMAD.MOV.U32 R2, RZ, RZ, 0x1 ;  /* 0x00000001ff027424 */ /* 0x000fe200078e00ff */
[----:B------:R-:W-:Y:S01]  /*0930*/  NOP ;  /* 0x0000000000007918 */ /* 0x000fe20000000000 */
[----:B------:R-:W-:-:S03]  /*0940*/  ULDC.64 UR60, c[0x0][0x208] ;  /* 0x00008200003c7ab9 */ /* 0x000fc60000000a00 */
[----:B------:R-:W-:-:S05]  /*0950*/  SEL R2, R2, 0x2, !P0 ;  /* 0x0000000202027807 */ /* 0x000fca0004000000 */
[----:B------:R2:W-:Y:S01]  /*0960*/  STL [R1+0x30], R2 ;  /* 0x0000300201007387 */ /* 0x0005e20000100800 */
[----:B01-34-:R-:W-:Y:S06]  /*0970*/  BAR.SYNC.DEFER_BLOCKING 0x0 ;  /* 0x0000000000007b1d */ /* 0x01bfec0000010000 */
[----:B------:R-:W-:Y:S05]  /*0980*/  @!P0 BRA `(.L_x_253) ;  /* 0x000000d000688947 */ /* 0x000fea0003800000 */
.L_x_254:
[----:B------:R-:W-:-:S08]  /*0990*/  NOP ;  /* 0x0000000000007918 */ /* 0x000fd00000000000 */
[----:B------:R-:W0:Y:S02]  /*09a0*/  USETMAXREG.TRY_ALLOC.CTAPOOL UP0, 0xf0 ;  /* 0x000000f0000079c8 */ /* 0x000e240008000600 */
[----:B0-----:R-:W-:-:S13]  /*09b0*/  PLOP3.LUT P0, PT, PT, PT, UP0, 0x80, 0x0 ;  /* 0x000000000000781c */ /* 0x001fda0003f0f008 */
[----:B------:R-:W-:Y:S05]  /*09c0*/  @!P0 BRA `(.L_x_254) ;  /* 0xfffffffc00f08947 */ /* 0x000fea000383ffff */
[----:B--2---:R-:W0:Y:S01]  /*09d0*/  S2R R2, SR_TID.X ;  /* 0x0000000000027919 */ /* 0x004e220000002100 */
[----:B------:R-:W1:Y:S01]  /*09e0*/  S2UR UR5, SR_CgaCtaId ;  /* 0x00000000000579c3 */ /* 0x000e620000008800 */
[----:B------:R-:W-:-:S07]  /*09f0*/  UMOV UR4, 0x400 ;  /* 0x0000040000047882 */ /* 0x000fce0000000000 */
[----:B------:R-:W-:Y:S06]  /*0a00*/  BAR.ARV 0x8, 0x120 ;  /* 0x0204800000007b1d */ /* 0x000fec0000002000 */
[----:B-1----:R-:W-:Y:S01]  /*0a10*/  ULEA UR4, UR5, UR4, 0x18 ;  /* 0x0000000405047291 */ /* 0x002fe2000f8ec03f */
[----:B0-----:R-:W-:-:S04]  /*0a20*/  LOP3.LUT R0, R2, 0xffffff80, RZ, 0xc0, !PT ;  /* 0xffffff8002007812 */ /* 0x001fc800078ec0ff */
[----:B------:R-:W-:-:S13]  /*0a30*/  ISETP.NE.AND P0, PT, R0, 0x80, PT ;  /* 0x000000800000780c */ /* 0x000fda0003f05270 */
[----:B------:R-:W-:Y:S08]  /*0a40*/  @!P0 BAR.ARV 0x9, 0x100 ;  /* 0x0244000000008b1d */ /* 0x000ff00000002000 */
[----:B------:R-:W-:Y:S06]  /*0a50*/  BAR.SYNC.DEFER_BLOCKING 0x5, 0x120 ;  /* 0x0144800000007b1d */ /* 0x000fec0000010000 */
[----:B------:R-:W0:Y:S01]  /*0a60*/  LDS.128 R48, [UR4+0x348d0] ;  /* 0x0348d004ff307984 */ /* 0x000e220008000c00 */
[----:B------:R-:W-:Y:S01]  /*0a70*/  ULDC UR4, c[0x0][0xc14] ;  /* 0x0003050000047ab9 */ /* 0x000fe20000000800 */
[----:B------:R-:W-:Y:S06]  /*0a80*/  BAR.ARV 0x4, 0x120 ;  /* 0x0104800000007b1d */ /* 0x000fec0000002000 */
[----:B0-----:R-:W-:-:S13]  /*0a90*/  ISETP.GE.AND P0, PT, R51, UR4, PT ;  /* 0x0000000433007c0c */ /* 0x001fda000bf06270 */
[----:B------:R-:W-:Y:S05]  /*0aa0*/  @P0 EXIT ;  /* 0x000000000000094d */ /* 0x000fea0003800000 */
[----:B------:R-:W2:Y:S01]  /*0ab0*/  LDL.LU R10, [R1+0x30] ;  /* 0x00003000010a7983 */ /* 0x000ea20000300800 */
[----:B------:R-:W-:-:S05]  /*0ac0*/  VIADD R230, R2, 0xffffff80 ;  /* 0xffffff8002e67836 */ /* 0x000fca0000000000 */
[----:B------:R-:W-:-:S04]  /*0ad0*/  SHF.R.S32.HI R3, RZ, 0x1f, R230 ;  /* 0x0000001fff037819 */ /* 0x000fc800000114e6 */
[----:B------:R-:W-:-:S04]  /*0ae0*/  LEA.HI R5, R3, R230, RZ, 0x7 ;  /* 0x000000e603057211 */ /* 0x000fc800078f38ff */
[----:B------:R-:W-:-:S05]  /*0af0*/  LOP3.LUT R225, R5, 0xffffff80, RZ, 0xc0, !PT ;  /* 0xffffff8005e17812 */ /* 0x000fca00078ec0ff */
[----:B------:R-:W-:-:S05]  /*0b00*/  IMAD.IADD R225, R230, 0x1, -R225 ;  /* 0x00000001e6e17824 */ /* 0x000fca00078e0ae1 */
[----:B------:R-:W-:-:S04]  /*0b10*/  SHF.R.S32.HI R4, RZ, 0x1f, R225 ;  /* 0x0000001fff047819 */ /* 0x000fc800000114e1 */
[----:B------:R-:W-:-:S04]  /*0b20*/  LEA.HI R6, R4, R225, RZ, 0x2 ;  /* 0x000000e104067211 */ /* 0x000fc800078f10ff */
[--C-:B------:R-:W-:Y:S02]  /*0b30*/  SHF.R.S32.HI R8, RZ, 0x2, R6.reuse ;  /* 0x00000002ff087819 */ /* 0x100fe40000011406 */
[----:B------:R-:W-:Y:S02]  /*0b40*/  SHF.R.S32.HI R11, RZ, 0x1f, R6 ;  /* 0x0000001fff0b7819 */ /* 0x000fe40000011406 */
[----:B------:R-:W-:Y:S02]  /*0b50*/  SHF.R.S32.HI R226, RZ, 0x7, R5 ;  /* 0x00000007ffe27819 */ /* 0x000fe40000011405 */
[----:B------:R-:W-:Y:S02]  /*0b60*/  LEA.HI R11, R11, R8, RZ, 0x3 ;  /* 0x000000080b0b7211 */ /* 0x000fe400078f18ff */
[----:B------:R-:W-:Y:S02]  /*0b70*/  LEA.HI R4, R4, R225, RZ, 0x5 ;  /* 0x000000e104047211 */ /* 0x000fe400078f28ff */
[----:B------:R-:W-:-:S02]  /*0b80*/  LOP3.LUT R11, R11, 0xfffffff8, RZ, 0xc0, !PT ;  /* 0xfffffff80b0b7812 */ /* 0x000fc400078ec0ff */
[----:B------:R-:W-:Y:S02]  /*0b90*/  LEA.HI R5, R5, R226, RZ, 0x1 ;  /* 0x000000e205057211 */ /* 0x000fe400078f08ff */
[CC--:B------:R-:W-:Y:S01]  /*0ba0*/  LEA.HI R0, R3.reuse, R230.reuse, RZ, 0x4 ;  /* 0x000000e603007211 */ /* 0x0c0fe200078f20ff */
[----:B------:R-:W-:Y:S01]  /*0bb0*/  IMAD.IADD R11, R8, 0x1, -R11 ;  /* 0x00000001080b7824 */ /* 0x000fe200078e0a0b */
[-C--:B------:R-:W-:Y:S02]  /*0bc0*/  LEA.HI R2, R3, R230.reuse, RZ, 0x5 ;  /* 0x000000e603027211 */ /* 0x080fe400078f28ff */
[----:B------:R-:W-:Y:S02]  /*0bd0*/  SHF.R.S32.HI R4, RZ, 0x5, R4 ;  /* 0x00000005ff047819 */ /* 0x000fe40000011404 */
[----:B------:R-:W-:Y:S02]  /*0be0*/  LOP3.LUT R5, R5, 0x3fffffe, RZ, 0xc0, !PT ;  /* 0x03fffffe05057812 */ /* 0x000fe400078ec0ff */
[----:B------:R-:W-:Y:S01]  /*0bf0*/  SHF.R.S32.HI R9, RZ, 0x4, R0 ;  /* 0x00000004ff097819 */ /* 0x000fe20000011400 */
[----:B------:R-:W-:Y:S01]  /*0c00*/  IMAD.SHL.U32 R2, R2, 0x20, RZ ;  /* 0x0000002002027824 */ /* 0x000fe200078e00ff */
[----:B------:R-:W-:Y:S01]  /*0c10*/  LOP3.LUT R7, R0, 0x3fffff0, RZ, 0xc0, !PT ;  /* 0x03fffff000077812 */ /* 0x000fe200078ec0ff */
[----:B------:R-:W-:Y:S01]  /*0c20*/  IMAD R4, R4, 0x10, R11 ;  /* 0x0000001004047824 */ /* 0x000fe200078e020b */
[----:B------:R-:W-:Y:S01]  /*0c30*/  LEA.HI R0, R0, R9, RZ, 0x1 ;  /* 0x0000000900007211 */ /* 0x000fe200078f08ff */
[----:B------:R-:W-:Y:S01]  /*0c40*/  IMAD.IADD R5, R226, 0x1, -R5 ;  /* 0x00000001e2057824 */ /* 0x000fe200078e0a05 */
[----:B------:R-:W-:Y:S01]  /*0c50*/  LEA.HI R3, R3, R230, RZ, 0x3 ;  /* 0x000000e603037211 */ /* 0x000fe200078f18ff */
[----:B------:R-:W-:Y:S01]  /*0c60*/  IMAD.IADD R7, R230, 0x1, -R7 ;  /* 0x00000001e6077824 */ /* 0x000fe200078e0a07 */
[----:B------:R-:W-:Y:S01]  /*0c70*/  LOP3.LUT R2, R2, 0xfffffc00, RZ, 0xc0, !PT ;  /* 0xfffffc0002027812 */ /* 0x000fe200078ec0ff */
[----:B------:R-:W-:Y:S01]  /*0c80*/  IMAD R228, R5, 0x40, R4 ;  /* 0x0000004005e47824 */ /* 0x000fe200078e0204 */
[----:B------:R-:W-:-:S02]  /*0c90*/  LOP3.LUT R0, R0, 0x1ffffffe, RZ, 0xc0, !PT ;  /* 0x1ffffffe00007812 */ /* 0x000fc400078ec0ff */
[----:B------:R-:W-:Y:S02]  /*0ca0*/  LOP3.LUT R6, R6, 0x7ffffffc, RZ, 0xc0, !PT ;  /* 0x7ffffffc06067812 */ /* 0x000fe400078ec0ff */
[----:B------:R-:W-:Y:S01]  /*0cb0*/  LOP3.LUT R5, R3, 0x1ffffff8, RZ, 0xc0, !PT ;  /* 0x1ffffff803057812 */ /* 0x000fe200078ec0ff */
[----:B------:R-:W-:Y:S02]  /*0cc0*/  IMAD R7, R7, 0x40, R2 ;  /* 0x0000004007077824 */ /* 0x000fe400078e0202 */
[----:B------:R-:W-:Y:S02]  /*0cd0*/  IMAD.IADD R0, R9, 0x1, -R0 ;  /* 0x0000000109007824 */ /* 0x000fe400078e0a00 */
[----:B------:R-:W-:Y:S02]  /*0ce0*/  IMAD.MOV.U32 R227, RZ, RZ, -0x2 ;  /* 0xfffffffeffe37424 */ /* 0x000fe400078e00ff */
[----:B------:R-:W-:Y:S02]  /*0cf0*/  IMAD.IADD R6, R225, 0x1, -R6 ;  /* 0x00000001e1067824 */ /* 0x000fe400078e0a06 */
[----:B------:R-:W-:Y:S01]  /*0d00*/  IMAD.IADD R5, R230, 0x1, -R5 ;  /* 0x00000001e6057824 */ /* 0x000fe200078e0a05 */
[----:B------:R-:W-:Y:S01]  /*0d10*/  SHF.R.S32.HI R18, RZ, 0x3, R3 ;  /* 0x00000003ff127819 */ /* 0x000fe20000011403 */
[----:B------:R-:W-:-:S02]  /*0d20*/  IMAD R229, R0, 0x8, R7 ;  /* 0x0000000800e57824 */ /* 0x000fc400078e0207 */
[----:B------:R-:W-:Y:S02]  /*0d30*/  IMAD R227, R6, R227, 0xb0 ;  /* 0x000000b006e37424 */ /* 0x000fe400078e02e3 */
[----:B------:R-:W-:Y:S02]  /*0d40*/  IMAD.MOV.U32 R224, RZ, RZ, RZ ;  /* 0x000000ffffe07224 */ /* 0x000fe400078e00ff */
[----:B------:R-:W-:Y:S02]  /*0d50*/  IMAD.MOV.U32 R16, RZ, RZ, RZ ;  /* 0x000000ffff107224 */ /* 0x000fe400078e00ff */
[----:B------:R-:W-:Y:S02]  /*0d60*/  IMAD.MOV.U32 R2, RZ, RZ, RZ ;  /* 0x000000ffff027224 */ /* 0x000fe400078e00ff */
[----:B------:R-:W-:Y:S01]  /*0d70*/  IMAD.SHL.U32 R17, R5, 0x8, RZ ;  /* 0x0000000805117824 */ /* 0x000fe200078e00ff */
[----:B--2---:R-:W-:-:S07]  /*0d80*/  LOP3.LUT R23, R10, 0x1, RZ, 0xfc, !PT ;  /* 0x000000010a177812 */ /* 0x004fce00078efcff */
.L_x_297:
[----:B0-----:R-:W0:Y:S01]  /*0d90*/  LDC.64 R220, c[0x0][0xc60] ;  /* 0x00031800ffdc7b82 */ /* 0x001e220000000a00 */
[----:B------:R-:W-:Y:S01]  /*0da0*/  ULDC.64 UR4, c[0x0][0xa28] ;  /* 0x00028a0000047ab9 */ /* 0x000fe20000000a00 */
[----:B------:R-:W-:Y:S01]  /*0db0*/  IMAD.MOV.U32 R3, RZ, RZ, RZ ;  /* 0x000000ffff037224 */ /* 0x000fe200078e00ff */
[----:B------:R-:W-:Y:S01]  /*0dc0*/  ULDC.64 UR6, c[0x0][0xa20] ;  /* 0x0002880000067ab9 */ /* 0x000fe20000000a00 */
[----:B0-----:R-:W-:-:S06]  /*0dd0*/  IMAD.WIDE R220, R51, 0x4, R220 ;  /* 0x0000000433dc7825 */ /* 0x001fcc00078e02dc */
[----:B--2---:R-:W2:Y:S01]  /*0de0*/  LDG.E R220, desc[UR60][R220.64] ;  /* 0x0000003cdcdc7981 */ /* 0x004ea2000c1e1900 */
[----:B------:R-:W-:-:S04]  /*0df0*/  ISETP.NE.U32.AND P0, PT, RZ, UR4, PT ;  /* 0x00000004ff007c0c */ /* 0x000fc8000bf05070 */
[----:B------:R-:W-:Y:S02]  /*0e00*/  ISETP.NE.AND.EX P0, PT, RZ, UR5, PT, P0 ;  /* 0x00000005ff007c0c */ /* 0x000fe4000bf05300 */
[----:B--2---:R-:W-:-:S11]  /*0e10*/  SHF.R.S32.HI R223, RZ, 0x1f, R220 ;  /* 0x0000001fffdf7819 */ /* 0x004fd600000114dc */
[----:B---3-5:R-:W-:-:S04]  /*0e20*/  @P0 LEA R4, P1, R220, UR4, 0x2 ;  /* 0x00000004dc040c11 */ /* 0x028fc8000f8210ff */
[----:B------:R-:W-:Y:S01]  /*0e30*/  @P0 LEA.HI.X R5, R220, UR5, R223, 0x2, P1 ;  /* 0x00000005dc050c11 */ /* 0x000fe200088f14df */
[----:B------:R-:W-:-:S04]  /*0e40*/  ULDC.64 UR4, c[0x0][0x3f8] ;  /* 0x0000fe0000047ab9 */ /* 0x000fc80000000a00 */
[----:B------:R0:W5:Y:S01]  /*0e50*/  @P0 LDG.E R3, desc[UR60][R4.64] ;  /* 0x0000003c04030981 */ /* 0x000162000c1e1900 */
[----:B------:R-:W-:Y:S01]  /*0e60*/  ISETP.NE.U32.AND P0, PT, RZ, UR6, PT ;  /* 0x00000006ff007c0c */ /* 0x000fe2000bf05070 */
[----:B------:R-:W-:-:S03]  /*0e70*/  UISETP.NE.U32.AND UP0, UPT, UR4, URZ, UPT ;  /* 0x0000003f0400728c */ /* 0x000fc6000bf05070 */
[----:B------:R-:W-:Y:S01]  /*0e80*/  ISETP.NE.AND.EX P0, PT, RZ, UR7, PT, P0 ;  /* 0x00000007ff007c0c */ /* 0x000fe2000bf05300 */
[----:B------:R-:W-:Y:S01]  /*0e90*/  UISETP.NE.AND.EX UP0, UPT, UR5, URZ, UPT, UP0 ;  /* 0x0000003f0500728c */ /* 0x000fe2000bf05300 */
[----:B------:R-:W-:Y:S02]  /*0ea0*/  ULDC UR4, c[0x0][0x404] ;  /* 0x0001010000047ab9 */ /* 0x000fe40000000800 */
[----:B------:R-:W-:Y:S01]  /*0eb0*/  ULDC UR5, c[0x0][0x2e0] ;  /* 0x0000b80000057ab9 */ /* 0x000fe20000000800 */
[----:B------:R-:W-:-:S04]  /*0ec0*/  USEL UR4, UR4, 0x1, UP0 ;  /* 0x0000000104047887 */ /* 0x000fc80008000000 */
[----:B------:R-:W-:-:S04]  /*0ed0*/  UIMAD UR4, UR4, UR5, URZ ;  /* 0x00000005040472a4 */ /* 0x000fc8000f8e023f */
[C---:B0-----:R-:W-:Y:S02]  /*0ee0*/  @P0 LEA R4, P1, R220.reuse, UR6, 0x2 ;  /* 0x00000006dc040c11 */ /* 0x041fe4000f8210ff */
[----:B------:R-:W-:Y:S02]  /*0ef0*/  IMAD.U32 R80, RZ, RZ, UR4 ;  /* 0x00000004ff507e24 */ /* 0x000fe4000f8e00ff */
[----:B------:R-:W-:-:S05]  /*0f00*/  @P0 LEA.HI.X R5, R220, UR7, R223, 0x2, P1 ;  /* 0x00000007dc050c11 */ /* 0x000fca00088f14df */
[----:B------:R0:W5:Y:S01]  /*0f10*/  @P0 LDG.E R80, desc[UR60][R4.64] ;  /* 0x0000003c04500981 */ /* 0x000162000c1e1900 */
[----:B----4-:R-:W-:Y:S05]  /*0f20*/  @P0 BRA `(.L_x_255) ;  /* 0x0000000000240947 */ /* 0x010fea0003800000 */
[----:B------:R-:W-:Y:S02]  /*0f30*/  ULDC.64 UR4, c[0x0][0xa08] ;  /* 0x0002820000047ab9 */ /* 0x000fe40000000a00 */
[----:B------:R-:W-:-:S04]  /*0f40*/  ISETP.NE.U32.AND P0, PT, RZ, UR4, PT ;  /* 0x00000004ff007c0c */ /* 0x000fc8000bf05070 */
[----:B------:R-:W-:-:S13]  /*0f50*/  ISETP.NE.AND.EX P0, PT, RZ, UR5, PT, P0 ;  /* 0x00000005ff007c0c */ /* 0x000fda000bf05300 */
[----:B------:R-:W-:Y:S05]  /*0f60*/  @!P0 BRA `(.L_x_255) ;  /* 0x0000000000148947 */ /* 0x000fea0003800000 */
[----:B0-----:R-:W0:Y:S02]  /*0f70*/  LDC.64 R4, c[0x0][0xa08] ;  /* 0x00028200ff047b82 */ /* 0x001e240000000a00 */
[----:B0-----:R-:W-:-:S05]  /*0f80*/  IMAD.WIDE R4, R220, 0x4, R4 ;  /* 0x00000004dc047825 */ /* 0x001fca00078e0204 */
[----:B-----5:R-:W2:Y:S04]  /*0f90*/  LDG.E R80, desc[UR60][R4.64] ;  /* 0x0000003c04507981 */ /* 0x020ea8000c1e1900 */
[----:B------:R-:W2:Y:S02]  /*0fa0*/  LDG.E R7, desc[UR60][R4.64+0x4] ;  /* 0x0000043c04077981 */ /* 0x000ea4000c1e1900 */
[----:B--2---:R-:W-:-:S07]  /*0fb0*/  IMAD.IADD R80, R7, 0x1, -R80 ;  /* 0x0000000107507824 */ /* 0x004fce00078e0a50 */
.L_x_255:
[----:B-----5:R-:W-:Y:S01]  /*0fc0*/  IMAD.IADD R80, R80, 0x1, -R3 ;  /* 0x0000000150507824 */ /* 0x020fe200078e0a03 */
[----:B------:R-:W-:Y:S01]  /*0fd0*/  PLOP3.LUT P0, PT, PT, PT, PT, 0x80, 0x0 ;  /* 0x000000000000781c */ /* 0x000fe20003f0f070 */
[----:B------:R-:W-:Y:S01]  /*0fe0*/  IMAD.MOV.U32 R222, RZ, RZ, R49 ;  /* 0x000000ffffde7224 */ /* 0x000fe200078e0031 */
[----:B------:R-:W-:Y:S01]  /*0ff0*/  CS2R R30, SRZ ;  /* 0x00000000001e7805 */ /* 0x000fe2000001ff00 */
[C---:B------:R-:W-:Y:S01]  /*1000*/  VIADD R0, R80.reuse, 0xaf ;  /* 0x000000af50007836 */ /* 0x040fe20000000000 */
[----:B------:R-:W-:Y:S01]  /*1010*/  ISETP.GE.AND P1, PT, R80, 0x1, PT ;  /* 0x000000015000780c */ /* 0x000fe20003f26270 */
[----:B------:R-:W-:Y:S01]  /*1020*/  IMAD.MOV.U32 R221, RZ, RZ, R50 ;  /* 0x000000ffffdd7224 */ /* 0x000fe200078e0032 */
[----:B------:R-:W-:Y:S01]  /*1030*/  CS2R R32, SRZ ;  /* 0x0000000000207805 */ /* 0x000fe2000001ff00 */
[----:B------:R-:W-:Y:S01]  /*1040*/  IMAD.HI R0, R0, 0x2e8ba2e9, RZ ;  /* 0x2e8ba2e900007827 */ /* 0x000fe200078e02ff */
[----:B------:R-:W-:Y:S02]  /*1050*/  CS2R R34, SRZ ;  /* 0x0000000000227805 */ /* 0x000fe4000001ff00 */
[----:B------:R-:W-:-:S02]  /*1060*/  CS2R R36, SRZ ;  /* 0x0000000000247805 */ /* 0x000fc4000001ff00 */
[----:B------:R-:W-:Y:S01]  /*1070*/  CS2R R38, SRZ ;  /* 0x0000000000267805 */ /* 0x000fe2000001ff00 */
[----:B------:R-:W-:Y:S01]  /*1080*/  IMAD.MOV.U32 R87, RZ, RZ, RZ ;  /* 0x000000ffff577224 */ /* 0x000fe200078e00ff */
[----:B------:R-:W-:Y:S02]  /*1090*/  SHF.R.U32.HI R3, RZ, 0x1f, R0 ;  /* 0x0000001fff037819 */ /* 0x000fe40000011600 */
[----:B------:R-:W-:Y:S02]  /*10a0*/  CS2R R40, SRZ ;  /* 0x0000000000287805 */ /* 0x000fe4000001ff00 */
[----:B------:R-:W-:Y:S02]  /*10b0*/  CS2R R42, SRZ ;  /* 0x00000000002a7805 */ /* 0x000fe4000001ff00 */
[----:B------:R-:W-:Y:S02]  /*10c0*/  CS2R R44, SRZ ;  /* 0x00000000002c7805 */ /* 0x000fe4000001ff00 */
[----:B------:R-:W-:Y:S01]  /*10d0*/  LEA.HI.SX32 R120, R0, R3, 0x1b ;  /* 0x0000000300787211 */ /* 0x000fe200078fdaff */
[----:B------:R-:W-:Y:S01]  /*10e0*/  IMAD.MOV.U32 R3, RZ, RZ, RZ ;  /* 0x000000ffff037224 */ /* 0x000fe200078e00ff */
[----:B------:R-:W-:Y:S01]  /*10f0*/  CS2R R46, SRZ ;  /* 0x00000000002e7805 */ /* 0x000fe2000001ff00 */
[----:B------:R-:W-:Y:S01]  /*1100*/  IMAD.MOV.U32 R0, RZ, RZ, RZ ;  /* 0x000000ffff007224 */ /* 0x000fe200078e00ff */
        /* <DEDUP_REMOVED lines=16> */
[----:B------:R-:W-:Y:S01]  /*1210*/  CS2R R100, SRZ ;  /* 0x0000000000647805 */ /* 0x000fe2000001ff00 */
[----:B------:R-:W-:Y:S01]  /*1220*/  IMAD.MOV.U32 R81, RZ, RZ, RZ ;  /* 0x000000ffff517224 */ /* 0x000fe200078e00ff */
[----:B------:R-:W-:Y:S02]  /*1230*/  CS2R R102, SRZ ;  /* 0x0000000000667805 */ /* 0x000fe4000001ff00 */
[----:B------:R-:W-:-:S02]  /*1240*/  CS2R R104, SRZ ;  /* 0x0000000000687805 */ /* 0x000fc4000001ff00 */
[----:B------:R-:W-:Y:S01]  /*1250*/  CS2R R6, SRZ ;  /* 0x0000000000067805 */ /* 0x000fe2000001ff00 */
[----:B------:R-:W-:Y:S01]  /*1260*/  IMAD.MOV.U32 R8, RZ, RZ, RZ ;  /* 0x000000ffff087224 */ /* 0x000fe200078e00ff */
[----:B------:R-:W-:Y:S01]  /*1270*/  CS2R R106, SRZ ;  /* 0x00000000006a7805 */ /* 0x000fe2000001ff00 */
[----:B------:R-:W-:Y:S01]  /*1280*/  IMAD.MOV.U32 R10, RZ, RZ, RZ ;  /* 0x000000ffff0a7224 */ /* 0x000fe200078e00ff */
[----:B------:R-:W-:Y:S06]  /*1290*/  @!P1 BRA `(.L_x_256) ;  /* 0x000000a800a89947 */ /* 0x000fec0003800000 */
[----:B------:R-:W1:Y:S01]  /*12a0*/  SHFL.IDX PT, R0, R226, RZ, 0x1f ;  /* 0x00001fffe2007589 */ /* 0x000e6200000e0000 */
[----:B------:R-:W2:Y:S01]  /*12b0*/  S2UR UR6, SR_CgaCtaId ;  /* 0x00000000000679c3 */ /* 0x000ea20000008800 */
[----:B------:R-:W-:Y:S01]  /*12c0*/  UMOV UR5, 0x400 ;  /* 0x0000040000057882 */ /* 0x000fe20000000000 */
[----:B-1----:R-:W-:Y:S01]  /*12d0*/  R2UR UR7, R0 ;  /* 0x00000000000772ca */ /* 0x002fe200000e0000 */
[----:B--2---:R-:W-:-:S04]  /*12e0*/  ULEA UR5, UR6, UR5, 0x18 ;  /* 0x0000000506057291 */ /* 0x004fc8000f8ec03f */
[----:B------:R-:W-:-:S04]  /*12f0*/  UIADD3 UR5, UR5, 0x16400, URZ ;  /* 0x0001640005057890 */ /* 0x000fc8000fffe03f */
[----:B------:R-:W-:-:S04]  /*1300*/  ULOP3.LUT UP0, URZ, UR5, 0x9f, URZ, 0xc0, !UPT ;  /* 0x0000009f053f7892 */ /* 0x000fc8000f80c03f */
[----:B------:R-:W-:Y:S02]  /*1310*/  ULEA.HI UR4, UR7, UR7, URZ, 0x1 ;  /* 0x0000000707047291 */ /* 0x000fe4000f8f083f */
[----:B------:R-:W-:Y:S01]  /*1320*/  IMAD.U32 R22, RZ, RZ, UR7 ;  /* 0x00000007ff167e24 */ /* 0x000fe2000f8e00ff */
[----:B------:R-:W-:Y:S01]  /*1330*/  PLOP3.LUT P0, PT, PT, PT, UP0, 0x80, 0x0 ;  /* 0x000000000000781c */ /* 0x000fe20003f0f008 */
[----:B------:R-:W-:-:S04]  /*1340*/  ULOP3.LUT UR4, UR4, 0x1e, URZ, 0xc0, !UPT ;  /* 0x0000001e04047892 */ /* 0x000fc8000f8ec03f */
[----:B------:R-:W-:-:S04]  /*1350*/  UIADD3 UR4, UR7, -UR4, URZ ;  /* 0x8000000407047290 */ /* 0x000fc8000fffe03f */
[----:B------:R-:W-:-:S04]  /*1360*/  ULEA UR4, UR4, UR5, 0xd ;  /* 0x0000000504047291 */ /* 0x000fc8000f8e683f */
[----:B------:R-:W-:-:S04]  /*1370*/  USHF.R.U32.HI UR4, URZ, 0x4, UR4 ;  /* 0x000000043f047899 */ /* 0x000fc80008011604 */
[----:B------:R-:W-:Y:S01]  /*1380*/  ULOP3.LUT UR36, UR4, 0x3fff, URZ, 0xc0, !UPT ;  /* 0x00003fff04247892 */ /* 0x000fe2000f8ec03f */
[----:B------:R-:W-:Y:S11]  /*1390*/  @!P0 BRA `(.L_x_257) ;  /* 0x0000000000408947 */ /* 0x000ff60003800000 */
[----:B------:R-:W-:Y:S01]  /*13a0*/  MOV R0, 0x0 ;  /* 0x0000000000007802 */ /* 0x000fe20000000f00 */
[----:B------:R-:W-:Y:S01]  /*13b0*/  ULDC.64 UR4, c[0x4][0xa0] ;  /* 0x0100280000047ab9 */ /* 0x000fe20000000a00 */
[----:B------:R-:W-:Y:S01]  /*13c0*/  ULDC.64 UR6, c[0x4][0x40] ;  /* 0x0100100000067ab9 */ /* 0x000fe20000000a00 */
[----:B0-----:R-:W-:Y:S01]  /*13d0*/  IMAD.U32 R4, RZ, RZ, UR4 ;  /* 0x00000004ff047e24 */ /* 0x001fe2000f8e00ff */
[----:B------:R0:W1:Y:S01]  /*13e0*/  LDC.64 R14, c[0x4][R0] ;  /* 0x01000000000e7b82 */ /* 0x0000620000000a00 */
        /* <DEDUP_REMOVED lines=8> */
[----:B0-----:R-:W-:-:S07]  /*1470*/  IMAD.MOV.U32 R13, RZ, RZ, RZ ;  /* 0x000000ffff0d7224 */ /* 0x001fce00078e00ff */
[----:B------:R-:W-:-:S07]  /*1480*/  LEPC R20, `(.L_x_257) ;  /* 0x000000001014794e */ /* 0x000fce0000000000 */
[----:B-1----:R-:W-:Y:S05]  /*1490*/  CALL.ABS.NOINC R14 ;  /* 0x000000000e007343 */ /* 0x002fea0003c00000 */
.L_x_257:
[----:B------:R-:W1:Y:S01]  /*14a0*/  S2UR UR5, SR_CgaCtaId ;  /* 0x00000000000579c3 */ /* 0x000e620000008800 */
[----:B------:R-:W-:Y:S01]  /*14b0*/  LEA.HI R0, R224, R224, RZ, 0x1 ;  /* 0x000000e0e0007211 */ /* 0x000fe200078f08ff */
[----:B------:R-:W-:Y:S01]  /*14c0*/  UMOV UR4, 0x400 ;  /* 0x0000040000047882 */ /* 0x000fe20000000000 */
[----:B------:R-:W-:Y:S01]  /*14d0*/  BSSY B0, `(.L_x_258) ;  /* 0x0000009000007945 */ /* 0x000fe20003800000 */
[----:B------:R-:W-:Y:S02]  /*14e0*/  ISETP.NE.AND P0, PT, R23, 0x3, PT ;  /* 0x000000031700780c */ /* 0x000fe40003f05270 */
[----:B------:R-:W-:-:S05]  /*14f0*/  LOP3.LUT R3, R0, 0xfffffffe, RZ, 0xc0, !PT ;  /* 0xfffffffe00037812 */ /* 0x000fca00078ec0ff */
[----:B------:R-:W-:-:S05]  /*1500*/  IMAD.IADD R3, R224, 0x1, -R3 ;  /* 0x00000001e0037824 */ /* 0x000fca00078e0a03 */
[----:B------:R-:W-:Y:S01]  /*1510*/  SHF.L.U32 R3, R3, 0x1f, RZ ;  /* 0x0000001f03037819 */ /* 0x000fe200000006ff */
[----:B-1----:R-:W-:-:S06]  /*1520*/  ULEA UR4, UR5, UR4, 0x18 ;  /* 0x0000000405047291 */ /* 0x002fcc000f8ec03f */
[----:B------:R-:W-:-:S04]  /*1530*/  IMAD.U32 R0, RZ, RZ, UR4 ;  /* 0x00000004ff007e24 */ /* 0x000fc8000f8e00ff */
[----:B------:R-:W1:Y:S02]  /*1540*/  SYNCS.PHASECHK.TRANS64.TRYWAIT P1, [R0+URZ+0x34800], R3 ;  /* 0x03480003000075a7 */ /* 0x000e64000802017f */
[----:B-1----:R-:W-:Y:S05]  /*1550*/  @!P1 BRA `(.L_x_259) ;  /* 0x0000010c00e09947 */ /* 0x002fea0003800000 */
.L_x_382:
[----:B------:R-:W-:Y:S05]  /*1560*/  BSYNC B0 ;  /* 0x0000000000007941 */ /* 0x000fea0003800000 */
.L_x_258:
[----:B------:R-:W-:Y:S05]  /*1570*/  @!P0 BRA `(.L_x_260) ;  /* 0x0000000000048947 */ /* 0x000fea0003800000 */
[----:B------:R-:W-:Y:S01]  /*1580*/  BPT.TRAP 0x1 ;  /* 0x000000040000795c */ /* 0x000fe20000300000 */
.L_x_260:
[----:B------:R-:W-:Y:S01]  /*1590*/  IMAD R12, R2, 0x8, R0 ;  /* 0x00000008020c7824 */ /* 0x000fe200078e0200 */
[----:B-1----:R-:W-:-:S04]  /*15a0*/  SHF.L.U32 R3, R16, 0x1f, RZ ;  /* 0x0000001f10037819 */ /* 0x002fc800000006ff */
[----:B------:R1:W2:Y:S01]  /*15b0*/  SYNCS.PHASECHK.TRANS64.TRYWAIT P2, [R12+URZ+0x34830], R3 ;  /* 0x034830030c0075a7 */ /* 0x0002a2000804017f */
[----:B------:R-:W-:Y:S05]  /*15c0*/  @!P0 BRA `(.L_x_261) ;  /* 0x0000000000048947 */ /* 0x000fea0003800000 */
[----:B------:R-:W-:Y:S01]  /*15d0*/  BPT.TRAP 0x1 ;  /* 0x000000040000795c */ /* 0x000fe20000300000 */
.L_x_261:
[----:B0-----:R-:W0:Y:S01]  /*15e0*/  S2R R4, SR_TID.X ;  /* 0x0000000000047919 */ /* 0x001e220000002100 */
[----:B------:R-:W-:Y:S01]  /*15f0*/  IMAD.MOV.U32 R87, RZ, RZ, RZ ;  /* 0x000000ffff577224 */ /* 0x000fe200078e00ff */
[----:B0-----:R-:W-:Y:S01]  /*1600*/  LOP3.LUT P1, RZ, R4, 0x7f, RZ, 0xc0, !PT ;  /* 0x0000007f04ff7812 */ /* 0x001fe2000782c0ff */
[----:B--2---:R-:W-:-:S12]  /*1610*/  @P2 BRA `(.L_x_262) ;  /* 0x0000000000082947 */ /* 0x004fd80003800000 */
[----:B------:R-:W0:Y:S02]  /*1620*/  SYNCS.PHASECHK.TRANS64.TRYWAIT P2, [R12+URZ+0x34830], R3 ;  /* 0x034830030c0075a7 */ /* 0x000e24000804017f */
[----:B0-----:R-:W-:Y:S05]  /*1630*/  @!P2 BRA `(.L_x_263) ;  /* 0x0000010c00bca947 */ /* 0x001fea0003800000 */
.L_x_262:
[----:B------:R-:W-:Y:S05]  /*1640*/  WARPSYNC.ALL ;  /* 0x0000000000007948 */ /* 0x000fea0003800000 */
[----:B01----:R-:W-:Y:S01]  /*1650*/  VIADD R3, R0, 0x1e400 ;  /* 0x0001e40000037836 */ /* 0x003fe20000000000 */
[----:B------:R-:W-:Y:S01]  /*1660*/  ULOP3.LUT UR25, UR36, 0x10000, URZ, 0xfc, !UPT ;  /* 0x0001000024197892 */ /* 0x000fe2000f8efc3f */
[----:B------:R-:W-:Y:S01]  /*1670*/  WARPGROUP.ARRIVE ;  /* 0x00000000000079c5 */ /* 0x000fe20000000000 */
[----:B------:R-:W-:Y:S01]  /*1680*/  UMOV UR5, 0x40000040 ;  /* 0x4000004000057882 */ /* 0x000fe20000000000 */
[----:B------:R-:W-:Y:S01]  /*1690*/  UMOV UR7, 0x40000040 ;  /* 0x4000004000077882 */ /* 0x000fe20000000000 */
[----:B------:R-:W-:Y:S01]  /*16a0*/  SHF.R.U32.HI R3, RZ, 0x4, R3 ;  /* 0x00000004ff037819 */ /* 0x000fe20000011603 */
[----:B------:R-:W-:Y:S01]  /*16b0*/  UMOV UR41, UR5 ;  /* 0x0000000500297c82 */ /* 0x000fe20008000000 */
[----:B------:R-:W-:Y:S01]  /*16c0*/  UMOV UR15, 0x40000040 ;  /* 0x40000040000f7882 */ /* 0x000fe20000000000 */
[----:B------:R-:W-:Y:S01]  /*16d0*/  UMOV UR4, UR25 ;  /* 0x0000001900047c82 */ /* 0x000fe20008000000 */
[----:B------:R-:W-:Y:S01]  /*16e0*/  LOP3.LUT R3, R3, 0x3fff, RZ, 0xc0, !PT ;  /* 0x00003fff03037812 */ /* 0x000fe200078ec0ff */
[----:B------:R-:W-:Y:S01]  /*16f0*/  UMOV UR40, UR4 ;  /* 0x0000000400287c82 */ /* 0x000fe20008000000 */
[----:B------:R-:W-:Y:S01]  /*1700*/  UMOV UR13, UR41 ;  /* 0x00000029000d7c82 */ /* 0x000fe20008000000 */
[----:B------:R-:W-:Y:S01]  /*1710*/  UMOV UR12, UR40 ;  /* 0x00000028000c7c82 */ /* 0x000fe20008000000 */
[----:B------:R-:W-:Y:S01]  /*1720*/  LOP3.LUT R3, R3, 0x10000, RZ, 0xfc, !PT ;  /* 0x0001000003037812 */ /* 0x000fe200078efcff */
[----:B------:R-:W-:Y:S01]  /*1730*/  IMAD.U32 R8, RZ, RZ, UR4 ;  /* 0x00000004ff087e24 */ /* 0x000fe2000f8e00ff */
[----:B------:R-:W-:Y:S01]  /*1740*/  UMOV UR8, UR40 ;  /* 0x0000002800087c82 */ /* 0x000fe20008000000 */
[----:B------:R-:W-:Y:S01]  /*1750*/  IMAD.U32 R9, RZ, RZ, UR5 ;  /* 0x00000005ff097e24 */ /* 0x000fe2000f8e00ff */
[----:B------:R-:W-:Y:S01]  /*1760*/  UMOV UR9, UR41 ;  /* 0x0000002900097c82 */ /* 0x000fe20008000000 */
[----:B------:R-:W-:Y:S01]  /*1770*/  IMAD R4, R2, 0xb00, R3 ;  /* 0x00000b0002047824 */ /* 0x000fe200078e0203 */
[----:B------:R-:W-:Y:S01]  /*1780*/  UMOV UR11, 0x40000040 ;  /* 0x40000040000b7882 */ /* 0x000fe20000000000 */
[----:B------:R-:W-:Y:S01]  /*1790*/  UMOV UR36, UR40 ;  /* 0x0000002800247c82 */ /* 0x000fe20008000000 */
[----:B------:R-:W-:Y:S01]  /*17a0*/  UMOV UR37, UR41 ;  /* 0x0000002900257c82 */ /* 0x000fe20008000000 */
[----:B------:R-:W-:Y:S01]  /*17b0*/  UMOV UR39, 0x40000040 ;  /* 0x4000004000277882 */ /* 0x000fe20000000000 */
[----:B------:R-:W-:Y:S01]  /*17c0*/  R2UR UR24, R4 ;  /* 0x00000000041872ca */ /* 0x000fe200000e0000 */
[----:B------:R-:W-:Y:S01]  /*17d0*/  UMOV UR32, UR40 ;  /* 0x0000002800207c82 */ /* 0x000fe20008000000 */
[----:B------:R-:W-:Y:S01]  /*17e0*/  UMOV UR33, UR41 ;  /* 0x0000002900217c82 */ /* 0x000fe20008000000 */
[----:B------:R-:W-:Y:S01]  /*17f0*/  UMOV UR35, 0x40000040 ;  /* 0x4000004000237882 */ /* 0x000fe20000000000 */
        /* <DEDUP_REMOVED lines=10> */
[----:B------:R-:W-:Y:S01]  /*18a0*/  UIADD3 UR14, UR24, 0x80, URZ ;  /* 0x00000080180e7890 */ /* 0x000fe2000fffe03f */
[----:B------:R-:W-:Y:S01]  /*18b0*/  HGMMA.64x16x16.F32 R112, gdesc[UR4], RZ, !UPT, gsb0 ;  /* 0x00200000047079f0 */ /* 0x000fe2000c0008ff */
[----:B------:R-:W-:Y:S01]  /*18c0*/  UIADD3 UR6, UR24, 0x100, URZ ;  /* 0x0000010018067890 */ /* 0x000fe2000fffe03f */
[----:B------:R-:W-:Y:S01]  /*18d0*/  IMAD.IADD R11, R227, 0x1, R80 ;  /* 0x00000001e30b7824 */ /* 0x000fe200078e0250 */
[----:B------:R-:W-:Y:S01]  /*18e0*/  UMOV UR4, UR40 ;  /* 0x0000002800047c82 */ /* 0x000fe20008000000 */
[----:B------:R-:W-:Y:S01]  /*18f0*/  UMOV UR5, UR41 ;  /* 0x0000002900057c82 */ /* 0x000fe20008000000 */
[----:B------:R-:W-:Y:S01]  /*1900*/  UMOV UR7, 0x40000040 ;  /* 0x4000004000077882 */ /* 0x000fe20000000000 */
[----:B------:R-:W-:Y:S01]  /*1910*/  UIADD3 UR10, UR24, 0x180, URZ ;  /* 0x00000180180a7890 */ /* 0x000fe2000fffe03f */
[----:B------:R-:W-:Y:S01]  /*1920*/  IMAD R14, R120, -0xb0, R11 ;  /* 0xffffff50780e7824 */ /* 0x000fe200078e020b */
[----:B------:R-:W-:Y:S01]  /*1930*/  UIADD3 UR38, UR24, 0x200, URZ ;  /* 0x0000020018267890 */ /* 0x000fe2000fffe03f */
[----:B------:R-:W-:Y:S01]  /*1940*/  P2R R20, PR, RZ, 0x1 ;  /* 0x00000001ff147803 */ /* 0x000fe20000000000 */
[----:B------:R-:W-:Y:S01]  /*1950*/  UIADD3 UR34, UR24, 0x280, URZ ;  /* 0x0000028018227890 */ /* 0x000fe2000fffe03f */
[----:B------:R-:W-:Y:S01]  /*1960*/  P2R R82, PR, RZ, 0x2 ;  /* 0x00000002ff527803 */ /* 0x000fe20000000000 */
[----:B------:R-:W-:Y:S01]  /*1970*/  UIADD3 UR30, UR24, 0x300, URZ ;  /* 0x00000300181e7890 */ /* 0x000fe2000fffe03f */
[C---:B------:R-:W-:Y:S01]  /*1980*/  ISETP.GT.AND P2, PT, R14.reuse, RZ, PT ;  /* 0x000000ff0e00720c */ /* 0x040fe20003f44270 */
[----:B------:R-:W-:Y:S01]  /*1990*/  UIADD3 UR22, UR24, 0x380, URZ ;  /* 0x0000038018167890 */ /* 0x000fe2000fffe03f */
[C---:B------:R-:W-:Y:S01]  /*19a0*/  ISETP.GT.AND P3, PT, R14.reuse, 0x1, PT ;  /* 0x000000010e00780c */ /* 0x040fe20003f64270 */
[----:B------:R-:W-:Y:S01]  /*19b0*/  UIADD3 UR18, UR24, 0x400, URZ ;  /* 0x0000040018127890 */ /* 0x000fe2000fffe03f */
[C---:B------:R-:W-:Y:S01]  /*19c0*/  ISETP.GT.AND P4, PT, R14.reuse, 0x8, PT ;  /* 0x000000080e00780c */ /* 0x040fe20003f84270 */
[----:B------:R-:W-:Y:S01]  /*19d0*/  UIADD3 UR26, UR25, 0x2, URZ ;  /* 0x00000002191a7890 */ /* 0x000fe2000fffe03f */
[C---:B------:R-:W-:Y:S01]  /*19e0*/  ISETP.GT.AND P5, PT, R14.reuse, 0x9, PT ;  /* 0x000000090e00780c */ /* 0x040fe20003fa4270 */
[----:B------:R-:W-:Y:S01]  /*19f0*/  UIADD3 UR42, UR24, 0xa00, URZ ;  /* 0x00000a00182a7890 */ /* 0x000fe2000fffe03f */
[C---:B------:R-:W-:Y:S01]  /*1a00*/  ISETP.GT.AND P6, PT, R14.reuse, 0x61, PT ;  /* 0x000000610e00780c */ /* 0x040fe20003fc4270 */
[----:B------:R-:W-:Y:S01]  /*1a10*/  UMOV UR43, 0x40000040 ;  /* 0x40000040002b7882 */ /* 0x000fe20000000000 */
[----:B------:R-:W-:Y:S01]  /*1a20*/  UIADD3 UR46, UR24, 0xa02, URZ ;  /* 0x00000a02182e7890 */ /* 0x000fe2000fffe03f */
[C---:B------:R-:W-:Y:S01]  /*1a30*/  ISETP.GT.AND P0, PT, R14.reuse, 0x90, PT ;  /* 0x000000900e00780c */ /* 0x040fe20003f04270 */
[----:B------:R-:W-:Y:S01]  /*1a40*/  UMOV UR47, 0x40000040 ;  /* 0x40000040002f7882 */ /* 0x000fe20000000000 */
[----:B------:R-:W-:Y:S01]  /*1a50*/  UIADD3 UR50, UR24, 0x684, URZ ;  /* 0x0000068418327890 */ /* 0x000fe2000fffe03f */
[----:B------:R-:W-:Y:S01]  /*1a60*/  ISETP.GT.AND P1, PT, R14, 0x89, PT ;  /* 0x000000890e00780c */ /* 0x000fe20003f24270 */
[----:B------:R-:W-:Y:S01]  /*1a70*/  UMOV UR51, 0x40000040 ;  /* 0x4000004000337882 */ /* 0x000fe20000000000 */
[----:B------:R-:W-:-:S02]  /*1a80*/  IMAD.MOV.U32 R86, RZ, RZ, R87 ;  /* 0x000000ffff567224 */ /* 0x000fc400078e0057 */
[----:B------:R-:W-:Y:S01]  /*1a90*/  IMAD.MOV.U32 R84, RZ, RZ, R87 ;  /* 0x000000ffff547224 */ /* 0x000fe200078e0057 */
        /* <DEDUP_REMOVED lines=516> */
[C---:B------:R-:W-:Y:S02]  /*3ae0*/  ISETP.GT.AND P2, PT, R14.reuse, 0x10, PT ;  /* 0x000000100e00780c */ /* 0x040fe40003f44270 */
[----:B------:R-:W-:Y:S02]  /*3af0*/  FMNMX.FTZ R10, R123, R10, !PT ;  /* 0x0000000a7b0a7209 */ /* 0x000fe40007810000 */
[----:B------:R-:W-:Y:S02]  /*3b00*/  FSEL R115, R115, -INF , P3 ;  /* 0xff80000073737808 */ /* 0x000fe40001800000 */
[----:B------:R-:W-:Y:S02]  /*3b10*/  ISETP.GT.AND P3, PT, R14, 0x11, PT ;  /* 0x000000110e00780c */ /* 0x000fe40003f64270 */
[----:B------:R-:W-:-:S02]  /*3b20*/  FMNMX.FTZ R10, R117, R10, !PT ;  /* 0x0000000a750a7209 */ /* 0x000fc40007810000 */
[----:B------:R-:W-:Y:S02]  /*3b30*/  FSEL R15, R118, -INF , P4 ;  /* 0xff800000760f7808 */ /* 0x000fe40002000000 */
[C---:B------:R-:W-:Y:S02]  /*3b40*/  ISETP.GT.AND P4, PT, R14.reuse, 0x18, PT ;  /* 0x000000180e00780c */ /* 0x040fe40003f84270 */
        /* <DEDUP_REMOVED lines=14> */
[C---:B------:R-:W-:Y:S02]  /*3c30*/  ISETP.GT.AND P2, PT, R14.reuse, 0x20, PT ;  /* 0x000000200e00780c */ /* 0x040fe40003f44270 */
[----:B------:R-:W-:Y:S02]  /*3c40*/  FMNMX.FTZ R10, R127, R10, !PT ;  /* 0x0000000a7f0a7209 */ /* 0x000fe40007810000 */
[----:B------:R-:W-:Y:S02]  /*3c50*/  FSEL R107, R107, -INF , P3 ;  /* 0xff8000006b6b7808 */ /* 0x000fe40001800000 */
[----:B------:R-:W-:Y:S02]  /*3c60*/  ISETP.GT.AND P3, PT, R14, 0x21, PT ;  /* 0x000000210e00780c */ /* 0x000fe40003f64270 */
[----:B------:R-:W-:Y:S02]  /*3c70*/  FMNMX.FTZ R10, R109, R10, !PT ;  /* 0x0000000a6d0a7209 */ /* 0x000fe40007810000 */
[----:B------:R-:W-:-:S02]  /*3c80*/  FSEL R81, R110, -INF , P4 ;  /* 0xff8000006e517808 */ /* 0x000fc40002000000 */
[C---:B------:R-:W-:Y:S02]  /*3c90*/  ISETP.GT.AND P4, PT, R14.reuse, 0x28, PT ;  /* 0x000000280e00780c */ /* 0x040fe40003f84270 */
        /* <DEDUP_REMOVED lines=17> */
[----:B------:R-:W-:Y:S02]  /*3db0*/  ISETP.GT.AND P3, PT, R14, 0x31, PT ;  /* 0x000000310e00780c */ /* 0x000fe40003f64270 */
        /* <DEDUP_REMOVED lines=17> */
[C---:B------:R-:W-:Y:S02]  /*3ed0*/  ISETP.GT.AND P2, PT, R14.reuse, 0x40, PT ;  /* 0x000000400e00780c */ /* 0x040fe40003f44270 */
[----:B------:R-:W-:Y:S02]  /*3ee0*/  FMNMX.FTZ R10, R145, R10, !PT ;  /* 0x0000000a910a7209 */ /* 0x000fe40007810000 */
[----:B------:R-:W-:Y:S02]  /*3ef0*/  FSEL R91, R91, -INF , P3 ;  /* 0xff8000005b5b7808 */ /* 0x000fe40001800000 */
[----:B------:R-:W-:-:S02]  /*3f00*/  ISETP.GT.AND P3, PT, R14, 0x41, PT ;  /* 0x000000410e00780c */ /* 0x000fc40003f64270 */
[----:B------:R-:W-:Y:S02]  /*3f10*/  FMNMX.FTZ R10, R141, R10, !PT ;  /* 0x0000000a8d0a7209 */ /* 0x000fe40007810000 */
[----:B------:R-:W-:Y:S02]  /*3f20*/  FSEL R101, R94, -INF , P4 ;  /* 0xff8000005e657808 */ /* 0x000fe40002000000 */
[C---:B------:R-:W-:Y:S02]  /*3f30*/  ISETP.GT.AND P4, PT, R14.reuse, 0x48, PT ;  /* 0x000000480e00780c */ /* 0x040fe40003f84270 */
[----:B------:R-:W-:Y:S02]  /*3f40*/  FSEL R95, R95, -INF , P5 ;  /* 0xff8000005f5f7808 */ /* 0x000fe40002800000 */
[----:B------:R-:W-:Y:S01]  /*3f50*/  ISETP.GT.AND P5, PT, R14, 0x49, PT ;  /* 0x000000490e00780c */ /* 0x000fe20003fa4270 */
[----:B------:R-:W-:Y:S02]  /*3f60*/  WARPGROUP.DEPBAR.LE gsb0, 0x0 ;  /* 0x00008000000079c5 */ /* 0x000fe40000010000 */
[----:B------:R-:W-:Y:S01]  /*3f70*/  WARPGROUP.ARRIVE ;  /* 0x00000000000079c5 */ /* 0x000fe20000000000 */
[----:B------:R-:W-:Y:S01]  /*3f80*/  FSEL R169, R72, -INF , P2 ;  /* 0xff80000048a97808 */ /* 0x000fe20001000000 */
[----:B------:R-:W-:Y:S01]  /*3f90*/  IMAD.MOV.U32 R72, RZ, RZ, R87 ;  /* 0x000000ffff487224 */ /* 0x000fe200078e0057 */
[----:B------:R-:W-:-:S02]  /*3fa0*/  FSEL R161, R73, -INF , P3 ;  /* 0xff80000049a17808 */ /* 0x000fc40001800000 */
[----:B------:R-:W-:Y:S01]  /*3fb0*/  FMNMX.FTZ R10, R169, R10, !PT ;  /* 0x0000000aa90a7209 */ /* 0x000fe20007810000 */
[----:B------:R-:W-:Y:S01]  /*3fc0*/  HGMMA.64x16x16.F32 R64, gdesc[UR20], R64, gsb0 ;  /* 0x00200000144079f0 */ /* 0x000fe20008000840 */
[----:B------:R-:W-:Y:S01]  /*3fd0*/  UIADD3 UR22, UR24, 0x886, URZ ;  /* 0x0000088618167890 */ /* 0x000fe2000fffe03f */
[----:B------:R-:W-:Y:S01]  /*3fe0*/  FSEL R167, R76, -INF , P4 ;  /* 0xff8000004ca77808 */ /* 0x000fe20002000000 */
[----:B------:R-:W-:Y:S01]  /*3ff0*/  UMOV UR23, 0x40000040 ;  /* 0x4000004000177882 */ /* 0x000fe20000000000 */
[----:B------:R-:W-:Y:S01]  /*4000*/  FMNMX.FTZ R10, R161, R10, !PT ;  /* 0x0000000aa10a7209 */ /* 0x000fe20007810000 */
[--C-:B------:R-:W-:Y:S01]  /*4010*/  IMAD.MOV.U32 R76, RZ, RZ, R87.reuse ;  /* 0x000000ffff4c7224 */ /* 0x100fe200078e0057 */
[----:B------:R-:W-:Y:S01]  /*4020*/  FSEL R93, R74, -INF , P2 ;  /* 0xff8000004a5d7808 */ /* 0x000fe20001000000 */
[----:B------:R-:W-:Y:S01]  /*4030*/  IMAD.MOV.U32 R74, RZ, RZ, R87 ;  /* 0x000000ffff4a7224 */ /* 0x000fe200078e0057 */
[----:B------:R-:W-:Y:S02]  /*4040*/  ISETP.GT.AND P2, PT, R14, 0x50, PT ;  /* 0x000000500e00780c */ /* 0x000fe40003f44270 */
[----:B------:R-:W-:-:S02]  /*4050*/  FSEL R155, R77, -INF , P5 ;  /* 0xff8000004d9b7808 */ /* 0x000fc40002800000 */
[----:B------:R-:W-:Y:S02]  /*4060*/  FMNMX.FTZ R10, R167, R10, !PT ;  /* 0x0000000aa70a7209 */ /* 0x000fe40007810000 */
[----:B------:R-:W-:Y:S02]  /*4070*/  FSEL R75, R75, -INF , P3 ;  /* 0xff8000004b4b7808 */ /* 0x000fe40001800000 */
[----:B------:R-:W-:Y:S02]  /*4080*/  FSEL R79, R79, -INF , P5 ;  /* 0xff8000004f4f7808 */ /* 0x000fe40002800000 */
[C---:B------:R-:W-:Y:S02]  /*4090*/  ISETP.GT.AND P3, PT, R14.reuse, 0x51, PT ;  /* 0x000000510e00780c */ /* 0x040fe40003f64270 */
[----:B------:R-:W-:Y:S02]  /*40a0*/  FMNMX.FTZ R10, R155, R10, !PT ;  /* 0x0000000a9b0a7209 */ /* 0x000fe40007810000 */
[----:B------:R-:W-:-:S02]  /*40b0*/  ISETP.GT.AND P5, PT, R14, 0x59, PT ;  /* 0x000000590e00780c */ /* 0x000fc40003fa4270 */
[----:B------:R-:W-:Y:S01]  /*40c0*/  FSEL R73, R78, -INF , P4 ;  /* 0xff8000004e497808 */ /* 0x000fe20002000000 */
[--C-:B------:R-:W-:Y:S01]  /*40d0*/  IMAD.MOV.U32 R78, RZ, RZ, R87.reuse ;  /* 0x000000ffff4e7224 */ /* 0x100fe200078e0057 */
[----:B------:R-:W-:Y:S01]  /*40e0*/  ISETP.GT.AND P4, PT, R14, 0x58, PT ;  /* 0x000000580e00780c */ /* 0x000fe20003f84270 */
[----:B------:R-:W-:Y:S02]  /*40f0*/  WARPGROUP.DEPBAR.LE gsb0, 0x0 ;  /* 0x00008000000079c5 */ /* 0x000fe40000010000 */
[----:B------:R-:W-:Y:S01]  /*4100*/  WARPGROUP.ARRIVE ;  /* 0x00000000000079c5 */ /* 0x000fe20000000000 */
[----:B------:R-:W-:Y:S01]  /*4110*/  FSEL R77, R66, -INF , P2 ;  /* 0xff800000424d7808 */ /* 0x000fe20001000000 */
[--C-:B------:R-:W-:Y:S01]  /*4120*/  IMAD.MOV.U32 R66, RZ, RZ, R87.reuse ;  /* 0x000000ffff427224 */ /* 0x100fe200078e0057 */
[----:B------:R-:W-:Y:S01]  /*4130*/  FSEL R181, R64, -INF , P2 ;  /* 0xff80000040b57808 */ /* 0x000fe20001000000 */
[----:B------:R-:W-:Y:S01]  /*4140*/  IMAD.MOV.U32 R64, RZ, RZ, R87 ;  /* 0x000000ffff407224 */ /* 0x000fe200078e0057 */
[----:B------:R-:W-:Y:S01]  /*4150*/  ISETP.GT.AND P2, PT, R14, 0x60, PT ;  /* 0x000000600e00780c */ /* 0x000fe20003f44270 */
        /* <DEDUP_REMOVED lines=8> */
[----:B------:R-:W-:Y:S01]  /*41e0*/  FSEL R175, R68, -INF , P4 ;  /* 0xff80000044af7808 */ /* 0x000fe20002000000 */
[----:B------:R-:W-:Y:S01]  /*41f0*/  IMAD.MOV.U32 R68, RZ, RZ, R87 ;  /* 0x000000ffff447224 */ /* 0x000fe200078e0057 */
[----:B------:R-:W-:Y:S02]  /*4200*/  FMNMX.FTZ R10, R177, R10, !PT ;  /* 0x0000000ab10a7209 */ /* 0x000fe40007810000 */
[----:B------:R-:W-:-:S02]  /*4210*/  FSEL R67, R67, -INF , P3 ;  /* 0xff80000043437808 */ /* 0x000fc40001800000 */
[----:B------:R-:W-:Y:S02]  /*4220*/  FMNMX.FTZ R10, R175, R10, !PT ;  /* 0x0000000aaf0a7209 */ /* 0x000fe40007810000 */
[----:B------:R-:W-:Y:S02]  /*4230*/  ISETP.GT.AND P3, PT, R14, 0x70, PT ;  /* 0x000000700e00780c */ /* 0x000fe40003f64270 */
[----:B------:R-:W-:Y:S02]  /*4240*/  FMNMX.FTZ R10, R171, R10, !PT ;  /* 0x0000000aab0a7209 */ /* 0x000fe40007810000 */
[----:B------:R-:W-:Y:S01]  /*4250*/  FSEL R65, R70, -INF , P4 ;  /* 0xff80000046417808 */ /* 0x000fe20002000000 */
[----:B------:R-:W-:Y:S01]  /*4260*/  IMAD.MOV.U32 R70, RZ, RZ, R87 ;  /* 0x000000ffff467224 */ /* 0x000fe200078e0057 */
[----:B------:R-:W-:Y:S01]  /*4270*/  ISETP.GT.AND P4, PT, R14, 0x69, PT ;  /* 0x000000690e00780c */ /* 0x000fe20003f84270 */
[----:B------:R-:W-:Y:S02]  /*4280*/  WARPGROUP.DEPBAR.LE gsb0, 0x0 ;  /* 0x00008000000079c5 */ /* 0x000fe40000010000 */
[----:B------:R-:W-:Y:S01]  /*4290*/  WARPGROUP.ARRIVE ;  /* 0x00000000000079c5 */ /* 0x000fe20000000000 */
[----:B------:R-:W-:-:S02]  /*42a0*/  FSEL R165, R57, -INF , P6 ;  /* 0xff80000039a57808 */ /* 0x000fc40003000000 */
[----:B------:R-:W-:Y:S02]  /*42b0*/  FSEL R173, R56, -INF , P2 ;  /* 0xff80000038ad7808 */ /* 0x000fe40001000000 */
[----:B------:R-:W-:Y:S01]  /*42c0*/  FSEL R57, R58, -INF , P2 ;  /* 0xff8000003a397808 */ /* 0x000fe20001000000 */
[----:B------:R-:W-:Y:S01]  /*42d0*/  HGMMA.64x16x16.F32 R48, gdesc[UR20], R48, gsb0 ;  /* 0x00200000143079f0 */ /* 0x000fe20008000830 */
[----:B------:R-:W-:Y:S01]  /*42e0*/  UIADD3 UR22, UR24, 0x986, URZ ;  /* 0x0000098618167890 */ /* 0x000fe2000fffe03f */
[----:B------:R-:W-:Y:S01]  /*42f0*/  ISETP.GT.AND P2, PT, R14, 0x71, PT ;  /* 0x000000710e00780c */ /* 0x000fe20003f44270 */
[----:B------:R-:W-:Y:S01]  /*4300*/  UMOV UR23, 0x40000040 ;  /* 0x4000004000177882 */ /* 0x000fe20000000000 */
[----:B------:R-:W-:Y:S02]  /*4310*/  FSEL R159, R60, -INF , P5 ;  /* 0xff8000003c9f7808 */ /* 0x000fe40002800000 */
[----:B------:R-:W-:Y:S02]  /*4320*/  FSEL R59, R59, -INF , P6 ;  /* 0xff8000003b3b7808 */ /* 0x000fe40003000000 */
[----:B------:R-:W-:-:S02]  /*4330*/  ISETP.GT.AND P6, PT, R14, 0x78, PT ;  /* 0x000000780e00780c */ /* 0x000fc40003fc4270 */
[----:B------:R-:W-:Y:S02]  /*4340*/  FMNMX.FTZ R10, R173, R10, !PT ;  /* 0x0000000aad0a7209 */ /* 0x000fe40007810000 */
[----:B------:R-:W-:Y:S02]  /*4350*/  FSEL R153, R61, -INF , P4 ;  /* 0xff8000003d997808 */ /* 0x000fe40002000000 */
[----:B------:R-:W-:Y:S02]  /*4360*/  FMNMX.FTZ R10, R165, R10, !PT ;  /* 0x0000000aa50a7209 */ /* 0x000fe40007810000 */
[----:B------:R-:W-:Y:S02]  /*4370*/  FSEL R63, R63, -INF , P4 ;  /* 0xff8000003f3f7808 */ /* 0x000fe40002000000 */
[----:B------:R-:W-:Y:S02]  /*4380*/  FMNMX.FTZ R10, R159, R10, !PT ;  /* 0x0000000a9f0a7209 */ /* 0x000fe40007810000 */
[----:B------:R-:W-:-:S02]  /*4390*/  ISETP.GT.AND P4, PT, R14, 0x80, PT ;  /* 0x000000800e00780c */ /* 0x000fc40003f84270 */
[----:B------:R-:W-:Y:S01]  /*43a0*/  FMNMX.FTZ R10, R153, R10, !PT ;  /* 0x0000000a990a7209 */ /* 0x000fe20007810000 */
[----:B------:R-:W-:Y:S02]  /*43b0*/  WARPGROUP.DEPBAR.LE gsb0, 0x0 ;  /* 0x00008000000079c5 */ /* 0x000fe40000010000 */
[----:B------:R-:W-:Y:S01]  /*43c0*/  WARPGROUP.ARRIVE ;  /* 0x00000000000079c5 */ /* 0x000fe20000000000 */
[----:B------:R-:W-:Y:S02]  /*43d0*/  FSEL R89, R49, -INF , P2 ;  /* 0xff80000031597808 */ /* 0x000fe40001000000 */
[----:B------:R-:W-:Y:S02]  /*43e0*/  FSEL R49, R62, -INF , P5 ;  /* 0xff8000003e317808 */ /* 0x000fe40002800000 */
[----:B------:R-:W-:Y:S01]  /*43f0*/  ISETP.GT.AND P5, PT, R14, 0x79, PT ;  /* 0x000000790e00780c */ /* 0x000fe20003fa4270 */
[----:B------:R-:W-:Y:S01]  /*4400*/  HGMMA.64x16x16.F32 R40, gdesc[UR20], R40, gsb0 ;  /* 0x00200000142879f0 */ /* 0x000fe20008000828 */
[----:B------:R-:W-:Y:S01]  /*4410*/  UMOV UR22, UR6 ;  /* 0x0000000600167c82 */ /* 0x000fe20008000000 */
[----:B------:R-:W-:Y:S01]  /*4420*/  UMOV UR23, 0x40000040 ;  /* 0x4000004000177882 */ /* 0x000fe20000000000 */
[----:B------:R-:W-:Y:S01]  /*4430*/  FSEL R143, R53, -INF , P5 ;  /* 0xff800000358f7808 */ /* 0x000fe20002800000 */
[----:B------:R-:W-:Y:S01]  /*4440*/  ULDC UR6, c[0x0][0x988] ;  /* 0x0002620000067ab9 */ /* 0x000fe20000000800 */
[----:B------:R-:W-:-:S02]  /*4450*/  FSEL R135, R48, -INF , P3 ;  /* 0xff80000030877808 */ /* 0x000fc40001800000 */
[----:B------:R-:W-:Y:S02]  /*4460*/  FSEL R53, R50, -INF , P3 ;  /* 0xff80000032357808 */ /* 0x000fe40001800000 */
[----:B------:R-:W-:Y:S02]  /*4470*/  ISETP.GT.AND P3, PT, R14, 0x81, PT ;  /* 0x000000810e00780c */ /* 0x000fe40003f64270 */
[----:B------:R-:W-:Y:S02]  /*4480*/  FSEL R133, R52, -INF , P6 ;  /* 0xff80000034857808 */ /* 0x000fe40003000000 */
[----:B------:R-:W-:Y:S02]  /*4490*/  FMNMX.FTZ R10, R135, R10, !PT ;  /* 0x0000000a870a7209 */ /* 0x000fe40007810000 */
[----:B------:R-:W-:Y:S02]  /*44a0*/  FSEL R51, R51, -INF , P2 ;  /* 0xff80000033337808 */ /* 0x000fe40001000000 */
[----:B------:R-:W-:-:S02]  /*44b0*/  FMNMX.FTZ R10, R89, R10, !PT ;  /* 0x0000000a590a7209 */ /* 0x000fc40007810000 */
[C---:B------:R-:W-:Y:S02]  /*44c0*/  ISETP.GT.AND P2, PT, R14.reuse, 0x88, PT ;  /* 0x000000880e00780c */ /* 0x040fe40003f44270 */
[----:B------:R-:W-:Y:S02]  /*44d0*/  FMNMX.FTZ R10, R133, R10, !PT ;  /* 0x0000000a850a7209 */ /* 0x000fe40007810000 */
[----:B------:R-:W-:Y:S02]  /*44e0*/  FSEL R55, R55, -INF , P5 ;  /* 0xff80000037377808 */ /* 0x000fe40002800000 */
[----:B------:R-:W-:Y:S02]  /*44f0*/  FMNMX.FTZ R10, R143, R10, !PT ;  /* 0x0000000a8f0a7209 */ /* 0x000fe40007810000 */
        /* <DEDUP_REMOVED lines=10> */
[----:B------:R-:W-:Y:S02]  /*45a0*/  FSEL R163, R44, -INF , P2 ;  /* 0xff8000002ca37808 */ /* 0x000fe40001000000 */
[----:B------:R-:W-:Y:S02]  /*45b0*/  FMNMX.FTZ R10, R149, R10, !PT ;  /* 0x0000000a950a7209 */ /* 0x000fe40007810000 */
[----:B------:R-:W-:-:S02]  /*45c0*/  FSEL R179, R45, -INF , P1 ;  /* 0xff8000002db37808 */ /* 0x000fc40000800000 */
[----:B------:R-:W-:Y:S02]  /*45d0*/  FMNMX.FTZ R10, R157, R10, !PT ;  /* 0x0000000a9d0a7209 */ /* 0x000fe40007810000 */
[C---:B------:R-:W-:Y:S02]  /*45e0*/  ISETP.GT.AND P1, PT, R14.reuse, 0x91, PT ;  /* 0x000000910e00780c */ /* 0x040fe40003f24270 */
[----:B------:R-:W-:Y:S02]  /*45f0*/  FMNMX.FTZ R10, R163, R10, !PT ;  /* 0x0000000aa30a7209 */ /* 0x000fe40007810000 */
[----:B------:R-:W-:Y:S02]  /*4600*/  FSEL R43, R43, -INF , P3 ;  /* 0xff8000002b2b7808 */ /* 0x000fe40001800000 */
[----:B------:R-:W-:Y:S02]  /*4610*/  FMNMX.FTZ R10, R179, R10, !PT ;  /* 0x0000000ab30a7209 */ /* 0x000fe40007810000 */
[----:B------:R-:W-:-:S02]  /*4620*/  ISETP.GT.AND P3, PT, R14, 0xa0, PT ;  /* 0x000000a00e00780c */ /* 0x000fc40003f64270 */
[----:B------:R-:W-:Y:S02]  /*4630*/  FSEL R45, R42, -INF , P4 ;  /* 0xff8000002a2d7808 */ /* 0x000fe40002000000 */
[----:B------:R-:W-:Y:S02]  /*4640*/  ISETP.GT.AND P4, PT, R14, 0xa1, PT ;  /* 0x000000a10e00780c */ /* 0x000fe40003f84270 */
[----:B------:R-:W-:Y:S01]  /*4650*/  P2R R40, PR, RZ, 0x2 ;  /* 0x00000002ff287803 */ /* 0x000fe20000000000 */
[----:B------:R-:W-:Y:S02]  /*4660*/  WARPGROUP.DEPBAR.LE gsb0, 0x0 ;  /* 0x00008000000079c5 */ /* 0x000fe40000010000 */
[----:B------:R-:W-:Y:S01]  /*4670*/  WARPGROUP.ARRIVE ;  /* 0x00000000000079c5 */ /* 0x000fe20000000000 */
[----:B------:R-:W-:Y:S02]  /*4680*/  FSEL R183, R32, -INF , P0 ;  /* 0xff80000020b77808 */ /* 0x000fe40000000000 */
[----:B------:R-:W-:-:S02]  /*4690*/  ISETP.GT.AND P0, PT, R14, 0x98, PT ;  /* 0x000000980e00780c */ /* 0x000fc40003f04270 */
[----:B------:R-:W-:Y:S01]  /*46a0*/  FSEL R185, R33, -INF , P1 ;  /* 0xff80000021b97808 */ /* 0x000fe20000800000 */
[----:B------:R-:W-:Y:S01]  /*46b0*/  HGMMA.64x16x16.F32 R24, gdesc[UR20], R24, gsb0 ;  /* 0x00200000141879f0 */ /* 0x000fe20008000818 */
[----:B------:R-:W-:Y:S02]  /*46c0*/  FSEL R187, R36, -INF , P0 ;  /* 0xff80000024bb7808 */ /* 0x000fe40000000000 */
[----:B------:R-:W-:Y:S02]  /*46d0*/  P2R R36, PR, RZ, 0x1 ;  /* 0x00000001ff247803 */ /* 0x000fe40000000000 */
[----:B------:R-:W-:Y:S02]  /*46e0*/  ISETP.GT.AND P0, PT, R14, 0x89, PT ;  /* 0x000000890e00780c */ /* 0x000fe40003f04270 */
[----:B------:R-:W-:Y:S02]  /*46f0*/  FMNMX.FTZ R10, R183, R10, !PT ;  /* 0x0000000ab70a7209 */ /* 0x000fe40007810000 */
[----:B------:R-:W-:-:S02]  /*4700*/  FSEL R47, R47, -INF , P0 ;  /* 0xff8000002f2f7808 */ /* 0x000fc40000000000 */
[----:B------:R-:W-:Y:S02]  /*4710*/  ISETP.NE.AND P0, PT, R36, RZ, PT ;  /* 0x000000ff2400720c */ /* 0x000fe40003f05270 */
[----:B------:R-:W-:Y:S02]  /*4720*/  FSEL R33, R46, -INF , P2 ;  /* 0xff8000002e217808 */ /* 0x000fe40001000000 */
[----:B------:R-:W-:Y:S02]  /*4730*/  ISETP.GT.AND P2, PT, R14, 0x99, PT ;  /* 0x000000990e00780c */ /* 0x000fe40003f44270 */
[----:B------:R-:W-:Y:S02]  /*4740*/  FMNMX.FTZ R10, R185, R10, !PT ;  /* 0x0000000ab90a7209 */ /* 0x000fe40007810000 */
[----:B------:R-:W-:Y:S02]  /*4750*/  FSEL R189, R37, -INF , P2 ;  /* 0xff80000025bd7808 */ /* 0x000fe40001000000 */
[----:B------:R-:W-:-:S02]  /*4760*/  FMNMX.FTZ R10, R187, R10, !PT ;  /* 0x0000000abb0a7209 */ /* 0x000fc40007810000 */
[----:B------:R-:W-:Y:S02]  /*4770*/  P2R R32, PR, RZ, 0x4 ;  /* 0x00000004ff207803 */ /* 0x000fe40000000000 */
[----:B------:R-:W-:Y:S02]  /*4780*/  FMNMX.FTZ R10, R189, R10, !PT ;  /* 0x0000000abd0a7209 */ /* 0x000fe40007810000 */
[----:B------:R-:W-:Y:S01]  /*4790*/  ISETP.GT.AND P1, PT, R14, 0x90, PT ;  /* 0x000000900e00780c */ /* 0x000fe20003f24270 */
[----:B------:R-:W-:Y:S02]  /*47a0*/  WARPGROUP.DEPBAR.LE gsb0, 0x0 ;  /* 0x00008000000079c5 */ /* 0x000fe40000010000 */
[----:B------:R-:W-:Y:S02]  /*47b0*/  FSEL R197, R29, -INF , P6 ;  /* 0xff8000001dc57808 */ /* 0x000fe40003000000 */
[----:B------:R-:W-:Y:S02]  /*47c0*/  FSEL R29, R38, -INF , P0 ;  /* 0xff800000261d7808 */ /* 0x000fe40000000000 */
[----:B------:R-:W-:-:S02]  /*47d0*/  ISETP.NE.AND P0, PT, R20, RZ, PT ;  /* 0x000000ff1400720c */ /* 0x000fc40003f05270 */
[----:B------:R-:W-:Y:S02]  /*47e0*/  FMNMX.FTZ R20, R13, R115, !PT ;  /* 0x000000730d147209 */ /* 0x000fe40007810000 */
[----:B------:R-:W-:Y:S02]  /*47f0*/  FSEL R191, R24, -INF , P3 ;  /* 0xff80000018bf7808 */ /* 0x000fe40001800000 */
[----:B------:R-:W-:Y:S02]  /*4800*/  FMNMX.FTZ R20, R15, R20, !PT ;  /* 0x000000140f147209 */ /* 0x000fe40007810000 */
[----:B------:R-:W-:Y:S02]  /*4810*/  FSEL R195, R25, -INF , P4 ;  /* 0xff80000019c37808 */ /* 0x000fe40002000000 */
[----:B------:R-:W-:Y:S02]  /*4820*/  FMNMX.FTZ R20, R119, R20, !PT ;  /* 0x0000001477147209 */ /* 0x000fe40007810000 */
[----:B------:R-:W-:-:S02]  /*4830*/  FMNMX.FTZ R10, R191, R10, !PT ;  /* 0x0000000abf0a7209 */ /* 0x000fc40007810000 */
[----:B------:R-:W-:Y:S02]  /*4840*/  FMNMX.FTZ R20, R21, R20, !PT ;  /* 0x0000001415147209 */ /* 0x000fe40007810000 */
[----:B------:R-:W-:Y:S02]  /*4850*/  FSEL R193, R28, -INF , P5 ;  /* 0xff8000001cc17808 */ /* 0x000fe40002800000 */
[----:B------:R-:W-:Y:S02]  /*4860*/  FMNMX.FTZ R20, R107, R20, !PT ;  /* 0x000000146b147209 */ /* 0x000fe40007810000 */
[----:B------:R-:W-:Y:S02]  /*4870*/  FMNMX.FTZ R10, R195, R10, !PT ;  /* 0x0000000ac30a7209 */ /* 0x000fe40007810000 */
[----:B------:R-:W-:Y:S02]  /*4880*/  FMNMX.FTZ R20, R81, R20, !PT ;  /* 0x0000001451147209 */ /* 0x000fe40007810000 */
[----:B------:R-:W-:-:S02]  /*4890*/  FMNMX.FTZ R10, R193, R10, !PT ;  /* 0x0000000ac10a7209 */ /* 0x000fc40007810000 */
[----:B------:R-:W-:Y:S02]  /*48a0*/  FMNMX.FTZ R20, R111, R20, !PT ;  /* 0x000000146f147209 */ /* 0x000fe40007810000 */
[----:B------:R-:W-:Y:S01]  /*48b0*/  FMNMX.FTZ R24, R197, R10, !PT ;  /* 0x0000000ac5187209 */ /* 0x000fe20007810000 */
[----:B------:R-:W-:Y:S01]  /*48c0*/  IMAD.U32 R10, RZ, RZ, UR6 ;  /* 0x00000006ff0a7e24 */ /* 0x000fe2000f8e00ff */
[----:B------:R-:W-:-:S03]  /*48d0*/  FMNMX.FTZ R20, R83, R20, !PT ;  /* 0x0000001453147209 */ /* 0x000fc60007810000 */
[----:B------:R-:W0:Y:S01]  /*48e0*/  SHFL.BFLY PT, R11, R24, 0x2, 0x1f ;  /* 0x0c401f00180b7f89 */ /* 0x000e2200000e0000 */
[----:B------:R-:W-:-:S04]  /*48f0*/  FMNMX.FTZ R20, R99, R20, !PT ;  /* 0x0000001463147209 */ /* 0x000fc80007810000 */
[----:B------:R-:W-:-:S04]  /*4900*/  FMNMX.FTZ R20, R85, R20, !PT ;  /* 0x0000001455147209 */ /* 0x000fc80007810000 */
[----:B------:R-:W-:-:S04]  /*4910*/  FMNMX.FTZ R20, R103, R20, !PT ;  /* 0x0000001467147209 */ /* 0x000fc80007810000 */
[----:B------:R-:W-:-:S04]  /*4920*/  FMNMX.FTZ R20, R97, R20, !PT ;  /* 0x0000001461147209 */ /* 0x000fc80007810000 */
[----:B------:R-:W-:-:S04]  /*4930*/  FMNMX.FTZ R20, R91, R20, !PT ;  /* 0x000000145b147209 */ /* 0x000fc80007810000 */
[----:B------:R-:W-:Y:S02]  /*4940*/  FMNMX.FTZ R20, R101, R20, !PT ;  /* 0x0000001465147209 */ /* 0x000fe40007810000 */
[----:B0-----:R-:W-:Y:S02]  /*4950*/  FMNMX.FTZ R28, R24, R11, !PT ;  /* 0x0000000b181c7209 */ /* 0x001fe40007810000 */
        /* <DEDUP_REMOVED lines=9> */
[----:B------:R-:W-:Y:S02]  /*49f0*/  FMNMX.FTZ R20, R65, R20, !PT ;  /* 0x0000001441147209 */ /* 0x000fe40007810000 */
[C---:B------:R-:W-:Y:S01]  /*4a00*/  FSETP.NEU.FTZ.AND P2, PT, R11.reuse, -INF , PT ;  /* 0xff8000000b00780b */ /* 0x040fe20003f5d000 */
[----:B------:R-:W-:Y:S01]  /*4a10*/  FMUL.FTZ R25, R11, R10 ;  /* 0x0000000a0b197220 */ /* 0x000fe20000410000 */
[----:B------:R-:W-:-:S04]  /*4a20*/  FMNMX.FTZ R20, R71, R20, !PT ;  /* 0x0000001447147209 */ /* 0x000fc80007810000 */
[----:B------:R-:W-:Y:S02]  /*4a30*/  FMNMX.FTZ R20, R57, R20, !PT ;  /* 0x0000001439147209 */ /* 0x000fe40007810000 */
[----:B------:R-:W-:Y:S02]  /*4a40*/  FSEL R14, R25, RZ, P2 ;  /* 0x000000ff190e7208 */ /* 0x000fe40001000000 */
[----:B------:R-:W-:Y:S02]  /*4a50*/  FMNMX.FTZ R20, R59, R20, !PT ;  /* 0x000000143b147209 */ /* 0x000fe40007810000 */
        /* <DEDUP_REMOVED lines=19> */
[--C-:B------:R-:W-:Y:S01]  /*4b90*/  FFMA.FTZ R178, R123, R10, -R14.reuse ;  /* 0x0000000a7bb27223 */ /* 0x100fe2000001080e */
[----:B------:R-:W-:Y:S01]  /*4ba0*/  FSEL R139, R26, -INF , P3 ;  /* 0xff8000001a8b7808 */ /* 0x000fe20001800000 */
[----:B------:R-:W-:Y:S01]  /*4bb0*/  MUFU.EX2 R176, R176 ;  /* 0x000000b000b07308 */ /* 0x000fe20000000800 */
[----:B------:R-:W-:Y:S01]  /*4bc0*/  FMNMX.FTZ R20, R55, R20, !PT ;  /* 0x0000001437147209 */ /* 0x000fe20007810000 */
[-CC-:B------:R-:W-:Y:S01]  /*4bd0*/  FFMA.FTZ R61, R117, R10.reuse, -R14.reuse ;  /* 0x0000000a753d7223 */ /* 0x180fe2000001080e */
[----:B------:R-:W-:Y:S01]  /*4be0*/  FSEL R135, R27, -INF , P4 ;  /* 0xff8000001b877808 */ /* 0x000fe20002000000 */
[--C-:B------:R-:W-:Y:S01]  /*4bf0*/  FFMA.FTZ R27, R89, R10, -R14.reuse ;  /* 0x0000000a591b7223 */ /* 0x100fe2000001080e */
[----:B------:R-:W-:Y:S01]  /*4c00*/  FMNMX.FTZ R20, R45, R20, !PT ;  /* 0x000000142d147209 */ /* 0x000fe20007810000 */
[--C-:B------:R-:W-:Y:S01]  /*4c10*/  FFMA.FTZ R180, R125, R10, -R14.reuse ;  /* 0x0000000a7db47223 */ /* 0x100fe2000001080e */
[----:B------:R-:W-:Y:S01]  /*4c20*/  FSEL R145, R30, -INF , P5 ;  /* 0xff8000001e917808 */ /* 0x000fe20002800000 */
[----:B------:R-:W0:Y:S01]  /*4c30*/  MUFU.EX2 R37, R37 ;  /* 0x0000002500257308 */ /* 0x000e220000000800 */
[----:B------:R-:W-:Y:S01]  /*4c40*/  FMNMX.FTZ R20, R43, R20, !PT ;  /* 0x000000142b147209 */ /* 0x000fe20007810000 */
[-CC-:B------:R-:W-:Y:S01]  /*4c50*/  FFMA.FTZ R182, R127, R10.reuse, -R14.reuse ;  /* 0x0000000a7fb67223 */ /* 0x180fe2000001080e */
[----:B------:R-:W-:Y:S01]  /*4c60*/  FSEL R151, R31, -INF , P6 ;  /* 0xff8000001f977808 */ /* 0x000fe20003000000 */
[--C-:B------:R-:W-:Y:S01]  /*4c70*/  FFMA.FTZ R127, R177, R10, -R14.reuse ;  /* 0x0000000ab17f7223 */ /* 0x100fe2000001080e */
[----:B------:R-:W-:Y:S01]  /*4c80*/  FMNMX.FTZ R20, R33, R20, !PT ;  /* 0x0000001421147209 */ /* 0x000fe20007810000 */
[-CC-:B------:R-:W-:Y:S01]  /*4c90*/  FFMA.FTZ R153, R153, R10.reuse, -R14.reuse ;  /* 0x0000000a99997223 */ /* 0x180fe2000001080e */
[--C-:B------:R-:W-:Y:S01]  /*4ca0*/  FFMA.FTZ R184, R131, R10, -R14.reuse ;  /* 0x0000000a83b87223 */ /* 0x100fe2000001080e */
[----:B------:R-:W1:Y:S01]  /*4cb0*/  MUFU.EX2 R178, R178 ;  /* 0x000000b200b27308 */ /* 0x000e620000000800 */
        /* <DEDUP_REMOVED lines=15> */
[----:B------:R-:W3:Y:S01]  /*4db0*/  MUFU.EX2 R180, R180 ;  /* 0x000000b400b47308 */ /* 0x000ee20000000800 */
[----:B------:R-:W-:Y:S01]  /*4dc0*/  FMNMX.FTZ R20, R137, R20, !PT ;  /* 0x0000001489147209 */ /* 0x000fe20007810000 */
[-CC-:B------:R-:W-:Y:S01]  /*4dd0*/  FFMA.FTZ R196, R181, R10.reuse, -R14.reuse ;  /* 0x0000000ab5c47223 */ /* 0x180fe2000001080e */
[-CC-:B------:R-:W-:Y:S01]  /*4de0*/  FFMA.FTZ R198, R175, R10.reuse, -R14.reuse ;  /* 0x0000000aafc67223 */ /* 0x180fe2000001080e */
[--C-:B------:R-:W-:Y:S01]  /*4df0*/  FFMA.FTZ R129, R171, R10, -R14.reuse ;  /* 0x0000000aab817223 */ /* 0x100fe2000001080e */
[----:B------:R-:W-:Y:S01]  /*4e00*/  FMNMX.FTZ R20, R139, R20, !PT ;  /* 0x000000148b147209 */ /* 0x000fe20007810000 */
[-CC-:B------:R-:W-:Y:S01]  /*4e10*/  FFMA.FTZ R200, R173, R10.reuse, -R14.reuse ;  /* 0x0000000aadc87223 */ /* 0x180fe2000001080e */
[--C-:B------:R-:W-:Y:S01]  /*4e20*/  FFMA.FTZ R131, R165, R10, -R14.reuse ;  /* 0x0000000aa5837223 */ /* 0x100fe2000001080e */
[----:B------:R-:W4:Y:S01]  /*4e30*/  MUFU.EX2 R69, R69 ;  /* 0x0000004500457308 */ /* 0x000f220000000800 */
[----:B------:R-:W-:Y:S01]  /*4e40*/  FMNMX.FTZ R20, R135, R20, !PT ;  /* 0x0000001487147209 */ /* 0x000fe20007810000 */
[-CC-:B------:R-:W-:Y:S01]  /*4e50*/  FFMA.FTZ R202, R159, R10.reuse, -R14.reuse ;  /* 0x0000000a9fca7223 */ /* 0x180fe2000001080e */
[-CC-:B------:R-:W-:Y:S01]  /*4e60*/  FFMA.FTZ R133, R157, R10.reuse, -R14.reuse ;  /* 0x0000000a9d857223 */ /* 0x180fe2000001080e */
[--C-:B------:R-:W-:Y:S01]  /*4e70*/  FFMA.FTZ R210, R163, R10, -R14.reuse ;  /* 0x0000000aa3d27223 */ /* 0x100fe2000001080e */
[----:B------:R-:W-:Y:S01]  /*4e80*/  FMNMX.FTZ R20, R145, R20, !PT ;  /* 0x0000001491147209 */ /* 0x000fe20007810000 */
[-CC-:B------:R-:W-:Y:S01]  /*4e90*/  FFMA.FTZ R141, R179, R10.reuse, -R14.reuse ;  /* 0x0000000ab38d7223 */ /* 0x180fe2000001080e */
[--C-:B------:R-:W-:Y:S01]  /*4ea0*/  FFMA.FTZ R212, R183, R10, -R14.reuse ;  /* 0x0000000ab7d47223 */ /* 0x100fe2000001080e */
[----:B------:R-:W5:Y:S01]  /*4eb0*/  MUFU.EX2 R182, R182 ;  /* 0x000000b600b67308 */ /* 0x000f620000000800 */
[----:B------:R-:W-:Y:S01]  /*4ec0*/  FMNMX.FTZ R20, R151, R20, !PT ;  /* 0x0000001497147209 */ /* 0x000fe20007810000 */
[-CC-:B------:R-:W-:Y:S01]  /*4ed0*/  FFMA.FTZ R143, R185, R10.reuse, -R14.reuse ;  /* 0x0000000ab98f7223 */ /* 0x180fe2000001080e */
[-CC-:B------:R-:W-:Y:S01]  /*4ee0*/  FFMA.FTZ R214, R187, R10.reuse, -R14.reuse ;  /* 0x0000000abbd67223 */ /* 0x180fe2000001080e */
[-CC-:B------:R-:W-:Y:S01]  /*4ef0*/  FFMA.FTZ R147, R189, R10.reuse, -R14.reuse ;  /* 0x0000000abd937223 */ /* 0x180fe2000001080e */
[-CC-:B------:R-:W-:Y:S01]  /*4f00*/  FFMA.FTZ R216, R191, R10.reuse, -R14.reuse ;  /* 0x0000000abfd87223 */ /* 0x180fe2000001080e */
[----:B------:R-:W0:Y:S01]  /*4f10*/  SHFL.BFLY PT, R89, R20, 0x2, 0x1f ;  /* 0x0c401f0014597f89 */ /* 0x000e2200000e0000 */
[-CC-:B------:R-:W-:Y:S01]  /*4f20*/  FFMA.FTZ R149, R195, R10.reuse, -R14.reuse ;  /* 0x0000000ac3957223 */ /* 0x180fe2000001080e */
[----:B------:R1:W-:Y:S01]  /*4f30*/  MUFU.EX2 R39, R153 ;  /* 0x0000009900277308 */ /* 0x0003e20000000800 */
[----:B------:R-:W-:Y:S01]  /*4f40*/  FFMA.FTZ R218, R193, R10, -R14 ;  /* 0x0000000ac1da7223 */ /* 0x000fe2000001080e */
[----:B------:R-:W-:Y:S01]  /*4f50*/  ISETP.NE.AND P1, PT, R82, RZ, PT ;  /* 0x000000ff5200720c */ /* 0x000fe20003f25270 */
[----:B------:R-:W-:-:S05]  /*4f60*/  IMAD.MOV.U32 R82, RZ, RZ, R87 ;  /* 0x000000ffff527224 */ /* 0x000fca00078e0057 */
[----:B------:R-:W5:Y:S01]  /*4f70*/  MUFU.EX2 R105, R105 ;  /* 0x0000006900697308 */ /* 0x000f620000000800 */
[----:B-1----:R-:W-:-:S06]  /*4f80*/  FFMA.FTZ R153, R197, R10, -R14 ;  /* 0x0000000ac5997223 */ /* 0x002fcc000001080e */
[----:B------:R-:W-:Y:S01]  /*4f90*/  @!P1 VIADD R12, R12, 0x34840 ;  /* 0x000348400c0c9836 */ /* 0x000fe20000000000 */
[----:B------:R-:W1:Y:S01]  /*4fa0*/  MUFU.EX2 R184, R184 ;  /* 0x000000b800b87308 */ /* 0x000e620000000800 */
[----:B0-----:R-:W-:-:S07]  /*4fb0*/  FMNMX.FTZ R24, R20, R89, !PT ;  /* 0x0000005914187209 */ /* 0x001fce0007810000 */
[----:B------:R-:W-:Y:S01]  /*4fc0*/  MUFU.EX2 R109, R109 ;  /* 0x0000006d006d7308 */ /* 0x000fe20000000800 */
[----:B------:R-:W0:Y:S07]  /*4fd0*/  SHFL.BFLY PT, R89, R24, 0x1, 0x1f ;  /* 0x0c201f0018597f89 */ /* 0x000e2e00000e0000 */
[----:B------:R-:W-:Y:S08]  /*4fe0*/  MUFU.EX2 R186, R186 ;  /* 0x000000ba00ba7308 */ /* 0x000ff00000000800 */
[----:B------:R-:W-:Y:S08]  /*4ff0*/  MUFU.EX2 R113, R113 ;  /* 0x0000007100717308 */ /* 0x000ff00000000800 */
[----:B------:R-:W-:Y:S01]  /*5000*/  MUFU.EX2 R188, R188 ;  /* 0x000000bc00bc7308 */ /* 0x000fe20000000800 */
[----:B0-----:R-:W-:-:S04]  /*5010*/  FMNMX.FTZ R89, R24, R89, !PT ;  /* 0x0000005918597209 */ /* 0x001fc80007810000 */
[C---:B------:R-:W-:Y:S01]  /*5020*/  FSETP.NEU.FTZ.AND P2, PT, R89.reuse, -INF , PT ;  /* 0xff8000005900780b */ /* 0x040fe20003f5d000 */
[-C--:B------:R-:W-:Y:S02]  /*5030*/  FMUL.FTZ R40, R89, R10.reuse ;  /* 0x0000000a59287220 */ /* 0x080fe40000410000 */
[----:B------:R-:W-:Y:S03]  /*5040*/  MUFU.EX2 R117, R117 ;  /* 0x0000007500757308 */ /* 0x000fe60000000800 */
[----:B------:R-:W-:Y:S02]  /*5050*/  FSEL R40, R40, RZ, P2 ;  /* 0x000000ff28287208 */ /* 0x000fe40001000000 */
[----:B------:R-:W-:Y:S01]  /*5060*/  ISETP.GE.AND P2, PT, R80, 0xb1, PT ;  /* 0x000000b15000780c */ /* 0x000fe20003f46270 */
[----:B------:R-:W-:Y:S02]  /*5070*/  IMAD.MOV.U32 R80, RZ, RZ, R87 ;  /* 0x000000ffff507224 */ /* 0x000fe400078e0057 */
[----:B------:R-:W-:Y:S01]  /*5080*/  MUFU.EX2 R190, R190 ;  /* 0x000000be00be7308 */ /* 0x000fe20000000800 */
[-CC-:B------:R-:W-:Y:S01]  /*5090*/  FFMA.FTZ R177, R13, R10.reuse, -R40.reuse ;  /* 0x0000000a0db17223 */ /* 0x180fe20000010828 */
[----:B------:R-:W-:Y:S01]  /*50a0*/  FADD.FTZ R13, R176, R37 ;  /* 0x00000025b00d7221 */ /* 0x000fe20000010000 */
[-CC-:B------:R-:W-:Y:S01]  /*50b0*/  FFMA.FTZ R14, R115, R10.reuse, -R40.reuse ;  /* 0x0000000a730e7223 */ /* 0x180fe20000010828 */
[-CC-:B------:R-:W-:Y:S01]  /*50c0*/  FFMA.FTZ R179, R15, R10.reuse, -R40.reuse ;  /* 0x0000000a0fb37223 */ /* 0x180fe20000010828 */
[-CC-:B------:R-:W-:Y:S01]  /*50d0*/  FFMA.FTZ R20, R119, R10.reuse, -R40.reuse ;  /* 0x0000000a77147223 */ /* 0x180fe20000010828 */
[----:B------:R-:W-:Y:S01]  /*50e0*/  FADD.FTZ R44, R178, R13 ;  /* 0x0000000db22c7221 */ /* 0x000fe20000010000 */
[-CC-:B------:R-:W-:Y:S01]  /*50f0*/  FFMA.FTZ R181, R21, R10.reuse, -R40.reuse ;  /* 0x0000000a15b57223 */ /* 0x180fe20000010828 */
[----:B------:R-:W-:Y:S01]  /*5100*/  MUFU.EX2 R177, R177 ;  /* 0x000000b100b17308 */ /* 0x000fe20000000800 */
[-C--:B------:R-:W-:Y:S01]  /*5110*/  FFMA.FTZ R24, R107, R10.reuse, -R40 ;  /* 0x0000000a6b187223 */ /* 0x080fe20000010828 */
[----:B--2---:R-:W-:Y:S01]  /*5120*/  FADD.FTZ R13, R61, R44 ;  /* 0x0000002c3d0d7221 */ /* 0x004fe20000010000 */
[-CC-:B------:R-:W-:Y:S01]  /*5130*/  FFMA.FTZ R183, R81, R10.reuse, -R40.reuse ;  /* 0x0000000a51b77223 */ /* 0x180fe20000010828 */
[-CC-:B------:R-:W-:Y:S01]  /*5140*/  FFMA.FTZ R26, R111, R10.reuse, -R40.reuse ;  /* 0x0000000a6f1a7223 */ /* 0x180fe20000010828 */
[-CC-:B------:R-:W-:Y:S01]  /*5150*/  FFMA.FTZ R185, R83, R10.reuse, -R40.reuse ;  /* 0x0000000a53b97223 */ /* 0x180fe20000010828 */
[----:B---3--:R-:W-:Y:S01]  /*5160*/  FADD.FTZ R44, R180, R13 ;  /* 0x0000000db42c7221 */ /* 0x008fe20000010000 */
[-CC-:B------:R-:W-:Y:S01]  /*5170*/  FFMA.FTZ R28, R99, R10.reuse, -R40.reuse ;  /* 0x0000000a631c7223 */ /* 0x180fe20000010828 */
[----:B------:R-:W0:Y:S01]  /*5180*/  MUFU.EX2 R14, R14 ;  /* 0x0000000e000e7308 */ /* 0x000e220000000800 */
[-C--:B------:R-:W-:Y:S01]  /*5190*/  FFMA.FTZ R187, R85, R10.reuse, -R40 ;  /* 0x0000000a55bb7223 */ /* 0x080fe20000010828 */
[----:B----4-:R-:W-:Y:S01]  /*51a0*/  FADD.FTZ R13, R69, R44 ;  /* 0x0000002c450d7221 */ /* 0x010fe20000010000 */
[-CC-:B------:R-:W-:Y:S01]  /*51b0*/  FFMA.FTZ R30, R103, R10.reuse, -R40.reuse ;  /* 0x0000000a671e7223 */ /* 0x180fe20000010828 */
[-CC-:B------:R-:W-:Y:S01]  /*51c0*/  FFMA.FTZ R189, R97, R10.reuse, -R40.reuse ;  /* 0x0000000a61bd7223 */ /* 0x180fe20000010828 */
[-CC-:B------:R-:W-:Y:S01]  /*51d0*/  FFMA.FTZ R32, R91, R10.reuse, -R40.reuse ;  /* 0x0000000a5b207223 */ /* 0x180fe20000010828 */
[----:B-----5:R-:W-:Y:S01]  /*51e0*/  FADD.FTZ R46, R182, R13 ;  /* 0x0000000db62e7221 */ /* 0x020fe20000010000 */
[-CC-:B------:R-:W-:Y:S01]  /*51f0*/  FFMA.FTZ R191, R101, R10.reuse, -R40.reuse ;  /* 0x0000000a65bf7223 */ /* 0x180fe20000010828 */
[----:B------:R-:W2:Y:S01]  /*5200*/  MUFU.EX2 R179, R179 ;  /* 0x000000b300b37308 */ /* 0x000ea20000000800 */
[-C--:B------:R-:W-:Y:S01]  /*5210*/  FFMA.FTZ R34, R95, R10.reuse, -R40 ;  /* 0x0000000a5f227223 */ /* 0x080fe20000010828 */
[----:B------:R-:W-:Y:S01]  /*5220*/  FADD.FTZ R13, R105, R46 ;  /* 0x0000002e690d7221 */ /* 0x000fe20000010000 */
[-CC-:B------:R-:W-:Y:S01]  /*5230*/  FFMA.FTZ R193, R93, R10.reuse, -R40.reuse ;  /* 0x0000000a5dc17223 */ /* 0x180fe20000010828 */
[-CC-:B------:R-:W-:Y:S01]  /*5240*/  FFMA.FTZ R36, R75, R10.reuse, -R40.reuse ;  /* 0x0000000a4b247223 */ /* 0x180fe20000010828 */
[-CC-:B------:R-:W-:Y:S01]  /*5250*/  FFMA.FTZ R195, R73, R10.reuse, -R40.reuse ;  /* 0x0000000a49c37223 */ /* 0x180fe20000010828 */
[----:B-1----:R-:W-:Y:S01]  /*5260*/  FADD.FTZ R46, R184, R13 ;  /* 0x0000000db82e7221 */ /* 0x002fe20000010000 */
[-C--:B------:R-:W-:Y:S01]  /*5270*/  FFMA.FTZ R38, R79, R10.reuse, -R40 ;  /* 0x0000000a4f267223 */ /* 0x080fe20000010828 */
[----:B------:R-:W1:Y:S01]  /*5280*/  MUFU.EX2 R20, R20 ;  /* 0x0000001400147308 */ /* 0x000e620000000800 */
[----:B0-----:R-:W-:Y:S01]  /*5290*/  FADD.FTZ R48, R177, R14 ;  /* 0x0000000eb1307221 */ /* 0x001fe20000010000 */
[----:B------:R-:W-:Y:S01]  /*52a0*/  FADD.FTZ R15, R109, R46 ;  /* 0x0000002e6d0f7221 */ /* 0x000fe20000010000 */
[-CC-:B------:R-:W-:Y:S01]  /*52b0*/  FFMA.FTZ R197, R77, R10.reuse, -R40.reuse ;  /* 0x0000000a4dc57223 */ /* 0x180fe20000010828 */
[-CC-:B------:R-:W-:Y:S01]  /*52c0*/  FFMA.FTZ R42, R67, R10.reuse, -R40.reuse ;  /* 0x0000000a432a7223 */ /* 0x180fe20000010828 */
[-CC-:B------:R-:W-:Y:S01]  /*52d0*/  FFMA.FTZ R199, R65, R10.reuse, -R40.reuse ;  /* 0x0000000a41c77223 */ /* 0x180fe20000010828 */
[----:B------:R-:W-:Y:S01]  /*52e0*/  FADD.FTZ R50, R186, R15 ;  /* 0x0000000fba327221 */ /* 0x000fe20000010000 */
[-C--:B------:R-:W-:Y:S01]  /*52f0*/  FFMA.FTZ R44, R71, R10.reuse, -R40 ;  /* 0x0000000a472c7223 */ /* 0x080fe20000010828 */
[----:B------:R-:W0:Y:S01]  /*5300*/  MUFU.EX2 R181, R181 ;  /* 0x000000b500b57308 */ /* 0x000e220000000800 */
        /* <DEDUP_REMOVED lines=16> */
[----:B0-----:R-:W-:Y:S01]  /*5410*/  FADD.FTZ R13, R181, R48 ;  /* 0x00000030b50d7221 */ /* 0x001fe20000010000 */
[----:B------:R-:W-:Y:S01]  /*5420*/  FADD.FTZ R48, R188, R15 ;  /* 0x0000000fbc307221 */ /* 0x000fe20000010000 */
[-CC-:B------:R-:W-:Y:S01]  /*5430*/  FFMA.FTZ R25, R25, R10.reuse, -R40.reuse ;  /* 0x0000000a19197223 */ /* 0x180fe20000010828 */
[-CC-:B------:R-:W-:Y:S01]  /*5440*/  FFMA.FTZ R35, R35, R10.reuse, -R40.reuse ;  /* 0x0000000a23237223 */ /* 0x180fe20000010828 */
[-C--:B------:R-:W-:Y:S01]  /*5450*/  FFMA.FTZ R29, R29, R10.reuse, -R40 ;  /* 0x0000000a1d1d7223 */ /* 0x080fe20000010828 */
[----:B------:R-:W-:Y:S01]  /*5460*/  FADD.FTZ R15, R117, R48 ;  /* 0x00000030750f7221 */ /* 0x000fe20000010000 */
[-CC-:B------:R-:W-:Y:S01]  /*5470*/  FFMA.FTZ R48, R63, R10.reuse, -R40.reuse ;  /* 0x0000000a3f307223 */ /* 0x180fe20000010828 */
[----:B------:R-:W0:Y:S01]  /*5480*/  MUFU.EX2 R26, R26 ;  /* 0x0000001a001a7308 */ /* 0x000e220000000800 */
[----:B--2---:R-:W-:Y:S01]  /*5490*/  FADD.FTZ R50, R24, R13 ;  /* 0x0000000d18327221 */ /* 0x004fe20000010000 */
[----:B------:R-:W-:Y:S01]  /*54a0*/  FADD.FTZ R52, R190, R15 ;  /* 0x0000000fbe347221 */ /* 0x000fe20000010000 */
[-CC-:B------:R-:W-:Y:S01]  /*54b0*/  FFMA.FTZ R137, R137, R10.reuse, -R40.reuse ;  /* 0x0000000a89897223 */ /* 0x180fe20000010828 */
[-CC-:B------:R-:W-:Y:S01]  /*54c0*/  FFMA.FTZ R139, R139, R10.reuse, -R40.reuse ;  /* 0x0000000a8b8b7223 */ /* 0x180fe20000010828 */
[-CC-:B------:R-:W-:Y:S01]  /*54d0*/  FFMA.FTZ R135, R135, R10.reuse, -R40.reuse ;  /* 0x0000000a87877223 */ /* 0x180fe20000010828 */
[-CC-:B------:R-:W-:Y:S01]  /*54e0*/  FFMA.FTZ R145, R145, R10.reuse, -R40.reuse ;  /* 0x0000000a91917223 */ /* 0x180fe20000010828 */
[----:B------:R-:W-:Y:S01]  /*54f0*/  FFMA.FTZ R151, R151, R10, -R40 ;  /* 0x0000000a97977223 */ /* 0x000fe20000010828 */
[----:B------:R-:W2:Y:S01]  /*5500*/  MUFU.EX2 R121, R121 ;  /* 0x0000007900797308 */ /* 0x000ea20000000800 */
[----:B-1----:R-:W-:Y:S01]  /*5510*/  FADD.FTZ R13, R183, R50 ;  /* 0x00000032b70d7221 */ /* 0x002fe20000010000 */
[----:B------:R-:W-:Y:S01]  /*5520*/  F2FP.F16.F32.PACK_AB R177, R14, R177 ;  /* 0x000000b10eb1723e */ /* 0x000fe200000000ff */
[--C-:B------:R-:W-:Y:S01]  /*5530*/  IMAD.MOV.U32 R85, RZ, RZ, R87.reuse ;  /* 0x000000ffff557224 */ /* 0x100fe200078e0057 */
[----:B------:R-:W-:Y:S01]  /*5540*/  F2FP.F16.F32.PACK_AB R179, R20, R179 ;  /* 0x000000b314b3723e */ /* 0x000fe200000000ff */
[--C-:B------:R-:W-:Y:S01]  /*5550*/  IMAD.MOV.U32 R83, RZ, RZ, R87.reuse ;  /* 0x000000ffff537224 */ /* 0x100fe200078e0057 */
[----:B------:R-:W-:Y:S01]  /*5560*/  F2FP.F16.F32.PACK_AB R176, R37, R176 ;  /* 0x000000b025b0723e */ /* 0x000fe200000000ff */
[----:B------:R-:W-:Y:S01]  /*5570*/  IMAD.MOV.U32 R81, RZ, RZ, R87 ;  /* 0x000000ffff517224 */ /* 0x000fe200078e0057 */
[----:B------:R-:W1:Y:S01]  /*5580*/  MUFU.EX2 R185, R185 ;  /* 0x000000b900b97308 */ /* 0x000e620000000800 */
[----:B0-----:R-:W-:Y:S01]  /*5590*/  FADD.FTZ R50, R26, R13 ;  /* 0x0000000d1a327221 */ /* 0x001fe20000010000 */
[----:B------:R-:W-:Y:S01]  /*55a0*/  F2FP.F16.F32.PACK_AB R178, R61, R178 ;  /* 0x000000b23db2723e */ /* 0x000fe200000000ff */
[--C-:B------:R-:W-:Y:S01]  /*55b0*/  IMAD.MOV.U32 R79, RZ, RZ, R87.reuse ;  /* 0x000000ffff4f7224 */ /* 0x100fe200078e0057 */
[----:B------:R-:W-:Y:S01]  /*55c0*/  F2FP.F16.F32.PACK_AB R180, R69, R180 ;  /* 0x000000b445b4723e */ /* 0x000fe200000000ff */
[--C-:B------:R-:W-:Y:S01]  /*55d0*/  IMAD.MOV.U32 R77, RZ, RZ, R87.reuse ;  /* 0x000000ffff4d7224 */ /* 0x100fe200078e0057 */
[----:B------:R-:W-:Y:S01]  /*55e0*/  F2FP.F16.F32.PACK_AB R181, R24, R181 ;  /* 0x000000b518b5723e */ /* 0x000fe200000000ff */
[--C-:B------:R-:W-:Y:S01]  /*55f0*/  IMAD.MOV.U32 R75, RZ, RZ, R87.reuse ;  /* 0x000000ffff4b7224 */ /* 0x100fe200078e0057 */
[----:B------:R-:W0:Y:S01]  /*5600*/  MUFU.EX2 R192, R192 ;  /* 0x000000c000c07308 */ /* 0x000e220000000800 */
[----:B--2---:R-:W-:Y:S01]  /*5610*/  FADD.FTZ R15, R121, R52 ;  /* 0x00000034790f7221 */ /* 0x004fe20000010000 */
[----:B------:R-:W-:Y:S01]  /*5620*/  F2FP.F16.F32.PACK_AB R183, R26, R183 ;  /* 0x000000b71ab7723e */ /* 0x000fe200000000ff */
[--C-:B------:R-:W-:Y:S01]  /*5630*/  IMAD.MOV.U32 R73, RZ, RZ, R87.reuse ;  /* 0x000000ffff497224 */ /* 0x100fe200078e0057 */
[----:B------:R-:W-:Y:S01]  /*5640*/  F2FP.F16.F32.PACK_AB R182, R105, R182 ;  /* 0x000000b669b6723e */ /* 0x000fe200000000ff */
[--C-:B------:R-:W-:Y:S01]  /*5650*/  IMAD.MOV.U32 R71, RZ, RZ, R87.reuse ;  /* 0x000000ffff477224 */ /* 0x100fe200078e0057 */
[----:B------:R-:W-:Y:S01]  /*5660*/  F2FP.F16.F32.PACK_AB R184, R109, R184 ;  /* 0x000000b86db8723e */ /* 0x000fe200000000ff */
[--C-:B------:R-:W-:Y:S01]  /*5670*/  IMAD.MOV.U32 R69, RZ, RZ, R87.reuse ;  /* 0x000000ffff457224 */ /* 0x100fe200078e0057 */
        /* <DEDUP_REMOVED lines=10> */
[----:B------:R-:W-:-:S02]  /*5720*/  IMAD.MOV.U32 R61, RZ, RZ, R87 ;  /* 0x000000ffff3d7224 */ /* 0x000fc400078e0057 */
[--C-:B------:R-:W-:Y:S02]  /*5730*/  IMAD.MOV.U32 R59, RZ, RZ, R87.reuse ;  /* 0x000000ffff3b7224 */ /* 0x100fe400078e0057 */
[----:B------:R-:W-:Y:S02]  /*5740*/  IMAD.MOV.U32 R57, RZ, RZ, R87 ;  /* 0x000000ffff397224 */ /* 0x000fe400078e0057 */
[----:B------:R-:W0:Y:S01]  /*5750*/  MUFU.EX2 R187, R187 ;  /* 0x000000bb00bb7308 */ /* 0x000e220000000800 */
[C---:B--2---:R-:W-:Y:S01]  /*5760*/  FADD.FTZ R50, R28.reuse, R13 ;  /* 0x0000000d1c327221 */ /* 0x044fe20000010000 */
[----:B------:R-:W-:Y:S01]  /*5770*/  F2FP.F16.F32.PACK_AB R185, R28, R185 ;  /* 0x000000b91cb9723e */ /* 0x000fe200000000ff */
[--C-:B------:R-:W-:Y:S02]  /*5780*/  IMAD.MOV.U32 R53, RZ, RZ, R87.reuse ;  /* 0x000000ffff357224 */ /* 0x100fe400078e0057 */
[--C-:B------:R-:W-:Y:S02]  /*5790*/  IMAD.MOV.U32 R49, RZ, RZ, R87.reuse ;  /* 0x000000ffff317224 */ /* 0x100fe400078e0057 */
[--C-:B------:R-:W-:Y:S01]  /*57a0*/  IMAD.MOV.U32 R41, RZ, RZ, R87.reuse ;  /* 0x000000ffff297224 */ /* 0x100fe200078e0057 */
[----:B------:R-:W2:Y:S01]  /*57b0*/  MUFU.EX2 R194, R194 ;  /* 0x000000c200c27308 */ /* 0x000ea20000000800 */
[C---:B-1----:R-:W-:Y:S01]  /*57c0*/  FADD.FTZ R13, R123.reuse, R52 ;  /* 0x000000347b0d7221 */ /* 0x042fe20000010000 */
[----:B------:R-:W-:Y:S01]  /*57d0*/  F2FP.F16.F32.PACK_AB R192, R123, R192 ;  /* 0x000000c07bc0723e */ /* 0x000fe200000000ff */
[----:B------:R-:W-:-:S02]  /*57e0*/  IMAD.MOV.U32 R37, RZ, RZ, R87 ;  /* 0x000000ffff257224 */ /* 0x000fc400078e0057 */
[--C-:B------:R-:W-:Y:S02]  /*57f0*/  IMAD.MOV.U32 R28, RZ, RZ, R87.reuse ;  /* 0x000000ffff1c7224 */ /* 0x100fe400078e0057 */
[--C-:B------:R-:W-:Y:S01]  /*5800*/  IMAD.MOV.U32 R26, RZ, RZ, R87.reuse ;  /* 0x000000ffff1a7224 */ /* 0x100fe200078e0057 */
[----:B------:R-:W1:Y:S01]  /*5810*/  MUFU.EX2 R30, R30 ;  /* 0x0000001e001e7308 */ /* 0x000e620000000800 */
[----:B0-----:R-:W-:Y:S01]  /*5820*/  FADD.FTZ R15, R187, R50 ;  /* 0x00000032bb0f7221 */ /* 0x001fe20000010000 */
[----:B------:R-:W-:-:S06]  /*5830*/  IMAD.MOV.U32 R24, RZ, RZ, R87 ;  /* 0x000000ffff187224 */ /* 0x000fcc00078e0057 */
[----:B------:R-:W0:Y:S01]  /*5840*/  MUFU.EX2 R189, R189 ;  /* 0x000000bd00bd7308 */ /* 0x000e220000000800 */
[----:B--2---:R-:W-:Y:S01]  /*5850*/  FADD.FTZ R52, R194, R13 ;  /* 0x0000000dc2347221 */ /* 0x004fe20000010000 */
[----:B------:R-:W-:-:S04]  /*5860*/  @!P1 PRMT R13, RZ, 0x654, R12 ;  /* 0x00000654ff0d9816 */ /* 0x000fc8000000000c */
[----:B------:R0:W-:Y:S02]  /*5870*/  @!P1 SYNCS.ARRIVE.TRANS64.RED.A1T0 RZ, [R13+URZ], RZ ;  /* 0x000000ff0dff99a7 */ /* 0x0001e4000810043f */
[----:B------:R-:W2:Y:S01]  /*5880*/  MUFU.EX2 R125, R125 ;  /* 0x0000007d007d7308 */ /* 0x000ea20000000800 */
[C---:B-1----:R-:W-:Y:S01]  /*5890*/  FADD.FTZ R50, R30.reuse, R15 ;  /* 0x0000000f1e327221 */ /* 0x042fe20000010000 */
[----:B------:R-:W-:Y:S01]  /*58a0*/  F2FP.F16.F32.PACK_AB R187, R30, R187 ;  /* 0x000000bb1ebb723e */ /* 0x000fe200000000ff */
[----:B------:R-:W-:-:S05]  /*58b0*/  IMAD.MOV.U32 R30, RZ, RZ, R87 ;  /* 0x000000ffff1e7224 */ /* 0x000fca00078e0057 */
[----:B------:R-:W1:Y:S01]  /*58c0*/  MUFU.EX2 R32, R32 ;  /* 0x0000002000207308 */ /* 0x000e620000000800 */
[----:B0-----:R-:W-:-:S07]  /*58d0*/  FADD.FTZ R13, R189, R50 ;  /* 0x00000032bd0d7221 */ /* 0x001fce0000010000 */
[----:B------:R-:W0:Y:S01]  /*58e0*/  MUFU.EX2 R196, R196 ;  /* 0x000000c400c47308 */ /* 0x000e220000000800 */
[C---:B--2---:R-:W-:Y:S01]  /*58f0*/  FADD.FTZ R15, R125.reuse, R52 ;  /* 0x000000347d0f7221 */ /* 0x044fe20000010000 */
[----:B------:R-:W-:-:S06]  /*5900*/  F2FP.F16.F32.PACK_AB R194, R125, R194 ;  /* 0x000000c27dc2723e */ /* 0x000fcc00000000ff */
[----:B------:R-:W2:Y:S01]  /*5910*/  MUFU.EX2 R191, R191 ;  /* 0x000000bf00bf7308 */ /* 0x000ea20000000800 */
[C---:B-1----:R-:W-:Y:S01]  /*5920*/  FADD.FTZ R50, R32.reuse, R13 ;  /* 0x0000000d20327221 */ /* 0x042fe20000010000 */
[----:B------:R-:W-:Y:S01]  /*5930*/  F2FP.F16.F32.PACK_AB R189, R32, R189 ;  /* 0x000000bd20bd723e */ /* 0x000fe200000000ff */
[----:B------:R-:W-:-:S05]  /*5940*/  IMAD.MOV.U32 R32, RZ, RZ, R87 ;  /* 0x000000ffff207224 */ /* 0x000fca00078e0057 */
[----:B------:R-:W1:Y:S01]  /*5950*/  MUFU.EX2 R127, R127 ;  /* 0x0000007f007f7308 */ /* 0x000e620000000800 */
[----:B0-----:R-:W-:-:S07]  /*5960*/  FADD.FTZ R52, R196, R15 ;  /* 0x0000000fc4347221 */ /* 0x001fce0000010000 */
[----:B------:R-:W0:Y:S01]  /*5970*/  MUFU.EX2 R34, R34 ;  /* 0x0000002200227308 */ /* 0x000e220000000800 */
[----:B--2---:R-:W-:-:S07]  /*5980*/  FADD.FTZ R13, R191, R50 ;  /* 0x00000032bf0d7221 */ /* 0x004fce0000010000 */
[----:B------:R-:W2:Y:S01]  /*5990*/  MUFU.EX2 R198, R198 ;  /* 0x000000c600c67308 */ /* 0x000ea20000000800 */
[C---:B-1----:R-:W-:Y:S01]  /*59a0*/  FADD.FTZ R15, R127.reuse, R52 ;  /* 0x000000347f0f7221 */ /* 0x042fe20000010000 */
[----:B------:R-:W-:-:S06]  /*59b0*/  F2FP.F16.F32.PACK_AB R196, R127, R196 ;  /* 0x000000c47fc4723e */ /* 0x000fcc00000000ff */
[----:B------:R-:W1:Y:S01]  /*59c0*/  MUFU.EX2 R193, R193 ;  /* 0x000000c100c17308 */ /* 0x000e620000000800 */
[C---:B0-----:R-:W-:Y:S01]  /*59d0*/  FADD.FTZ R52, R34.reuse, R13 ;  /* 0x0000000d22347221 */ /* 0x041fe20000010000 */
[----:B------:R-:W-:Y:S01]  /*59e0*/  F2FP.F16.F32.PACK_AB R191, R34, R191 ;  /* 0x000000bf22bf723e */ /* 0x000fe200000000ff */
[----:B------:R-:W-:-:S05]  /*59f0*/  IMAD.MOV.U32 R34, RZ, RZ, R87 ;  /* 0x000000ffff227224 */ /* 0x000fca00078e0057 */
[----:B------:R-:W0:Y:S01]  /*5a00*/  MUFU.EX2 R129, R129 ;  /* 0x0000008100817308 */ /* 0x000e220000000800 */
[----:B--2---:R-:W-:-:S07]  /*5a10*/  FADD.FTZ R54, R198, R15 ;  /* 0x0000000fc6367221 */ /* 0x004fce0000010000 */
[----:B------:R-:W2:Y:S01]  /*5a20*/  MUFU.EX2 R36, R36 ;  /* 0x0000002400247308 */ /* 0x000ea20000000800 */
[----:B-1----:R-:W-:-:S07]  /*5a30*/  FADD.FTZ R13, R193, R52 ;  /* 0x00000034c10d7221 */ /* 0x002fce0000010000 */
[----:B------:R-:W1:Y:S01]  /*5a40*/  MUFU.EX2 R200, R200 ;  /* 0x000000c800c87308 */ /* 0x000e620000000800 */
[C---:B0-----:R-:W-:Y:S01]  /*5a50*/  FADD.FTZ R15, R129.reuse, R54 ;  /* 0x00000036810f7221 */ /* 0x041fe20000010000 */
[----:B------:R-:W-:-:S06]  /*5a60*/  F2FP.F16.F32.PACK_AB R198, R129, R198 ;  /* 0x000000c681c6723e */ /* 0x000fcc00000000ff */
[----:B------:R-:W0:Y:S01]  /*5a70*/  MUFU.EX2 R195, R195 ;  /* 0x000000c300c37308 */ /* 0x000e220000000800 */
[C---:B--2---:R-:W-:Y:S01]  /*5a80*/  FADD.FTZ R52, R36.reuse, R13 ;  /* 0x0000000d24347221 */ /* 0x044fe20000010000 */
[----:B------:R-:W-:Y:S01]  /*5a90*/  F2FP.F16.F32.PACK_AB R193, R36, R193 ;  /* 0x000000c124c1723e */ /* 0x000fe200000000ff */
[----:B------:R-:W-:-:S05]  /*5aa0*/  IMAD.MOV.U32 R36, RZ, RZ, R87 ;  /* 0x000000ffff247224 */ /* 0x000fca00078e0057 */
[----:B------:R-:W2:Y:S01]  /*5ab0*/  MUFU.EX2 R131, R131 ;  /* 0x0000008300837308 */ /* 0x000ea20000000800 */
[----:B-1----:R-:W-:-:S07]  /*5ac0*/  FADD.FTZ R54, R200, R15 ;  /* 0x0000000fc8367221 */ /* 0x002fce0000010000 */
        /* <DEDUP_REMOVED lines=10> */
[----:B0-----:R-:W-:Y:S01]  /*5b70*/  FADD.FTZ R56, R202, R15 ;  /* 0x0000000fca387221 */ /* 0x001fe20000010000 */
[----:B------:R-:W-:-:S03]  /*5b80*/  F2FP.F16.F32.PACK_AB R202, R39, R202 ;  /* 0x000000ca27ca723e */ /* 0x000fc600000000ff */
[----:B------:R-:W-:Y:S01]  /*5b90*/  FADD.FTZ R15, R39, R56 ;  /* 0x00000038270f7221 */ /* 0x000fe20000010000 */
[----:B------:R-:W-:Y:S02]  /*5ba0*/  IMAD.MOV.U32 R39, RZ, RZ, R87 ;  /* 0x000000ffff277224 */ /* 0x000fe400078e0057 */
[----:B------:R-:W0:Y:S01]  /*5bb0*/  MUFU.EX2 R204, R204 ;  /* 0x000000cc00cc7308 */ /* 0x000e220000000800 */
[----:B--2---:R-:W-:-:S07]  /*5bc0*/  FADD.FTZ R13, R197, R54 ;  /* 0x00000036c50d7221 */ /* 0x004fce0000010000 */
        /* <DEDUP_REMOVED lines=10> */
[----:B------:R-:W-:Y:S01]  /*5c70*/  F2FP.F16.F32.PACK_AB R204, R27, R204 ;  /* 0x000000cc1bcc723e */ /* 0x000fe200000000ff */
[----:B------:R-:W-:-:S05]  /*5c80*/  IMAD.MOV.U32 R27, RZ, RZ, R87 ;  /* 0x000000ffff1b7224 */ /* 0x000fca00078e0057 */
        /* <DEDUP_REMOVED lines=10> */
[----:B------:R-:W-:Y:S01]  /*5d30*/  F2FP.F16.F32.PACK_AB R206, R31, R206 ;  /* 0x000000ce1fce723e */ /* 0x000fe200000000ff */
[----:B------:R-:W-:-:S05]  /*5d40*/  IMAD.MOV.U32 R31, RZ, RZ, R87 ;  /* 0x000000ffff1f7224 */ /* 0x000fca00078e0057 */
        /* <DEDUP_REMOVED lines=17> */
[----:B------:R0:W3:Y:S01]  /*5e60*/  MUFU.EX2 R12, R51 ;  /* 0x00000033000c7308 */ /* 0x0000e20000000800 */
[----:B--2---:R-:W-:-:S07]  /*5e70*/  FADD.FTZ R13, R205, R56 ;  /* 0x00000038cd0d7221 */ /* 0x004fce0000010000 */
[----:B------:R-:W2:Y:S01]  /*5e80*/  MUFU.EX2 R212, R212 ;  /* 0x000000d400d47308 */ /* 0x000ea20000000800 */
[C---:B-1----:R-:W-:Y:S01]  /*5e90*/  FADD.FTZ R15, R141.reuse, R58 ;  /* 0x0000003a8d0f7221 */ /* 0x042fe20000010000 */
[----:B------:R-:W-:Y:S01]  /*5ea0*/  F2FP.F16.F32.PACK_AB R210, R141, R210 ;  /* 0x000000d28dd2723e */ /* 0x000fe200000000ff */
[----:B0-----:R-:W-:-:S05]  /*5eb0*/  IMAD.MOV.U32 R51, RZ, RZ, R87 ;  /* 0x000000ffff337224 */ /* 0x001fca00078e0057 */
[----:B------:R-:W0:Y:S01]  /*5ec0*/  MUFU.EX2 R207, R207 ;  /* 0x000000cf00cf7308 */ /* 0x000e220000000800 */
[C---:B---3--:R-:W-:Y:S01]  /*5ed0*/  FADD.FTZ R56, R12.reuse, R13 ;  /* 0x0000000d0c387221 */ /* 0x048fe20000010000 */
[----:B------:R-:W-:-:S06]  /*5ee0*/  F2FP.F16.F32.PACK_AB R205, R12, R205 ;  /* 0x000000cd0ccd723e */ /* 0x000fcc00000000ff */
[----:B------:R-:W1:Y:S01]  /*5ef0*/  MUFU.EX2 R143, R143 ;  /* 0x0000008f008f7308 */ /* 0x000e620000000800 */
[----:B--2---:R-:W-:-:S07]  /*5f00*/  FADD.FTZ R58, R212, R15 ;  /* 0x0000000fd43a7221 */ /* 0x004fce0000010000 */
[----:B------:R2:W3:Y:S01]  /*5f10*/  MUFU.EX2 R50, R55 ;  /* 0x0000003700327308 */ /* 0x0004e20000000800 */
[----:B0-----:R-:W-:-:S07]  /*5f20*/  FADD.FTZ R13, R207, R56 ;  /* 0x00000038cf0d7221 */ /* 0x001fce0000010000 */
[----:B------:R-:W0:Y:S01]  /*5f30*/  MUFU.EX2 R214, R214 ;  /* 0x000000d600d67308 */ /* 0x000e220000000800 */
[C---:B-1----:R-:W-:Y:S01]  /*5f40*/  FADD.FTZ R15, R143.reuse, R58 ;  /* 0x0000003a8f0f7221 */ /* 0x042fe20000010000 */
[----:B------:R-:W-:Y:S01]  /*5f50*/  F2FP.F16.F32.PACK_AB R212, R143, R212 ;  /* 0x000000d48fd4723e */ /* 0x000fe200000000ff */
[----:B--2---:R-:W-:-:S05]  /*5f60*/  IMAD.MOV.U32 R55, RZ, RZ, R87 ;  /* 0x000000ffff377224 */ /* 0x004fca00078e0057 */
[----:B------:R-:W1:Y:S01]  /*5f70*/  MUFU.EX2 R45, R45 ;  /* 0x0000002d002d7308 */ /* 0x000e620000000800 */
[C---:B---3--:R-:W-:Y:S01]  /*5f80*/  FADD.FTZ R58, R50.reuse, R13 ;  /* 0x0000000d323a7221 */ /* 0x048fe20000010000 */
[----:B------:R-:W-:Y:S01]  /*5f90*/  F2FP.F16.F32.PACK_AB R207, R50, R207 ;  /* 0x000000cf32cf723e */ /* 0x000fe200000000ff */
[----:B------:R-:W-:-:S05]  /*5fa0*/  IMAD.MOV.U32 R50, RZ, RZ, R87 ;  /* 0x000000ffff327224 */ /* 0x000fca00078e0057 */
[----:B------:R-:W2:Y:S01]  /*5fb0*/  MUFU.EX2 R147, R147 ;  /* 0x0000009300937308 */ /* 0x000ea20000000800 */
[----:B0-----:R-:W-:-:S07]  /*5fc0*/  FADD.FTZ R60, R214, R15 ;  /* 0x0000000fd63c7221 */ /* 0x001fce0000010000 */
[----:B------:R0:W3:Y:S01]  /*5fd0*/  MUFU.EX2 R52, R43 ;  /* 0x0000002b00347308 */ /* 0x0000e20000000800 */
[----:B-1----:R-:W-:-:S07]  /*5fe0*/  FADD.FTZ R13, R45, R58 ;  /* 0x0000003a2d0d7221 */ /* 0x002fce0000010000 */
[----:B------:R-:W1:Y:S01]  /*5ff0*/  MUFU.EX2 R216, R216 ;  /* 0x000000d800d87308 */ /* 0x000e620000000800 */
[C---:B--2---:R-:W-:Y:S01]  /*6000*/  FADD.FTZ R15, R147.reuse, R60 ;  /* 0x0000003c930f7221 */ /* 0x044fe20000010000 */
[----:B------:R-:W-:Y:S01]  /*6010*/  F2FP.F16.F32.PACK_AB R214, R147, R214 ;  /* 0x000000d693d6723e */ /* 0x000fe200000000ff */
[----:B0-----:R-:W-:-:S05]  /*6020*/  IMAD.MOV.U32 R43, RZ, RZ, R87 ;  /* 0x000000ffff2b7224 */ /* 0x001fca00078e0057 */
[----:B------:R-:W0:Y:S01]  /*6030*/  MUFU.EX2 R33, R33 ;  /* 0x0000002100217308 */ /* 0x000e220000000800 */
[C---:B---3--:R-:W-:Y:S01]  /*6040*/  FADD.FTZ R58, R52.reuse, R13 ;  /* 0x0000000d343a7221 */ /* 0x048fe20000010000 */
[----:B------:R-:W-:Y:S01]  /*6050*/  F2FP.F16.F32.PACK_AB R209, R52, R45 ;  /* 0x0000002d34d1723e */ /* 0x000fe200000000ff */
[--C-:B------:R-:W-:Y:S02]  /*6060*/  IMAD.MOV.U32 R52, RZ, RZ, R87.reuse ;  /* 0x000000ffff347224 */ /* 0x100fe400078e0057 */
[----:B------:R-:W-:-:S03]  /*6070*/  IMAD.MOV.U32 R45, RZ, RZ, R87 ;  /* 0x000000ffff2d7224 */ /* 0x000fc600078e0057 */
[----:B------:R-:W2:Y:S01]  /*6080*/  MUFU.EX2 R149, R149 ;  /* 0x0000009500957308 */ /* 0x000ea20000000800 */
[----:B-1----:R-:W-:-:S07]  /*6090*/  FADD.FTZ R60, R216, R15 ;  /* 0x0000000fd83c7221 */ /* 0x002fce0000010000 */
[----:B------:R1:W3:Y:S01]  /*60a0*/  MUFU.EX2 R40, R47 ;  /* 0x0000002f00287308 */ /* 0x0002e20000000800 */
[----:B0-----:R-:W-:-:S07]  /*60b0*/  FADD.FTZ R13, R33, R58 ;  /* 0x0000003a210d7221 */ /* 0x001fce0000010000 */
[----:B------:R-:W0:Y:S01]  /*60c0*/  MUFU.EX2 R218, R218 ;  /* 0x000000da00da7308 */ /* 0x000e220000000800 */
[C---:B--2---:R-:W-:Y:S01]  /*60d0*/  FADD.FTZ R15, R149.reuse, R60 ;  /* 0x0000003c950f7221 */ /* 0x044fe20000010000 */
[----:B------:R-:W-:Y:S01]  /*60e0*/  F2FP.F16.F32.PACK_AB R216, R149, R216 ;  /* 0x000000d895d8723e */ /* 0x000fe200000000ff */
[----:B-1----:R-:W-:-:S05]  /*60f0*/  IMAD.MOV.U32 R47, RZ, RZ, R87 ;  /* 0x000000ffff2f7224 */ /* 0x002fca00078e0057 */
[----:B------:R-:W1:Y:S01]  /*6100*/  MUFU.EX2 R25, R25 ;  /* 0x0000001900197308 */ /* 0x000e620000000800 */
[C---:B---3--:R-:W-:Y:S01]  /*6110*/  FADD.FTZ R60, R40.reuse, R13 ;  /* 0x0000000d283c7221 */ /* 0x048fe20000010000 */
[----:B------:R-:W-:Y:S01]  /*6120*/  F2FP.F16.F32.PACK_AB R211, R40, R33 ;  /* 0x0000002128d3723e */ /* 0x000fe200000000ff */
[--C-:B------:R-:W-:Y:S02]  /*6130*/  IMAD.MOV.U32 R40, RZ, RZ, R87.reuse ;  /* 0x000000ffff287224 */ /* 0x100fe400078e0057 */
[----:B------:R-:W-:-:S03]  /*6140*/  IMAD.MOV.U32 R33, RZ, RZ, R87 ;  /* 0x000000ffff217224 */ /* 0x000fc600078e0057 */
[----:B------:R2:W3:Y:S01]  /*6150*/  MUFU.EX2 R54, R35 ;  /* 0x0000002300367308 */ /* 0x0004e20000000800 */
[----:B0-----:R-:W-:-:S07]  /*6160*/  FADD.FTZ R62, R218, R15 ;  /* 0x0000000fda3e7221 */ /* 0x001fce0000010000 */
[----:B------:R-:W0:Y:S01]  /*6170*/  MUFU.EX2 R29, R29 ;  /* 0x0000001d001d7308 */ /* 0x000e220000000800 */
[----:B-1----:R-:W-:Y:S01]  /*6180*/  FADD.FTZ R15, R25, R60 ;  /* 0x0000003c190f7221 */ /* 0x002fe20000010000 */
[--C-:B------:R-:W-:Y:S02]  /*6190*/  IMAD.MOV.U32 R60, RZ, RZ, R87.reuse ;  /* 0x000000ffff3c7224 */ /* 0x100fe400078e0057 */
[----:B--2---:R-:W-:-:S04]  /*61a0*/  IMAD.MOV.U32 R35, RZ, RZ, R87 ;  /* 0x000000ffff237224 */ /* 0x004fc800078e0057 */
[----:B------:R-:W1:Y:S01]  /*61b0*/  MUFU.EX2 R56, R137 ;  /* 0x0000008900387308 */ /* 0x000e620000000800 */
[C---:B---3--:R-:W-:Y:S01]  /*61c0*/  FADD.FTZ R14, R54.reuse, R15 ;  /* 0x0000000f360e7221 */ /* 0x048fe20000010000 */
[----:B------:R-:W-:Y:S01]  /*61d0*/  F2FP.F16.F32.PACK_AB R213, R54, R25 ;  /* 0x0000001936d5723e */ /* 0x000fe200000000ff */
[--C-:B------:R-:W-:Y:S02]  /*61e0*/  IMAD.MOV.U32 R54, RZ, RZ, R87.reuse ;  /* 0x000000ffff367224 */ /* 0x100fe400078e0057 */
[----:B------:R-:W-:-:S03]  /*61f0*/  IMAD.MOV.U32 R25, RZ, RZ, R87 ;  /* 0x000000ffff197224 */ /* 0x000fc600078e0057 */
[----:B------:R-:W2:Y:S01]  /*6200*/  MUFU.EX2 R139, R139 ;  /* 0x0000008b008b7308 */ /* 0x000ea20000000800 */
[----:B0-----:R-:W-:-:S07]  /*6210*/  FADD.FTZ R15, R29, R14 ;  /* 0x0000000e1d0f7221 */ /* 0x001fce0000010000 */
[----:B------:R-:W0:Y:S01]  /*6220*/  MUFU.EX2 R58, R135 ;  /* 0x00000087003a7308 */ /* 0x000e220000000800 */
[C---:B-1----:R-:W-:Y:S01]  /*6230*/  FADD.FTZ R20, R56.reuse, R15 ;  /* 0x0000000f38147221 */ /* 0x042fe20000010000 */
[----:B------:R-:W-:Y:S01]  /*6240*/  F2FP.F16.F32.PACK_AB R215, R56, R29 ;  /* 0x0000001d38d7723e */ /* 0x000fe200000000ff */
[--C-:B------:R-:W-:Y:S02]  /*6250*/  IMAD.MOV.U32 R56, RZ, RZ, R87.reuse ;  /* 0x000000ffff387224 */ /* 0x100fe400078e0057 */
[----:B------:R-:W-:-:S03]  /*6260*/  IMAD.MOV.U32 R29, RZ, RZ, R87 ;  /* 0x000000ffff1d7224 */ /* 0x000fc600078e0057 */
[----:B------:R-:W1:Y:S01]  /*6270*/  MUFU.EX2 R145, R145 ;  /* 0x0000009100917308 */ /* 0x000e620000000800 */
[----:B--2---:R-:W-:-:S07]  /*6280*/  FADD.FTZ R15, R139, R20 ;  /* 0x000000148b0f7221 */ /* 0x004fce0000010000 */
[----:B------:R-:W2:Y:S01]  /*6290*/  MUFU.EX2 R153, R153 ;  /* 0x0000009900997308 */ /* 0x000ea20000000800 */
[C---:B0-----:R-:W-:Y:S01]  /*62a0*/  FADD.FTZ R12, R58.reuse, R15 ;  /* 0x0000000f3a0c7221 */ /* 0x041fe20000010000 */
[----:B------:R-:W-:Y:S01]  /*62b0*/  F2FP.F16.F32.PACK_AB R217, R58, R139 ;  /* 0x0000008b3ad9723e */ /* 0x000fe200000000ff */
[----:B------:R-:W-:-:S05]  /*62c0*/  IMAD.MOV.U32 R58, RZ, RZ, R87 ;  /* 0x000000ffff3a7224 */ /* 0x000fca00078e0057 */
[----:B------:R-:W0:Y:S01]  /*62d0*/  MUFU.EX2 R14, R151 ;  /* 0x00000097000e7308 */ /* 0x000e220000000800 */
[----:B-1----:R-:W-:Y:S01]  /*62e0*/  FADD.FTZ R15, R145, R12 ;  /* 0x0000000c910f7221 */ /* 0x002fe20000010000 */
[C---:B--2---:R-:W-:Y:S01]  /*62f0*/  FADD.FTZ R13, R153.reuse, R62 ;  /* 0x0000003e990d7221 */ /* 0x044fe20000010000 */
[----:B------:R-:W-:Y:S01]  /*6300*/  F2FP.F16.F32.PACK_AB R218, R153, R218 ;  /* 0x000000da99da723e */ /* 0x000fe200000000ff */
[----:B------:R-:W-:Y:S02]  /*6310*/  IMAD.MOV.U32 R62, RZ, RZ, R87 ;  /* 0x000000ffff3e7224 */ /* 0x000fe400078e0057 */
[C---:B0-----:R-:W-:Y:S01]  /*6320*/  FADD.FTZ R12, R14.reuse, R15 ;  /* 0x0000000f0e0c7221 */ /* 0x041fe20000010000 */
[----:B------:R-:W-:Y:S01]  /*6330*/  F2FP.F16.F32.PACK_AB R219, R14, R145 ;  /* 0x000000910edb723e */ /* 0x000fe200000000ff */
[----:B------:R-:W-:Y:S06]  /*6340*/  @!P2 BRA `(.L_x_264) ;  /* 0x0000004c0080a947 */ /* 0x000fec0003800000 */
[----:B------:R-:W-:Y:S01]  /*6350*/  R2UR UR7, R2 ;  /* 0x00000000020772ca */ /* 0x000fe200000e0000 */
[----:B------:R-:W-:Y:S01]  /*6360*/  VIADD R14, R120, 0xfffffffe ;  /* 0xfffffffe780e7836 */ /* 0x000fe20000000000 */
[----:B------:R-:W-:Y:S01]  /*6370*/  CS2R R86, SRZ ;  /* 0x0000000000567805 */ /* 0x000fe2000001ff00 */
[----:B------:R-:W-:Y:S01]  /*6380*/  IMAD.MOV.U32 R15, RZ, RZ, R89 ;  /* 0x000000ffff0f7224 */ /* 0x000fe200078e0059 */
[----:B------:R-:W-:Y:S01]  /*6390*/  CS2R R84, SRZ ;  /* 0x0000000000547805 */ /* 0x000fe2000001ff00 */
[----:B------:R-:W-:Y:S01]  /*63a0*/  IMAD.MOV.U32 R20, RZ, RZ, R11 ;  /* 0x000000ffff147224 */ /* 0x000fe200078e000b */
[----:B------:R-:W-:Y:S01]  /*63b0*/  CS2R R82, SRZ ;  /* 0x0000000000527805 */ /* 0x000fe2000001ff00 */
[----:B------:R-:W-:Y:S01]  /*63c0*/  IMAD.MOV.U32 R21, RZ, RZ, R16 ;  /* 0x000000ffff157224 */ /* 0x000fe200078e0010 */
        /* <DEDUP_REMOVED lines=28> */
[----:B------:R-:W-:-:S07]  /*6590*/  CS2R R24, SRZ ;  /* 0x0000000000187805 */ /* 0x000fce000001ff00 */
.L_x_273:
[----:B------:R-:W-:Y:S01]  /*65a0*/  R2UR UR11, R22 ;  /* 0x00000000160b72ca */ /* 0x000fe200000e0000 */
[----:B------:R-:W-:-:S04]  /*65b0*/  UIADD3 UR6, UR7, 0x1, URZ ;  /* 0x0000000107067890 */ /* 0x000fc8000fffe03f */
[----:B------:R-:W-:-:S04]  /*65c0*/  UISETP.NE.AND UP0, UPT, UR6, 0x2, UPT ;  /* 0x000000020600788c */ /* 0x000fc8000bf05270 */
[----:B------:R-:W-:Y:S02]  /*65d0*/  USEL UR10, URZ, 0x1, UP0 ;  /* 0x000000013f0a7887 */ /* 0x000fe40008000000 */
[----:B------:R-:W-:Y:S02]  /*65e0*/  USEL UR6, UR6, URZ, UP0 ;  /* 0x0000003f06067287 */ /* 0x000fe40008000000 */
[----:B------:R-:W-:Y:S02]  /*65f0*/  ISETP.NE.AND P3, PT, RZ, UR11, PT ;  /* 0x0000000bff007c0c */ /* 0x000fe4000bf65270 */
[----:B------:R-:W-:Y:S02]  /*6600*/  LOP3.LUT R16, R21, UR10, RZ, 0x3c, !PT ;  /* 0x0000000a15107c12 */ /* 0x000fe4000f8e3cff */
[----:B------:R-:W-:-:S09]  /*6610*/  IMAD.U32 R2, RZ, RZ, UR6 ;  /* 0x00000006ff027e24 */ /* 0x000fd2000f8e00ff */
[----:B------:R-:W-:Y:S05]  /*6620*/  @P3 BRA `(.L_x_265) ;  /* 0x0000000000343947 */ /* 0x000fea0003800000 */
[----:B------:R-:W-:Y:S05]  /*6630*/  @!P0 BRA `(.L_x_266) ;  /* 0x0000000000048947 */ /* 0x000fea0003800000 */
[----:B------:R-:W-:Y:S01]  /*6640*/  BPT.TRAP 0x1 ;  /* 0x000000040000795c */ /* 0x000fe20000300000 */
.L_x_266:
[----:B------:R-:W0:Y:S01]  /*6650*/  S2UR UR10, SR_CgaCtaId ;  /* 0x00000000000a79c3 */ /* 0x000e220000008800 */
[----:B------:R-:W-:Y:S01]  /*6660*/  UMOV UR6, 0x400 ;  /* 0x0000040000067882 */ /* 0x000fe20000000000 */
[----:B------:R-:W-:Y:S01]  /*6670*/  SHF.L.U32 R11, R16, 0x1f, RZ ;  /* 0x0000001f100b7819 */ /* 0x000fe200000006ff */
[----:B0-----:R-:W-:-:S06]  /*6680*/  ULEA UR6, UR10, UR6, 0x18 ;  /* 0x000000060a067291 */ /* 0x001fcc000f8ec03f */
[----:B------:R-:W-:-:S04]  /*6690*/  LEA R0, R2, UR6, 0x3 ;  /* 0x0000000602007c11 */ /* 0x000fc8000f8e18ff */
[----:B------:R0:W1:Y:S01]  /*66a0*/  SYNCS.PHASECHK.TRANS64.TRYWAIT P2, [R0+URZ+0x34830], R11 ;  /* 0x0348300b000075a7 */ /* 0x000062000804017f */
[----:B------:R-:W-:Y:S05]  /*66b0*/  @!P0 BRA `(.L_x_267) ;  /* 0x0000000000048947 */ /* 0x000fea0003800000 */
[----:B------:R-:W-:Y:S01]  /*66c0*/  BPT.TRAP 0x1 ;  /* 0x000000040000795c */ /* 0x000fe20000300000 */
.L_x_267:
[----:B-1----:R-:W-:Y:S05]  /*66d0*/  @P2 BRA `(.L_x_265) ;  /* 0x0000000000082947 */ /* 0x002fea0003800000 */
[----:B------:R-:W1:Y:S02]  /*66e0*/  SYNCS.PHASECHK.TRANS64.TRYWAIT P2, [R0+URZ+0x34830], R11 ;  /* 0x0348300b000075a7 */ /* 0x000e64000804017f */
[----:B-1----:R-:W-:Y:S05]  /*66f0*/  @!P2 BRA `(.L_x_268) ;  /* 0x000000bc00a0a947 */ /* 0x002fea0003800000 */
.L_x_265:
[----:B------:R-:W2:Y:S01]  /*6700*/  S2R R10, SR_TID.X ;  /* 0x00000000000a7919 */ /* 0x000ea20000002100 */
[----:B01----:R-:W-:Y:S01]  /*6710*/  IMAD R0, R2, 0xb00, R3 ;  /* 0x00000b0002007824 */ /* 0x003fe200078e0203 */
        /* <DEDUP_REMOVED lines=13> */
[----:B------:R-:W-:Y:S01]  /*67f0*/  UMOV UR56, UR14 ;  /* 0x0000000e00387c82 */ /* 0x000fe20008000000 */
[----:B------:R-:W-:Y:S01]  /*6800*/  UMOV UR24, UR14 ;  /* 0x0000000e00187c82 */ /* 0x000fe20008000000 */
[----:B------:R-:W-:Y:S01]  /*6810*/  UMOV UR57, UR15 ;  /* 0x0000000f00397c82 */ /* 0x000fe20008000000 */
[----:B------:R-:W-:Y:S01]  /*6820*/  UMOV UR25, UR15 ;  /* 0x0000000f00197c82 */ /* 0x000fe20008000000 */
[----:B------:R-:W-:Y:S01]  /*6830*/  UMOV UR58, UR6 ;  /* 0x00000006003a7c82 */ /* 0x000fe20008000000 */
[----:B------:R-:W-:Y:S01]  /*6840*/  UIADD3 UR26, UR6, 0x80, URZ ;  /* 0x00000080061a7890 */ /* 0x000fe2000fffe03f */
[----:B------:R-:W-:Y:S01]  /*6850*/  R2UR UR19, R7 ;  /* 0x00000000071372ca */ /* 0x000fe200000e0000 */
        /* <DEDUP_REMOVED lines=11> */
[----:B------:R-:W-:Y:S01]  /*6910*/  VIADD R0, R10, 0x8 ;  /* 0x000000080a007836 */ /* 0x000fe20000000000 */
        /* <DEDUP_REMOVED lines=14> */
[----:B------:R-:W-:Y:S01]  /*6a00*/  UIADD3 UR22, UR6, 0x586, URZ ;  /* 0x0000058606167890 */ /* 0x000fe2000fffe03f */
        /* <DEDUP_REMOVED lines=563> */
[----:B0-----:R-:W-:Y:S05]  /*8d40*/  @P3 BRA `(.L_x_269) ;  /* 0x0000000000343947 */ /* 0x001fea0003800000 */
[----:B------:R-:W-:Y:S05]  /*8d50*/  @!P0 BRA `(.L_x_270) ;  /* 0x0000000000048947 */ /* 0x000fea0003800000 */
[----:B------:R-:W-:Y:S01]  /*8d60*/  BPT.TRAP 0x1 ;  /* 0x000000040000795c */ /* 0x000fe20000300000 */
.L_x_270:
[----:B------:R-:W0:Y:S01]  /*8d70*/  S2UR UR10, SR_CgaCtaId ;  /* 0x00000000000a79c3 */ /* 0x000e220000008800 */
[----:B------:R-:W-:Y:S01]  /*8d80*/  UMOV UR6, 0x400 ;  /* 0x0000040000067882 */ /* 0x000fe20000000000 */
[----:B------:R-:W-:Y:S01]  /*8d90*/  SHF.L.U32 R0, R21, 0x1f, RZ ;  /* 0x0000001f15007819 */ /* 0x000fe200000006ff */
[----:B0-----:R-:W-:-:S04]  /*8da0*/  ULEA UR6, UR10, UR6, 0x18 ;  /* 0x000000060a067291 */ /* 0x001fc8000f8ec03f */
[----:B------:R-:W-:-:S09]  /*8db0*/  ULEA UR6, UR7, UR6, 0x3 ;  /* 0x0000000607067291 */ /* 0x000fd2000f8e183f */
[----:B------:R0:W1:Y:S01]  /*8dc0*/  SYNCS.PHASECHK.TRANS64.TRYWAIT P2, [UR6+0x34850], R0 ;  /* 0x03485000ff0075a7 */ /* 0x0000620008040146 */
[----:B------:R-:W-:Y:S05]  /*8dd0*/  @!P0 BRA `(.L_x_271) ;  /* 0x0000000000048947 */ /* 0x000fea0003800000 */
[----:B------:R-:W-:Y:S01]  /*8de0*/  BPT.TRAP 0x1 ;  /* 0x000000040000795c */ /* 0x000fe20000300000 */
.L_x_271:
[----:B-1----:R-:W-:Y:S05]  /*8df0*/  @P2 BRA `(.L_x_269) ;  /* 0x0000000000082947 */ /* 0x002fea0003800000 */
[----:B------:R-:W1:Y:S02]  /*8e00*/  SYNCS.PHASECHK.TRANS64.TRYWAIT P2, [UR6+0x34850], R0 ;  /* 0x03485000ff0075a7 */ /* 0x000e640008040146 */
[----:B-1----:R-:W-:Y:S05]  /*8e10*/  @!P2 BRA `(.L_x_272) ;  /* 0x0000009400eca947 */ /* 0x002fea0003800000 */
.L_x_269:
[----:B------:R-:W2:Y:S01]  /*8e20*/  S2UR UR10, SR_CgaCtaId ;  /* 0x00000000000a79c3 */ /* 0x000ea20000008800 */
[----:B------:R-:W-:Y:S01]  /*8e30*/  UMOV UR6, 0x400 ;  /* 0x0000040000067882 */ /* 0x000fe20000000000 */
[----:B------:R-:W-:Y:S01]  /*8e40*/  WARPGROUP.ARRIVE ;  /* 0x00000000000079c5 */ /* 0x000fe20000000000 */
[----:B------:R-:W-:Y:S01]  /*8e50*/  UMOV UR11, 0x40000040 ;  /* 0x40000040000b7882 */ /* 0x000fe20000000000 */
[----:B------:R-:W-:-:S04]  /*8e60*/  FMNMX.FTZ R10, R168, R20, !PT ;  /* 0x00000014a80a7209 */ /* 0x000fc80007810000 */
[----:B------:R-:W3:Y:S01]  /*8e70*/  S2R R231, SR_TID.X ;  /* 0x0000000000e77919 */ /* 0x000ee20000002100 */
[C---:B------:R-:W-:Y:S01]  /*8e80*/  ISETP.GT.AND P2, PT, R14.reuse, RZ, PT ;  /* 0x000000ff0e00720c */ /* 0x040fe20003f44270 */
[----:B------:R-:W-:Y:S01]  /*8e90*/  VIADD R14, R14, 0xffffffff ;  /* 0xffffffff0e0e7836 */ /* 0x000fe20000000000 */
[----:B-1----:R-:W-:-:S04]  /*8ea0*/  FMNMX.FTZ R11, R169, R10, !PT ;  /* 0x0000000aa90b7209 */ /* 0x002fc80007810000 */
[----:B------:R-:W-:-:S04]  /*8eb0*/  FMNMX.FTZ R10, R172, R11, !PT ;  /* 0x0000000bac0a7209 */ /* 0x000fc80007810000 */
[----:B------:R-:W-:-:S04]  /*8ec0*/  FMNMX.FTZ R11, R173, R10, !PT ;  /* 0x0000000aad0b7209 */ /* 0x000fc80007810000 */
[----:B------:R-:W-:Y:S01]  /*8ed0*/  FMNMX.FTZ R10, R160, R11, !PT ;  /* 0x0000000ba00a7209 */ /* 0x000fe20007810000 */
[----:B--2---:R-:W-:-:S03]  /*8ee0*/  ULEA UR6, UR10, UR6, 0x18 ;  /* 0x000000060a067291 */ /* 0x004fc6000f8ec03f */
[----:B------:R-:W-:-:S04]  /*8ef0*/  FMNMX.FTZ R11, R161, R10, !PT ;  /* 0x0000000aa10b7209 */ /* 0x000fc80007810000 */
[----:B------:R-:W-:Y:S01]  /*8f00*/  FMNMX.FTZ R10, R164, R11, !PT ;  /* 0x0000000ba40a7209 */ /* 0x000fe20007810000 */
[----:B0-----:R-:W-:-:S03]  /*8f10*/  IMAD.U32 R0, RZ, RZ, UR6 ;  /* 0x00000006ff007e24 */ /* 0x001fc6000f8e00ff */
[----:B------:R-:W-:Y:S02]  /*8f20*/  FMNMX.FTZ R11, R165, R10, !PT ;  /* 0x0000000aa50b7209 */ /* 0x000fe40007810000 */
[----:B------:R-:W-:Y:S02]  /*8f30*/  R2UR UR6, R0 ;  /* 0x00000000000672ca */ /* 0x000fe400000e0000 */
[----:B------:R-:W-:Y:S02]  /*8f40*/  FMNMX.FTZ R10, R152, R11, !PT ;  /* 0x0000000b980a7209 */ /* 0x000fe40007810000 */
[----:B---3--:R-:W-:Y:S02]  /*8f50*/  SHF.R.U32.HI R231, RZ, 0x7, R231 ;  /* 0x00000007ffe77819 */ /* 0x008fe400000116e7 */
[----:B------:R-:W-:-:S04]  /*8f60*/  FMNMX.FTZ R11, R153, R10, !PT ;  /* 0x0000000a990b7209 */ /* 0x000fc80007810000 */
[----:B------:R-:W-:-:S03]  /*8f70*/  FMNMX.FTZ R10, R156, R11, !PT ;  /* 0x0000000b9c0a7209 */ /* 0x000fc60007810000 */
[----:B------:R-:W-:Y:S01]  /*8f80*/  UIADD3 UR6, UR6, 0x400, URZ ;  /* 0x0000040006067890 */ /* 0x000fe2000fffe03f */
[----:B------:R-:W-:-:S03]  /*8f90*/  FMNMX.FTZ R11, R157, R10, !PT ;  /* 0x0000000a9d0b7209 */ /* 0x000fc60007810000 */
[----:B------:R-:W-:Y:S01]  /*8fa0*/  USHF.R.U32.HI UR6, URZ, 0x4, UR6 ;  /* 0x000000043f067899 */ /* 0x000fe20008011606 */
[----:B------:R-:W-:-:S03]  /*8fb0*/  FMNMX.FTZ R10, R144, R11, !PT ;  /* 0x0000000b900a7209 */ /* 0x000fc60007810000 */
        /* <DEDUP_REMOVED lines=39> */
[----:B------:R-:W-:Y:S02]  /*9230*/  FMNMX.FTZ R176, R93, R10, !PT ;  /* 0x0000000a5db07209 */ /* 0x000fe40007810000 */
[----:B------:R-:W0:Y:S03]  /*9240*/  LDC R10, c[0x0][0x988] ;  /* 0x00026200ff0a7b82 */ /* 0x000e260000000800 */
[----:B------:R-:W-:Y:S01]  /*9250*/  HGMMA.64x128x16.F32 R24, R180, gdesc[UR8].tnspB, R24, gsb0 ;  /* 0x41e00008b4187df0 */ /* 0x000fe20008000818 */
[----:B------:R-:W-:Y:S01]  /*9260*/  UIADD3 UR10, UR6, 0x100, URZ ;  /* 0x00000100060a7890 */ /* 0x000fe2000fffe03f */
[----:B------:R-:W1:Y:S01]  /*9270*/  SHFL.BFLY PT, R11, R176, 0x2, 0x1f ;  /* 0x0c401f00b00b7f89 */ /* 0x000e6200000e0000 */
[----:B------:R-:W-:Y:S01]  /*9280*/  UMOV UR11, 0x40000040 ;  /* 0x40000040000b7882 */ /* 0x000fe20000000000 */
[----:B-1----:R-:W-:-:S05]  /*9290*/  FMNMX.FTZ R178, R176, R11, !PT ;  /* 0x0000000bb0b27209 */ /* 0x002fca0007810000 */
[----:B------:R-:W1:Y:S02]  /*92a0*/  SHFL.BFLY PT, R11, R178, 0x1, 0x1f ;  /* 0x0c201f00b20b7f89 */ /* 0x000e6400000e0000 */
[----:B-1----:R-:W-:-:S05]  /*92b0*/  FMNMX.FTZ R11, R178, R11, !PT ;  /* 0x0000000bb20b7209 */ /* 0x002fca0007810000 */
[----:B------:R-:W-:-:S04]  /*92c0*/  FADD.FTZ R21, -R11, R20 ;  /* 0x000000140b157221 */ /* 0x000fc80000010100 */
[-C--:B0-----:R-:W-:Y:S01]  /*92d0*/  FMUL.FTZ R20, R21, R10.reuse ;  /* 0x0000000a15147220 */ /* 0x081fe20000410000 */
[----:B------:R-:W-:-:S04]  /*92e0*/  FMUL.FTZ R21, R11, R10 ;  /* 0x0000000a0b157220 */ /* 0x000fc80000410000 */
        /* <DEDUP_REMOVED lines=22> */
[----:B------:R-:W-:Y:S01]  /*9450*/  FFMA.FTZ R92, R92, R10, -R21 ;  /* 0x0000000a5c5c7223 */ /* 0x000fe20000010815 */
[----:B------:R-:W-:Y:S08]  /*9460*/  MUFU.EX2 R20, R20 ;  /* 0x0000001400147308 */ /* 0x000ff00000000800 */
[----:B------:R-:W0:Y:S08]  /*9470*/  MUFU.EX2 R177, R177 ;  /* 0x000000b100b17308 */ /* 0x000e300000000800 */
[----:B------:R-:W1:Y:S08]  /*9480*/  MUFU.EX2 R176, R176 ;  /* 0x000000b000b07308 */ /* 0x000e700000000800 */
[----:B------:R-:W-:Y:S01]  /*9490*/  MUFU.EX2 R178, R178 ;  /* 0x000000b200b27308 */ /* 0x000fe20000000800 */
[----:B0-----:R-:W-:-:S07]  /*94a0*/  FFMA.FTZ R13, R20, R13, R177 ;  /* 0x0000000d140d7223 */ /* 0x001fce00000100b1 */
[----:B------:R-:W-:Y:S01]  /*94b0*/  MUFU.EX2 R169, R169 ;  /* 0x000000a900a97308 */ /* 0x000fe20000000800 */
[C---:B-1----:R-:W-:Y:S01]  /*94c0*/  FADD.FTZ R13, R176.reuse, R13 ;  /* 0x0000000db00d7221 */ /* 0x042fe20000010000 */
[----:B------:R-:W-:-:S06]  /*94d0*/  F2FP.F16.F32.PACK_AB R176, R176, R177 ;  /* 0x000000b1b0b0723e */ /* 0x000fcc00000000ff */
[----:B------:R-:W-:Y:S08]  /*94e0*/  MUFU.EX2 R173, R173 ;  /* 0x000000ad00ad7308 */ /* 0x000ff00000000800 */
        /* <DEDUP_REMOVED lines=28> */
[-CC-:B------:R-:W-:Y:S01]  /*96b0*/  FFMA.FTZ R184, R152, R10.reuse, -R21.reuse ;  /* 0x0000000a98b87223 */ /* 0x180fe20000010815 */
        /* <DEDUP_REMOVED lines=17> */
[-CC-:B------:R-:W-:Y:S01]  /*97d0*/  FFMA.FTZ R188, R144, R10.reuse, -R21.reuse ;  /* 0x0000000a90bc7223 */ /* 0x180fe20000010815 */
        /* <DEDUP_REMOVED lines=78> */
[----:B------:R-:W-:Y:S01]  /*9cc0*/  UIADD3 UR6, UR6, 0x500, URZ ;  /* 0x0000050006067890 */ /* 0x000fe2000fffe03f */
[----:B------:R-:W-:Y:S01]  /*9cd0*/  MUFU.EX2 R204, R204 ;  /* 0x000000cc00cc7308 */ /* 0x000fe20000000800 */
[----:B------:R-:W-:-:S04]  /*9ce0*/  FMNMX.FTZ R112, R90, R133, !PT ;  /* 0x000000855a707209 */ /* 0x000fc80007810000 */
[----:B------:R-:W-:-:S03]  /*9cf0*/  FMNMX.FTZ R133, R91, R112, !PT ;  /* 0x000000705b857209 */ /* 0x000fc60007810000 */
[----:B------:R-:W-:Y:S01]  /*9d00*/  MUFU.EX2 R206, R206 ;  /* 0x000000ce00ce7308 */ /* 0x000fe20000000800 */
[----:B------:R-:W-:-:S04]  /*9d10*/  FMNMX.FTZ R112, R94, R133, !PT ;  /* 0x000000855e707209 */ /* 0x000fc80007810000 */
[----:B------:R-:W-:-:S05]  /*9d20*/  FMNMX.FTZ R112, R95, R112, !PT ;  /* 0x000000705f707209 */ /* 0x000fca0007810000 */
[----:B------:R-:W0:Y:S01]  /*9d30*/  SHFL.BFLY PT, R133, R112, 0x2, 0x1f ;  /* 0x0c401f0070857f89 */ /* 0x000e2200000e0000 */
[----:B------:R-:W-:Y:S02]  /*9d40*/  WARPGROUP.DEPBAR.LE gsb0, 0x0 ;  /* 0x00008000000079c5 */ /* 0x000fe40000010000 */
[----:B------:R-:W-:Y:S01]  /*9d50*/  WARPGROUP.ARRIVE ;  /* 0x00000000000079c5 */ /* 0x000fe20000000000 */
[-CC-:B------:R-:W-:Y:S01]  /*9d60*/  FFMA.FTZ R208, R104, R10.reuse, -R21.reuse ;  /* 0x0000000a68d07223 */ /* 0x180fe20000010815 */
[----:B0-----:R-:W-:Y:S01]  /*9d70*/  FMNMX.FTZ R104, R112, R133, !PT ;  /* 0x0000008570687209 */ /* 0x001fe20007810000 */
[-CC-:B------:R-:W-:Y:S01]  /*9d80*/  FFMA.FTZ R133, R89, R10.reuse, -R21.reuse ;  /* 0x0000000a59857223 */ /* 0x180fe20000010815 */
[-CC-:B------:R-:W-:Y:S01]  /*9d90*/  FFMA.FTZ R210, R108, R10.reuse, -R21.reuse ;  /* 0x0000000a6cd27223 */ /* 0x180fe20000010815 */
[----:B------:R-:W-:Y:S01]  /*9da0*/  FFMA.FTZ R108, R93, R10, -R21 ;  /* 0x0000000a5d6c7223 */ /* 0x000fe20000010815 */
[----:B------:R-:W-:Y:S01]  /*9db0*/  HGMMA.64x128x16.F32 R24, R212, gdesc[UR8].tnspB, R24, gsb0 ;  /* 0x41e00008d4187df0 */ /* 0x000fe20008000818 */
[----:B------:R-:W-:Y:S01]  /*9dc0*/  UMOV UR10, UR6 ;  /* 0x00000006000a7c82 */ /* 0x000fe20008000000 */
[----:B------:R-:W-:Y:S01]  /*9dd0*/  UMOV UR11, 0x40000040 ;  /* 0x40000040000b7882 */ /* 0x000fe20000000000 */
[----:B------:R-:W0:Y:S01]  /*9de0*/  SHFL.BFLY PT, R179, R104, 0x1, 0x1f ;  /* 0x0c201f0068b37f89 */ /* 0x000e2200000e0000 */
[----:B------:R-:W-:Y:S08]  /*9df0*/  MUFU.EX2 R208, R208 ;  /* 0x000000d000d07308 */ /* 0x000ff00000000800 */
[----:B------:R-:W-:Y:S08]  /*9e00*/  MUFU.EX2 R210, R210 ;  /* 0x000000d200d27308 */ /* 0x000ff00000000800 */
[----:B------:R-:W-:Y:S01]  /*9e10*/  MUFU.EX2 R133, R133 ;  /* 0x0000008500857308 */ /* 0x000fe20000000800 */
[----:B0-----:R-:W-:-:S05]  /*9e20*/  FMNMX.FTZ R89, R104, R179, !PT ;  /* 0x000000b368597209 */ /* 0x001fca0007810000 */
[C---:B------:R-:W-:Y:S01]  /*9e30*/  FADD.FTZ R21, -R89.reuse, R15 ;  /* 0x0000000f59157221 */ /* 0x040fe20000010100 */
[-C--:B------:R-:W-:Y:S01]  /*9e40*/  FMUL.FTZ R181, R89, R10.reuse ;  /* 0x0000000a59b57220 */ /* 0x080fe20000410000 */
[----:B------:R0:W-:Y:S02]  /*9e50*/  MUFU.EX2 R15, R108 ;  /* 0x0000006c000f7308 */ /* 0x0001e40000000800 */
[-C--:B------:R-:W-:Y:S01]  /*9e60*/  FMUL.FTZ R21, R21, R10.reuse ;  /* 0x0000000a15157220 */ /* 0x080fe20000410000 */
[-CC-:B------:R-:W-:Y:S01]  /*9e70*/  FFMA.FTZ R104, R170, R10.reuse, -R181.reuse ;  /* 0x0000000aaa687223 */ /* 0x180fe200000108b5 */
[-CC-:B------:R-:W-:Y:S01]  /*9e80*/  FFMA.FTZ R93, R171, R10.reuse, -R181.reuse ;  /* 0x0000000aab5d7223 */ /* 0x180fe200000108b5 */
[-CC-:B------:R-:W-:Y:S01]  /*9e90*/  FFMA.FTZ R179, R174, R10.reuse, -R181.reuse ;  /* 0x0000000aaeb37223 */ /* 0x180fe200000108b5 */
[-CC-:B------:R-:W-:Y:S01]  /*9ea0*/  FFMA.FTZ R197, R130, R10.reuse, -R181.reuse ;  /* 0x0000000a82c57223 */ /* 0x180fe200000108b5 */
[----:B------:R-:W-:Y:S01]  /*9eb0*/  @!P1 IMAD R130, R2, 0x8, R0 ;  /* 0x0000000802829824 */ /* 0x000fe200078e0200 */
[----:B------:R-:W-:Y:S01]  /*9ec0*/  MUFU.EX2 R21, R21 ;  /* 0x0000001500157308 */ /* 0x000fe20000000800 */
[-CC-:B------:R-:W-:Y:S01]  /*9ed0*/  FFMA.FTZ R140, R175, R10.reuse, -R181.reuse ;  /* 0x0000000aaf8c7223 */ /* 0x180fe200000108b5 */
[----:B------:R-:W-:Y:S01]  /*9ee0*/  FFMA.FTZ R136, R162, R10, -R181 ;  /* 0x0000000aa2887223 */ /* 0x000fe200000108b5 */
[----:B------:R-:W-:-:S02]  /*9ef0*/  @!P1 VIADD R130, R130, 0x34840 ;  /* 0x0003484082829836 */ /* 0x000fc40000000000 */
[-CC-:B------:R-:W-:Y:S01]  /*9f00*/  FFMA.FTZ R120, R131, R10.reuse, -R181.reuse ;  /* 0x0000000a83787223 */ /* 0x180fe200000108b5 */
[----:B------:R-:W-:Y:S01]  /*9f10*/  IADD3 R131, -R231, 0xb, RZ ;  /* 0x0000000be7837810 */ /* 0x000fe20007ffe1ff */
[-CC-:B------:R-:W-:Y:S01]  /*9f20*/  FFMA.FTZ R199, R134, R10.reuse, -R181.reuse ;  /* 0x0000000a86c77223 */ /* 0x180fe200000108b5 */
[-CC-:B------:R-:W-:Y:S01]  /*9f30*/  FFMA.FTZ R163, R163, R10.reuse, -R181.reuse ;  /* 0x0000000aa3a37223 */ /* 0x180fe200000108b5 */
[----:B------:R-:W1:Y:S01]  /*9f40*/  MUFU.EX2 R104, R104 ;  /* 0x0000006800687308 */ /* 0x000e620000000800 */
[-CC-:B------:R-:W-:Y:S01]  /*9f50*/  FFMA.FTZ R116, R139, R10.reuse, -R181.reuse ;  /* 0x0000000a8b747223 */ /* 0x180fe200000108b5 */
[----:B------:R-:W-:Y:S01]  /*9f60*/  @!P1 PRMT R134, RZ, 0x654, R130 ;  /* 0x00000654ff869816 */ /* 0x000fe20000000082 */
[----:B------:R-:W-:Y:S02]  /*9f70*/  IMAD.U32 R139, RZ, RZ, UR7 ;  /* 0x00000007ff8b7e24 */ /* 0x000fe4000f8e00ff */
        /* <DEDUP_REMOVED lines=8> */
[-CC-:B0-----:R-:W-:Y:S01]  /*a000*/  FFMA.FTZ R108, R159, R10.reuse, -R181.reuse ;  /* 0x0000000a9f6c7223 */ /* 0x181fe200000108b5 */
[-CC-:B------:R-:W-:Y:S01]  /*a010*/  FFMA.FTZ R205, R114, R10.reuse, -R181.reuse ;  /* 0x0000000a72cd7223 */ /* 0x180fe200000108b5 */
[-CC-:B------:R-:W-:Y:S01]  /*a020*/  FFMA.FTZ R189, R146, R10.reuse, -R181.reuse ;  /* 0x0000000a92bd7223 */ /* 0x180fe200000108b5 */
[--C-:B------:R-:W-:Y:S01]  /*a030*/  FFMA.FTZ R207, R118, R10, -R181.reuse ;  /* 0x0000000a76cf7223 */ /* 0x100fe200000108b5 */
[----:B------:R-:W0:Y:S01]  /*a040*/  MUFU.EX2 R179, R179 ;  /* 0x000000b300b37308 */ /* 0x000e220000000800 */
[----:B-1----:R-:W-:Y:S01]  /*a050*/  FFMA.FTZ R12, R21, R12, R104 ;  /* 0x0000000c150c7223 */ /* 0x002fe20000010068 */
[-CC-:B------:R-:W-:Y:S01]  /*a060*/  FFMA.FTZ R128, R147, R10.reuse, -R181.reuse ;  /* 0x0000000a93807223 */ /* 0x180fe200000108b5 */
[-CC-:B------:R-:W-:Y:S01]  /*a070*/  FFMA.FTZ R191, R150, R10.reuse, -R181.reuse ;  /* 0x0000000a96bf7223 */ /* 0x180fe200000108b5 */
[-CC-:B------:R-:W-:Y:S01]  /*a080*/  FFMA.FTZ R209, R106, R10.reuse, -R181.reuse ;  /* 0x0000000a6ad17223 */ /* 0x180fe200000108b5 */
[-CC-:B------:R-:W-:Y:S01]  /*a090*/  FFMA.FTZ R112, R151, R10.reuse, -R181.reuse ;  /* 0x0000000a97707223 */ /* 0x180fe200000108b5 */
[-CC-:B------:R-:W-:Y:S01]  /*a0a0*/  FFMA.FTZ R127, R127, R10.reuse, -R181.reuse ;  /* 0x0000000a7f7f7223 */ /* 0x180fe200000108b5 */
[-CC-:B------:R-:W-:Y:S01]  /*a0b0*/  FFMA.FTZ R211, R110, R10.reuse, -R181.reuse ;  /* 0x0000000a6ed37223 */ /* 0x180fe200000108b5 */
[----:B------:R-:W1:Y:S01]  /*a0c0*/  MUFU.EX2 R140, R140 ;  /* 0x0000008c008c7308 */ /* 0x000e620000000800 */
[----:B--2---:R-:W-:Y:S01]  /*a0d0*/  FADD.FTZ R122, R93, R12 ;  /* 0x0000000c5d7a7221 */ /* 0x004fe20000010000 */
[-CC-:B------:R-:W-:Y:S01]  /*a0e0*/  FFMA.FTZ R12, R123, R10.reuse, -R181.reuse ;  /* 0x0000000a7b0c7223 */ /* 0x180fe200000108b5 */
[-CC-:B------:R-:W-:Y:S01]  /*a0f0*/  FFMA.FTZ R193, R138, R10.reuse, -R181.reuse ;  /* 0x0000000a8ac17223 */ /* 0x180fe200000108b5 */
[-CC-:B------:R-:W-:Y:S01]  /*a100*/  FFMA.FTZ R195, R142, R10.reuse, -R181.reuse ;  /* 0x0000000a8ec37223 */ /* 0x180fe200000108b5 */
[-CC-:B------:R-:W-:Y:S01]  /*a110*/  FFMA.FTZ R115, R115, R10.reuse, -R181.reuse ;  /* 0x0000000a73737223 */ /* 0x180fe200000108b5 */
[-CC-:B------:R-:W-:Y:S01]  /*a120*/  FFMA.FTZ R124, R143, R10.reuse, -R181.reuse ;  /* 0x0000000a8f7c7223 */ /* 0x180fe200000108b5 */
[--C-:B------:R-:W-:Y:S01]  /*a130*/  FFMA.FTZ R135, R135, R10, -R181.reuse ;  /* 0x0000000a87877223 */ /* 0x100fe200000108b5 */
[----:B------:R-:W2:Y:S01]  /*a140*/  MUFU.EX2 R136, R136 ;  /* 0x0000008800887308 */ /* 0x000ea20000000800 */
[----:B------:R-:W-:Y:S01]  /*a150*/  F2FP.F16.F32.PACK_AB R177, R93, R104 ;  /* 0x000000685db1723e */ /* 0x000fe200000000ff */
        /* <DEDUP_REMOVED lines=10> */
[----:B------:R-:W-:Y:S01]  /*a200*/  FFMA.FTZ R95, R95, R10, -R181 ;  /* 0x0000000a5f5f7223 */ /* 0x000fe200000108b5 */
[----:B------:R-:W-:-:S03]  /*a210*/  R2UR UR7, R2 ;  /* 0x00000000020772ca */ /* 0x000fc600000e0000 */
[----:B------:R-:W4:Y:S08]  /*a220*/  MUFU.EX2 R183, R183 ;  /* 0x000000b700b77308 */ /* 0x000f300000000800 */
[----:B------:R-:W5:Y:S08]  /*a230*/  MUFU.EX2 R144, R144 ;  /* 0x0000009000907308 */ /* 0x000f700000000800 */
[----:B------:R-:W5:Y:S08]  /*a240*/  MUFU.EX2 R185, R185 ;  /* 0x000000b900b97308 */ /* 0x000f700000000800 */
[----:B------:R-:W5:Y:S08]  /*a250*/  MUFU.EX2 R132, R132 ;  /* 0x0000008400847308 */ /* 0x000f700000000800 */
[----:B------:R-:W5:Y:S08]  /*a260*/  MUFU.EX2 R187, R187 ;  /* 0x000000bb00bb7308 */ /* 0x000f700000000800 */
[----:B------:R-:W5:Y:S01]  /*a270*/  MUFU.EX2 R108, R108 ;  /* 0x0000006c006c7308 */ /* 0x000f620000000800 */
[----:B------:R-:W-:-:S02]  /*a280*/  WARPGROUP.DEPBAR.LE gsb0, 0x0 ;  /* 0x00008000000079c5 */ /* 0x000fc40000010000 */
[----:B------:R-:W-:Y:S01]  /*a290*/  WARPGROUP.ARRIVE ;  /* 0x00000000000079c5 */ /* 0x000fe20000000000 */
[----:B------:R-:W-:-:S04]  /*a2a0*/  F2FP.F16.F32.PACK_AB R212, R97, R96 ;  /* 0x0000006061d4723e */ /* 0x000fc800000000ff */
[----:B------:R-:W5:Y:S01]  /*a2b0*/  MUFU.EX2 R189, R189 ;  /* 0x000000bd00bd7308 */ /* 0x000f620000000800 */
[----:B------:R-:W-:Y:S01]  /*a2c0*/  F2FP.F16.F32.PACK_AB R214, R101, R100 ;  /* 0x0000006465d6723e */ /* 0x000fe200000000ff */
[----:B------:R-:W-:Y:S06]  /*a2d0*/  HGMMA.64x128x16.F32 R24, R216, gdesc[UR8].tnspB, R24, gsb0 ;  /* 0x41e00008d8187df0 */ /* 0x000fec0008000818 */
[----:B------:R-:W5:Y:S08]  /*a2e0*/  MUFU.EX2 R128, R128 ;  /* 0x0000008000807308 */ /* 0x000f700000000800 */
        /* <DEDUP_REMOVED lines=13> */
[----:B------:R-:W-:Y:S08]  /*a3c0*/  MUFU.EX2 R104, R107 ;  /* 0x0000006b00687308 */ /* 0x000ff00000000800 */
[----:B------:R-:W-:Y:S08]  /*a3d0*/  MUFU.EX2 R205, R205 ;  /* 0x000000cd00cd7308 */ /* 0x000ff00000000800 */
[----:B------:R-:W-:Y:S08]  /*a3e0*/  MUFU.EX2 R207, R207 ;  /* 0x000000cf00cf7308 */ /* 0x000ff00000000800 */
[----:B------:R-:W-:Y:S01]  /*a3f0*/  MUFU.EX2 R209, R209 ;  /* 0x000000d100d17308 */ /* 0x000fe20000000800 */
[----:B------:R-:W-:-:S02]  /*a400*/  WARPGROUP.DEPBAR.LE gsb0, 0x0 ;  /* 0x00008000000079c5 */ /* 0x000fc40000010000 */
[----:B------:R0:W-:Y:S06]  /*a410*/  BAR.ARV R131, 0x100 ;  /* 0x000400830000751d */ /* 0x0001ec0000002000 */
[----:B------:R1:W-:Y:S01]  /*a420*/  @!P1 SYNCS.ARRIVE.TRANS64.RED.A1T0 RZ, [R134+URZ], RZ ;  /* 0x000000ff86ff99a7 */ /* 0x0003e2000810043f */
[----:B------:R-:W-:Y:S01]  /*a430*/  MUFU.EX2 R211, R211 ;  /* 0x000000d300d37308 */ /* 0x000fe20000000800 */
[----:B------:R-:W-:Y:S01]  /*a440*/  F2FP.F16.F32.PACK_AB R216, R133, R88 ;  /* 0x0000005885d8723e */ /* 0x000fe200000000ff */
[----:B------:R-:W-:Y:S01]  /*a450*/  FMUL.FTZ R24, R24, R20 ;  /* 0x0000001418187220 */ /* 0x000fe20000410000 */
[----:B------:R-:W-:Y:S01]  /*a460*/  F2FP.F16.F32.PACK_AB R218, R15, R92 ;  /* 0x0000005c0fda723e */ /* 0x000fe200000000ff */
[-C--:B------:R-:W-:Y:S01]  /*a470*/  FMUL.FTZ R25, R25, R20.reuse ;  /* 0x0000001419197220 */ /* 0x080fe20000410000 */
[-C--:B------:R-:W-:Y:S01]  /*a480*/  FMUL.FTZ R28, R28, R20.reuse ;  /* 0x000000141c1c7220 */ /* 0x080fe20000410000 */
[-C--:B------:R-:W-:Y:S01]  /*a490*/  FMUL.FTZ R29, R29, R20.reuse ;  /* 0x000000141d1d7220 */ /* 0x080fe20000410000 */
[----:B-1----:R-:W-:Y:S01]  /*a4a0*/  @!P1 IMAD R134, R139, 0x8, R0 ;  /* 0x000000088b869824 */ /* 0x002fe200078e0200 */
[----:B------:R-:W-:Y:S01]  /*a4b0*/  MUFU.EX2 R99, R99 ;  /* 0x0000006300637308 */ /* 0x000fe20000000800 */
[-C--:B------:R-:W-:Y:S01]  /*a4c0*/  FMUL.FTZ R32, R32, R20.reuse ;  /* 0x0000001420207220 */ /* 0x080fe20000410000 */
[----:B------:R-:W-:Y:S01]  /*a4d0*/  FMUL.FTZ R33, R33, R20 ;  /* 0x0000001421217220 */ /* 0x000fe20000410000 */
[----:B0-----:R-:W-:-:S02]  /*a4e0*/  @!P1 VIADD R131, R134, 0x34860 ;  /* 0x0003486086839836 */ /* 0x001fc40000000000 */
[----:B------:R-:W-:Y:S01]  /*a4f0*/  FADD.FTZ R134, R178, R13 ;  /* 0x0000000db2867221 */ /* 0x000fe20000010000 */
[----:B------:R-:W-:Y:S01]  /*a500*/  FADD.FTZ R13, R179, R122 ;  /* 0x0000007ab30d7221 */ /* 0x000fe20000010000 */
[-C--:B------:R-:W-:Y:S01]  /*a510*/  FMUL.FTZ R36, R36, R20.reuse ;  /* 0x0000001424247220 */ /* 0x080fe20000410000 */
[-C--:B------:R-:W-:Y:S01]  /*a520*/  FMUL.FTZ R37, R37, R20.reuse ;  /* 0x0000001425257220 */ /* 0x080fe20000410000 */
[----:B------:R-:W-:Y:S01]  /*a530*/  FADD.FTZ R123, R169, R134 ;  /* 0x00000086a97b7221 */ /* 0x000fe20000010000 */
[----:B------:R-:W-:Y:S01]  /*a540*/  FADD.FTZ R13, R140, R13 ;  /* 0x0000000d8c0d7221 */ /* 0x000fe20000010000 */
[----:B------:R-:W-:Y:S01]  /*a550*/  MUFU.EX2 R103, R103 ;  /* 0x0000006700677308 */ /* 0x000fe20000000800 */
[----:B------:R-:W-:Y:S01]  /*a560*/  @!P1 PRMT R131, RZ, 0x654, R131 ;  /* 0x00000654ff839816 */ /* 0x000fe20000000083 */
[----:B------:R-:W-:Y:S01]  /*a570*/  FADD.FTZ R122, R180, R123 ;  /* 0x0000007bb47a7221 */ /* 0x000fe20000010000 */
[----:B--2---:R-:W-:Y:S01]  /*a580*/  FADD.FTZ R126, R136, R13 ;  /* 0x0000000d887e7221 */ /* 0x004fe20000010000 */
[-C--:B------:R-:W-:Y:S01]  /*a590*/  FMUL.FTZ R40, R40, R20.reuse ;  /* 0x0000001428287220 */ /* 0x080fe20000410000 */
[----:B------:R0:W-:Y:S01]  /*a5a0*/  @!P1 SYNCS.ARRIVE.TRANS64.RED.A1T0 RZ, [R131+URZ], RZ ;  /* 0x000000ff83ff99a7 */ /* 0x0001e2000810043f */
[----:B------:R-:W-:Y:S01]  /*a5b0*/  FADD.FTZ R13, R173, R122 ;  /* 0x0000007aad0d7221 */ /* 0x000fe20000010000 */
[----:B---3--:R-:W-:Y:S01]  /*a5c0*/  FADD.FTZ R126, R163, R126 ;  /* 0x0000007ea37e7221 */ /* 0x008fe20000010000 */
[----:B------:R-:W-:Y:S01]  /*a5d0*/  MUFU.EX2 R90, R90 ;  /* 0x0000005a005a7308 */ /* 0x000fe20000000800 */
[-C--:B------:R-:W-:Y:S01]  /*a5e0*/  FMUL.FTZ R41, R41, R20.reuse ;  /* 0x0000001429297220 */ /* 0x080fe20000410000 */
[----:B------:R-:W-:Y:S01]  /*a5f0*/  FADD.FTZ R114, R182, R13 ;  /* 0x0000000db6727221 */ /* 0x000fe20000010000 */
[----:B----4-:R-:W-:Y:S01]  /*a600*/  FADD.FTZ R13, R183, R126 ;  /* 0x0000007eb70d7221 */ /* 0x010fe20000010000 */
[-C--:B------:R-:W-:Y:S01]  /*a610*/  FMUL.FTZ R44, R44, R20.reuse ;  /* 0x000000142c2c7220 */ /* 0x080fe20000410000 */
[-C--:B------:R-:W-:Y:S01]  /*a620*/  FMUL.FTZ R45, R45, R20.reuse ;  /* 0x000000142d2d7220 */ /* 0x080fe20000410000 */
[----:B------:R-:W-:Y:S01]  /*a630*/  FADD.FTZ R123, R161, R114 ;  /* 0x00000072a17b7221 */ /* 0x000fe20000010000 */
[----:B-----5:R-:W-:Y:S01]  /*a640*/  FADD.FTZ R118, R144, R13 ;  /* 0x0000000d90767221 */ /* 0x020fe20000010000 */
[----:B------:R1:W2:Y:S01]  /*a650*/  MUFU.EX2 R114, R127 ;  /* 0x0000007f00727308 */ /* 0x0002a20000000800 */
[-C--:B------:R-:W-:Y:S01]  /*a660*/  FMUL.FTZ R48, R48, R20.reuse ;  /* 0x0000001430307220 */ /* 0x080fe20000410000 */
[----:B------:R-:W-:Y:S01]  /*a670*/  FADD.FTZ R122, R184, R123 ;  /* 0x0000007bb87a7221 */ /* 0x000fe20000010000 */
[----:B------:R-:W-:Y:S01]  /*a680*/  FADD.FTZ R13, R185, R118 ;  /* 0x00000076b90d7221 */ /* 0x000fe20000010000 */
[-C--:B------:R-:W-:Y:S01]  /*a690*/  FMUL.FTZ R49, R49, R20.reuse ;  /* 0x0000001431317220 */ /* 0x080fe20000410000 */
[----:B------:R-:W-:Y:S01]  /*a6a0*/  FMUL.FTZ R52, R52, R20 ;  /* 0x0000001434347220 */ /* 0x000fe20000410000 */
[----:B------:R-:W-:Y:S01]  /*a6b0*/  FADD.FTZ R123, R165, R122 ;  /* 0x0000007aa57b7221 */ /* 0x000fe20000010000 */
[----:B------:R-:W-:Y:S01]  /*a6c0*/  FADD.FTZ R106, R132, R13 ;  /* 0x0000000d846a7221 */ /* 0x000fe20000010000 */
[----:B------:R-:W-:Y:S01]  /*a6d0*/  FFMA.FTZ R13, R98, R10, -R181 ;  /* 0x0000000a620d7223 */ /* 0x000fe200000108b5 */
[----:B------:R-:W-:Y:S01]  /*a6e0*/  MUFU.EX2 R217, R91 ;  /* 0x0000005b00d97308 */ /* 0x000fe20000000800 */
[----:B------:R-:W-:Y:S01]  /*a6f0*/  FADD.FTZ R110, R186, R123 ;  /* 0x0000007bba6e7221 */ /* 0x000fe20000010000 */
[----:B------:R-:W-:Y:S01]  /*a700*/  FADD.FTZ R123, R187, R106 ;  /* 0x0000006abb7b7221 */ /* 0x000fe20000010000 */
[C---:B------:R-:W-:Y:S01]  /*a710*/  F2FP.F16.F32.PACK_AB R187, R108.reuse, R187 ;  /* 0x000000bb6cbb723e */ /* 0x040fe200000000ff */
[-C--:B------:R-:W-:Y:S01]  /*a720*/  FMUL.FTZ R53, R53, R20.reuse ;  /* 0x0000001435357220 */ /* 0x080fe20000410000 */
[----:B-1----:R-:W-:Y:S01]  /*a730*/  FADD.FTZ R127, R153, R110 ;  /* 0x0000006e997f7221 */ /* 0x002fe20000010000 */
[----:B------:R-:W-:Y:S01]  /*a740*/  FADD.FTZ R106, R108, R123 ;  /* 0x0000007b6c6a7221 */ /* 0x000fe20000010000 */
[-C--:B------:R-:W-:Y:S01]  /*a750*/  FMUL.FTZ R56, R56, R20.reuse ;  /* 0x0000001438387220 */ /* 0x080fe20000410000 */
[----:B------:R1:W3:Y:S01]  /*a760*/  MUFU.EX2 R98, R115 ;  /* 0x0000007300627308 */ /* 0x0002e20000000800 */
[----:B------:R-:W-:Y:S01]  /*a770*/  FADD.FTZ R110, R188, R127 ;  /* 0x0000007fbc6e7221 */ /* 0x000fe20000010000 */
[----:B------:R-:W-:Y:S01]  /*a780*/  FADD.FTZ R123, R189, R106 ;  /* 0x0000006abd7b7221 */ /* 0x000fe20000010000 */
[-C--:B------:R-:W-:Y:S01]  /*a790*/  FMUL.FTZ R57, R57, R20.reuse ;  /* 0x0000001439397220 */ /* 0x080fe20000410000 */
[-C--:B------:R-:W-:Y:S01]  /*a7a0*/  FMUL.FTZ R60, R60, R20.reuse ;  /* 0x000000143c3c7220 */ /* 0x080fe20000410000 */
[----:B------:R-:W-:Y:S01]  /*a7b0*/  FADD.FTZ R127, R145, R110 ;  /* 0x0000006e917f7221 */ /* 0x000fe20000010000 */
[----:B------:R-:W-:Y:S01]  /*a7c0*/  FADD.FTZ R106, R128, R123 ;  /* 0x0000007b806a7221 */ /* 0x000fe20000010000 */
[-C--:B------:R-:W-:Y:S01]  /*a7d0*/  FMUL.FTZ R61, R61, R20.reuse ;  /* 0x000000143d3d7220 */ /* 0x080fe20000410000 */
[----:B------:R4:W-:Y:S01]  /*a7e0*/  MUFU.EX2 R122, R13 ;  /* 0x0000000d007a7308 */ /* 0x0009e20000000800 */
[----:B------:R-:W-:Y:S01]  /*a7f0*/  FADD.FTZ R110, R190, R127 ;  /* 0x0000007fbe6e7221 */ /* 0x000fe20000010000 */
[----:B-1----:R-:W-:Y:S01]  /*a800*/  FADD.FTZ R115, R191, R106 ;  /* 0x0000006abf737221 */ /* 0x002fe20000010000 */
[----:B------:R-:W-:Y:S01]  /*a810*/  F2FP.F16.F32.PACK_AB R191, R112, R191 ;  /* 0x000000bf70bf723e */ /* 0x000fe200000000ff */
[-C--:B------:R-:W-:Y:S01]  /*a820*/  FMUL.FTZ R64, R64, R20.reuse ;  /* 0x0000001440407220 */ /* 0x080fe20000410000 */
[----:B------:R-:W-:Y:S01]  /*a830*/  FADD.FTZ R123, R149, R110 ;  /* 0x0000006e957b7221 */ /* 0x000fe20000010000 */
[----:B------:R-:W-:Y:S01]  /*a840*/  FADD.FTZ R110, R112, R115 ;  /* 0x00000073706e7221 */ /* 0x000fe20000010000 */
[-C--:B------:R-:W-:Y:S01]  /*a850*/  FMUL.FTZ R65, R65, R20.reuse ;  /* 0x0000001441417220 */ /* 0x080fe20000410000 */
[----:B------:R-:W1:Y:S01]  /*a860*/  MUFU.EX2 R106, R119 ;  /* 0x00000077006a7308 */ /* 0x000e620000000800 */
[----:B------:R-:W-:Y:S01]  /*a870*/  FADD.FTZ R118, R192, R123 ;  /* 0x0000007bc0767221 */ /* 0x000fe20000010000 */
[----:B------:R-:W-:Y:S01]  /*a880*/  FADD.FTZ R115, R193, R110 ;  /* 0x0000006ec1737221 */ /* 0x000fe20000010000 */
[----:B------:R-:W-:Y:S01]  /*a890*/  F2FP.F16.F32.PACK_AB R193, R116, R193 ;  /* 0x000000c174c1723e */ /* 0x000fe200000000ff */
[-C--:B------:R-:W-:Y:S01]  /*a8a0*/  FMUL.FTZ R68, R68, R20.reuse ;  /* 0x0000001444447220 */ /* 0x080fe20000410000 */
[----:B------:R-:W-:Y:S01]  /*a8b0*/  FADD.FTZ R123, R137, R118 ;  /* 0x00000076897b7221 */ /* 0x000fe20000010000 */
[----:B------:R-:W-:Y:S01]  /*a8c0*/  FADD.FTZ R110, R116, R115 ;  /* 0x00000073746e7221 */ /* 0x000fe20000010000 */
[-C--:B------:R-:W-:Y:S01]  /*a8d0*/  FMUL.FTZ R69, R69, R20.reuse ;  /* 0x0000001445457220 */ /* 0x080fe20000410000 */
[----:B------:R5:W-:Y:S01]  /*a8e0*/  MUFU.EX2 R116, R102 ;  /* 0x0000006600747308 */ /* 0x000be20000000800 */
[----:B------:R-:W-:Y:S01]  /*a8f0*/  FADD.FTZ R118, R194, R123 ;  /* 0x0000007bc2767221 */ /* 0x000fe20000010000 */
[----:B------:R-:W-:Y:S01]  /*a900*/  FADD.FTZ R93, R195, R110 ;  /* 0x0000006ec35d7221 */ /* 0x000fe20000010000 */
[-C--:B------:R-:W-:Y:S01]  /*a910*/  FMUL.FTZ R72, R72, R20.reuse ;  /* 0x0000001448487220 */ /* 0x080fe20000410000 */
[-C--:B------:R-:W-:Y:S01]  /*a920*/  FMUL.FTZ R73, R73, R20.reuse ;  /* 0x0000001449497220 */ /* 0x080fe20000410000 */
[----:B------:R-:W-:Y:S01]  /*a930*/  FADD.FTZ R115, R141, R118 ;  /* 0x000000768d737221 */ /* 0x000fe20000010000 */
[----:B------:R-:W-:Y:S01]  /*a940*/  FADD.FTZ R110, R124, R93 ;  /* 0x0000005d7c6e7221 */ /* 0x000fe20000010000 */
[-C--:B------:R-:W-:Y:S01]  /*a950*/  FMUL.FTZ R76, R76, R20.reuse ;  /* 0x000000144c4c7220 */ /* 0x080fe20000410000 */
[----:B------:R-:W-:Y:S01]  /*a960*/  MUFU.EX2 R94, R94 ;  /* 0x0000005e005e7308 */ /* 0x000fe20000000800 */
        /* <DEDUP_REMOVED lines=11> */
[----:B------:R-:W-:Y:S01]  /*aa20*/  FMUL.FTZ R85, R85, R20 ;  /* 0x0000001455557220 */ /* 0x000fe20000410000 */
[----:B------:R-:W-:Y:S01]  /*aa30*/  FADD.FTZ R107, R129, R118 ;  /* 0x00000076816b7221 */ /* 0x000fe20000010000 */
[----:B------:R-:W-:Y:S01]  /*aa40*/  FADD.FTZ R118, R130, R93 ;  /* 0x0000005d82767221 */ /* 0x000fe20000010000 */
[----:B------:R-:W-:Y:S01]  /*aa50*/  FMUL.FTZ R26, R26, R21 ;  /* 0x000000151a1a7220 */ /* 0x000fe20000410000 */
[----:B------:R-:W0:Y:S01]  /*aa60*/  MUFU.EX2 R110, R111 ;  /* 0x0000006f006e7308 */ /* 0x000e220000000800 */
[----:B------:R-:W-:Y:S01]  /*aa70*/  FADD.FTZ R108, R200, R107 ;  /* 0x0000006bc86c7221 */ /* 0x000fe20000010000 */
[----:B------:R-:W-:Y:S01]  /*aa80*/  FADD.FTZ R93, R201, R118 ;  /* 0x00000076c95d7221 */ /* 0x000fe20000010000 */
[C---:B------:R-:W-:Y:S01]  /*aa90*/  F2FP.F16.F32.PACK_AB R201, R12.reuse, R201 ;  /* 0x000000c90cc9723e */ /* 0x040fe200000000ff */
[-C--:B------:R-:W-:Y:S01]  /*aaa0*/  FMUL.FTZ R27, R27, R21.reuse ;  /* 0x000000151b1b7220 */ /* 0x080fe20000410000 */
[----:B------:R-:W-:Y:S01]  /*aab0*/  FADD.FTZ R107, R121, R108 ;  /* 0x0000006c796b7221 */ /* 0x000fe20000010000 */
[----:B------:R-:W-:Y:S01]  /*aac0*/  FADD.FTZ R108, R12, R93 ;  /* 0x0000005d0c6c7221 */ /* 0x000fe20000010000 */
[-C--:B------:R-:W-:Y:S01]  /*aad0*/  FMUL.FTZ R30, R30, R21.reuse ;  /* 0x000000151e1e7220 */ /* 0x080fe20000410000 */
[-C--:B------:R-:W-:Y:S01]  /*aae0*/  FMUL.FTZ R31, R31, R21.reuse ;  /* 0x000000151f1f7220 */ /* 0x080fe20000410000 */
[----:B------:R-:W-:Y:S01]  /*aaf0*/  FADD.FTZ R118, R202, R107 ;  /* 0x0000006bca767221 */ /* 0x000fe20000010000 */
[----:B------:R-:W-:Y:S01]  /*ab00*/  FADD.FTZ R93, R203, R108 ;  /* 0x0000006ccb5d7221 */ /* 0x000fe20000010000 */
[-C--:B------:R-:W-:Y:S01]  /*ab10*/  FMUL.FTZ R34, R34, R21.reuse ;  /* 0x0000001522227220 */ /* 0x080fe20000410000 */
[-C--:B------:R-:W-:Y:S01]  /*ab20*/  FMUL.FTZ R35, R35, R21.reuse ;  /* 0x0000001523237220 */ /* 0x080fe20000410000 */
[----:B------:R-:W-:Y:S01]  /*ab30*/  FADD.FTZ R107, R125, R118 ;  /* 0x000000767d6b7221 */ /* 0x000fe20000010000 */
[----:B--2---:R-:W-:Y:S01]  /*ab40*/  FADD.FTZ R108, R114, R93 ;  /* 0x0000005d726c7221 */ /* 0x004fe20000010000 */
[-C--:B------:R-:W-:Y:S01]  /*ab50*/  FMUL.FTZ R38, R38, R21.reuse ;  /* 0x0000001526267220 */ /* 0x080fe20000410000 */
[-C--:B------:R-:W-:Y:S01]  /*ab60*/  FMUL.FTZ R39, R39, R21.reuse ;  /* 0x0000001527277220 */ /* 0x080fe20000410000 */
[----:B------:R-:W-:Y:S01]  /*ab70*/  FADD.FTZ R112, R204, R107 ;  /* 0x0000006bcc707221 */ /* 0x000fe20000010000 */
[----:B----4-:R-:W-:Y:S01]  /*ab80*/  FADD.FTZ R13, R205, R108 ;  /* 0x0000006ccd0d7221 */ /* 0x010fe20000010000 */
[-C--:B------:R-:W-:Y:S01]  /*ab90*/  FMUL.FTZ R42, R42, R21.reuse ;  /* 0x000000152a2a7220 */ /* 0x080fe20000410000 */
[-C--:B------:R-:W-:Y:S01]  /*aba0*/  FMUL.FTZ R43, R43, R21.reuse ;  /* 0x000000152b2b7220 */ /* 0x080fe20000410000 */
[----:B------:R-:W-:Y:S01]  /*abb0*/  FADD.FTZ R93, R113, R112 ;  /* 0x00000070715d7221 */ /* 0x000fe20000010000 */
[----:B---3--:R-:W-:Y:S01]  /*abc0*/  FADD.FTZ R108, R98, R13 ;  /* 0x0000000d626c7221 */ /* 0x008fe20000010000 */
[-C--:B------:R-:W-:Y:S01]  /*abd0*/  FMUL.FTZ R46, R46, R21.reuse ;  /* 0x000000152e2e7220 */ /* 0x080fe20000410000 */
[-C--:B------:R-:W-:Y:S01]  /*abe0*/  FMUL.FTZ R47, R47, R21.reuse ;  /* 0x000000152f2f7220 */ /* 0x080fe20000410000 */
[----:B------:R-:W-:Y:S01]  /*abf0*/  FADD.FTZ R112, R206, R93 ;  /* 0x0000005dce707221 */ /* 0x000fe20000010000 */
[----:B------:R-:W-:Y:S01]  /*ac00*/  FADD.FTZ R13, R207, R108 ;  /* 0x0000006ccf0d7221 */ /* 0x000fe20000010000 */
[-C--:B------:R-:W-:Y:S01]  /*ac10*/  FMUL.FTZ R50, R50, R21.reuse ;  /* 0x0000001532327220 */ /* 0x080fe20000410000 */
[-C--:B------:R-:W-:Y:S01]  /*ac20*/  FMUL.FTZ R51, R51, R21.reuse ;  /* 0x0000001533337220 */ /* 0x080fe20000410000 */
[----:B------:R-:W-:Y:S01]  /*ac30*/  FADD.FTZ R93, R117, R112 ;  /* 0x00000070755d7221 */ /* 0x000fe20000010000 */
[----:B-1----:R-:W-:Y:S01]  /*ac40*/  FADD.FTZ R108, R106, R13 ;  /* 0x0000000d6a6c7221 */ /* 0x002fe20000010000 */
[-C--:B------:R-:W-:Y:S01]  /*ac50*/  FMUL.FTZ R54, R54, R21.reuse ;  /* 0x0000001536367220 */ /* 0x080fe20000410000 */
[-C--:B------:R-:W-:Y:S01]  /*ac60*/  FMUL.FTZ R55, R55, R21.reuse ;  /* 0x0000001537377220 */ /* 0x080fe20000410000 */
[----:B-----5:R-:W-:Y:S01]  /*ac70*/  FADD.FTZ R102, R208, R93 ;  /* 0x0000005dd0667221 */ /* 0x020fe20000010000 */
        /* <DEDUP_REMOVED lines=12> */
[----:B0-----:R-:W-:Y:S01]  /*ad40*/  FADD.FTZ R13, R110, R13 ;  /* 0x0000000d6e0d7221 */ /* 0x001fe20000010000 */
        /* <DEDUP_REMOVED lines=17> */
[----:B------:R-:W-:Y:S01]  /*ae60*/  FMUL.FTZ R87, R87, R21 ;  /* 0x0000001557577220 */ /* 0x000fe20000410000 */
[----:B------:R-:W-:Y:S01]  /*ae70*/  FADD.FTZ R12, R88, R91 ;  /* 0x0000005b580c7221 */ /* 0x000fe20000010000 */
[----:B------:R-:W-:Y:S01]  /*ae80*/  FADD.FTZ R13, R90, R13 ;  /* 0x0000000d5a0d7221 */ /* 0x000fe20000010000 */
[----:B------:R-:W-:Y:S01]  /*ae90*/  F2FP.F16.F32.PACK_AB R178, R169, R178 ;  /* 0x000000b2a9b2723e */ /* 0x000fe200000000ff */
[----:B------:R-:W-:-:S02]  /*aea0*/  IMAD.MOV.U32 R21, RZ, RZ, R16 ;  /* 0x000000ffff157224 */ /* 0x000fc400078e0010 */
[----:B------:R-:W-:Y:S01]  /*aeb0*/  FADD.FTZ R91, R133, R12 ;  /* 0x0000000c855b7221 */ /* 0x000fe20000010000 */
[----:B------:R-:W-:Y:S01]  /*aec0*/  FADD.FTZ R13, R217, R13 ;  /* 0x0000000dd90d7221 */ /* 0x000fe20000010000 */
[----:B------:R-:W-:Y:S01]  /*aed0*/  F2FP.F16.F32.PACK_AB R180, R173, R180 ;  /* 0x000000b4adb4723e */ /* 0x000fe200000000ff */
[----:B------:R-:W-:Y:S02]  /*aee0*/  IMAD.MOV.U32 R20, RZ, RZ, R11 ;  /* 0x000000ffff147224 */ /* 0x000fe400078e000b */
[----:B------:R-:W-:Y:S01]  /*aef0*/  FADD.FTZ R12, R92, R91 ;  /* 0x0000005b5c0c7221 */ /* 0x000fe20000010000 */
[----:B------:R-:W-:Y:S01]  /*af00*/  FADD.FTZ R88, R94, R13 ;  /* 0x0000000d5e587221 */ /* 0x000fe20000010000 */
[----:B------:R-:W-:Y:S02]  /*af10*/  F2FP.F16.F32.PACK_AB R179, R140, R179 ;  /* 0x000000b38cb3723e */ /* 0x000fe400000000ff */
[----:B------:R-:W-:Y:S01]  /*af20*/  FADD.FTZ R13, R15, R12 ;  /* 0x0000000c0f0d7221 */ /* 0x000fe20000010000 */
[----:B------:R-:W-:Y:S01]  /*af30*/  F2FP.F16.F32.PACK_AB R181, R163, R136 ;  /* 0x00000088a3b5723e */ /* 0x000fe200000000ff */
[----:B------:R-:W-:Y:S01]  /*af40*/  FADD.FTZ R12, R95, R88 ;  /* 0x000000585f0c7221 */ /* 0x000fe20000010000 */
        /* <DEDUP_REMOVED lines=30> */
[----:B------:R-:W-:Y:S01]  /*b130*/  F2FP.F16.F32.PACK_AB R219, R95, R94 ;  /* 0x0000005e5fdb723e */ /* 0x000fe200000000ff */
[----:B------:R-:W-:Y:S06]  /*b140*/  @P2 BRA `(.L_x_273) ;  /* 0xffffffb400142947 */ /* 0x000fec000383ffff */
.L_x_264:
[----:B------:R-:W-:Y:S06]  /*b150*/  BAR.ARV 0x8, 0x120 ;  /* 0x0204800000007b1d */ /* 0x000fec0000002000 */
[----:B------:R-:W-:Y:S05]  /*b160*/  @!P0 BRA `(.L_x_274) ;  /* 0x0000000000048947 */ /* 0x000fea0003800000 */
[----:B------:R-:W-:Y:S01]  /*b170*/  BPT.TRAP 0x1 ;  /* 0x000000040000795c */ /* 0x000fe20000300000 */
.L_x_274:
[----:B------:R-:W-:Y:S01]  /*b180*/  IMAD R8, R2, 0x8, R0 ;  /* 0x0000000802087824 */ /* 0x000fe200078e0200 */
[----:B------:R-:W-:-:S04]  /*b190*/  SHF.L.U32 R3, R16, 0x1f, RZ ;  /* 0x0000001f10037819 */ /* 0x000fc800000006ff */
[----:B------:R0:W1:Y:S01]  /*b1a0*/  SYNCS.PHASECHK.TRANS64.TRYWAIT P2, [R8+URZ+0x34850], R3 ;  /* 0x03485003080075a7 */ /* 0x000062000804017f */
[----:B------:R-:W-:Y:S05]  /*b1b0*/  @!P0 BRA `(.L_x_275) ;  /* 0x0000000000048947 */ /* 0x000fea0003800000 */
[----:B------:R-:W-:Y:S01]  /*b1c0*/  BPT.TRAP 0x1 ;  /* 0x000000040000795c */ /* 0x000fe20000300000 */
.L_x_275:
[----:B-1----:R-:W-:Y:S05]  /*b1d0*/  @P2 BRA `(.L_x_276) ;  /* 0x0000000000082947 */ /* 0x002fea0003800000 */
[----:B------:R-:W1:Y:S02]  /*b1e0*/  SYNCS.PHASECHK.TRANS64.TRYWAIT P0, [R8+URZ+0x34850], R3 ;  /* 0x03485003080075a7 */ /* 0x000e64000800017f */
[----:B-1----:R-:W-:Y:S05]  /*b1f0*/  @!P0 BRA `(.L_x_277) ;  /* 0x00000074000c8947 */ /* 0x002fea0003800000 */
.L_x_276:
[----:B------:R-:W-:Y:S05]  /*b200*/  WARPSYNC.ALL ;  /* 0x0000000000007948 */ /* 0x000fea0003800000 */
[----:B------:R-:W-:Y:S01]  /*b210*/  VIADD R0, R0, 0x400 ;  /* 0x0000040000007836 */ /* 0x000fe20000000000 */
[----:B------:R-:W-:Y:S01]  /*b220*/  WARPGROUP.ARRIVE ;  /* 0x00000000000079c5 */ /* 0x000fe20000000000 */
[----:B------:R-:W-:Y:S01]  /*b230*/  IMAD.MOV.U32 R7, RZ, RZ, 0x40000040 ;  /* 0x40000040ff077424 */ /* 0x000fe200078e00ff */
[----:B01----:R-:W-:Y:S01]  /*b240*/  SHFL.BFLY PT, R3, R12, 0x2, 0x1f ;  /* 0x0c401f000c037f89 */ /* 0x003fe200000e0000 */
[----:B------:R-:W-:Y:S01]  /*b250*/  IMAD.MOV.U32 R9, RZ, RZ, RZ ;  /* 0x000000ffff097224 */ /* 0x000fe200078e00ff */
[----:B------:R-:W-:Y:S01]  /*b260*/  SHF.R.U32.HI R0, RZ, 0x4, R0 ;  /* 0x00000004ff007819 */ /* 0x000fe20000011600 */
[----:B------:R-:W-:-:S03]  /*b270*/  VIADD R224, R224, 0x1 ;  /* 0x00000001e0e07836 */ /* 0x000fc60000000000 */
[----:B------:R-:W-:-:S04]  /*b280*/  LOP3.LUT R0, R0, 0x3fff, RZ, 0xc0, !PT ;  /* 0x00003fff00007812 */ /* 0x000fc800078ec0ff */
[----:B------:R-:W-:Y:S02]  /*b290*/  LOP3.LUT R5, R0, 0x5800000, RZ, 0xfc, !PT ;  /* 0x0580000000057812 */ /* 0x000fe400078efcff */
[----:B------:R-:W0:Y:S03]  /*b2a0*/  SHFL.BFLY PT, R0, R13, 0x2, 0x1f ;  /* 0x0c401f000d007f89 */ /* 0x000e2600000e0000 */
[----:B------:R-:W-:Y:S02]  /*b2b0*/  IMAD R4, R2, 0xb00, R5 ;  /* 0x00000b0002047824 */ /* 0x000fe400078e0205 */
[----:B------:R-:W-:Y:S02]  /*b2c0*/  IMAD.MOV.U32 R5, RZ, RZ, 0x40000040 ;  /* 0x40000040ff057424 */ /* 0x000fe400078e00ff */
[C---:B------:R-:W-:Y:S01]  /*b2d0*/  VIADD R6, R4.reuse, 0x80 ;  /* 0x0000008004067836 */ /* 0x040fe20000000000 */
[----:B------:R-:W-:-:S02]  /*b2e0*/  R2UR UR6, R4 ;  /* 0x00000000040672ca */ /* 0x000fc400000e0000 */
[----:B------:R-:W-:Y:S01]  /*b2f0*/  R2UR UR7, R5 ;  /* 0x00000000050772ca */ /* 0x000fe200000e0000 */
[----:B------:R-:W-:-:S12]  /*b300*/  IMAD.MOV.U32 R5, RZ, RZ, 0x40000040 ;  /* 0x40000040ff057424 */ /* 0x000fd800078e00ff */
[----:B------:R-:W-:Y:S01]  /*b310*/  HGMMA.64x128x16.F32 R24, R176, gdesc[UR4].tnspB, R24, gsb0 ;  /* 0x41e00004b0187df0 */ /* 0x000fe20008000818 */
[----:B------:R-:W-:Y:S01]  /*b320*/  R2UR UR6, R6 ;  /* 0x00000000060672ca */ /* 0x000fe200000e0000 */
[----:B------:R-:W-:Y:S01]  /*b330*/  VIADD R6, R4, 0x100 ;  /* 0x0000010004067836 */ /* 0x000fe20000000000 */
[----:B------:R-:W-:Y:S01]  /*b340*/  R2UR UR7, R7 ;  /* 0x00000000070772ca */ /* 0x000fe200000e0000 */
[----:B------:R-:W-:Y:S02]  /*b350*/  IMAD.MOV.U32 R7, RZ, RZ, 0x40000040 ;  /* 0x40000040ff077424 */ /* 0x000fe400078e00ff */
[----:B0-----:R-:W-:Y:S01]  /*b360*/  FADD.FTZ R0, R0, R13 ;  /* 0x0000000d00007221 */ /* 0x001fe20000010000 */
[----:B------:R-:W-:Y:S02]  /*b370*/  VIADD R13, R2, 0x1 ;  /* 0x00000001020d7836 */ /* 0x000fe40000000000 */
[----:B------:R-:W-:-:S03]  /*b380*/  IMAD.MOV.U32 R2, RZ, RZ, RZ ;  /* 0x000000ffff027224 */ /* 0x000fc600078e00ff */
[----:B------:R-:W-:Y:S01]  /*b390*/  ISETP.NE.AND P2, PT, R13, 0x2, PT ;  /* 0x000000020d00780c */ /* 0x000fe20003f45270 */
[----:B------:R-:W-:Y:S02]  /*b3a0*/  WARPGROUP.DEPBAR.LE gsb0, 0x0 ;  /* 0x00008000000079c5 */ /* 0x000fe40000010000 */
[----:B------:R-:W-:-:S06]  /*b3b0*/  WARPGROUP.ARRIVE ;  /* 0x00000000000079c5 */ /* 0x000fcc0000000000 */
[----:B------:R-:W-:Y:S01]  /*b3c0*/  HGMMA.64x128x16.F32 R24, R180, gdesc[UR4].tnspB, R24, gsb0 ;  /* 0x41e00004b4187df0 */ /* 0x000fe20008000818 */
[----:B------:R-:W-:Y:S01]  /*b3d0*/  R2UR UR6, R6 ;  /* 0x00000000060672ca */ /* 0x000fe200000e0000 */
[----:B------:R-:W-:Y:S01]  /*b3e0*/  VIADD R6, R4, 0x180 ;  /* 0x0000018004067836 */ /* 0x000fe20000000000 */
[----:B------:R-:W-:Y:S01]  /*b3f0*/  R2UR UR7, R7 ;  /* 0x00000000070772ca */ /* 0x000fe200000e0000 */
[----:B------:R-:W-:Y:S01]  /*b400*/  IMAD.MOV.U32 R7, RZ, RZ, 0x40000040 ;  /* 0x40000040ff077424 */ /* 0x000fe200078e00ff */
[----:B------:R-:W-:Y:S02]  /*b410*/  WARPGROUP.DEPBAR.LE gsb0, 0x0 ;  /* 0x00008000000079c5 */ /* 0x000fe40000010000 */
[----:B------:R-:W-:-:S09]  /*b420*/  WARPGROUP.ARRIVE ;  /* 0x00000000000079c5 */ /* 0x000fd20000000000 */
        /* <DEDUP_REMOVED lines=37> */
[C---:B------:R-:W-:Y:S01]  /*b680*/  VIADD R6, R4.reuse, 0x480 ;  /* 0x0000048004067836 */ /* 0x040fe20000000000 */
[----:B------:R-:W-:Y:S01]  /*b690*/  R2UR UR7, R7 ;  /* 0x00000000070772ca */ /* 0x000fe200000e0000 */
[----:B------:R-:W-:Y:S02]  /*b6a0*/  IMAD.MOV.U32 R7, RZ, RZ, 0x40000040 ;  /* 0x40000040ff077424 */ /* 0x000fe400078e00ff */
[----:B------:R-:W-:Y:S01]  /*b6b0*/  VIADD R4, R4, 0x500 ;  /* 0x0000050004047836 */ /* 0x000fe20000000000 */
[----:B------:R-:W-:Y:S02]  /*b6c0*/  WARPGROUP.DEPBAR.LE gsb0, 0x0 ;  /* 0x00008000000079c5 */ /* 0x000fe40000010000 */
[----:B------:R-:W-:-:S07]  /*b6d0*/  WARPGROUP.ARRIVE ;  /* 0x00000000000079c5 */ /* 0x000fce0000000000 */
[----:B------:R-:W-:Y:S01]  /*b6e0*/  HGMMA.64x128x16.F32 R24, R208, gdesc[UR4].tnspB, R24, gsb0 ;  /* 0x41e00004d0187df0 */ /* 0x000fe20008000818 */
[----:B------:R-:W-:Y:S02]  /*b6f0*/  R2UR UR6, R6 ;  /* 0x00000000060672ca */ /* 0x000fe400000e0000 */
[----:B------:R-:W-:Y:S01]  /*b700*/  R2UR UR7, R7 ;  /* 0x00000000070772ca */ /* 0x000fe200000e0000 */
[----:B------:R-:W-:-:S05]  /*b710*/  @!P1 VIADD R7, R8, 0x34860 ;  /* 0x0003486008079836 */ /* 0x000fca0000000000 */
[----:B------:R-:W-:Y:S01]  /*b720*/  @!P1 PRMT R7, RZ, 0x654, R7 ;  /* 0x00000654ff079816 */ /* 0x000fe20000000007 */
[----:B------:R-:W-:Y:S02]  /*b730*/  WARPGROUP.DEPBAR.LE gsb0, 0x0 ;  /* 0x00008000000079c5 */ /* 0x000fe40000010000 */
[----:B------:R-:W-:-:S06]  /*b740*/  WARPGROUP.ARRIVE ;  /* 0x00000000000079c5 */ /* 0x000fcc0000000000 */
[----:B------:R-:W-:Y:S01]  /*b750*/  HGMMA.64x128x16.F32 R24, R212, gdesc[UR4].tnspB, R24, gsb0 ;  /* 0x41e00004d4187df0 */ /* 0x000fe20008000818 */
[----:B------:R-:W-:Y:S01]  /*b760*/  R2UR UR6, R4 ;  /* 0x00000000040672ca */ /* 0x000fe200000e0000 */
[----:B------:R-:W-:Y:S01]  /*b770*/  FADD.FTZ R4, R3, R12 ;  /* 0x0000000c03047221 */ /* 0x000fe20000010000 */
[----:B------:R-:W-:Y:S01]  /*b780*/  R2UR UR7, R5 ;  /* 0x00000000050772ca */ /* 0x000fe200000e0000 */
[----:B------:R-:W0:Y:S04]  /*b790*/  SHFL.BFLY PT, R3, R0, 0x1, 0x1f ;  /* 0x0c201f0000037f89 */ /* 0x000e2800000e0000 */
[----:B------:R-:W1:Y:S01]  /*b7a0*/  SHFL.BFLY PT, R5, R4, 0x1, 0x1f ;  /* 0x0c201f0004057f89 */ /* 0x000e6200000e0000 */
[----:B0-----:R-:W-:Y:S01]  /*b7b0*/  FADD.FTZ R14, R0, R3 ;  /* 0x00000003000e7221 */ /* 0x001fe20000010000 */
[----:B------:R-:W-:Y:S01]  /*b7c0*/  SEL R3, RZ, 0x1, P2 ;  /* 0x00000001ff037807 */ /* 0x000fe20001000000 */
[----:B------:R-:W-:-:S02]  /*b7d0*/  IMAD.MOV.U32 R0, RZ, RZ, -0x800000 ;  /* 0xff800000ff007424 */ /* 0x000fc400078e00ff */
[----:B-1----:R-:W-:Y:S01]  /*b7e0*/  FADD.FTZ R15, R4, R5 ;  /* 0x00000005040f7221 */ /* 0x002fe20000010000 */
[----:B------:R-:W-:Y:S02]  /*b7f0*/  FSETP.NE.FTZ.AND P0, PT, R14, RZ, PT ;  /* 0x000000ff0e00720b */ /* 0x000fe40003f15000 */
[----:B------:R-:W-:Y:S01]  /*b800*/  LOP3.LUT R16, R16, R3, RZ, 0x3c, !PT ;  /* 0x0000000310107212 */ /* 0x000fe200078e3cff */
[----:B------:R-:W-:Y:S01]  /*b810*/  IMAD.MOV.U32 R3, RZ, RZ, -0x800000 ;  /* 0xff800000ff037424 */ /* 0x000fe200078e00ff */
[----:B------:R-:W-:-:S09]  /*b820*/  FSETP.NE.FTZ.AND P3, PT, R15, RZ, PT ;  /* 0x000000ff0f00720b */ /* 0x000fd20003f75000 */
[----:B------:R-:W0:Y:S01]  /*b830*/  @P0 MUFU.LG2 R5, R14 ;  /* 0x0000000e00050308 */ /* 0x000e220000000c00 */
[----:B------:R-:W-:-:S03]  /*b840*/  @P0 FMUL.FTZ R4, R10, 0.69314718246459960938 ;  /* 0x3f3172180a040820 */ /* 0x000fc60000410000 */
[----:B------:R-:W-:-:S04]  /*b850*/  @P3 FMUL.FTZ R21, R10, 0.69314718246459960938 ;  /* 0x3f3172180a153820 */ /* 0x000fc80000410000 */
[----:B------:R-:W1:Y:S08]  /*b860*/  @P3 MUFU.LG2 R6, R15 ;  /* 0x0000000f00063308 */ /* 0x000e700000000c00 */
[----:B------:R-:W2:Y:S01]  /*b870*/  @P0 MUFU.RCP R2, R14 ;  /* 0x0000000e00020308 */ /* 0x000ea20000001000 */
[----:B0-----:R-:W-:-:S04]  /*b880*/  @P0 FMUL.FTZ R5, R5, 0.69314718246459960938 ;  /* 0x3f31721805050820 */ /* 0x001fc80000410000 */
[----:B------:R-:W-:Y:S01]  /*b890*/  @P0 FFMA.FTZ R0, R4, R11, R5 ;  /* 0x0000000b04000223 */ /* 0x000fe20000010005 */
[----:B------:R-:W-:Y:S02]  /*b8a0*/  PLOP3.LUT P0, PT, PT, PT, PT, 0x8, 0x0 ;  /* 0x000000000000781c */ /* 0x000fe40003f0e170 */
[----:B------:R-:W0:Y:S01]  /*b8b0*/  @P3 MUFU.RCP R9, R15 ;  /* 0x0000000f00093308 */ /* 0x000e220000001000 */
[----:B-1----:R-:W-:-:S04]  /*b8c0*/  @P3 FMUL.FTZ R6, R6, 0.69314718246459960938 ;  /* 0x3f31721806063820 */ /* 0x002fc80000410000 */
[----:B------:R-:W-:Y:S01]  /*b8d0*/  @P3 FFMA.FTZ R3, R21, R89, R6 ;  /* 0x0000005915033223 */ /* 0x000fe20000010006 */
[----:B------:R-:W-:Y:S02]  /*b8e0*/  WARPGROUP.DEPBAR.LE gsb0, 0x0 ;  /* 0x00008000000079c5 */ /* 0x000fe40000010000 */
[----:B------:R-:W-:-:S06]  /*b8f0*/  WARPGROUP.ARRIVE ;  /* 0x00000000000079c5 */ /* 0x000fcc0000000000 */
[----:B------:R-:W-:Y:S03]  /*b900*/  HGMMA.64x128x16.F32 R24, R216, gdesc[UR4].tnspB, R24, gsb0 ;  /* 0x41e00004d8187df0 */ /* 0x000fe60008000818 */
[----:B------:R-:W-:Y:S02]  /*b910*/  WARPGROUP.DEPBAR.LE gsb0, 0x0 ;  /* 0x00008000000079c5 */ /* 0x000fe40000010000 */
        /* <DEDUP_REMOVED lines=33> */
[-C--:B0-----:R-:W-:Y:S01]  /*bb30*/  FMUL.FTZ R8, R30, R9.reuse ;  /* 0x000000091e087220 */ /* 0x081fe20000410000 */
[-C--:B-1----:R-:W-:Y:S01]  /*bb40*/  FMUL.FTZ R7, R31, R9.reuse ;  /* 0x000000091f077220 */ /* 0x082fe20000410000 */
        /* <DEDUP_REMOVED lines=30> */
[----:B------:R-:W-:-:S07]  /*bd30*/  SEL R2, R13, RZ, P2 ;  /* 0x000000ff0d027207 */ /* 0x000fce0001000000 */
.L_x_256:
[----:B0-----:R-:W0:Y:S01]  /*bd40*/  S2R R5, SR_CgaCtaId ;  /* 0x0000000000057919 */ /* 0x001e220000008800 */
[----:B------:R-:W-:Y:S01]  /*bd50*/  MOV R22, 0x400 ;  /* 0x0000040000167802 */ /* 0x000fe20000000f00 */
[----:B------:R-:W-:Y:S01]  /*bd60*/  BSSY B0, `(.L_x_278) ;  /* 0x00001d8000007945 */ /* 0x000fe20003800000 */
[----:B------:R-:W-:Y:S02]  /*bd70*/  BAR.SYNC.DEFER_BLOCKING 0x5, 0x120 ;  /* 0x0144800000007b1d */ /* 0x000fe40000010000 */
[----:B0-----:R-:W-:-:S05]  /*bd80*/  LEA R22, R5, R22, 0x18 ;  /* 0x0000001605167211 */ /* 0x001fca00078ec0ff */
[----:B------:R0:W1:Y:S01]  /*bd90*/  LDS.128 R48, [R22+0x348d0] ;  /* 0x0348d00016307984 */ /* 0x0000620000000c00 */
[----:B------:R-:W-:Y:S06]  /*bda0*/  BAR.ARV 0x4, 0x120 ;  /* 0x0104800000007b1d */ /* 0x000fec0000002000 */
[----:B------:R-:W-:Y:S05]  /*bdb0*/  @P0 BRA `(.L_x_279) ;  /* 0x0000001000c80947 */ /* 0x000fea0003800000 */
[----:B------:R-:W2:Y:S01]  /*bdc0*/  S2R R5, SR_SWINHI ;  /* 0x0000000000057919 */ /* 0x000ea20000002f00 */
[----:B------:R-:W-:Y:S01]  /*bdd0*/  F2FP.F16.F32.PACK_AB R7, R7, R8 ;  /* 0x000000080707723e */ /* 0x000fe200000000ff */
[----:B------:R-:W-:Y:S01]  /*bde0*/  ULDC.64 UR4, c[0x0][0xbe0] ;  /* 0x0002f80000047ab9 */ /* 0x000fe20000000a00 */
        /* <DEDUP_REMOVED lines=10> */
[----:B------:R-:W-:-:S02]  /*be90*/  MOV R20, R22 ;  /* 0x0000001600147202 */ /* 0x000fc40000000f00 */
[----:B--2---:R-:W-:-:S03]  /*bea0*/  MOV R21, R5 ;  /* 0x0000000500157202 */ /* 0x004fc60000000f00 */
[----:B------:R-:W-:-:S03]  /*beb0*/  IMAD.WIDE R4, R229, 0x2, R20 ;  /* 0x00000002e5047825 */ /* 0x000fc600078e0214 */
[C---:B------:R-:W-:Y:S02]  /*bec0*/  IADD3 R67, P5, R4.reuse, 0x40, RZ ;  /* 0x0000004004437810 */ /* 0x040fe40007fbe0ff */
[C---:B------:R-:W-:Y:S02]  /*bed0*/  IADD3 R71, P4, R4.reuse, 0x60, RZ ;  /* 0x0000006004477810 */ /* 0x040fe40007f9e0ff */
[C---:B------:R-:W-:Y:S01]  /*bee0*/  LOP3.LUT R9, R4.reuse, 0x380, RZ, 0xc0, !PT ;  /* 0x0000038004097812 */ /* 0x040fe200078ec0ff */
[--C-:B------:R-:W-:Y:S01]  /*bef0*/  IMAD.X R25, RZ, RZ, R5.reuse, P5 ;  /* 0x000000ffff197224 */ /* 0x100fe200028e0605 */
[C---:B------:R-:W-:Y:S01]  /*bf00*/  IADD3 R63, P6, R4.reuse, 0x20, RZ ;  /* 0x00000020043f7810 */ /* 0x040fe20007fde0ff */
[--C-:B------:R-:W-:Y:S01]  /*bf10*/  IMAD.X R15, RZ, RZ, R5.reuse, P4 ;  /* 0x000000ffff0f7224 */ /* 0x100fe200020e0605 */
[----:B------:R-:W-:Y:S02]  /*bf20*/  IADD3 R75, P3, R4, 0x4000, RZ ;  /* 0x00004000044b7810 */ /* 0x000fe40007f7e0ff */
[----:B------:R-:W-:Y:S01]  /*bf30*/  LOP3.LUT R14, R67, 0x380, RZ, 0xc0, !PT ;  /* 0x00000380430e7812 */ /* 0x000fe200078ec0ff */
[--C-:B------:R-:W-:Y:S01]  /*bf40*/  IMAD.X R27, RZ, RZ, R5.reuse, P6 ;  /* 0x000000ffff1b7224 */ /* 0x100fe200030e0605 */
[----:B------:R-:W-:Y:S01]  /*bf50*/  LOP3.LUT R28, R71, 0x380, RZ, 0xc0, !PT ;  /* 0x00000380471c7812 */ /* 0x000fe200078ec0ff */
[----:B------:R-:W-:Y:S01]  /*bf60*/  IMAD.X R13, RZ, RZ, R5, P3 ;  /* 0x000000ffff0d7224 */ /* 0x000fe200018e0605 */
[----:B------:R-:W-:-:S02]  /*bf70*/  SHF.R.U64 R9, R9, 0x3, RZ ;  /* 0x0000000309097819 */ /* 0x000fc400000012ff */
[----:B------:R-:W-:Y:S02]  /*bf80*/  LOP3.LUT R12, R63, 0x380, RZ, 0xc0, !PT ;  /* 0x000003803f0c7812 */ /* 0x000fe400078ec0ff */
[----:B-1----:R-:W-:Y:S02]  /*bf90*/  LOP3.LUT R48, R75, 0x380, RZ, 0xc0, !PT ;  /* 0x000003804b307812 */ /* 0x002fe400078ec0ff */
[----:B------:R-:W-:Y:S01]  /*bfa0*/  SHF.R.U64 R14, R14, 0x3, RZ ;  /* 0x000000030e0e7819 */ /* 0x000fe200000012ff */
[----:B------:R-:W-:Y:S01]  /*bfb0*/  BAR.SYNC.DEFER_BLOCKING 0x1, 0x100 ;  /* 0x0044000000007b1d */ /* 0x000fe20000010000 */
[C---:B------:R-:W-:Y:S02]  /*bfc0*/  IADD3 R79, P2, R4.reuse, 0x4020, RZ ;  /* 0x00004020044f7810 */ /* 0x040fe40007f5e0ff */
[C---:B------:R-:W-:Y:S02]  /*bfd0*/  IADD3 R83, P1, R4.reuse, 0x4040, RZ ;  /* 0x0000404004537810 */ /* 0x040fe40007f3e0ff */
[----:B------:R-:W-:Y:S01]  /*bfe0*/  IADD3 R109, P0, R4, 0x4060, RZ ;  /* 0x00004060046d7810 */ /* 0x000fe20007f1e0ff */
[----:B------:R-:W-:Y:S01]  /*bff0*/  IMAD.X R11, RZ, RZ, R5, P2 ;  /* 0x000000ffff0b7224 */ /* 0x000fe200010e0605 */
[----:B------:R-:W-:-:S02]  /*c000*/  SHF.R.U64 R28, R28, 0x3, RZ ;  /* 0x000000031c1c7819 */ /* 0x000fc400000012ff */
[----:B------:R-:W-:Y:S01]  /*c010*/  LOP3.LUT R4, R9, R4, RZ, 0x3c, !PT ;  /* 0x0000000409047212 */ /* 0x000fe200078e3cff */
[--C-:B------:R-:W-:Y:S01]  /*c020*/  IMAD.X R9, RZ, RZ, R5.reuse, P1 ;  /* 0x000000ffff097224 */ /* 0x100fe200008e0605 */
[----:B------:R-:W-:Y:S01]  /*c030*/  SHF.R.U64 R12, R12, 0x3, RZ ;  /* 0x000000030c0c7819 */ /* 0x000fe200000012ff */
[----:B------:R-:W-:Y:S01]  /*c040*/  IMAD.X R29, RZ, RZ, R5, P0 ;  /* 0x000000ffff1d7224 */ /* 0x000fe200000e0605 */
[----:B------:R-:W-:Y:S02]  /*c050*/  SHF.R.U64 R48, R48, 0x3, RZ ;  /* 0x0000000330307819 */ /* 0x000fe400000012ff */
[----:B------:R-:W-:Y:S02]  /*c060*/  LOP3.LUT R24, R14, R67, RZ, 0x3c, !PT ;  /* 0x000000430e187212 */ /* 0x000fe400078e3cff */
[----:B------:R-:W-:Y:S02]  /*c070*/  LOP3.LUT R14, R28, R71, RZ, 0x3c, !PT ;  /* 0x000000471c0e7212 */ /* 0x000fe400078e3cff */
[----:B------:R-:W-:-:S02]  /*c080*/  MOV R71, R4 ;  /* 0x0000000400477202 */ /* 0x000fc40000000f00 */
[----:B------:R-:W-:Y:S02]  /*c090*/  LOP3.LUT R26, R12, R63, RZ, 0x3c, !PT ;  /* 0x0000003f0c1a7212 */ /* 0x000fe400078e3cff */
[----:B------:R-:W-:Y:S02]  /*c0a0*/  F2FP.F16.F32.PACK_AB R5, R10, R85 ;  /* 0x000000550a05723e */ /* 0x000fe400000000ff */
[----:B------:R-:W-:Y:S02]  /*c0b0*/  LOP3.LUT R12, R48, R75, RZ, 0x3c, !PT ;  /* 0x0000004b300c7212 */ /* 0x000fe400078e3cff */
[----:B------:R-:W-:Y:S01]  /*c0c0*/  LOP3.LUT R10, R79, 0x380, RZ, 0xc0, !PT ;  /* 0x000003804f0a7812 */ /* 0x000fe200078ec0ff */
[----:B------:R-:W1:Y:S01]  /*c0d0*/  LDC.64 R74, c[0x0][0xbd8] ;  /* 0x0002f600ff4a7b82 */ /* 0x000e620000000a00 */
[----:B------:R-:W-:Y:S02]  /*c0e0*/  LOP3.LUT R28, R83, 0x380, RZ, 0xc0, !PT ;  /* 0x00000380531c7812 */ /* 0x000fe400078ec0ff */
[----:B------:R-:W-:-:S02]  /*c0f0*/  LOP3.LUT R48, R109, 0x380, RZ, 0xc0, !PT ;  /* 0x000003806d307812 */ /* 0x000fc400078ec0ff */
[----:B------:R-:W-:Y:S02]  /*c100*/  SHF.R.U64 R10, R10, 0x3, RZ ;  /* 0x000000030a0a7819 */ /* 0x000fe400000012ff */
[----:B------:R-:W-:Y:S02]  /*c110*/  SHF.R.U64 R28, R28, 0x3, RZ ;  /* 0x000000031c1c7819 */ /* 0x000fe400000012ff */
[----:B------:R-:W-:Y:S02]  /*c120*/  SHF.R.U64 R48, R48, 0x3, RZ ;  /* 0x0000000330307819 */ /* 0x000fe400000012ff */
[----:B------:R-:W-:Y:S02]  /*c130*/  F2FP.F16.F32.PACK_AB R4, R106, R107 ;  /* 0x0000006b6a04723e */ /* 0x000fe400000000ff */
[----:B------:R-:W-:Y:S02]  /*c140*/  LOP3.LUT R10, R10, R79, RZ, 0x3c, !PT ;  /* 0x0000004f0a0a7212 */ /* 0x000fe400078e3cff */
[----:B------:R-:W-:Y:S01]  /*c150*/  LOP3.LUT R8, R28, R83, RZ, 0x3c, !PT ;  /* 0x000000531c087212 */ /* 0x000fe200078e3cff */
[----:B------:R2:W-:Y:S01]  /*c160*/  STSM.16.M88.4 [R71], R4 ;  /* 0x0000000447007844 */ /* 0x0005e20000000200 */
[----:B------:R-:W-:-:S02]  /*c170*/  LOP3.LUT R28, R48, R109, RZ, 0x3c, !PT ;  /* 0x0000006d301c7212 */ /* 0x000fc400078e3cff */
[----:B------:R-:W-:Y:S02]  /*c180*/  MOV R62, R10 ;  /* 0x0000000a003e7202 */ /* 0x000fe40000000f00 */
[----:B------:R-:W-:Y:S02]  /*c190*/  MOV R48, R8 ;  /* 0x0000000800307202 */ /* 0x000fe40000000f00 */
[----:B------:R-:W-:Y:S02]  /*c1a0*/  MOV R70, R26 ;  /* 0x0000001a00467202 */ /* 0x000fe40000000f00 */
[----:B------:R-:W-:Y:S02]  /*c1b0*/  F2FP.F16.F32.PACK_AB R8, R103, R104 ;  /* 0x000000686708723e */ /* 0x000fe400000000ff */
[----:B------:R-:W-:Y:S02]  /*c1c0*/  F2FP.F16.F32.PACK_AB R9, R81, R102 ;  /* 0x000000665109723e */ /* 0x000fe400000000ff */
[----:B------:R-:W-:-:S02]  /*c1d0*/  F2FP.F16.F32.PACK_AB R10, R100, R101 ;  /* 0x00000065640a723e */ /* 0x000fc400000000ff */
[----:B------:R-:W-:Y:S02]  /*c1e0*/  F2FP.F16.F32.PACK_AB R11, R77, R98 ;  /* 0x000000624d0b723e */ /* 0x000fe400000000ff */
[----:B------:R-:W-:Y:S02]  /*c1f0*/  MOV R67, R24 ;  /* 0x0000001800437202 */ /* 0x000fe40000000f00 */
[----:B--2---:R-:W-:Y:S01]  /*c200*/  F2FP.F16.F32.PACK_AB R4, R96, R99 ;  /* 0x000000636004723e */ /* 0x004fe200000000ff */
[----:B------:R-:W-:Y:S01]  /*c210*/  STSM.16.M88.4 [R70], R8 ;  /* 0x0000000846007844 */ /* 0x000fe20000000200 */
[----:B------:R-:W-:Y:S02]  /*c220*/  F2FP.F16.F32.PACK_AB R5, R73, R84 ;  /* 0x000000544905723e */ /* 0x000fe400000000ff */
[----:B------:R-:W-:Y:S02]  /*c230*/  F2FP.F16.F32.PACK_AB R6, R94, R97 ;  /* 0x000000615e06723e */ /* 0x000fe400000000ff */
[----:B------:R-:W-:-:S02]  /*c240*/  F2FP.F16.F32.PACK_AB R7, R69, R76 ;  /* 0x0000004c4507723e */ /* 0x000fc400000000ff */
[----:B------:R-:W-:Y:S02]  /*c250*/  MOV R66, R14 ;  /* 0x0000000e00427202 */ /* 0x000fe40000000f00 */
[----:B------:R-:W-:Y:S01]  /*c260*/  MOV R63, R12 ;  /* 0x0000000c003f7202 */ /* 0x000fe20000000f00 */
[----:B------:R2:W-:Y:S01]  /*c270*/  STSM.16.M88.4 [R67], R4 ;  /* 0x0000000443007844 */ /* 0x0005e20000000200 */
[----:B------:R-:W-:Y:S02]  /*c280*/  F2FP.F16.F32.PACK_AB R12, R92, R95 ;  /* 0x0000005f5c0c723e */ /* 0x000fe400000000ff */
[----:B------:R-:W-:Y:S02]  /*c290*/  F2FP.F16.F32.PACK_AB R13, R65, R72 ;  /* 0x00000048410d723e */ /* 0x000fe400000000ff */
[----:B------:R-:W-:Y:S02]  /*c2a0*/  F2FP.F16.F32.PACK_AB R14, R90, R93 ;  /* 0x0000005d5a0e723e */ /* 0x000fe400000000ff */
[----:B------:R-:W-:Y:S01]  /*c2b0*/  F2FP.F16.F32.PACK_AB R15, R61, R68 ;  /* 0x000000443d0f723e */ /* 0x000fe200000000ff */
[----:B------:R-:W-:Y:S01]  /*c2c0*/  IMAD.MOV.U32 R61, RZ, RZ, RZ ;  /* 0x000000ffff3d7224 */ /* 0x000fe200078e00ff */
[----:B------:R-:W-:-:S02]  /*c2d0*/  F2FP.F16.F32.PACK_AB R24, R88, R91 ;  /* 0x0000005b5818723e */ /* 0x000fc400000000ff */
[----:B------:R-:W-:Y:S01]  /*c2e0*/  F2FP.F16.F32.PACK_AB R25, R59, R64 ;  /* 0x000000403b19723e */ /* 0x000fe200000000ff */
[----:B------:R3:W-:Y:S01]  /*c2f0*/  STSM.16.M88.4 [R66], R12 ;  /* 0x0000000c42007844 */ /* 0x0007e20000000200 */
[----:B------:R-:W-:Y:S02]  /*c300*/  F2FP.F16.F32.PACK_AB R26, R60, R89 ;  /* 0x000000593c1a723e */ /* 0x000fe400000000ff */
[----:B------:R-:W-:Y:S01]  /*c310*/  F2FP.F16.F32.PACK_AB R27, R55, R58 ;  /* 0x0000003a371b723e */ /* 0x000fe200000000ff */
[----:B--2---:R-:W-:Y:S01]  /*c320*/  IMAD.SHL.U32 R5, R220, 0x4, RZ ;  /* 0x00000004dc057824 */ /* 0x004fe200078e00ff */
[----:B------:R-:W-:Y:S02]  /*c330*/  F2FP.F16.F32.PACK_AB R58, R52, R53 ;  /* 0x00000035343a723e */ /* 0x000fe400000000ff */
[----:B------:R-:W-:Y:S01]  /*c340*/  F2FP.F16.F32.PACK_AB R59, R43, R46 ;  /* 0x0000002e2b3b723e */ /* 0x000fe200000000ff */
[----:B------:R3:W-:Y:S01]  /*c350*/  STSM.16.M88.4 [R63], R24 ;  /* 0x000000183f007844 */ /* 0x0007e20000000200 */
[----:B------:R-:W-:-:S02]  /*c360*/  SHF.L.U64.HI R8, R220, 0x2, R223 ;  /* 0x00000002dc087819 */ /* 0x000fc400000102df */
[----:B-1----:R-:W-:Y:S01]  /*c370*/  IADD3 R6, P1, R5, R74, RZ ;  /* 0x0000004a05067210 */ /* 0x002fe20007f3e0ff */
[----:B------:R3:W-:Y:S01]  /*c380*/  STSM.16.M88.4 [R62], R56 ;  /* 0x000000383e007844 */ /* 0x0007e20000000200 */
[----:B------:R-:W-:Y:S02]  /*c390*/  F2FP.F16.F32.PACK_AB R46, R40, R41 ;  /* 0x00000029282e723e */ /* 0x000fe400000000ff */
[----:B------:R-:W-:Y:S01]  /*c3a0*/  MOV R28, R28 ;  /* 0x0000001c001c7202 */ /* 0x000fe20000000f00 */
[----:B------:R-:W-:Y:S01]  /*c3b0*/  IMAD.X R7, R8, 0x1, R75, P1 ;  /* 0x0000000108077824 */ /* 0x000fe200008e064b */
[----:B------:R-:W-:Y:S01]  /*c3c0*/  ISETP.NE.U32.AND P1, PT, RZ, UR4, PT ;  /* 0x00000004ff007c0c */ /* 0x000fe2000bf25070 */
[----:B------:R3:W-:Y:S01]  /*c3d0*/  STSM.16.M88.4 [R48], R44 ;  /* 0x0000002c30007844 */ /* 0x0007e20000000200 */
[----:B------:R-:W1:Y:S01]  /*c3e0*/  LDC R55, c[0x0][0xa88] ;  /* 0x0002a200ff377b82 */ /* 0x000e620000000800 */
[----:B------:R-:W-:Y:S02]  /*c3f0*/  ISETP.NE.U32.AND P0, PT, R74, RZ, PT ;  /* 0x000000ff4a00720c */ /* 0x000fe40003f05070 */
[----:B------:R3:W-:Y:S05]  /*c400*/  STSM.16.M88.4 [R28], R36 ;  /* 0x000000241c007844 */ /* 0x0007ea0000000200 */
[----:B------:R-:W-:Y:S01]  /*c410*/  BAR.SYNC.DEFER_BLOCKING 0x1, 0x100 ;  /* 0x0044000000007b1d */ /* 0x000fe20000010000 */
[----:B------:R-:W-:-:S02]  /*c420*/  ISETP.NE.AND.EX P1, PT, RZ, UR5, PT, P1 ;  /* 0x00000005ff007c0c */ /* 0x000fc4000bf25310 */
[----:B------:R-:W-:-:S11]  /*c430*/  ISETP.NE.AND.EX P0, PT, R75, RZ, PT, P0 ;  /* 0x000000ff4b00720c */ /* 0x000fd60003f05300 */
[----:B------:R-:W-:-:S04]  /*c440*/  @P1 IADD3 R4, P2, R5, UR4, RZ ;  /* 0x0000000405041c10 */ /* 0x000fc8000ff5e0ff */
[----:B------:R-:W-:Y:S01]  /*c450*/  @P1 IADD3.X R5, R8, UR5, RZ, P2, !PT ;  /* 0x0000000508051c10 */ /* 0x000fe200097fe4ff */
[----:B------:R3:W5:Y:S01]  /*c460*/  @P0 LDG.E R61, desc[UR60][R6.64] ;  /* 0x0000003c063d0981 */ /* 0x000762000c1e1900 */
[----:B------:R-:W-:-:S03]  /*c470*/  IMAD R9, R18, 0x40, R17 ;  /* 0x0000004012097824 */ /* 0x000fc600078e0211 */
[----:B-1----:R3:W5:Y:S01]  /*c480*/  @P1 LDG.E R55, desc[UR60][R4.64] ;  /* 0x0000003c04371981 */ /* 0x002762000c1e1900 */
[----:B------:R-:W-:Y:S01]  /*c490*/  IMAD.WIDE R20, R9, 0x2, R20 ;  /* 0x0000000209147825 */ /* 0x000fe200078e0214 */
[----:B------:R-:W-:Y:S06]  /*c4a0*/  @P1 BRA `(.L_x_280) ;  /* 0x0000000000101947 */ /* 0x000fec0003800000 */
[----:B------:R-:W-:Y:S05]  /*c4b0*/  @!P0 BRA `(.L_x_280) ;  /* 0x00000000000c8947 */ /* 0x000fea0003800000 */
[----:B---3--:R-:W2:Y:S04]  /*c4c0*/  LDG.E R4, desc[UR60][R6.64] ;  /* 0x0000003c06047981 */ /* 0x008ea8000c1e1900 */
[----:B-----5:R-:W2:Y:S02]  /*c4d0*/  LDG.E R55, desc[UR60][R6.64+0x4] ;  /* 0x0000043c06377981 */ /* 0x020ea4000c1e1900 */
[----:B--2---:R-:W-:-:S07]  /*c4e0*/  IMAD.IADD R55, R55, 0x1, -R4 ;  /* 0x0000000137377824 */ /* 0x004fce00078e0a04 */
.L_x_280:
[----:B------:R-:W-:Y:S01]  /*c4f0*/  SHF.R.S32.HI R19, RZ, 0x1f, R221 ;  /* 0x0000001fff137819 */ /* 0x000fe200000114dd */
[----:B------:R-:W-:Y:S01]  /*c500*/  ULDC.64 UR4, c[0x0][0xb70] ;  /* 0x0002dc0000047ab9 */ /* 0x000fe20000000a00 */
[--C-:B---3-5:R-:W-:Y:S01]  /*c510*/  SHF.R.S32.HI R45, RZ, 0x1f, R61.reuse ;  /* 0x0000001fff2d7819 */ /* 0x128fe2000001143d */
[----:B------:R-:W-:Y:S01]  /*c520*/  IMAD.MOV.U32 R44, RZ, RZ, R61 ;  /* 0x000000ffff2c7224 */ /* 0x000fe200078e003d */
[----:B------:R-:W-:Y:S01]  /*c530*/  SEL R223, R223, RZ, !P0 ;  /* 0x000000ffdfdf7207 */ /* 0x000fe20004000000 */
[----:B------:R-:W-:Y:S01]  /*c540*/  IMAD R4, R19, UR4, RZ ;  /* 0x0000000413047c24 */ /* 0x000fe2000f8e02ff */
[----:B------:R-:W-:Y:S01]  /*c550*/  SEL R57, R220, RZ, !P0 ;  /* 0x000000ffdc397207 */ /* 0x000fe20004000000 */
[----:B------:R-:W-:Y:S01]  /*c560*/  IMAD R11, R222, 0x80, R228 ;  /* 0x00000080de0b7824 */ /* 0x000fe200078e02e4 */
[C---:B------:R-:W-:Y:S01]  /*c570*/  IADD3 R9, P1, R20.reuse, 0x3000, RZ ;  /* 0x0000300014097810 */ /* 0x040fe20007f3e0ff */
[C---:B------:R-:W-:Y:S01]  /*c580*/  IMAD R7, R221.reuse, UR5, R4 ;  /* 0x00000005dd077c24 */ /* 0x040fe2000f8e0204 */
[C---:B------:R-:W-:Y:S01]  /*c590*/  IADD3 R13, P2, R20.reuse, 0x2000, RZ ;  /* 0x00002000140d7810 */ /* 0x040fe20007f5e0ff */
[----:B------:R-:W-:Y:S01]  /*c5a0*/  IMAD.WIDE.U32 R4, R221, UR4, R44 ;  /* 0x00000004dd047c25 */ /* 0x000fe2000f8e002c */
[----:B------:R-:W-:Y:S01]  /*c5b0*/  ULDC.64 UR4, c[0x0][0xb78] ;  /* 0x0002de0000047ab9 */ /* 0x000fe20000000a00 */
[----:B------:R-:W-:-:S02]  /*c5c0*/  IADD3 R29, P3, R20, 0x1000, RZ ;  /* 0x00001000141d7810 */ /* 0x000fc40007f7e0ff */
[----:B------:R-:W-:Y:S01]  /*c5d0*/  IMAD.IADD R5, R5, 0x1, R7 ;  /* 0x0000000105057824 */ /* 0x000fe200078e0207 */
[----:B------:R-:W-:Y:S01]  /*c5e0*/  LOP3.LUT R6, R9, 0x380, RZ, 0xc0, !PT ;  /* 0x0000038009067812 */ /* 0x000fe200078ec0ff */
[----:B------:R-:W-:Y:S01]  /*c5f0*/  IMAD R7, R223, UR4, RZ ;  /* 0x00000004df077c24 */ /* 0x000fe2000f8e02ff */
[----:B------:R-:W-:Y:S01]  /*c600*/  LOP3.LUT R12, R13, 0x380, RZ, 0xc0, !PT ;  /* 0x000003800d0c7812 */ /* 0x000fe200078ec0ff */
[----:B------:R-:W-:Y:S01]  /*c610*/  IMAD.WIDE.U32 R4, R57, UR4, R4 ;  /* 0x0000000439047c25 */ /* 0x000fe2000f8e0004 */
[----:B------:R-:W-:Y:S02]  /*c620*/  LOP3.LUT R28, R29, 0x380, RZ, 0xc0, !PT ;  /* 0x000003801d1c7812 */ /* 0x000fe400078ec0ff */
[----:B------:R-:W-:Y:S01]  /*c630*/  SHF.R.U64 R6, R6, 0x3, RZ ;  /* 0x0000000306067819 */ /* 0x000fe200000012ff */
[----:B------:R-:W-:Y:S01]  /*c640*/  IMAD R10, R57, UR5, R7 ;  /* 0x00000005390a7c24 */ /* 0x000fe2000f8e0207 */
[----:B------:R-:W-:Y:S01]  /*c650*/  SHF.R.S32.HI R7, RZ, 0x1f, R11 ;  /* 0x0000001fff077819 */ /* 0x000fe2000001140b */
[----:B------:R-:W-:Y:S01]  /*c660*/  ULDC.64 UR4, c[0x0][0xb40] ;  /* 0x0002d00000047ab9 */ /* 0x000fe20000000a00 */
[----:B------:R-:W-:-:S02]  /*c670*/  IADD3 R8, P0, R11, R4, RZ ;  /* 0x000000040b087210 */ /* 0x000fc40007f1e0ff */
[----:B------:R-:W-:Y:S02]  /*c680*/  SHF.R.U64 R12, R12, 0x3, RZ ;  /* 0x000000030c0c7819 */ /* 0x000fe400000012ff */
[----:B------:R-:W-:Y:S01]  /*c690*/  IADD3.X R7, R7, R5, R10, P0, !PT ;  /* 0x0000000507077210 */ /* 0x000fe200007fe40a */
[----:B------:R-:W-:Y:S01]  /*c6a0*/  IMAD.X R5, RZ, RZ, R21, P1 ;  /* 0x000000ffff057224 */ /* 0x000fe200008e0615 */
[----:B------:R-:W-:Y:S02]  /*c6b0*/  LEA R52, P0, R8, UR4, 0x2 ;  /* 0x0000000408347c11 */ /* 0x000fe4000f8010ff */
[----:B------:R-:W-:Y:S02]  /*c6c0*/  SHF.R.U64 R28, R28, 0x3, RZ ;  /* 0x000000031c1c7819 */ /* 0x000fe400000012ff */
[----:B------:R-:W-:Y:S01]  /*c6d0*/  LOP3.LUT R4, R6, R9, RZ, 0x3c, !PT ;  /* 0x0000000906047212 */ /* 0x000fe200078e3cff */
[----:B------:R-:W-:Y:S01]  /*c6e0*/  VIADD R6, R11, 0x8 ;  /* 0x000000080b067836 */ /* 0x000fe20000000000 */
[----:B------:R-:W-:Y:S01]  /*c6f0*/  LEA.HI.X R53, R8, UR5, R7, 0x2, P0 ;  /* 0x0000000508357c11 */ /* 0x000fe200080f1407 */
[----:B------:R-:W-:Y:S01]  /*c700*/  ULDC.64 UR4, c[0x0][0xaa0] ;  /* 0x0002a80000047ab9 */ /* 0x000fe20000000a00 */
[----:B------:R-:W-:Y:S01]  /*c710*/  LOP3.LUT R12, R12, R13, RZ, 0x3c, !PT ;  /* 0x0000000d0c0c7212 */ /* 0x000fe200078e3cff */
[----:B------:R-:W-:Y:S01]  /*c720*/  IMAD.X R13, RZ, RZ, R21, P2 ;  /* 0x000000ffff0d7224 */ /* 0x000fe200010e0615 */
[----:B------:R-:W-:-:S02]  /*c730*/  LOP3.LUT P0, RZ, R225, 0x3, RZ, 0xc0, !PT ;  /* 0x00000003e1ff7812 */ /* 0x000fc4000780c0ff */
[C---:B------:R-:W-:Y:S02]  /*c740*/  IADD3 R41, P6, R20.reuse, 0x4000, RZ ;  /* 0x0000400014297810 */ /* 0x040fe40007fde0ff */
[C---:B------:R-:W-:Y:S02]  /*c750*/  IADD3 R33, P5, R20.reuse, 0x5000, RZ ;  /* 0x0000500014217810 */ /* 0x040fe40007fbe0ff */
[----:B------:R-:W-:Y:S02]  /*c760*/  IADD3 R25, P4, R20, 0x6000, RZ ;  /* 0x0000600014197810 */ /* 0x000fe40007f9e0ff */
[----:B------:R-:W-:Y:S01]  /*c770*/  LOP3.LUT R28, R28, R29, RZ, 0x3c, !PT ;  /* 0x0000001d1c1c7212 */ /* 0x000fe200078e3cff */
[----:B------:R-:W-:Y:S01]  /*c780*/  IMAD.X R29, RZ, RZ, R21, P3 ;  /* 0x000000ffff1d7224 */ /* 0x000fe200018e0615 */
[----:B------:R-:W-:Y:S02]  /*c790*/  IADD3 R7, P2, R20, 0x7000, RZ ;  /* 0x0000700014077810 */ /* 0x000fe40007f5e0ff */
[----:B------:R-:W-:-:S02]  /*c7a0*/  ISETP.GE.OR P3, PT, R11, R55, P0 ;  /* 0x000000370b00720c */ /* 0x000fc40000766670 */
[----:B------:R-:W-:Y:S02]  /*c7b0*/  LOP3.LUT R40, R41, 0x380, RZ, 0xc0, !PT ;  /* 0x0000038029287812 */ /* 0x000fe400078ec0ff */
[----:B------:R-:W-:Y:S02]  /*c7c0*/  LOP3.LUT R32, R33, 0x380, RZ, 0xc0, !PT ;  /* 0x0000038021207812 */ /* 0x000fe400078ec0ff */
[----:B------:R-:W-:Y:S02]  /*c7d0*/  LOP3.LUT R24, R25, 0x380, RZ, 0xc0, !PT ;  /* 0x0000038019187812 */ /* 0x000fe400078ec0ff */
[----:B------:R-:W-:Y:S02]  /*c7e0*/  LOP3.LUT R9, R20, 0x380, RZ, 0xc0, !PT ;  /* 0x0000038014097812 */ /* 0x000fe400078ec0ff */
[----:B------:R-:W-:Y:S02]  /*c7f0*/  ISETP.GE.OR P0, PT, R6, R55, P0 ;  /* 0x000000370600720c */ /* 0x000fe40000706670 */
[----:B------:R-:W-:Y:S01]  /*c800*/  LOP3.LUT R6, R7, 0x380, RZ, 0xc0, !PT ;  /* 0x0000038007067812 */ /* 0x000fe200078ec0ff */
[----:B------:R1:W-:Y:S01]  /*c810*/  @!P3 STG.E desc[UR60][R52.64], R0 ;  /* 0x000000003400b986 */ /* 0x0003e2000c10193c */
[----:B------:R-:W-:-:S02]  /*c820*/  SHF.R.U64 R40, R40, 0x3, RZ ;  /* 0x0000000328287819 */ /* 0x000fc400000012ff */
[----:B------:R-:W-:Y:S02]  /*c830*/  SHF.R.U64 R32, R32, 0x3, RZ ;  /* 0x0000000320207819 */ /* 0x000fe400000012ff */
[----:B------:R-:W-:Y:S02]  /*c840*/  SHF.R.U64 R24, R24, 0x3, RZ ;  /* 0x0000000318187819 */ /* 0x000fe400000012ff */
[----:B------:R-:W-:Y:S02]  /*c850*/  SHF.R.U64 R9, R9, 0x3, RZ ;  /* 0x0000000309097819 */ /* 0x000fe400000012ff */
[----:B------:R-:W-:Y:S01]  /*c860*/  SHF.R.U64 R6, R6, 0x3, RZ ;  /* 0x0000000306067819 */ /* 0x000fe200000012ff */
[----:B------:R2:W-:Y:S01]  /*c870*/  @!P0 STG.E desc[UR60][R52.64+0x20], R3 ;  /* 0x0000200334008986 */ /* 0x0005e2000c10193c */
[----:B------:R-:W-:Y:S01]  /*c880*/  LOP3.LUT R40, R40, R41, RZ, 0x3c, !PT ;  /* 0x0000002928287212 */ /* 0x000fe200078e3cff */
[--C-:B------:R-:W-:Y:S01]  /*c890*/  IMAD.X R41, RZ, RZ, R21.reuse, P6 ;  /* 0x000000ffff297224 */ /* 0x100fe200030e0615 */
[----:B------:R-:W-:Y:S01]  /*c8a0*/  LOP3.LUT R32, R32, R33, RZ, 0x3c, !PT ;  /* 0x0000002120207212 */ /* 0x000fe200078e3cff */
[--C-:B------:R-:W-:Y:S01]  /*c8b0*/  IMAD.X R33, RZ, RZ, R21.reuse, P5 ;  /* 0x000000ffff217224 */ /* 0x100fe200028e0615 */
[----:B------:R-:W-:Y:S01]  /*c8c0*/  LOP3.LUT R24, R24, R25, RZ, 0x3c, !PT ;  /* 0x0000001918187212 */ /* 0x000fe200078e3cff */
[--C-:B------:R-:W-:Y:S01]  /*c8d0*/  IMAD.X R25, RZ, RZ, R21.reuse, P4 ;  /* 0x000000ffff197224 */ /* 0x100fe200020e0615 */
[----:B------:R-:W-:Y:S01]  /*c8e0*/  LOP3.LUT R20, R9, R20, RZ, 0x3c, !PT ;  /* 0x0000001409147212 */ /* 0x000fe200078e3cff */
[----:B------:R-:W-:Y:S01]  /*c8f0*/  IMAD.X R9, RZ, RZ, R21, P2 ;  /* 0x000000ffff097224 */ /* 0x000fe200010e0615 */
[----:B------:R-:W-:Y:S01]  /*c900*/  LOP3.LUT R8, R6, R7, RZ, 0x3c, !PT ;  /* 0x0000000706087212 */ /* 0x000fe200078e3cff */
[----:B------:R-:W5:Y:S01]  /*c910*/  LD.E.128 R28, desc[UR60][R28.64] ;  /* 0x0000003c1c1c7980 */ /* 0x000f62000c101d00 */
[----:B------:R-:W-:-:S03]  /*c920*/  SHF.R.S32.HI R47, RZ, 0x1f, R17 ;  /* 0x0000001fff2f7819 */ /* 0x000fc60000011411 */
[----:B------:R3:W5:Y:S01]  /*c930*/  LD.E.128 R36, desc[UR60][R20.64] ;  /* 0x0000003c14247980 */ /* 0x000762000c101d00 */
[----:B------:R-:W-:-:S03]  /*c940*/  IMAD.MOV.U32 R46, RZ, RZ, R17 ;  /* 0x000000ffff2e7224 */ /* 0x000fc600078e0011 */
[----:B------:R-:W5:Y:S04]  /*c950*/  LD.E.128 R12, desc[UR60][R12.64] ;  /* 0x0000003c0c0c7980 */ /* 0x000f68000c101d00 */
[----:B------:R-:W5:Y:S04]  /*c960*/  LD.E.128 R4, desc[UR60][R4.64] ;  /* 0x0000003c04047980 */ /* 0x000f68000c101d00 */
[----:B------:R-:W5:Y:S04]  /*c970*/  LD.E.128 R40, desc[UR60][R40.64] ;  /* 0x0000003c28287980 */ /* 0x000f68000c101d00 */
[----:B------:R-:W5:Y:S04]  /*c980*/  LD.E.128 R32, desc[UR60][R32.64] ;  /* 0x0000003c20207980 */ /* 0x000f68000c101d00 */
[----:B------:R-:W5:Y:S04]  /*c990*/  LD.E.128 R24, desc[UR60][R24.64] ;  /* 0x0000003c18187980 */ /* 0x000f68000c101d00 */
[----:B------:R-:W5:Y:S01]  /*c9a0*/  LD.E.128 R8, desc[UR60][R8.64] ;  /* 0x0000003c08087980 */ /* 0x000f62000c101d00 */
[----:B-1----:R-:W-:Y:S01]  /*c9b0*/  IMAD R0, R45, UR4, RZ ;  /* 0x000000042d007c24 */ /* 0x002fe2000f8e02ff */
[----:B------:R-:W-:Y:S01]  /*c9c0*/  @!PT LDS RZ, [RZ] ;  /* 0x00000000fffff984 */ /* 0x000fe20000000800 */
[----:B------:R-:W-:Y:S01]  /*c9d0*/  @!PT LDS RZ, [RZ] ;  /* 0x00000000fffff984 */ /* 0x000fe20000000800 */
[----:B------:R-:W-:Y:S01]  /*c9e0*/  @!PT LDS RZ, [RZ] ;  /* 0x00000000fffff984 */ /* 0x000fe20000000800 */
[----:B------:R-:W-:Y:S01]  /*c9f0*/  @!PT LDS RZ, [RZ] ;  /* 0x00000000fffff984 */ /* 0x000fe20000000800 */
[----:B------:R1:W-:Y:S06]  /*ca00*/  MEMBAR.ALL.CTA ;  /* 0x0000000000007992 */ /* 0x0003ec0000008000 */
[----:B-1----:R-:W1:Y:S01]  /*ca10*/  FENCE.VIEW.ASYNC.S ;  /* 0x00000000000073c6 */ /* 0x002e620000000000 */
[----:B---3--:R-:W-:-:S04]  /*ca20*/  IMAD.WIDE.U32 R20, R61, UR4, R46 ;  /* 0x000000043d147c25 */ /* 0x008fc8000f8e002e */
[----:B------:R-:W-:Y:S01]  /*ca30*/  IMAD R61, R61, UR5, R0 ;  /* 0x000000053d3d7c24 */ /* 0x000fe2000f8e0200 */
[----:B------:R-:W-:Y:S01]  /*ca40*/  ULDC.64 UR4, c[0x0][0xae0] ;  /* 0x0002b80000047ab9 */ /* 0x000fe20000000a00 */
[----:B------:R-:W-:Y:S02]  /*ca50*/  IMAD R55, R222, -0x80, R55 ;  /* 0xffffff80de377824 */ /* 0x000fe400078e0237 */
[----:B------:R-:W-:Y:S02]  /*ca60*/  IMAD.IADD R21, R21, 0x1, R61 ;  /* 0x0000000115157824 */ /* 0x000fe400078e023d */
[----:B------:R-:W-:Y:S01]  /*ca70*/  IMAD R44, R19, UR4, RZ ;  /* 0x00000004132c7c24 */ /* 0x000fe2000f8e02ff */
[C---:B------:R-:W-:Y:S01]  /*ca80*/  ISETP.GE.AND P2, PT, R18.reuse, R55, PT ;  /* 0x000000371200720c */ /* 0x040fe20003f46270 */
[----:B------:R-:W-:Y:S02]  /*ca90*/  VIADD R0, R18, 0x20 ;  /* 0x0000002012007836 */ /* 0x000fe40000000000 */
[----:B------:R-:W-:-:S02]  /*caa0*/  IMAD R45, R221, UR5, R44 ;  /* 0x00000005dd2d7c24 */ /* 0x000fc4000f8e022c */
[----:B------:R-:W-:Y:S01]  /*cab0*/  IMAD.WIDE.U32 R20, R221, UR4, R20 ;  /* 0x00000004dd147c25 */ /* 0x000fe2000f8e0014 */
[----:B------:R-:W-:-:S03]  /*cac0*/  ULDC.64 UR4, c[0x0][0xae8] ;  /* 0x0002ba0000047ab9 */ /* 0x000fc60000000a00 */
[----:B0-----:R-:W-:Y:S02]  /*cad0*/  VIADD R22, R22, 0x34820 ;  /* 0x0003482016167836 */ /* 0x001fe40000000000 */
[----:B------:R-:W-:Y:S01]  /*cae0*/  VIADD R19, R18, 0x60 ;  /* 0x0000006012137836 */ /* 0x000fe20000000000 */
[-C--:B------:R-:W-:Y:S01]  /*caf0*/  ISETP.GE.AND P4, PT, R0, R55.reuse, PT ;  /* 0x000000370000720c */ /* 0x080fe20003f86270 */
[----:B--2---:R-:W-:Y:S01]  /*cb00*/  VIADD R3, R18, 0x40 ;  /* 0x0000004012037836 */ /* 0x004fe20000000000 */
[----:B------:R-:W-:Y:S01]  /*cb10*/  PRMT R22, RZ, 0x654, R22 ;  /* 0x00000654ff167816 */ /* 0x000fe20000000016 */
[----:B------:R-:W-:Y:S02]  /*cb20*/  IMAD.IADD R21, R21, 0x1, R45 ;  /* 0x0000000115157824 */ /* 0x000fe400078e022d */
[----:B------:R-:W-:Y:S01]  /*cb30*/  IMAD R0, R223, UR4, RZ ;  /* 0x00000004df007c24 */ /* 0x000fe2000f8e02ff */
[-C--:B------:R-:W-:Y:S01]  /*cb40*/  ISETP.GE.AND P1, PT, R19, R55.reuse, PT ;  /* 0x000000371300720c */ /* 0x080fe20003f26270 */
[----:B------:R-:W-:Y:S01]  /*cb50*/  IMAD.WIDE.U32 R46, R57, UR4, R20 ;  /* 0x00000004392e7c25 */ /* 0x000fe2000f8e0014 */
[----:B------:R-:W-:Y:S01]  /*cb60*/  ISETP.GE.AND P0, PT, R3, R55, PT ;  /* 0x000000370300720c */ /* 0x000fe20003f06270 */
[----:B-1----:R0:W-:Y:S01]  /*cb70*/  SYNCS.ARRIVE.TRANS64.RED.A1T0 RZ, [R22+URZ], RZ ;  /* 0x000000ff16ff79a7 */ /* 0x0021e2000810043f */
[----:B------:R-:W-:Y:S01]  /*cb80*/  SHF.R.S32.HI R19, RZ, 0x1f, R18 ;  /* 0x0000001fff137819 */ /* 0x000fe20000011412 */
[----:B------:R-:W-:Y:S01]  /*cb90*/  IMAD R3, R57, UR5, R0 ;  /* 0x0000000539037c24 */ /* 0x000fe2000f8e0200 */
[----:B------:R-:W-:Y:S01]  /*cba0*/  BSSY B1, `(.L_x_281) ;  /* 0x0000014000017945 */ /* 0x000fe20003800000 */
[----:B------:R-:W-:-:S04]  /*cbb0*/  IMAD.WIDE R44, R222, 0x80, R18 ;  /* 0x00000080de2c7825 */ /* 0x000fc800078e0212 */
[----:B------:R-:W-:Y:S01]  /*cbc0*/  IMAD.IADD R55, R47, 0x1, R3 ;  /* 0x000000012f377824 */ /* 0x000fe200078e0203 */
[----:B0-----:R-:W-:Y:S06]  /*cbd0*/  @P2 BRA `(.L_x_282) ;  /* 0x0000000000402947 */ /* 0x001fec0003800000 */
[----:B------:R-:W-:Y:S01]  /*cbe0*/  ULDC.64 UR4, c[0x0][0xad8] ;  /* 0x0002b60000047ab9 */ /* 0x000fe20000000a00 */
[----:B------:R-:W-:Y:S01]  /*cbf0*/  IMAD.MOV.U32 R20, RZ, RZ, R46 ;  /* 0x000000ffff147224 */ /* 0x000fe200078e002e */
[----:B------:R-:W-:Y:S01]  /*cc00*/  ULDC.64 UR6, c[0x0][0xa80] ;  /* 0x0002a00000067ab9 */ /* 0x000fe20000000a00 */
[----:B------:R-:W-:Y:S02]  /*cc10*/  IMAD.MOV.U32 R21, RZ, RZ, R55 ;  /* 0x000000ffff157224 */ /* 0x000fe400078e0037 */
[----:B------:R-:W-:Y:S02]  /*cc20*/  IMAD R3, R45, UR4, RZ ;  /* 0x000000042d037c24 */ /* 0x000fe4000f8e02ff */
[----:B------:R-:W-:Y:S02]  /*cc30*/  VIADD R0, R17, 0x40 ;  /* 0x0000004011007836 */ /* 0x000fe40000000000 */
[----:B------:R-:W-:Y:S01]  /*cc40*/  IMAD.WIDE.U32 R20, R44, UR4, R20 ;  /* 0x000000042c147c25 */ /* 0x000fe2000f8e0014 */
[----:B------:R-:W-:-:S02]  /*cc50*/  ULDC UR4, c[0x0][0xa8c] ;  /* 0x0002a30000047ab9 */ /* 0x000fc40000000800 */
[----:B------:R-:W-:Y:S01]  /*cc60*/  ISETP.GE.AND P2, PT, R17, UR4, PT ;  /* 0x0000000411007c0c */ /* 0x000fe2000bf46270 */
[----:B------:R-:W-:Y:S01]  /*cc70*/  IMAD R3, R44, UR5, R3 ;  /* 0x000000052c037c24 */ /* 0x000fe2000f8e0203 */
[----:B------:R-:W-:Y:S02]  /*cc80*/  ISETP.GE.AND P3, PT, R0, UR4, PT ;  /* 0x0000000400007c0c */ /* 0x000fe4000bf66270 */
[----:B------:R-:W-:Y:S01]  /*cc90*/  LEA R52, P5, R20, UR6, 0x1 ;  /* 0x0000000614347c11 */ /* 0x000fe2000f8a08ff */
[----:B------:R-:W-:-:S05]  /*cca0*/  IMAD.IADD R3, R21, 0x1, R3 ;  /* 0x0000000115037824 */ /* 0x000fca00078e0203 */
[----:B------:R-:W-:-:S05]  /*ccb0*/  LEA.HI.X R53, R20, UR7, R3, 0x1, P5 ;  /* 0x0000000714357c11 */ /* 0x000fca000a8f0c03 */
[----:B-----5:R0:W-:Y:S04]  /*ccc0*/  @!P2 STG.E.128 desc[UR60][R52.64], R36 ;  /* 0x000000243400a986 */ /* 0x0201e8000c101d3c */
[----:B------:R0:W-:Y:S02]  /*ccd0*/  @!P3 STG.E.128 desc[UR60][R52.64+0x80], R40 ;  /* 0x000080283400b986 */ /* 0x0001e4000c101d3c */
.L_x_282:
[----:B------:R-:W-:Y:S05]  /*cce0*/  BSYNC B1 ;  /* 0x0000000000017941 */ /* 0x000fea0003800000 */
.L_x_281:
[----:B------:R-:W-:Y:S04]  /*ccf0*/  BSSY B1, `(.L_x_283) ;  /* 0x0000014000017945 */ /* 0x000fe80003800000 */
[----:B------:R-:W-:Y:S05]  /*cd00*/  @P4 BRA `(.L_x_284) ;  /* 0x0000000000484947 */ /* 0x000fea0003800000 */
[----:B------:R-:W-:Y:S01]  /*cd10*/  IADD3 R3, P2, R44, 0x20, RZ ;  /* 0x000000202c037810 */ /* 0x000fe20007f5e0ff */
[----:B------:R-:W-:Y:S01]  /*cd20*/  ULDC.64 UR4, c[0x0][0xad8] ;  /* 0x0002b60000047ab9 */ /* 0x000fe20000000a00 */
[----:B------:R-:W-:Y:S01]  /*cd30*/  IMAD.MOV.U32 R20, RZ, RZ, R46 ;  /* 0x000000ffff147224 */ /* 0x000fe200078e002e */
[----:B------:R-:W-:Y:S01]  /*cd40*/  ULDC.64 UR6, c[0x0][0xa80] ;  /* 0x0002a00000067ab9 */ /* 0x000fe20000000a00 */
[----:B------:R-:W-:Y:S02]  /*cd50*/  IMAD.MOV.U32 R21, RZ, RZ, R55 ;  /* 0x000000ffff157224 */ /* 0x000fe400078e0037 */
[----:B------:R-:W-:Y:S02]  /*cd60*/  IMAD.X R0, RZ, RZ, R45, P2 ;  /* 0x000000ffff007224 */ /* 0x000fe400010e062d */
[----:B------:R-:W-:Y:S02]  /*cd70*/  VIADD R22, R17, 0x40 ;  /* 0x0000004011167836 */ /* 0x000fe40000000000 */
[----:B------:R-:W-:-:S02]  /*cd80*/  IMAD R0, R0, UR4, RZ ;  /* 0x0000000400007c24 */ /* 0x000fc4000f8e02ff */
[----:B------:R-:W-:Y:S01]  /*cd90*/  IMAD.WIDE.U32 R20, R3, UR4, R20 ;  /* 0x0000000403147c25 */ /* 0x000fe2000f8e0014 */
[----:B------:R-:W-:Y:S02]  /*cda0*/  ULDC UR4, c[0x0][0xa8c] ;  /* 0x0002a30000047ab9 */ /* 0x000fe40000000800 */
[----:B------:R-:W-:Y:S01]  /*cdb0*/  ISETP.GE.AND P3, PT, R17, UR4, PT ;  /* 0x0000000411007c0c */ /* 0x000fe2000bf66270 */
[----:B------:R-:W-:Y:S01]  /*cdc0*/  IMAD R3, R3, UR5, R0 ;  /* 0x0000000503037c24 */ /* 0x000fe2000f8e0200 */
[----:B------:R-:W-:Y:S02]  /*cdd0*/  ISETP.GE.AND P4, PT, R22, UR4, PT ;  /* 0x0000000416007c0c */ /* 0x000fe4000bf86270 */
[----:B0----5:R-:W-:Y:S01]  /*cde0*/  LEA R36, P2, R20, UR6, 0x1 ;  /* 0x0000000614247c11 */ /* 0x021fe2000f8408ff */
[----:B------:R-:W-:-:S05]  /*cdf0*/  IMAD.IADD R3, R21, 0x1, R3 ;  /* 0x0000000115037824 */ /* 0x000fca00078e0203 */
[----:B------:R-:W-:-:S05]  /*ce00*/  LEA.HI.X R37, R20, UR7, R3, 0x1, P2 ;  /* 0x0000000714257c11 */ /* 0x000fca00090f0c03 */
[----:B------:R1:W-:Y:S04]  /*ce10*/  @!P3 STG.E.128 desc[UR60][R36.64], R28 ;  /* 0x0000001c2400b986 */ /* 0x0003e8000c101d3c */
[----:B------:R1:W-:Y:S02]  /*ce20*/  @!P4 STG.E.128 desc[UR60][R36.64+0x80], R32 ;  /* 0x000080202400c986 */ /* 0x0003e4000c101d3c */
.L_x_284:
[----:B------:R-:W-:Y:S05]  /*ce30*/  BSYNC B1 ;  /* 0x0000000000017941 */ /* 0x000fea0003800000 */
.L_x_283:
        /* <DEDUP_REMOVED lines=15> */
[----:B-1---5:R-:W-:Y:S01]  /*cf30*/  LEA R28, P0, R20, UR6, 0x1 ;  /* 0x00000006141c7c11 */ /* 0x022fe2000f8008ff */
[----:B------:R-:W-:-:S05]  /*cf40*/  IMAD.IADD R3, R21, 0x1, R3 ;  /* 0x0000000115037824 */ /* 0x000fca00078e0203 */
[----:B------:R-:W-:-:S05]  /*cf50*/  LEA.HI.X R29, R20, UR7, R3, 0x1, P0 ;  /* 0x00000007141d7c11 */ /* 0x000fca00080f0c03 */
[----:B------:R2:W-:Y:S04]  /*cf60*/  @!P2 STG.E.128 desc[UR60][R28.64], R12 ;  /* 0x0000000c1c00a986 */ /* 0x0005e8000c101d3c */
[----:B------:R2:W-:Y:S02]  /*cf70*/  @!P3 STG.E.128 desc[UR60][R28.64+0x80], R24 ;  /* 0x000080181c00b986 */ /* 0x0005e4000c101d3c */
.L_x_286:
[----:B------:R-:W-:Y:S05]  /*cf80*/  BSYNC B1 ;  /* 0x0000000000017941 */ /* 0x000fea0003800000 */
.L_x_285:
[----:B------:R-:W-:Y:S05]  /*cf90*/  @P1 BRA `(.L_x_287) ;  /* 0x0000000800d01947 */ /* 0x000fea0003800000 */
[----:B------:R-:W-:Y:S01]  /*cfa0*/  IADD3 R3, P0, R44, 0x60, RZ ;  /* 0x000000602c037810 */ /* 0x000fe20007f1e0ff */
[----:B------:R-:W-:Y:S01]  /*cfb0*/  ULDC.64 UR6, c[0x0][0xad8] ;  /* 0x0002b60000067ab9 */ /* 0x000fe20000000a00 */
[----:B--2--5:R-:W-:Y:S01]  /*cfc0*/  IMAD.MOV.U32 R12, RZ, RZ, R46 ;  /* 0x000000ffff0c7224 */ /* 0x024fe200078e002e */
[----:B------:R-:W-:Y:S01]  /*cfd0*/  ULDC UR4, c[0x0][0xa8c] ;  /* 0x0002a30000047ab9 */ /* 0x000fe20000000800 */
[----:B------:R-:W-:Y:S01]  /*cfe0*/  IMAD.MOV.U32 R13, RZ, RZ, R55 ;  /* 0x000000ffff0d7224 */ /* 0x000fe200078e0037 */
[----:B------:R-:W-:Y:S01]  /*cff0*/  ISETP.GE.AND P1, PT, R17, UR4, PT ;  /* 0x0000000411007c0c */ /* 0x000fe2000bf26270 */
[----:B------:R-:W-:Y:S02]  /*d000*/  IMAD.X R44, RZ, RZ, R45, P0 ;  /* 0x000000ffff2c7224 */ /* 0x000fe400000e062d */
[----:B------:R-:W-:-:S04]  /*d010*/  IMAD.WIDE.U32 R12, R3, UR6, R12 ;  /* 0x00000006030c7c25 */ /* 0x000fc8000f8e000c */
[----:B------:R-:W-:Y:S02]  /*d020*/  IMAD R44, R44, UR6, RZ ;  /* 0x000000062c2c7c24 */ /* 0x000fe4000f8e02ff */
[----:B------:R-:W-:Y:S02]  /*d030*/  VIADD R0, R17, 0x40 ;  /* 0x0000004011007836 */ /* 0x000fe40000000000 */
[----:B------:R-:W-:Y:S01]  /*d040*/  IMAD R3, R3, UR7, R44 ;  /* 0x0000000703037c24 */ /* 0x000fe2000f8e022c */
[----:B------:R-:W-:Y:S02]  /*d050*/  ULDC.64 UR6, c[0x0][0xa80] ;  /* 0x0002a00000067ab9 */ /* 0x000fe40000000a00 */
[----:B------:R-:W-:Y:S01]  /*d060*/  LEA R14, P0, R12, UR6, 0x1 ;  /* 0x000000060c0e7c11 */ /* 0x000fe2000f8008ff */
[----:B------:R-:W-:-:S05]  /*d070*/  IMAD.IADD R3, R13, 0x1, R3 ;  /* 0x000000010d037824 */ /* 0x000fca00078e0203 */
[----:B------:R-:W-:Y:S02]  /*d080*/  LEA.HI.X R15, R12, UR7, R3, 0x1, P0 ;  /* 0x000000070c0f7c11 */ /* 0x000fe400080f0c03 */
[----:B------:R-:W-:-:S03]  /*d090*/  ISETP.GE.AND P0, PT, R0, UR4, PT ;  /* 0x0000000400007c0c */ /* 0x000fc6000bf06270 */
[----:B------:R3:W-:Y:S10]  /*d0a0*/  @!P1 STG.E.128 desc[UR60][R14.64], R4 ;  /* 0x000000040e009986 */ /* 0x0007f4000c101d3c */
[----:B------:R-:W-:Y:S05]  /*d0b0*/  @P0 BRA `(.L_x_287) ;  /* 0x0000000800880947 */ /* 0x000fea0003800000 */
[----:B------:R4:W-:Y:S01]  /*d0c0*/  STG.E.128 desc[UR60][R14.64+0x80], R8 ;  /* 0x000080080e007986 */ /* 0x0009e2000c101d3c */
[----:B------:R-:W-:Y:S05]  /*d0d0*/  BRA `(.L_x_287) ;  /* 0x0000000800807947 */ /* 0x000fea0003800000 */
.L_x_279:
[----:B------:R-:W2:Y:S01]  /*d0e0*/  LDC.64 R6, c[0x0][0xbd8] ;  /* 0x0002f600ff067b82 */ /* 0x000ea20000000a00 */
[C---:B------:R-:W-:Y:S01]  /*d0f0*/  IMAD.SHL.U32 R5, R220.reuse, 0x4, RZ ;  /* 0x00000004dc057824 */ /* 0x040fe200078e00ff */
[----:B------:R-:W-:Y:S01]  /*d100*/  SHF.L.U64.HI R0, R220, 0x2, R223 ;  /* 0x00000002dc007819 */ /* 0x000fe200000102df */
[----:B------:R-:W-:Y:S01]  /*d110*/  ULDC.64 UR4, c[0x0][0xbe0] ;  /* 0x0002f80000047ab9 */ /* 0x000fe20000000a00 */
[----:B------:R-:W-:-:S04]  /*d120*/  IMAD.MOV.U32 R9, RZ, RZ, RZ ;  /* 0x000000ffff097224 */ /* 0x000fc800078e00ff */
[----:B------:R-:W3:Y:S01]  /*d130*/  LDC R3, c[0x0][0xa88] ;  /* 0x0002a200ff037b82 */ /* 0x000ee20000000800 */
[----:B--2---:R-:W-:Y:S02]  /*d140*/  ISETP.NE.U32.AND P0, PT, R6, RZ, PT ;  /* 0x000000ff0600720c */ /* 0x004fe40003f05070 */
[----:B------:R-:W-:Y:S02]  /*d150*/  IADD3 R6, P1, R5, R6, RZ ;  /* 0x0000000605067210 */ /* 0x000fe40007f3e0ff */
[----:B------:R-:W-:-:S03]  /*d160*/  ISETP.NE.AND.EX P0, PT, R7, RZ, PT, P0 ;  /* 0x000000ff0700720c */ /* 0x000fc60003f05300 */
[----:B------:R-:W-:Y:S01]  /*d170*/  IMAD.X R7, R0, 0x1, R7, P1 ;  /* 0x0000000100077824 */ /* 0x000fe200008e0607 */
[----:B------:R-:W-:-:S04]  /*d180*/  ISETP.NE.U32.AND P1, PT, RZ, UR4, PT ;  /* 0x00000004ff007c0c */ /* 0x000fc8000bf25070 */
[----:B------:R-:W-:-:S05]  /*d190*/  ISETP.NE.AND.EX P1, PT, RZ, UR5, PT, P1 ;  /* 0x00000005ff007c0c */ /* 0x000fca000bf25310 */
[----:B------:R2:W5:Y:S08]  /*d1a0*/  @P0 LDG.E R9, desc[UR60][R6.64] ;  /* 0x0000003c06090981 */ /* 0x000570000c1e1900 */
[----:B------:R-:W-:-:S04]  /*d1b0*/  @P1 IADD3 R4, P2, R5, UR4, RZ ;  /* 0x0000000405041c10 */ /* 0x000fc8000ff5e0ff */
[----:B------:R-:W-:-:S05]  /*d1c0*/  @P1 IADD3.X R5, R0, UR5, RZ, P2, !PT ;  /* 0x0000000500051c10 */ /* 0x000fca00097fe4ff */
[----:B---3--:R2:W5:Y:S01]  /*d1d0*/  @P1 LDG.E R3, desc[UR60][R4.64] ;  /* 0x0000003c04031981 */ /* 0x008562000c1e1900 */
[----:B------:R-:W-:Y:S01]  /*d1e0*/  ISETP.GE.AND P2, PT, R230, 0x80, PT ;  /* 0x00000080e600780c */ /* 0x000fe20003f46270 */
[----:B------:R-:W-:-:S12]  /*d1f0*/  @P1 BRA `(.L_x_288) ;  /* 0x0000000000101947 */ /* 0x000fd80003800000 */
[----:B------:R-:W-:Y:S05]  /*d200*/  @!P0 BRA `(.L_x_288) ;  /* 0x00000000000c8947 */ /* 0x000fea0003800000 */
[----:B------:R-:W3:Y:S04]  /*d210*/  LDG.E R0, desc[UR60][R6.64] ;  /* 0x0000003c06007981 */ /* 0x000ee8000c1e1900 */
[----:B-----5:R-:W3:Y:S02]  /*d220*/  LDG.E R3, desc[UR60][R6.64+0x4] ;  /* 0x0000043c06037981 */ /* 0x020ee4000c1e1900 */
[----:B---3--:R-:W-:-:S07]  /*d230*/  IMAD.IADD R3, R3, 0x1, -R0 ;  /* 0x0000000103037824 */ /* 0x008fce00078e0a00 */
.L_x_288:
[----:B------:R-:W-:Y:S01]  /*d240*/  BSSY B1, `(.L_x_289) ;  /* 0x000001d000017945 */ /* 0x000fe20003800000 */
[----:B------:R-:W-:Y:S02]  /*d250*/  SHF.R.S32.HI R10, RZ, 0x1f, R221 ;  /* 0x0000001fff0a7819 */ /* 0x000fe400000114dd */
[----:B------:R-:W-:Y:S02]  /*d260*/  SHF.R.S32.HI R12, RZ, 0x1f, R17 ;  /* 0x0000001fff0c7819 */ /* 0x000fe40000011411 */
[----:B------:R-:W-:Y:S02]  /*d270*/  SEL R11, R220, RZ, !P0 ;  /* 0x000000ffdc0b7207 */ /* 0x000fe40004000000 */
[----:B------:R-:W-:Y:S02]  /*d280*/  SEL R223, R223, RZ, !P0 ;  /* 0x000000ffdfdf7207 */ /* 0x000fe40004000000 */
[----:B-----5:R-:W-:Y:S01]  /*d290*/  SHF.R.S32.HI R8, RZ, 0x1f, R9 ;  /* 0x0000001fff087819 */ /* 0x020fe20000011409 */
[----:B------:R-:W-:Y:S06]  /*d2a0*/  @P2 BRA `(.L_x_290) ;  /* 0x0000000000582947 */ /* 0x000fec0003800000 */
[----:B------:R-:W3:Y:S02]  /*d2b0*/  S2R R0, SR_TID.X ;  /* 0x0000000000007919 */ /* 0x000ee40000002100 */
[----:B---3--:R-:W-:-:S04]  /*d2c0*/  IMAD R0, R222, 0x80, R0 ;  /* 0x00000080de007824 */ /* 0x008fc800078e0200 */
[----:B------:R-:W-:-:S05]  /*d2d0*/  VIADD R0, R0, 0xffffff80 ;  /* 0xffffff8000007836 */ /* 0x000fca0000000000 */
[----:B------:R-:W-:-:S13]  /*d2e0*/  ISETP.GE.AND P0, PT, R0, R3, PT ;  /* 0x000000030000720c */ /* 0x000fda0003f06270 */
[----:B------:R-:W-:Y:S05]  /*d2f0*/  @P0 BRA `(.L_x_290) ;  /* 0x0000000000440947 */ /* 0x000fea0003800000 */
[----:B--2---:R-:W-:Y:S01]  /*d300*/  IADD3 R4, P0, R0, R9, RZ ;  /* 0x0000000900047210 */ /* 0x004fe20007f1e0ff */
[----:B------:R-:W-:-:S03]  /*d310*/  ULDC.64 UR4, c[0x0][0xb70] ;  /* 0x0002dc0000047ab9 */ /* 0x000fc60000000a00 */
[----:B------:R-:W-:Y:S01]  /*d320*/  LEA.HI.X.SX32 R5, R0, R8, 0x1, P0 ;  /* 0x0000000800057211 */ /* 0x000fe200000f0eff */
[----:B------:R-:W-:-:S04]  /*d330*/  IMAD R0, R10, UR4, RZ ;  /* 0x000000040a007c24 */ /* 0x000fc8000f8e02ff */
[C---:B------:R-:W-:Y:S02]  /*d340*/  IMAD R7, R221.reuse, UR5, R0 ;  /* 0x00000005dd077c24 */ /* 0x040fe4000f8e0200 */
[----:B------:R-:W-:Y:S01]  /*d350*/  IMAD.WIDE.U32 R4, R221, UR4, R4 ;  /* 0x00000004dd047c25 */ /* 0x000fe2000f8e0004 */
[----:B------:R-:W-:-:S03]  /*d360*/  ULDC.64 UR4, c[0x0][0xb78] ;  /* 0x0002de0000047ab9 */ /* 0x000fc60000000a00 */
[----:B------:R-:W-:Y:S02]  /*d370*/  IMAD R0, R223, UR4, RZ ;  /* 0x00000004df007c24 */ /* 0x000fe4000f8e02ff */
[----:B------:R-:W-:Y:S02]  /*d380*/  IMAD.IADD R5, R5, 0x1, R7 ;  /* 0x0000000105057824 */ /* 0x000fe400078e0207 */
[C---:B------:R-:W-:Y:S02]  /*d390*/  IMAD R7, R11.reuse, UR5, R0 ;  /* 0x000000050b077c24 */ /* 0x040fe4000f8e0200 */
[----:B------:R-:W-:Y:S01]  /*d3a0*/  IMAD.WIDE.U32 R4, R11, UR4, R4 ;  /* 0x000000040b047c25 */ /* 0x000fe2000f8e0004 */
[----:B------:R-:W-:-:S03]  /*d3b0*/  ULDC.64 UR4, c[0x0][0xb40] ;  /* 0x0002d00000047ab9 */ /* 0x000fc60000000a00 */
[----:B------:R-:W-:Y:S01]  /*d3c0*/  IMAD.IADD R5, R5, 0x1, R7 ;  /* 0x0000000105057824 */ /* 0x000fe200078e0207 */
[----:B------:R-:W-:-:S04]  /*d3d0*/  LEA R6, P0, R4, UR4, 0x2 ;  /* 0x0000000404067c11 */ /* 0x000fc8000f8010ff */
[----:B------:R-:W-:Y:S01]  /*d3e0*/  LEA.HI.X R7, R4, UR5, R5, 0x2, P0 ;  /* 0x0000000504077c11 */ /* 0x000fe200080f1405 */
[----:B------:R-:W-:-:S05]  /*d3f0*/  IMAD.MOV.U32 R5, RZ, RZ, -0x800000 ;  /* 0xff800000ff057424 */ /* 0x000fca00078e00ff */
[----:B------:R3:W-:Y:S03]  /*d400*/  STG.E desc[UR60][R6.64], R5 ;  /* 0x0000000506007986 */ /* 0x0007e6000c10193c */
.L_x_290:
[----:B------:R-:W-:Y:S05]  /*d410*/  BSYNC B1 ;  /* 0x0000000000017941 */ /* 0x000fea0003800000 */
.L_x_289:
[----:B------:R-:W-:Y:S01]  /*d420*/  ULDC.64 UR4, c[0x0][0xaa0] ;  /* 0x0002a80000047ab9 */ /* 0x000fe20000000a00 */
[----:B--2---:R-:W-:Y:S01]  /*d430*/  IMAD.MOV.U32 R4, RZ, RZ, R17 ;  /* 0x000000ffff047224 */ /* 0x004fe200078e0011 */
[----:B------:R-:W-:Y:S01]  /*d440*/  BSSY B1, `(.L_x_291) ;  /* 0x000002c000017945 */ /* 0x000fe20003800000 */
[----:B---3--:R-:W-:Y:S02]  /*d450*/  IMAD.MOV.U32 R5, RZ, RZ, R12 ;  /* 0x000000ffff057224 */ /* 0x008fe400078e000c */
[----:B------:R-:W-:Y:S02]  /*d460*/  IMAD R0, R8, UR4, RZ ;  /* 0x0000000408007c24 */ /* 0x000fe4000f8e02ff */
[----:B------:R-:W-:-:S04]  /*d470*/  IMAD.WIDE.U32 R4, R9, UR4, R4 ;  /* 0x0000000409047c25 */ /* 0x000fc8000f8e0004 */
[----:B------:R-:W-:Y:S01]  /*d480*/  IMAD R9, R9, UR5, R0 ;  /* 0x0000000509097c24 */ /* 0x000fe2000f8e0200 */
[----:B------:R-:W-:Y:S01]  /*d490*/  ULDC.64 UR4, c[0x0][0xae0] ;  /* 0x0002b80000047ab9 */ /* 0x000fe20000000a00 */
[----:B------:R-:W-:Y:S02]  /*d4a0*/  IMAD R7, R222, -0x80, R3 ;  /* 0xffffff80de077824 */ /* 0x000fe400078e0203 */
[----:B------:R-:W-:Y:S02]  /*d4b0*/  IMAD R0, R10, UR4, RZ ;  /* 0x000000040a007c24 */ /* 0x000fe4000f8e02ff */
[----:B------:R-:W-:Y:S01]  /*d4c0*/  IMAD.IADD R5, R5, 0x1, R9 ;  /* 0x0000000105057824 */ /* 0x000fe200078e0209 */
[C---:B------:R-:W-:Y:S01]  /*d4d0*/  ISETP.GE.AND P2, PT, R18.reuse, R7, PT ;  /* 0x000000071200720c */ /* 0x040fe20003f46270 */
[----:B------:R-:W-:Y:S01]  /*d4e0*/  VIADD R6, R18, 0x20 ;  /* 0x0000002012067836 */ /* 0x000fe20000000000 */
[----:B------:R-:W-:Y:S01]  /*d4f0*/  SHF.R.S32.HI R9, RZ, 0x1f, R18 ;  /* 0x0000001fff097819 */ /* 0x000fe20000011412 */
[----:B------:R-:W-:-:S02]  /*d500*/  IMAD R3, R221, UR5, R0 ;  /* 0x00000005dd037c24 */ /* 0x000fc4000f8e0200 */
[----:B------:R-:W-:Y:S01]  /*d510*/  VIADD R0, R18, 0x40 ;  /* 0x0000004012007836 */ /* 0x000fe20000000000 */
[-C--:B------:R-:W-:Y:S01]  /*d520*/  ISETP.GE.AND P3, PT, R6, R7.reuse, PT ;  /* 0x000000070600720c */ /* 0x080fe20003f66270 */
[----:B------:R-:W-:Y:S01]  /*d530*/  IMAD.WIDE.U32 R4, R221, UR4, R4 ;  /* 0x00000004dd047c25 */ /* 0x000fe2000f8e0004 */
[----:B------:R-:W-:Y:S02]  /*d540*/  ULDC.64 UR4, c[0x0][0xae8] ;  /* 0x0002ba0000047ab9 */ /* 0x000fe40000000a00 */
[-C--:B------:R-:W-:Y:S01]  /*d550*/  ISETP.GE.AND P1, PT, R0, R7.reuse, PT ;  /* 0x000000070000720c */ /* 0x080fe20003f26270 */
[----:B------:R-:W-:Y:S02]  /*d560*/  VIADD R6, R18, 0x60 ;  /* 0x0000006012067836 */ /* 0x000fe40000000000 */
[----:B------:R-:W-:Y:S02]  /*d570*/  IMAD.IADD R5, R5, 0x1, R3 ;  /* 0x0000000105057824 */ /* 0x000fe400078e0203 */
[----:B------:R-:W-:Y:S01]  /*d580*/  IMAD R0, R223, UR4, RZ ;  /* 0x00000004df007c24 */ /* 0x000fe2000f8e02ff */
[----:B------:R-:W-:Y:S01]  /*d590*/  ISETP.GE.AND P0, PT, R6, R7, PT ;  /* 0x000000070600720c */ /* 0x000fe20003f06270 */
[----:B------:R-:W-:-:S04]  /*d5a0*/  IMAD.WIDE.U32 R6, R11, UR4, R4 ;  /* 0x000000040b067c25 */ /* 0x000fc8000f8e0004 */
[----:B------:R-:W-:Y:S02]  /*d5b0*/  IMAD R3, R11, UR5, R0 ;  /* 0x000000050b037c24 */ /* 0x000fe4000f8e0200 */
[----:B------:R-:W-:Y:S02]  /*d5c0*/  IMAD.MOV.U32 R8, RZ, RZ, R18 ;  /* 0x000000ffff087224 */ /* 0x000fe400078e0012 */
[----:B------:R-:W-:Y:S02]  /*d5d0*/  IMAD.IADD R11, R7, 0x1, R3 ;  /* 0x00000001070b7824 */ /* 0x000fe400078e0203 */
[----:B------:R-:W-:Y:S01]  /*d5e0*/  IMAD.WIDE R8, R222, 0x80, R8 ;  /* 0x00000080de087825 */ /* 0x000fe200078e0208 */
[----:B------:R-:W-:Y:S06]  /*d5f0*/  @P2 BRA `(.L_x_292) ;  /* 0x0000000000402947 */ /* 0x000fec0003800000 */
        /* <DEDUP_REMOVED lines=14> */
[----:B------:R2:W-:Y:S04]  /*d6e0*/  @!P4 STG.E.128 desc[UR60][R12.64], RZ ;  /* 0x000000ff0c00c986 */ /* 0x0005e8000c101d3c */
[----:B------:R2:W-:Y:S02]  /*d6f0*/  @!P5 STG.E.128 desc[UR60][R12.64+0x80], RZ ;  /* 0x000080ff0c00d986 */ /* 0x0005e4000c101d3c */
.L_x_292:
[----:B------:R-:W-:Y:S05]  /*d700*/  BSYNC B1 ;  /* 0x0000000000017941 */ /* 0x000fea0003800000 */
.L_x_291:
        /* <DEDUP_REMOVED lines=15> */
[----:B--2---:R-:W-:Y:S01]  /*d800*/  LEA R12, P2, R4, UR6, 0x1 ;  /* 0x00000006040c7c11 */ /* 0x004fe2000f8408ff */
[----:B------:R-:W-:-:S05]  /*d810*/  IMAD.IADD R3, R5, 0x1, R3 ;  /* 0x0000000105037824 */ /* 0x000fca00078e0203 */
[----:B------:R-:W-:-:S05]  /*d820*/  LEA.HI.X R13, R4, UR7, R3, 0x1, P2 ;  /* 0x00000007040d7c11 */ /* 0x000fca00090f0c03 */
[----:B------:R3:W-:Y:S04]  /*d830*/  @!P3 STG.E.128 desc[UR60][R12.64], RZ ;  /* 0x000000ff0c00b986 */ /* 0x0007e8000c101d3c */
[----:B------:R3:W-:Y:S02]  /*d840*/  @!P4 STG.E.128 desc[UR60][R12.64+0x80], RZ ;  /* 0x000080ff0c00c986 */ /* 0x0007e4000c101d3c */
.L_x_294:
[----:B------:R-:W-:Y:S05]  /*d850*/  BSYNC B1 ;  /* 0x0000000000017941 */ /* 0x000fea0003800000 */
.L_x_293:
        /* <DEDUP_REMOVED lines=15> */
[----:B--23--:R-:W-:Y:S01]  /*d950*/  LEA R12, P1, R4, UR6, 0x1 ;  /* 0x00000006040c7c11 */ /* 0x00cfe2000f8208ff */
[----:B------:R-:W-:-:S05]  /*d960*/  IMAD.IADD R3, R5, 0x1, R3 ;  /* 0x0000000105037824 */ /* 0x000fca00078e0203 */
[----:B------:R-:W-:-:S05]  /*d970*/  LEA.HI.X R13, R4, UR7, R3, 0x1, P1 ;  /* 0x00000007040d7c11 */ /* 0x000fca00088f0c03 */
[----:B------:R4:W-:Y:S04]  /*d980*/  @!P2 STG.E.128 desc[UR60][R12.64], RZ ;  /* 0x000000ff0c00a986 */ /* 0x0009e8000c101d3c */
[----:B------:R4:W-:Y:S02]  /*d990*/  @!P3 STG.E.128 desc[UR60][R12.64+0x80], RZ ;  /* 0x000080ff0c00b986 */ /* 0x0009e4000c101d3c */
.L_x_296:
[----:B------:R-:W-:Y:S05]  /*d9a0*/  BSYNC B1 ;  /* 0x0000000000017941 */ /* 0x000fea0003800000 */
.L_x_295:
        /* <DEDUP_REMOVED lines=19> */
.L_x_287:
[----:B------:R-:W-:Y:S05]  /*dae0*/  BSYNC B0 ;  /* 0x0000000000007941 */ /* 0x000fea0003800000 */
.L_x_278:
[----:B------:R-:W-:Y:S02]  /*daf0*/  ULDC UR4, c[0x0][0xc14] ;  /* 0x0003050000047ab9 */ /* 0x000fe40000000800 */
[----:B-1----:R-:W-:-:S13]  /*db00*/  ISETP.GE.AND P0, PT, R51, UR4, PT ;  /* 0x0000000433007c0c */ /* 0x002fda000bf06270 */
[----:B------:R-:W-:Y:S05]  /*db10*/  @!P0 BRA `(.L_x_297) ;  /* 0xffffff30009c8947 */ /* 0x000fea000383ffff */
[----:B------:R-:W-:Y:S05]  /*db20*/  EXIT ;  /* 0x000000000000794d */ /* 0x000fea0003800000 */
.L_x_253:
[----:B------:R-:W-:-:S08]  /*db30*/  NOP ;  /* 0x0000000000007918 */ /* 0x000fd00000000000 */
[----:B--2---:R-:W0:-:S00]  /*db40*/  USETMAXREG.DEALLOC.CTAPOOL 0x18 ;  /* 0x00000018000079c8 */ /* 0x004e0000080e0500 */
[----:B0-----:R-:W-:-:S06]  /*db50*/  LOP3.LUT R0, R0, 0x3, RZ, 0xc0, !PT ;  /* 0x0000000300007812 */ /* 0x001fcc00078ec0ff */
[----:B------:R-:W0:Y:S02]  /*db60*/  SHFL.IDX PT, R0, R0, RZ, 0x1f ;  /* 0x00001fff00007589 */ /* 0x000e2400000e0000 */
[----:B0-----:R-:W-:-:S13]  /*db70*/  ISETP.NE.AND P0, PT, R0, RZ, PT ;  /* 0x000000ff0000720c */ /* 0x001fda0003f05270 */
[----:B------:R-:W-:Y:S05]  /*db80*/  @P0 EXIT ;  /* 0x000000000000094d */ /* 0x000fea0003800000 */
[----:B------:R-:W0:Y:S01]  /*db90*/  S2R R2, SR_TID.X ;  /* 0x0000000000027919 */ /* 0x000e220000002100 */
[----:B------:R-:W-:Y:S01]  /*dba0*/  LOP3.LUT R4, R4, 0xffffffdf, RZ, 0xc0, !PT ;  /* 0xffffffdf04047812 */ /* 0x000fe200078ec0ff */
[----:B------:R-:W-:Y:S01]  /*dbb0*/  ULDC UR5, c[0x0][0xc14] ;  /* 0x0003050000057ab9 */ /* 0x000fe20000000800 */
[----:B------:R-:W-:Y:S01]  /*dbc0*/  IMAD.MOV.U32 R0, RZ, RZ, RZ ;  /* 0x000000ffff007224 */ /* 0x000fe200078e00ff */
[----:B------:R-:W1:Y:S01]  /*dbd0*/  S2UR UR6, SR_CTAID.X ;  /* 0x00000000000679c3 */ /* 0x000e620000002500 */
[----:B------:R-:W-:Y:S01]  /*dbe0*/  ULDC UR4, c[0x0][0xc10] ;  /* 0x0003040000047ab9 */ /* 0x000fe20000000800 */
[----:B0-----:R-:W-:-:S04]  /*dbf0*/  LOP3.LUT R8, R2, 0x1f, RZ, 0xc0, !PT ;  /* 0x0000001f02087812 */ /* 0x001fc800078ec0ff */
[----:B------:R-:W-:-:S13]  /*dc00*/  ISETP.NE.AND P0, PT, R8, 0x1f, PT ;  /* 0x0000001f0800780c */ /* 0x000fda0003f05270 */
[----:B------:R-:W-:Y:S02]  /*dc10*/  @P0 LOP3.LUT R4, R4, 0x20, RZ, 0xfc, !PT ;  /* 0x0000002004040812 */ /* 0x000fe400078efcff */
[----:B------:R-:W-:-:S13]  /*dc20*/  ISETP.GE.OR P0, PT, R8, UR5, !P0 ;  /* 0x0000000508007c0c */ /* 0x000fda000c706670 */
[----:B------:R-:W0:Y:S02]  /*dc30*/  @!P0 LDC.64 R2, c[0x0][0xc58] ;  /* 0x00031600ff028b82 */ /* 0x000e240000000a00 */
[----:B0-----:R-:W-:-:S05]  /*dc40*/  @!P0 IMAD.WIDE.U32 R2, R8, 0x4, R2 ;  /* 0x0000000408028825 */ /* 0x001fca00078e0002 */
[----:B------:R-:W2:Y:S01]  /*dc50*/  @!P0 LDG.E R0, desc[UR60][R2.64] ;  /* 0x0000003c02008981 */ /* 0x000ea2000c1e1900 */
[C---:B------:R-:W-:Y:S01]  /*dc60*/  ISETP.NE.AND P1, PT, R8.reuse, RZ, PT ;  /* 0x000000ff0800720c */ /* 0x040fe20003f25270 */
[----:B------:R-:W-:Y:S01]  /*dc70*/  IMAD.MOV.U32 R16, RZ, RZ, RZ ;  /* 0x000000ffff107224 */ /* 0x000fe200078e00ff */
[----:B------:R-:W-:Y:S01]  /*dc80*/  ISETP.GE.U32.AND P0, PT, R8, 0x2, PT ;  /* 0x000000020800780c */ /* 0x000fe20003f06070 */
[----:B------:R-:W-:Y:S01]  /*dc90*/  IMAD.MOV.U32 R19, RZ, RZ, RZ ;  /* 0x000000ffff137224 */ /* 0x000fe200078e00ff */
[----:B------:R-:W-:-:S09]  /*dca0*/  LOP3.LUT R4, R4, 0xfffffffe, RZ, 0xc0, !PT ;  /* 0xfffffffe04047812 */ /* 0x000fd200078ec0ff */
[----:B------:R-:W-:-:S04]  /*dcb0*/  @P1 LOP3.LUT R4, R4, 0x1, RZ, 0xfc, !PT ;  /* 0x0000000104041812 */ /* 0x000fc800078efcff */
[----:B------:R-:W-:-:S04]  /*dcc0*/  LOP3.LUT R4, R4, 0xffffffef, RZ, 0xc0, !PT ;  /* 0xffffffef04047812 */ /* 0x000fc800078ec0ff */
[----:B------:R-:W-:-:S04]  /*dcd0*/  @P0 LOP3.LUT R4, R4, 0x10, RZ, 0xfc, !PT ;  /* 0x0000001004040812 */ /* 0x000fc800078efcff */
[----:B------:R-:W-:Y:S01]  /*dce0*/  LOP3.LUT R4, R4, 0xfffffff7, RZ, 0xc0, !PT ;  /* 0xfffffff704047812 */ /* 0x000fe200078ec0ff */
[----:B--2---:R-:W0:Y:S02]  /*dcf0*/  SHFL.UP PT, R5, R0, 0x1, RZ ;  /* 0x0420000000057989 */ /* 0x004e2400000e00ff */
[----:B0-----:R-:W-:-:S05]  /*dd00*/  SEL R5, R5, RZ, P1 ;  /* 0x000000ff05057207 */ /* 0x001fca0000800000 */
[----:B------:R-:W-:-:S05]  /*dd10*/  IMAD.IADD R5, R0, 0x1, R5 ;  /* 0x0000000100057824 */ /* 0x000fca00078e0205 */
[----:B------:R-:W0:Y:S02]  /*dd20*/  SHFL.UP PT, R6, R5, 0x2, RZ ;  /* 0x0440000005067989 */ /* 0x000e2400000e00ff */
[----:B0-----:R-:W-:Y:S02]  /*dd30*/  SEL R6, R6, RZ, P0 ;  /* 0x000000ff06067207 */ /* 0x001fe40000000000 */
[----:B------:R-:W-:-:S03]  /*dd40*/  ISETP.GE.U32.AND P0, PT, R8, 0x4, PT ;  /* 0x000000040800780c */ /* 0x000fc60003f06070 */
[----:B------:R-:W-:-:S05]  /*dd50*/  IMAD.IADD R6, R5, 0x1, R6 ;  /* 0x0000000105067824 */ /* 0x000fca00078e0206 */
[----:B------:R-:W0:Y:S05]  /*dd60*/  SHFL.UP PT, R7, R6, 0x4, RZ ;  /* 0x0480000006077989 */ /* 0x000e2a00000e00ff */
[----:B------:R-:W-:-:S04]  /*dd70*/  @P0 LOP3.LUT R4, R4, 0x8, RZ, 0xfc, !PT ;  /* 0x0000000804040812 */ /* 0x000fc800078efcff */
[----:B------:R-:W-:Y:S02]  /*dd80*/  LOP3.LUT R4, R4, 0xfffffffb, RZ, 0xc0, !PT ;  /* 0xfffffffb04047812 */ /* 0x000fe400078ec0ff */
        /* <DEDUP_REMOVED lines=10> */
[----:B------:R-:W-:Y:S02]  /*de30*/  @P0 LOP3.LUT R4, R4, 0x2, RZ, 0xfc, !PT ;  /* 0x0000000204040812 */ /* 0x000fe400078efcff */
[----:B0-----:R-:W-:-:S05]  /*de40*/  SEL R2, R2, RZ, P0 ;  /* 0x000000ff02027207 */ /* 0x001fca0000000000 */
[----:B------:R-:W-:-:S05]  /*de50*/  IMAD.IADD R2, R3, 0x1, R2 ;  /* 0x0000000103027824 */ /* 0x000fca00078e0202 */
[----:B------:R-:W0:Y:S02]  /*de60*/  SHFL.IDX PT, R5, R2, 0x1f, 0x1f ;  /* 0x03e01f0002057f89 */ /* 0x000e2400000e0000 */
[----:B0-----:R-:W-:-:S04]  /*de70*/  IMAD R5, R5, UR4, RZ ;  /* 0x0000000405057c24 */ /* 0x001fc8000f8e02ff */
[----:B------:R-:W-:Y:S01]  /*de80*/  IMAD.MOV.U32 R6, RZ, RZ, R5 ;  /* 0x000000ffff067224 */ /* 0x000fe200078e0005 */
[----:B-1----:R-:W-:-:S13]  /*de90*/  ISETP.GT.AND P0, PT, R5, UR6, PT ;  /* 0x0000000605007c0c */ /* 0x002fda000bf04270 */
[----:B------:R-:W-:Y:S05]  /*dea0*/  @P0 BRA `(.L_x_298) ;  /* 0x0000000000c00947 */ /* 0x000fea0003800000 */
[----:B------:R-:W-:Y:S01]  /*deb0*/  IMAD.MOV.U32 R5, RZ, RZ, R6 ;  /* 0x000000ffff057224 */ /* 0x000fe200078e0006 */
[----:B------:R-:W-:Y:S01]  /*dec0*/  ULDC UR5, c[0x0][0xc14] ;  /* 0x0003050000057ab9 */ /* 0x000fe20000000800 */
[----:B------:R-:W-:Y:S01]  /*ded0*/  IMAD.MOV.U32 R19, RZ, RZ, RZ ;  /* 0x000000ffff137224 */ /* 0x000fe200078e00ff */
[----:B------:R-:W-:Y:S01]  /*dee0*/  ULDC UR7, c[0x0][0xc14] ;  /* 0x0003050000077ab9 */ /* 0x000fe20000000800 */
[----:B------:R-:W-:-:S05]  /*def0*/  ULDC UR4, c[0x0][0xc10] ;  /* 0x0003040000047ab9 */ /* 0x000fca0000000800 */
.L_x_302:
[----:B------:R-:W-:Y:S02]  /*df00*/  VIADD R0, R19, 0x1f ;  /* 0x0000001f13007836 */ /* 0x000fe40000000000 */
[----:B------:R-:W-:-:S03]  /*df10*/  IMAD.U32 R19, RZ, RZ, UR7 ;  /* 0x00000007ff137e24 */ /* 0x000fc6000f8e00ff */
[----:B------:R-:W-:-:S13]  /*df20*/  ISETP.GE.AND P0, PT, R0, UR5, PT ;  /* 0x0000000500007c0c */ /* 0x000fda000bf06270 */
[----:B------:R-:W-:Y:S05]  /*df30*/  @P0 BRA `(.L_x_299) ;  /* 0x0000000400400947 */ /* 0x000fea0003800000 */
[----:B------:R-:W0:Y:S01]  /*df40*/  S2R R2, SR_TID.X ;  /* 0x0000000000027919 */ /* 0x000e220000002100 */
[----:B------:R-:W-:Y:S01]  /*df50*/  IMAD.MOV.U32 R19, RZ, RZ, R0 ;  /* 0x000000ffff137224 */ /* 0x000fe200078e0000 */
[----:B------:R-:W-:Y:S01]  /*df60*/  BSSY B0, `(.L_x_300) ;  /* 0x000000a000007945 */ /* 0x000fe20003800000 */
[----:B------:R-:W-:Y:S01]  /*df70*/  IMAD.MOV.U32 R0, RZ, RZ, RZ ;  /* 0x000000ffff007224 */ /* 0x000fe200078e00ff */
[----:B0-----:R-:W-:-:S04]  /*df80*/  LOP3.LUT R8, R2, 0x1f, RZ, 0xc0, !PT ;  /* 0x0000001f02087812 */ /* 0x001fc800078ec0ff */
[C---:B------:R-:W-:Y:S01]  /*df90*/  ISETP.NE.AND P1, PT, R8.reuse, 0x1f, PT ;  /* 0x0000001f0800780c */ /* 0x040fe20003f25270 */
[----:B------:R-:W-:-:S05]  /*dfa0*/  IMAD.IADD R7, R8, 0x1, R19 ;  /* 0x0000000108077824 */ /* 0x000fca00078e0213 */
[----:B------:R-:W-:-:S13]  /*dfb0*/  ISETP.GE.OR P0, PT, R7, UR5, !P1 ;  /* 0x0000000507007c0c */ /* 0x000fda000cf06670 */
[----:B------:R-:W-:Y:S05]  /*dfc0*/  @P0 BRA `(.L_x_301) ;  /* 0x00000000000c0947 */ /* 0x000fea0003800000 */
[----:B------:R-:W0:Y:S02]  /*dfd0*/  LDC.64 R2, c[0x0][0xc58] ;  /* 0x00031600ff027b82 */ /* 0x000e240000000a00 */
[----:B0-----:R-:W-:-:S05]  /*dfe0*/  IMAD.WIDE R2, R7, 0x4, R2 ;  /* 0x0000000407027825 */ /* 0x001fca00078e0202 */
[----:B------:R0:W5:Y:S02]  /*dff0*/  LDG.E R0, desc[UR60][R2.64] ;  /* 0x0000003c02007981 */ /* 0x000164000c1e1900 */
.L_x_301:
[----:B------:R-:W-:Y:S05]  /*e000*/  BSYNC B0 ;  /* 0x0000000000007941 */ /* 0x000fea0003800000 */
.L_x_300:
[----:B0----5:R-:W0:Y:S01]  /*e010*/  SHFL.UP PT, R2, R0, 0x1, RZ ;  /* 0x0420000000027989 */ /* 0x021e2200000e00ff */
[C---:B------:R-:W-:Y:S02]  /*e020*/  ISETP.NE.AND P0, PT, R8.reuse, RZ, PT ;  /* 0x000000ff0800720c */ /* 0x040fe40003f05270 */
[----:B------:R-:W-:Y:S02]  /*e030*/  ISETP.GE.U32.AND P1, PT, R8, 0x2, PT ;  /* 0x000000020800780c */ /* 0x000fe40003f26070 */
[----:B0-----:R-:W-:Y:S02]  /*e040*/  SEL R3, R2, RZ, P0 ;  /* 0x000000ff02037207 */ /* 0x001fe40000000000 */
[----:B------:R-:W-:-:S03]  /*e050*/  ISETP.GE.U32.AND P0, PT, R8, 0x4, PT ;  /* 0x000000040800780c */ /* 0x000fc60003f06070 */
[----:B------:R-:W-:-:S05]  /*e060*/  IMAD.IADD R3, R0, 0x1, R3 ;  /* 0x0000000100037824 */ /* 0x000fca00078e0203 */
[----:B------:R-:W0:Y:S02]  /*e070*/  SHFL.UP PT, R2, R3, 0x2, RZ ;  /* 0x0440000003027989 */ /* 0x000e2400000e00ff */
        /* <DEDUP_REMOVED lines=8> */
[----:B0-----:R-:W-:-:S05]  /*e100*/  SEL R6, R6, RZ, P1 ;  /* 0x000000ff06067207 */ /* 0x001fca0000800000 */
[----:B------:R-:W-:-:S05]  /*e110*/  IMAD.IADD R6, R7, 0x1, R6 ;  /* 0x0000000107067824 */ /* 0x000fca00078e0206 */
[----:B------:R-:W0:Y:S02]  /*e120*/  SHFL.UP PT, R8, R6, 0x10, RZ ;  /* 0x0600000006087989 */ /* 0x000e2400000e00ff */
[----:B0-----:R-:W-:-:S05]  /*e130*/  SEL R9, R8, RZ, P0 ;  /* 0x000000ff08097207 */ /* 0x001fca0000000000 */
[----:B------:R-:W-:-:S05]  /*e140*/  IMAD.IADD R9, R6, 0x1, R9 ;  /* 0x0000000106097824 */ /* 0x000fca00078e0209 */
[----:B------:R-:W0:Y:S02]  /*e150*/  SHFL.IDX PT, R3, R9, 0x1f, 0x1f ;  /* 0x03e01f0009037f89 */ /* 0x000e2400000e0000 */
[----:B0-----:R-:W-:-:S04]  /*e160*/  IMAD R6, R3, UR4, RZ ;  /* 0x0000000403067c24 */ /* 0x001fc8000f8e02ff */
[----:B------:R-:W-:-:S05]  /*e170*/  IMAD.IADD R5, R6, 0x1, R5 ;  /* 0x0000000106057824 */ /* 0x000fca00078e0205 */
[----:B------:R-:W-:-:S13]  /*e180*/  ISETP.GT.AND P0, PT, R5, UR6, PT ;  /* 0x0000000605007c0c */ /* 0x000fda000bf04270 */
[----:B------:R-:W-:Y:S05]  /*e190*/  @!P0 BRA `(.L_x_302) ;  /* 0xfffffffc00588947 */ /* 0x000fea000383ffff */
[----:B------:R-:W-:-:S07]  /*e1a0*/  IMAD.MOV.U32 R2, RZ, RZ, R9 ;  /* 0x000000ffff027224 */ /* 0x000fce00078e0009 */
.L_x_298:
[----:B------:R-:W-:-:S04]  /*e1b0*/  IMAD.IADD R7, R5, 0x1, -R6 ;  /* 0x0000000105077824 */ /* 0x000fc800078e0a06 */
[----:B------:R-:W-:-:S05]  /*e1c0*/  IMAD R3, R2, UR4, R7 ;  /* 0x0000000402037c24 */ /* 0x000fca000f8e0207 */
[----:B------:R-:W-:-:S13]  /*e1d0*/  ISETP.GT.AND P0, PT, R3, UR6, PT ;  /* 0x0000000603007c0c */ /* 0x000fda000bf04270 */
[----:B------:R-:W-:-:S04]  /*e1e0*/  VOTE.ANY R8, PT, !P0 ;  /* 0x0000000000087806 */ /* 0x000fc800040e0100 */
[----:B------:R-:W0:Y:S01]  /*e1f0*/  POPC R5, R8 ;  /* 0x0000000800057309 */ /* 0x000e220000000000 */
[----:B------:R-:W-:Y:S01]  /*e200*/  ISETP.NE.AND P0, PT, R8, RZ, PT ;  /* 0x000000ff0800720c */ /* 0x000fe20003f05270 */
[----:B0-----:R-:W0:Y:S02]  /*e210*/  SHFL.IDX PT, R0, R0, R5, 0x1f ;  /* 0x00001f0500007589 */ /* 0x001e2400000e0000 */
[----:B0-----:R-:W-:-:S04]  /*e220*/  IABS R6, R0 ;  /* 0x0000000000067213 */ /* 0x001fc80000000000 */
[----:B------:R-:W0:Y:S08]  /*e230*/  I2F.RP R9, R6 ;  /* 0x0000000600097306 */ /* 0x000e300000209400 */
[----:B0-----:R-:W0:Y:S02]  /*e240*/  MUFU.RCP R9, R9 ;  /* 0x0000000900097308 */ /* 0x001e240000001000 */
[----:B0-----:R-:W-:-:S06]  /*e250*/  VIADD R3, R9, 0xffffffe ;  /* 0x0ffffffe09037836 */ /* 0x001fcc0000000000 */
[----:B------:R-:W0:Y:S02]  /*e260*/  F2I.FTZ.U32.TRUNC.NTZ R3, R3 ;  /* 0x0000000300037305 */ /* 0x000e24000021f000 */
[----:B0-----:R-:W-:Y:S01]  /*e270*/  IMAD.MOV R11, RZ, RZ, -R3 ;  /* 0x000000ffff0b7224 */ /* 0x001fe200078e0a03 */
[----:B------:R-:W-:Y:S06]  /*e280*/  @!P0 BRA `(.L_x_303) ;  /* 0x0000000000088947 */ /* 0x000fec0003800000 */
[----:B------:R-:W-:-:S05]  /*e290*/  VIADD R9, R5, 0xffffffff ;  /* 0xffffffff05097836 */ /* 0x000fca0000000000 */
[----:B------:R0:W1:Y:S02]  /*e2a0*/  SHFL.IDX PT, R16, R2, R9, 0x1f ;  /* 0x00001f0902107589 */ /* 0x00006400000e0000 */
.L_x_303:
[----:B-1----:R-:W-:Y:S02]  /*e2b0*/  IMAD R16, R16, UR4, R7 ;  /* 0x0000000410107c24 */ /* 0x002fe4000f8e0207 */
[----:B------:R-:W-:Y:S02]  /*e2c0*/  IMAD R7, R11, R6, RZ ;  /* 0x000000060b077224 */ /* 0x000fe400078e02ff */
[----:B0-----:R-:W-:Y:S01]  /*e2d0*/  IMAD.MOV.U32 R2, RZ, RZ, RZ ;  /* 0x000000ffff027224 */ /* 0x001fe200078e00ff */
[----:B------:R-:W-:Y:S01]  /*e2e0*/  IADD3 R17, -R16, UR6, RZ ;  /* 0x0000000610117c10 */ /* 0x000fe2000fffe1ff */
[----:B------:R-:W-:Y:S02]  /*e2f0*/  IMAD.IADD R19, R5, 0x1, R19 ;  /* 0x0000000105137824 */ /* 0x000fe400078e0213 */
[----:B------:R-:W-:Y:S01]  /*e300*/  IMAD.HI.U32 R2, R3, R7, R2 ;  /* 0x0000000703027227 */ /* 0x000fe200078e0002 */
[----:B------:R-:W-:Y:S02]  /*e310*/  IABS R7, R0 ;  /* 0x0000000000077213 */ /* 0x000fe40000000000 */
[----:B------:R-:W-:-:S03]  /*e320*/  IABS R3, R17 ;  /* 0x0000001100037213 */ /* 0x000fc60000000000 */
[----:B------:R-:W-:Y:S02]  /*e330*/  IMAD.MOV R7, RZ, RZ, -R7 ;  /* 0x000000ffff077224 */ /* 0x000fe400078e0a07 */
[----:B------:R-:W-:-:S04]  /*e340*/  IMAD.HI.U32 R2, R2, R3, RZ ;  /* 0x0000000302027227 */ /* 0x000fc800078e00ff */
[----:B------:R-:W-:-:S05]  /*e350*/  IMAD R3, R2, R7, R3 ;  /* 0x0000000702037224 */ /* 0x000fca00078e0203 */
[----:B------:R-:W-:-:S13]  /*e360*/  ISETP.GT.U32.AND P0, PT, R6, R3, PT ;  /* 0x000000030600720c */ /* 0x000fda0003f04070 */
[----:B------:R-:W-:Y:S02]  /*e370*/  @!P0 IMAD.IADD R3, R3, 0x1, -R6 ;  /* 0x0000000103038824 */ /* 0x000fe400078e0a06 */
[----:B------:R-:W-:-:S03]  /*e380*/  @!P0 VIADD R2, R2, 0x1 ;  /* 0x0000000102028836 */ /* 0x000fc60000000000 */
[----:B------:R-:W-:Y:S02]  /*e390*/  ISETP.GE.U32.AND P0, PT, R3, R6, PT ;  /* 0x000000060300720c */ /* 0x000fe40003f06070 */
[----:B------:R-:W-:-:S11]  /*e3a0*/  LOP3.LUT R3, R17, R0, RZ, 0x3c, !PT ;  /* 0x0000000011037212 */ /* 0x000fd600078e3cff */
[----:B------:R-:W-:Y:S01]  /*e3b0*/  @P0 VIADD R2, R2, 0x1 ;  /* 0x0000000102020836 */ /* 0x000fe20000000000 */
[----:B------:R-:W-:-:S13]  /*e3c0*/  ISETP.GE.AND P0, PT, R3, RZ, PT ;  /* 0x000000ff0300720c */ /* 0x000fda0003f06270 */
[----:B------:R-:W-:Y:S01]  /*e3d0*/  @!P0 IMAD.MOV R2, RZ, RZ, -R2 ;  /* 0x000000ffff028224 */ /* 0x000fe200078e0a02 */
[----:B------:R-:W-:-:S13]  /*e3e0*/  ISETP.NE.AND P0, PT, R0, RZ, PT ;  /* 0x000000ff0000720c */ /* 0x000fda0003f05270 */
[----:B------:R-:W-:-:S05]  /*e3f0*/  @!P0 LOP3.LUT R2, RZ, R0, RZ, 0x33, !PT ;  /* 0x00000000ff028212 */ /* 0x000fca00078e33ff */
[--C-:B------:R-:W-:Y:S02]  /*e400*/  IMAD.MOV R3, RZ, RZ, -R2.reuse ;  /* 0x000000ffff037224 */ /* 0x100fe400078e0a02 */
[----:B------:R-:W-:Y:S02]  /*e410*/  IMAD.MOV.U32 R18, RZ, RZ, R2 ;  /* 0x000000ffff127224 */ /* 0x000fe400078e0002 */
[----:B------:R-:W-:Y:S01]  /*e420*/  IMAD R17, R0, R3, R17 ;  /* 0x0000000300117224 */ /* 0x000fe200078e0211 */
[----:B------:R-:W-:Y:S06]  /*e430*/  BRA `(.L_x_304) ;  /* 0x00000000000c7947 */ /* 0x000fec0003800000 */
.L_x_299:
[----:B------:R-:W-:Y:S02]  /*e440*/  IMAD.MOV.U32 R17, RZ, RZ, RZ ;  /* 0x000000ffff117224 */ /* 0x000fe400078e00ff */
[----:B------:R-:W-:Y:S02]  /*e450*/  IMAD.U32 R16, RZ, RZ, UR6 ;  /* 0x00000006ff107e24 */ /* 0x000fe4000f8e00ff */
[----:B------:R-:W-:-:S07]  /*e460*/  IMAD.MOV.U32 R18, RZ, RZ, RZ ;  /* 0x000000ffff127224 */ /* 0x000fce00078e00ff */
.L_x_304:
[----:B------:R-:W0:Y:S01]  /*e470*/  S2R R0, SR_TID.X ;  /* 0x0000000000007919 */ /* 0x000e220000002100 */
[----:B------:R-:W-:Y:S01]  /*e480*/  STL [R1+0x28], RZ ;  /* 0x000028ff01007387 */ /* 0x000fe20000100800 */
[----:B0-----:R-:W-:-:S04]  /*e490*/  LOP3.LUT R0, R0, 0x1f, RZ, 0xc0, !PT ;  /* 0x0000001f00007812 */ /* 0x001fc800078ec0ff */
[----:B------:R-:W-:-:S13]  /*e4a0*/  ISETP.NE.AND P0, PT, R0, RZ, PT ;  /* 0x000000ff0000720c */ /* 0x000fda0003f05270 */
[----:B------:R-:W0:Y:S01]  /*e4b0*/  @!P0 S2R R3, SR_CgaCtaId ;  /* 0x0000000000038919 */ /* 0x000e220000008800 */
[----:B------:R-:W-:-:S04]  /*e4c0*/  @!P0 MOV R0, 0x400 ;  /* 0x0000040000008802 */ /* 0x000fc80000000f00 */
[----:B0-----:R-:W-:-:S05]  /*e4d0*/  @!P0 LEA R0, R3, R0, 0x18 ;  /* 0x0000000003008211 */ /* 0x001fca00078ec0ff */
[----:B------:R0:W-:Y:S01]  /*e4e0*/  @!P0 STS.128 [R0+0x348d0], R16 ;  /* 0x0348d01000008388 */ /* 0x0001e20000000c00 */
[----:B------:R-:W-:Y:S06]  /*e4f0*/  BAR.ARV 0x5, 0x120 ;  /* 0x0144800000007b1d */ /* 0x000fec0000002000 */
[----:B------:R-:W-:Y:S01]  /*e500*/  ISETP.GE.AND P0, PT, R19, UR5, PT ;  /* 0x0000000513007c0c */ /* 0x000fe2000bf06270 */
[----:B0-----:R-:W-:-:S05]  /*e510*/  IMAD.MOV.U32 R0, RZ, RZ, 0x1 ;  /* 0x00000001ff007424 */ /* 0x001fca00078e00ff */
[----:B------:R0:W-:Y:S04]  /*e520*/  STL [R1+0x8], R0 ;  /* 0x0000080001007387 */ /* 0x0001e80000100800 */
[----:B------:R0:W-:Y:S03]  /*e530*/  STL [R1], RZ ;  /* 0x000000ff01007387 */ /* 0x0001e60000100800 */
[----:B------:R-:W-:Y:S05]  /*e540*/  @P0 BRA `(.L_x_305) ;  /* 0x0000003800f00947 */ /* 0x000fea0003800000 */
[----:B0-----:R-:W-:Y:S01]  /*e550*/  IMAD.MOV.U32 R0, RZ, RZ, 0x1 ;  /* 0x00000001ff007424 */ /* 0x001fe200078e00ff */
[----:B------:R0:W-:Y:S01]  /*e560*/  STL [R1], RZ ;  /* 0x000000ff01007387 */ /* 0x0001e20000100800 */
[----:B------:R-:W-:Y:S01]  /*e570*/  ULDC UR38, c[0x0][0xc] ;  /* 0x0000030000267ab9 */ /* 0x000fe20000000800 */
[----:B------:R-:W-:Y:S02]  /*e580*/  ULDC.64 UR36, c[0x0][0x198] ;  /* 0x0000660000247ab9 */ /* 0x000fe40000000a00 */
[----:B------:R0:W-:Y:S04]  /*e590*/  STL [R1+0x8], R0 ;  /* 0x0000080001007387 */ /* 0x0001e80000100800 */
[----:B------:R0:W-:Y:S02]  /*e5a0*/  STL [R1+0x28], RZ ;  /* 0x000028ff01007387 */ /* 0x0001e40000100800 */
.L_x_369:
[----:B-1----:R-:W1:Y:S02]  /*e5b0*/  LDC.64 R2, c[0x0][0xc60] ;  /* 0x00031800ff027b82 */ /* 0x002e640000000a00 */
[----:B-1----:R-:W-:-:S05]  /*e5c0*/  IMAD.WIDE R2, R19, 0x4, R2 ;  /* 0x0000000413027825 */ /* 0x002fca00078e0202 */
[----:B------:R-:W2:Y:S01]  /*e5d0*/  LDG.E R5, desc[UR60][R2.64] ;  /* 0x0000003c02057981 */ /* 0x000ea2000c1e1900 */
[----:B------:R-:W-:Y:S05]  /*e5e0*/  YIELD ;  /* 0x0000000000007946 */ /* 0x000fea0003800000 */
[----:B------:R-:W-:Y:S01]  /*e5f0*/  ULDC.64 UR4, c[0x0][0xa28] ;  /* 0x00028a0000047ab9 */ /* 0x000fe20000000a00 */
[----:B0-----:R-:W-:Y:S01]  /*e600*/  IMAD.MOV.U32 R0, RZ, RZ, RZ ;  /* 0x000000ffff007224 */ /* 0x001fe200078e00ff */
[----:B------:R-:W-:-:S04]  /*e610*/  ISETP.NE.U32.AND P0, PT, RZ, UR4, PT ;  /* 0x00000004ff007c0c */ /* 0x000fc8000bf05070 */
[----:B------:R-:W-:Y:S01]  /*e620*/  ISETP.NE.AND.EX P0, PT, RZ, UR5, PT, P0 ;  /* 0x00000005ff007c0c */ /* 0x000fe2000bf05300 */
[----:B------:R-:W-:Y:S01]  /*e630*/  IMAD.MOV.U32 R6, RZ, RZ, RZ ;  /* 0x000000ffff067224 */ /* 0x000fe200078e00ff */
[----:B--2---:R-:W-:Y:S01]  /*e640*/  SHF.R.S32.HI R4, RZ, 0x1f, R5 ;  /* 0x0000001fff047819 */ /* 0x004fe20000011405 */
[----:B------:R-:W-:-:S10]  /*e650*/  IMAD.SHL.U32 R7, R5, 0x4, RZ ;  /* 0x0000000405077824 */ /* 0x000fd400078e00ff */
[C---:B------:R-:W-:Y:S01]  /*e660*/  @P0 LEA R2, P1, R5.reuse, UR4, 0x2 ;  /* 0x0000000405020c11 */ /* 0x040fe2000f8210ff */
[----:B------:R-:W-:Y:S03]  /*e670*/  STL [R1+0x14], R5 ;  /* 0x0000140501007387 */ /* 0x000fe60000100800 */
[----:B------:R-:W-:Y:S01]  /*e680*/  @P0 LEA.HI.X R3, R5, UR5, R4, 0x2, P1 ;  /* 0x0000000505030c11 */ /* 0x000fe200088f1404 */
[----:B------:R-:W-:-:S04]  /*e690*/  ULDC.64 UR4, c[0x0][0xa00] ;  /* 0x0002800000047ab9 */ /* 0x000fc80000000a00 */
[----:B------:R0:W5:Y:S01]  /*e6a0*/  @P0 LDG.E R0, desc[UR60][R2.64] ;  /* 0x0000003c02000981 */ /* 0x000162000c1e1900 */
[----:B------:R-:W-:-:S04]  /*e6b0*/  ISETP.NE.U32.AND P0, PT, RZ, UR4, PT ;  /* 0x00000004ff007c0c */ /* 0x000fc8000bf05070 */
[----:B------:R-:W-:-:S13]  /*e6c0*/  ISETP.NE.AND.EX P0, PT, RZ, UR5, PT, P0 ;  /* 0x00000005ff007c0c */ /* 0x000fda000bf05300 */
[----:B0-----:R-:W-:-:S04]  /*e6d0*/  @P0 LEA R2, P1, R5, UR4, 0x2 ;  /* 0x0000000405020c11 */ /* 0x001fc8000f8210ff */
[----:B------:R-:W-:Y:S01]  /*e6e0*/  @P0 LEA.HI.X R3, R5, UR5, R4, 0x2, P1 ;  /* 0x0000000505030c11 */ /* 0x000fe200088f1404 */
[----:B------:R-:W-:-:S04]  /*e6f0*/  ULDC.64 UR4, c[0x0][0xa20] ;  /* 0x0002880000047ab9 */ /* 0x000fc80000000a00 */
[----:B------:R-:W2:Y:S01]  /*e700*/  @P0 LDG.E R6, desc[UR60][R2.64] ;  /* 0x0000003c02060981 */ /* 0x000ea2000c1e1900 */
[----:B------:R-:W-:-:S04]  /*e710*/  ISETP.NE.U32.AND P0, PT, RZ, UR4, PT ;  /* 0x00000004ff007c0c */ /* 0x000fc8000bf05070 */
[----:B------:R-:W-:Y:S01]  /*e720*/  ISETP.NE.AND.EX P0, PT, RZ, UR5, PT, P0 ;  /* 0x00000005ff007c0c */ /* 0x000fe2000bf05300 */
[----:B--2---:R0:W-:Y:S04]  /*e730*/  STL [R1+0x2c], R6 ;  /* 0x00002c0601007387 */ /* 0x0041e80000100800 */
[----:B------:R1:W-:Y:S01]  /*e740*/  STL [R1+0x1c], R7 ;  /* 0x00001c0701007387 */ /* 0x0003e20000100800 */
[----:B0-----:R-:W-:-:S07]  /*e750*/  SHF.L.U64.HI R6, R5, 0x2, R4 ;  /* 0x0000000205067819 */ /* 0x001fce0000010204 */
[C---:B------:R-:W-:Y:S01]  /*e760*/  @P0 IADD3 R4, P1, R7.reuse, UR4, RZ ;  /* 0x0000000407040c10 */ /* 0x040fe2000ff3e0ff */
[----:B------:R0:W-:Y:S03]  /*e770*/  STL [R1+0x20], R6 ;  /* 0x0000200601007387 */ /* 0x0001e60000100800 */
[----:B------:R-:W-:Y:S01]  /*e780*/  @P0 IADD3.X R5, R6, UR5, RZ, P1, !PT ;  /* 0x0000000506050c10 */ /* 0x000fe20008ffe4ff */
[----:B------:R-:W-:Y:S02]  /*e790*/  ULDC.64 UR4, c[0x0][0xa08] ;  /* 0x0002820000047ab9 */ /* 0x000fe40000000a00 */
[----:B------:R-:W-:Y:S01]  /*e7a0*/  IADD3 R2, P1, R7, UR4, RZ ;  /* 0x0000000407027c10 */ /* 0x000fe2000ff3e0ff */
[----:B-1----:R-:W-:-:S03]  /*e7b0*/  IMAD.MOV.U32 R7, RZ, RZ, RZ ;  /* 0x000000ffff077224 */ /* 0x002fc600078e00ff */
[----:B------:R-:W-:Y:S02]  /*e7c0*/  IADD3.X R3, R6, UR5, RZ, P1, !PT ;  /* 0x0000000506037c10 */ /* 0x000fe40008ffe4ff */
[----:B------:R-:W-:-:S04]  /*e7d0*/  ISETP.NE.U32.AND P1, PT, RZ, UR4, PT ;  /* 0x00000004ff007c0c */ /* 0x000fc8000bf25070 */
[----:B------:R-:W-:Y:S01]  /*e7e0*/  ISETP.NE.AND.EX P1, PT, RZ, UR5, PT, P1 ;  /* 0x00000005ff007c0c */ /* 0x000fe2000bf25310 */
[----:B------:R-:W-:Y:S02]  /*e7f0*/  ULDC.64 UR4, c[0x0][0x3f8] ;  /* 0x0000fe0000047ab9 */ /* 0x000fe40000000a00 */
[----:B------:R-:W-:-:S03]  /*e800*/  UISETP.NE.U32.AND UP0, UPT, UR4, URZ, UPT ;  /* 0x0000003f0400728c */ /* 0x000fc6000bf05070 */
[----:B------:R-:W-:Y:S01]  /*e810*/  ULDC UR4, c[0x0][0x404] ;  /* 0x0001010000047ab9 */ /* 0x000fe20000000800 */
[----:B------:R-:W-:-:S03]  /*e820*/  UISETP.NE.AND.EX UP0, UPT, UR5, URZ, UPT, UP0 ;  /* 0x0000003f0500728c */ /* 0x000fc6000bf05300 */
[----:B------:R-:W-:Y:S01]  /*e830*/  ULDC UR5, c[0x0][0x2e0] ;  /* 0x0000b80000057ab9 */ /* 0x000fe20000000800 */
[----:B------:R-:W-:Y:S02]  /*e840*/  USEL UR4, UR4, 0x1, UP0 ;  /* 0x0000000104047887 */ /* 0x000fe40008000000 */
[----:B------:R1:W5:Y:S02]  /*e850*/  @P1 LDG.E R7, desc[UR60][R2.64] ;  /* 0x0000003c02071981 */ /* 0x000364000c1e1900 */
[----:B------:R-:W-:-:S06]  /*e860*/  UIMAD UR4, UR4, UR5, URZ ;  /* 0x00000005040472a4 */ /* 0x000fcc000f8e023f */
[----:B0-----:R-:W-:-:S06]  /*e870*/  IMAD.U32 R6, RZ, RZ, UR4 ;  /* 0x00000004ff067e24 */ /* 0x001fcc000f8e00ff */
[----:B------:R1:W5:Y:S01]  /*e880*/  @P0 LDG.E R6, desc[UR60][R4.64] ;  /* 0x0000003c04060981 */ /* 0x000362000c1e1900 */
[----:B------:R-:W-:Y:S05]  /*e890*/  @P0 BRA `(.L_x_306) ;  /* 0x0000000000100947 */ /* 0x000fea0003800000 */
[----:B------:R-:W-:Y:S05]  /*e8a0*/  @!P1 BRA `(.L_x_306) ;  /* 0x00000000000c9947 */ /* 0x000fea0003800000 */
[----:B-----5:R-:W2:Y:S04]  /*e8b0*/  LDG.E R6, desc[UR60][R2.64] ;  /* 0x0000003c02067981 */ /* 0x020ea8000c1e1900 */
[----:B-1----:R-:W2:Y:S02]  /*e8c0*/  LDG.E R5, desc[UR60][R2.64+0x4] ;  /* 0x0000043c02057981 */ /* 0x002ea4000c1e1900 */
[----:B--2---:R-:W-:-:S07]  /*e8d0*/  IMAD.IADD R6, R5, 0x1, -R6 ;  /* 0x0000000105067824 */ /* 0x004fce00078e0a06 */
.L_x_306:
[--C-:B-1---5:R-:W-:Y:S01]  /*e8e0*/  IMAD.IADD R2, R6, 0x1, -R0.reuse ;  /* 0x0000000106027824 */ /* 0x122fe200078e0a00 */
[----:B------:R-:W-:Y:S01]  /*e8f0*/  BSSY B6, `(.L_x_307) ;  /* 0x00002e4000067945 */ /* 0x000fe20003800000 */
[----:B------:R-:W-:Y:S02]  /*e900*/  IMAD.IADD R3, R7, 0x1, R0 ;  /* 0x0000000107037824 */ /* 0x000fe400078e0200 */
[C---:B------:R-:W-:Y:S01]  /*e910*/  VIADD R0, R2.reuse, 0xaf ;  /* 0x000000af02007836 */ /* 0x040fe20000000000 */
[----:B------:R-:W-:Y:S01]  /*e920*/  STL [R1+0x24], R2 ;  /* 0x0000240201007387 */ /* 0x000fe20000100800 */
[----:B------:R-:W-:Y:S02]  /*e930*/  ISETP.GT.AND P0, PT, R2, RZ, PT ;  /* 0x000000ff0200720c */ /* 0x000fe40003f04270 */
[----:B------:R-:W-:Y:S01]  /*e940*/  IMAD.HI R0, R0, 0x2e8ba2e9, RZ ;  /* 0x2e8ba2e900007827 */ /* 0x000fe200078e02ff */
[----:B------:R0:W-:Y:S04]  /*e950*/  STL [R1+0x4], R3 ;  /* 0x0000040301007387 */ /* 0x0001e80000100800 */
[----:B0-----:R-:W-:-:S04]  /*e960*/  SHF.R.U32.HI R3, RZ, 0x1f, R0 ;  /* 0x0000001fff037819 */ /* 0x001fc80000011600 */
[----:B------:R-:W-:-:S05]  /*e970*/  LEA.HI.SX32 R0, R0, R3, 0x1b ;  /* 0x0000000300007211 */ /* 0x000fca00078fdaff */
[----:B------:R0:W-:Y:S01]  /*e980*/  STL [R1+0x18], R0 ;  /* 0x0000180001007387 */ /* 0x0001e20000100800 */
[----:B------:R-:W-:Y:S05]  /*e990*/  @P0 BRA `(.L_x_308) ;  /* 0x0000000000440947 */ /* 0x000fea0003800000 */
[----:B------:R-:W1:Y:S02]  /*e9a0*/  S2R R2, SR_TID.X ;  /* 0x0000000000027919 */ /* 0x000e640000002100 */
[----:B-1----:R-:W-:-:S04]  /*e9b0*/  LOP3.LUT R2, R2, 0x1f, RZ, 0xc0, !PT ;  /* 0x0000001f02027812 */ /* 0x002fc800078ec0ff */
[----:B------:R-:W-:-:S13]  /*e9c0*/  ISETP.NE.AND P1, PT, R2, RZ, PT ;  /* 0x000000ff0200720c */ /* 0x000fda0003f25270 */
[----:B------:R-:W-:Y:S05]  /*e9d0*/  @P1 BRA `(.L_x_309) ;  /* 0x0000002c00541947 */ /* 0x000fea0003800000 */
[----:B------:R-:W1:Y:S01]  /*e9e0*/  S2R R7, SR_LANEID ;  /* 0x0000000000077919 */ /* 0x000e620000000000 */
[----:B------:R-:W-:Y:S01]  /*e9f0*/  VOTEU.ANY UR4, UPT, PT ;  /* 0x0000000000047886 */ /* 0x000fe200038e0100 */
[----:B------:R-:W2:Y:S01]  /*ea00*/  LDC.64 R2, c[0x0][0xc38] ;  /* 0x00030e00ff027b82 */ /* 0x000ea20000000a00 */
[----:B0-----:R-:W1:Y:S08]  /*ea10*/  FLO.U32 R0, UR4 ;  /* 0x0000000400007d00 */ /* 0x001e7000080e0000 */
[----:B------:R-:W2:Y:S01]  /*ea20*/  POPC R5, UR4 ;  /* 0x0000000400057d09 */ /* 0x000ea20008000000 */
[----:B-1----:R-:W-:-:S13]  /*ea30*/  ISETP.EQ.U32.AND P0, PT, R0, R7, PT ;  /* 0x000000070000720c */ /* 0x002fda0003f02070 */
[----:B--2---:R-:W2:Y:S01]  /*ea40*/  @P0 ATOMG.E.ADD.STRONG.GPU PT, R3, desc[UR60][R2.64], R5 ;  /* 0x00000005020309a8 */ /* 0x004ea200081ee1fc */
[----:B------:R-:W0:Y:S02]  /*ea50*/  S2R R4, SR_LTMASK ;  /* 0x0000000000047919 */ /* 0x000e240000003900 */
[----:B0-----:R-:W-:-:S04]  /*ea60*/  LOP3.LUT R4, R4, UR4, RZ, 0xc0, !PT ;  /* 0x0000000404047c12 */ /* 0x001fc8000f8ec0ff */
[----:B------:R-:W0:Y:S01]  /*ea70*/  POPC R7, R4 ;  /* 0x0000000400077309 */ /* 0x000e220000000000 */
[----:B--2---:R-:W0:Y:S02]  /*ea80*/  SHFL.IDX PT, R0, R3, R0, 0x1f ;  /* 0x00001f0003007589 */ /* 0x004e2400000e0000 */
[----:B0-----:R-:W-:Y:S01]  /*ea90*/  IADD3 R16, R0, UR38, R7 ;  /* 0x0000002600107c10 */ /* 0x001fe2000fffe007 */
[----:B------:R-:W-:Y:S06]  /*eaa0*/  BRA `(.L_x_309) ;  /* 0x0000002c00207947 */ /* 0x000fec0003800000 */
.L_x_308:
[----:B------:R-:W1:Y:S01]  /*eab0*/  S2R R3, SR_CgaCtaId ;  /* 0x0000000000037919 */ /* 0x000e620000008800 */
[----:B0-----:R-:W-:-:S04]  /*eac0*/  MOV R0, 0x400 ;  /* 0x0000040000007802 */ /* 0x001fc80000000f00 */
[----:B-1----:R-:W-:-:S05]  /*ead0*/  LEA R2, R3, R0, 0x18 ;  /* 0x0000000003027211 */ /* 0x002fca00078ec0ff */
[----:B------:R0:W-:Y:S01]  /*eae0*/  STL [R1+0x10], R2 ;  /* 0x0000100201007387 */ /* 0x0001e20000100800 */
[----:B------:R-:W-:-:S05]  /*eaf0*/  VIADD R0, R2, 0x1e400 ;  /* 0x0001e40002007836 */ /* 0x000fca0000000000 */
[----:B------:R-:W-:-:S13]  /*eb00*/  LOP3.LUT P0, RZ, R0, 0x3ff, RZ, 0xc0, !PT ;  /* 0x000003ff00ff7812 */ /* 0x000fda000780c0ff */
[----:B0-----:R-:W-:Y:S05]  /*eb10*/  @!P0 BRA `(.L_x_310) ;  /* 0x0000000000408947 */ /* 0x001fea0003800000 */
[----:B------:R-:W-:Y:S01]  /*eb20*/  MOV R2, 0x0 ;  /* 0x0000000000027802 */ /* 0x000fe20000000f00 */
[----:B------:R-:W-:Y:S01]  /*eb30*/  ULDC.64 UR6, c[0x4][0xa0] ;  /* 0x0100280000067ab9 */ /* 0x000fe20000000a00 */
[----:B------:R-:W-:Y:S01]  /*eb40*/  ULDC.64 UR8, c[0x4][0xa8] ;  /* 0x01002a0000087ab9 */ /* 0x000fe20000000a00 */
[----:B------:R-:W-:Y:S01]  /*eb50*/  ULDC.64 UR4, c[0x4][0x28] ;  /* 0x01000a0000047ab9 */ /* 0x000fe20000000a00 */
[----:B------:R-:W-:Y:S02]  /*eb60*/  IMAD.U32 R4, RZ, RZ, UR6 ;  /* 0x00000006ff047e24 */ /* 0x000fe4000f8e00ff */
[----:B------:R-:W0:Y:S01]  /*eb70*/  LDC.64 R2, c[0x4][R2] ;  /* 0x0100000002027b82 */ /* 0x000e220000000a00 */
        /* <DEDUP_REMOVED lines=9> */
[----:B0-----:R-:W-:Y:S05]  /*ec10*/  CALL.ABS.NOINC R2 ;  /* 0x0000000002007343 */ /* 0x001fea0003c00000 */
.L_x_310:
        /* <DEDUP_REMOVED lines=8> */
[----:B------:R0:W1:Y:S01]  /*eca0*/  LDC.64 R2, c[0x4][R0] ;  /* 0x0100000000027b82 */ /* 0x0000620000000a00 */
        /* <DEDUP_REMOVED lines=8> */
[----:B0-----:R-:W-:-:S07]  /*ed30*/  IMAD.MOV.U32 R13, RZ, RZ, RZ ;  /* 0x000000ffff0d7224 */ /* 0x001fce00078e00ff */
[----:B------:R-:W-:-:S07]  /*ed40*/  LEPC R20, `(.L_x_312) ;  /* 0x000000001014794e */ /* 0x000fce0000000000 */
[----:B-1----:R-:W-:Y:S05]  /*ed50*/  CALL.ABS.NOINC R2 ;  /* 0x0000000002007343 */ /* 0x002fea0003c00000 */
.L_x_312:
        /* <DEDUP_REMOVED lines=16> */
.L_x_311:
[----:B------:R-:W2:Y:S01]  /*ee60*/  LDL.LU R2, [R1+0x1c] ;  /* 0x00001c0001027983 */ /* 0x000ea20000300800 */
[----:B------:R-:W-:-:S03]  /*ee70*/  ULDC.64 UR4, c[0x0][0x9f8] ;  /* 0x00027e0000047ab9 */ /* 0x000fc60000000a00 */
[----:B------:R-:W3:Y:S04]  /*ee80*/  LDL.LU R0, [R1+0x20] ;  /* 0x0000200001007983 */ /* 0x000ee80000300800 */
[----:B------:R-:W4:Y:S04]  /*ee90*/  LDL.LU R4, [R1+0x2c] ;  /* 0x00002c0001047983 */ /* 0x000f280000300800 */
[----:B------:R-:W4:Y:S01]  /*eea0*/  LDL.LU R8, [R1+0x14] ;  /* 0x0000140001087983 */ /* 0x000f220000300800 */
[----:B------:R-:W-:-:S04]  /*eeb0*/  ISETP.NE.U32.AND P0, PT, RZ, UR4, PT ;  /* 0x00000004ff007c0c */ /* 0x000fc8000bf05070 */
[----:B------:R-:W-:Y:S01]  /*eec0*/  ISETP.NE.AND.EX P0, PT, RZ, UR5, PT, P0 ;  /* 0x00000005ff007c0c */ /* 0x000fe2000bf05300 */
[----:B------:R-:W0:Y:S02]  /*eed0*/  S2R R9, SR_TID.X ;  /* 0x0000000000097919 */ /* 0x000e240000002100 */
[----:B0-----:R-:W-:-:S04]  /*eee0*/  LOP3.LUT R9, R9, 0x1f, RZ, 0xc0, !PT ;  /* 0x0000001f09097812 */ /* 0x001fc800078ec0ff */
[----:B------:R-:W-:-:S13]  /*eef0*/  ISETP.NE.AND P6, PT, R9, RZ, PT ;  /* 0x000000ff0900720c */ /* 0x000fda0003fc5270 */
[----:B------:R-:W-:-:S05]  /*ef00*/  VOTEU.ALL UP1, P6 ;  /* 0x00000000003f7886 */ /* 0x000fca0003020000 */
[----:B------:R-:W-:-:S04]  /*ef10*/  @!UP1 UIADD3 UR8, UP0, UR36, 0x270, URZ ;  /* 0x0000027024089890 */ /* 0x000fc8000ff1e03f */
[----:B------:R-:W-:-:S03]  /*ef20*/  @!UP1 UIADD3.X UR9, URZ, UR37, URZ, UP0, !UPT ;  /* 0x000000253f099290 */ /* 0x000fc600087fe43f */
[----:B------:R-:W-:Y:S01]  /*ef30*/  VOTEU.ALL UP0, P6 ;  /* 0x00000000003f7886 */ /* 0x000fe20003000000 */
[----:B--2---:R-:W-:-:S04]  /*ef40*/  @P0 IADD3 R2, P1, R2, UR4, RZ ;  /* 0x0000000402020c10 */ /* 0x004fc8000ff3e0ff */
[----:B---3--:R-:W-:Y:S01]  /*ef50*/  @P0 IADD3.X R3, R0, UR5, RZ, P1, !PT ;  /* 0x0000000500030c10 */ /* 0x008fe20008ffe4ff */
[----:B------:R-:W-:Y:S01]  /*ef60*/  ULDC.64 UR4, c[0x0][0xa00] ;  /* 0x0002800000047ab9 */ /* 0x000fe20000000a00 */
[----:B----4-:R-:W-:Y:S02]  /*ef70*/  IMAD R17, R17, 0x80, R4 ;  /* 0x0000008011117824 */ /* 0x010fe400078e0204 */
[----:B------:R-:W0:Y:S01]  /*ef80*/  LDC R4, c[0x0][0x428] ;  /* 0x00010a00ff047b82 */ /* 0x000e220000000800 */
[----:B------:R-:W-:-:S06]  /*ef90*/  IMAD.MOV.U32 R0, RZ, RZ, R8 ;  /* 0x000000ffff007224 */ /* 0x000fcc00078e0008 */
[----:B------:R1:W5:Y:S01]  /*efa0*/  @P0 LDG.E R0, desc[UR60][R2.64] ;  /* 0x0000003c02000981 */ /* 0x000362000c1e1900 */
[----:B------:R-:W-:Y:S02]  /*efb0*/  PLOP3.LUT P1, PT, P6, PT, PT, 0x8, 0x0 ;  /* 0x000000000000781c */ /* 0x000fe4000372e170 */
[----:B0-----:R-:W-:Y:S01]  /*efc0*/  ISETP.NE.AND P0, PT, R4, 0x1, PT ;  /* 0x000000010400780c */ /* 0x001fe20003f05270 */
[----:B------:R-:W-:-:S12]  /*efd0*/  IMAD.MOV.U32 R4, RZ, RZ, R18 ;  /* 0x000000ffff047224 */ /* 0x000fd800078e0012 */
[----:B------:R-:W0:Y:S08]  /*efe0*/  @P0 LDC R7, c[0x0][0x42c] ;  /* 0x00010b00ff070b82 */ /* 0x000e300000000800 */
[----:B------:R-:W2:Y:S01]  /*eff0*/  @P0 LDC R5, c[0x0][0x430] ;  /* 0x00010c00ff050b82 */ /* 0x000ea20000000800 */
[----:B0-----:R-:W-:-:S05]  /*f000*/  @P0 IMAD.HI.U32 R6, R18, R7, RZ ;  /* 0x0000000712060227 */ /* 0x001fca00078e00ff */
[----:B--2---:R-:W-:Y:S02]  /*f010*/  @P0 SHF.R.U32.HI R4, RZ, R5, R6 ;  /* 0x00000005ff040219 */ /* 0x004fe40000011606 */
[----:B------:R-:W-:-:S04]  /*f020*/  ISETP.NE.U32.AND P0, PT, RZ, UR4, PT ;  /* 0x00000004ff007c0c */ /* 0x000fc8000bf05070 */
[----:B------:R-:W-:-:S04]  /*f030*/  ISETP.NE.AND.EX P0, PT, RZ, UR5, PT, P0 ;  /* 0x00000005ff007c0c */ /* 0x000fc8000bf05300 */
[----:B-1----:R-:W-:-:S09]  /*f040*/  SEL R6, R8, RZ, !P0 ;  /* 0x000000ff08067207 */ /* 0x002fd20004000000 */
.L_x_313:
[----:B------:R-:W-:Y:S02]  /*f050*/  PLOP3.LUT P0, PT, P0, P1, PT, 0xa2, 0x0 ;  /* 0x000000000000781c */ /* 0x000fe40000703472 */
[----:B------:R-:W-:Y:S01]  /*f060*/  @P1 R2UR P0, UR7, R6 ;  /* 0x00000000060712ca */ /* 0x000fe20000000000 */
[----:B------:R-:W-:-:S07]  /*f070*/  UMOV UR4, URZ ;  /* 0x0000003f00047c82 */ /* 0x000fce0008000000 */
[----:B------:R-:W-:Y:S02]  /*f080*/  PLOP3.LUT P0, PT, P0, P1, PT, 0xa2, 0x0 ;  /* 0x000000000000781c */ /* 0x000fe40000703472 */
[----:B------:R-:W-:-:S08]  /*f090*/  @P1 R2UR.OR P0, UR6, R18 ;  /* 0x00000000120612ca */ /* 0x000fd00000100000 */
[----:B------:R-:W-:Y:S02]  /*f0a0*/  PLOP3.LUT P0, PT, P0, P1, PT, 0xa2, 0x0 ;  /* 0x000000000000781c */ /* 0x000fe40000703472 */
[----:B------:R-:W-:-:S08]  /*f0b0*/  @P1 R2UR.OR P0, UR5, R17 ;  /* 0x00000000110512ca */ /* 0x000fd00000100000 */
[----:B------:R-:W-:-:S05]  /*f0c0*/  @P1 PLOP3.LUT P1, PT, P0, PT, PT, 0x80, 0x0 ;  /* 0x000000000000181c */ /* 0x000fca000072f070 */
[----:B------:R0:W-:Y:S08]  /*f0d0*/  @!UP0 UTMAPF.L2.4D [UR4], [UR8] ;  /* 0x00000004080085b8 */ /* 0x0001f00008018000 */
[----:B0-----:R-:W-:Y:S05]  /*f0e0*/  @P1 BRA.U.ANY `(.L_x_313) ;  /* 0xfffffffd00d81947 */ /* 0x001fea000393ffff */
[----:B------:R-:W0:Y:S01]  /*f0f0*/  S2R R2, SR_TID.X ;  /* 0x0000000000027919 */ /* 0x000e220000002100 */
[----:B------:R-:W-:Y:S01]  /*f100*/  UMOV UR4, 0x40 ;  /* 0x0000004000047882 */ /* 0x000fe20000000000 */
[----:B0-----:R-:W-:-:S04]  /*f110*/  LOP3.LUT R2, R2, 0x1f, RZ, 0xc0, !PT ;  /* 0x0000001f02027812 */ /* 0x001fc800078ec0ff */
[----:B------:R-:W-:-:S04]  /*f120*/  ISETP.NE.AND P2, PT, R2, RZ, PT ;  /* 0x000000ff0200720c */ /* 0x000fc80003f45270 */
[----:B------:R-:W-:-:S09]  /*f130*/  PLOP3.LUT P1, PT, P2, PT, PT, 0x8, 0x0 ;  /* 0x000000000000781c */ /* 0x000fd2000172e170 */
[----:B------:R-:W-:-:S05]  /*f140*/  VOTEU.ALL UP0, P2 ;  /* 0x00000000003f7886 */ /* 0x000fca0001000000 */
.L_x_314:
[----:B------:R-:W-:Y:S02]  /*f150*/  PLOP3.LUT P0, PT, P0, P1, PT, 0xa2, 0x0 ;  /* 0x000000000000781c */ /* 0x000fe40000703472 */
[----:B------:R-:W-:-:S08]  /*f160*/  @P1 R2UR P0, UR7, R6 ;  /* 0x00000000060712ca */ /* 0x000fd00000000000 */
[----:B------:R-:W-:Y:S02]  /*f170*/  PLOP3.LUT P0, PT, P0, P1, PT, 0xa2, 0x0 ;  /* 0x000000000000781c */ /* 0x000fe40000703472 */
[----:B------:R-:W-:-:S08]  /*f180*/  @P1 R2UR.OR P0, UR6, R18 ;  /* 0x00000000120612ca */ /* 0x000fd00000100000 */
[----:B------:R-:W-:Y:S02]  /*f190*/  PLOP3.LUT P0, PT, P0, P1, PT, 0xa2, 0x0 ;  /* 0x000000000000781c */ /* 0x000fe40000703472 */
[----:B------:R-:W-:-:S08]  /*f1a0*/  @P1 R2UR.OR P0, UR5, R17 ;  /* 0x00000000110512ca */ /* 0x000fd00000100000 */
[----:B------:R-:W-:-:S05]  /*f1b0*/  @P1 PLOP3.LUT P1, PT, P0, PT, PT, 0x80, 0x0 ;  /* 0x000000000000181c */ /* 0x000fca000072f070 */
[----:B------:R0:W-:Y:S08]  /*f1c0*/  @!UP0 UTMAPF.L2.4D [UR4], [UR8] ;  /* 0x00000004080085b8 */ /* 0x0001f00008018000 */
[----:B0-----:R-:W-:Y:S05]  /*f1d0*/  @P1 BRA.U.ANY `(.L_x_314) ;  /* 0xfffffffd00dc1947 */ /* 0x001fea000393ffff */
[----:B------:R-:W0:Y:S01]  /*f1e0*/  LDC.64 R2, c[0x0][0x3f8] ;  /* 0x0000fe00ff027b82 */ /* 0x000e220000000a00 */
[----:B------:R-:W-:Y:S02]  /*f1f0*/  ULDC.64 UR4, c[0x0][0xa08] ;  /* 0x0002820000047ab9 */ /* 0x000fe40000000a00 */
[----:B0-----:R-:W-:Y:S01]  /*f200*/  LOP3.LUT P0, RZ, R2, UR4, RZ, 0xfc, !PT ;  /* 0x0000000402ff7c12 */ /* 0x001fe2000f80fcff */
[----:B------:R-:W-:-:S03]  /*f210*/  UMOV UR4, 0xffffffff ;  /* 0xffffffff00047882 */ /* 0x000fc60000000000 */
[----:B------:R-:W-:-:S04]  /*f220*/  LOP3.LUT P0, RZ, R3, UR5, RZ, 0xfc, P0 ;  /* 0x0000000503ff7c12 */ /* 0x000fc8000800fcff */
[----:B-----5:R-:W-:Y:S01]  /*f230*/  SEL R5, R0, RZ, !P0 ;  /* 0x000000ff00057207 */ /* 0x020fe20004000000 */
[----:B------:R-:W-:Y:S08]  /*f240*/  BRA.DIV UR4, `(.L_x_315) ;  /* 0x00000036040c7947 */ /* 0x000ff0000b800000 */
.L_x_385:
[----:B------:R-:W2:Y:S01]  /*f250*/  LDL R7, [R1+0x18] ;  /* 0x0000180001077983 */ /* 0x000ea20000100800 */
[----:B------:R-:W-:Y:S01]  /*f260*/  UMOV UR4, 0xffffffff ;  /* 0xffffffff00047882 */ /* 0x000fe20000000000 */
[----:B------:R-:W-:Y:S01]  /*f270*/  SHF.R.S32.HI R12, RZ, 0x1f, R0 ;  /* 0x0000001fff0c7819 */ /* 0x000fe20000011400 */
[----:B--2---:R-:W-:Y:S01]  /*f280*/  VIADD R7, R7, 0xffffffff ;  /* 0xffffffff07077836 */ /* 0x004fe20000000000 */
[----:B------:R-:W-:Y:S06]  /*f290*/  BRA.DIV UR4, `(.L_x_316) ;  /* 0x00000036042c7947 */ /* 0x000fec000b800000 */
[----:B------:R-:W-:-:S13]  /*f2a0*/  ELECT P6, URZ, PT ;  /* 0x00000000003f782f */ /* 0x000fda00038c0000 */
.L_x_388:
[----:B------:R-:W-:Y:S05]  /*f2b0*/  @!P6 BRA `(.L_x_317) ;  /* 0x00000004001ce947 */ /* 0x000fea0003800000 */
[----:B------:R0:W-:Y:S01]  /*f2c0*/  STL [R1+0xc], R7 ;  /* 0x00000c0701007387 */ /* 0x0001e20000100800 */
[----:B------:R-:W-:-:S04]  /*f2d0*/  ISETP.NE.U32.AND P0, PT, R2, RZ, PT ;  /* 0x000000ff0200720c */ /* 0x000fc80003f05070 */
[----:B------:R-:W-:-:S13]  /*f2e0*/  ISETP.NE.AND.EX P0, PT, R3, RZ, PT, P0 ;  /* 0x000000ff0300720c */ /* 0x000fda0003f05300 */
[----:B0-----:R-:W-:Y:S05]  /*f2f0*/  @!P0 BRA `(.L_x_318) ;  /* 0x00000000004c8947 */ /* 0x001fea0003800000 */
[----:B------:R-:W0:Y:S01]  /*f300*/  LDC R10, c[0x0][0x41c] ;  /* 0x00010700ff0a7b82 */ /* 0x000e220000000800 */
[----:B------:R-:W-:Y:S01]  /*f310*/  IMAD.MOV.U32 R5, RZ, RZ, R7 ;  /* 0x000000ffff057224 */ /* 0x000fe200078e0007 */
[----:B------:R-:W-:Y:S01]  /*f320*/  ULDC.64 UR4, c[0x0][0x408] ;  /* 0x0001020000047ab9 */ /* 0x000fe20000000a00 */
[----:B0-----:R-:W-:-:S13]  /*f330*/  ISETP.NE.AND P0, PT, R10, 0x1, PT ;  /* 0x000000010a00780c */ /* 0x001fda0003f05270 */
[----:B------:R-:W0:Y:S02]  /*f340*/  @P0 LDC.64 R8, c[0x0][0x420] ;  /* 0x00010800ff080b82 */ /* 0x000e240000000a00 */
[----:B0-----:R-:W-:-:S05]  /*f350*/  @P0 IMAD.HI.U32 R8, R7, R8, RZ ;  /* 0x0000000807080227 */ /* 0x001fca00078e00ff */
[----:B------:R-:W-:-:S05]  /*f360*/  @P0 SHF.R.U32.HI R5, RZ, R9, R8 ;  /* 0x00000009ff050219 */ /* 0x000fca0000011608 */
[----:B------:R-:W-:-:S04]  /*f370*/  IMAD.MOV R8, RZ, RZ, -R5 ;  /* 0x000000ffff087224 */ /* 0x000fc800078e0a05 */
[----:B------:R-:W-:Y:S02]  /*f380*/  IMAD R9, R10, R8, R7 ;  /* 0x000000080a097224 */ /* 0x000fe400078e0207 */
[----:B------:R-:W-:-:S03]  /*f390*/  IMAD R8, R12, UR4, RZ ;  /* 0x000000040c087c24 */ /* 0x000fc6000f8e02ff */
[----:B------:R0:W-:Y:S01]  /*f3a0*/  STL [R1+0xc], R9 ;  /* 0x00000c0901007387 */ /* 0x0001e20000100800 */
[----:B------:R-:W-:Y:S02]  /*f3b0*/  IMAD R10, R0, UR5, R8 ;  /* 0x00000005000a7c24 */ /* 0x000fe4000f8e0208 */
[--C-:B------:R-:W-:Y:S01]  /*f3c0*/  IMAD.MOV.U32 R8, RZ, RZ, R5.reuse ;  /* 0x000000ffff087224 */ /* 0x100fe200078e0005 */
[----:B0-----:R-:W-:-:S03]  /*f3d0*/  SHF.R.S32.HI R9, RZ, 0x1f, R5 ;  /* 0x0000001fff097819 */ /* 0x001fc60000011405 */
[----:B------:R-:W-:-:S04]  /*f3e0*/  IMAD.WIDE.U32 R8, R0, UR4, R8 ;  /* 0x0000000400087c25 */ /* 0x000fc8000f8e0008 */
[----:B------:R-:W-:Y:S01]  /*f3f0*/  IMAD.IADD R5, R9, 0x1, R10 ;  /* 0x0000000109057824 */ /* 0x000fe200078e020a */
[----:B------:R-:W-:-:S04]  /*f400*/  LEA R10, P0, R8, R2, 0x2 ;  /* 0x00000002080a7211 */ /* 0x000fc800078010ff */
[----:B------:R-:W-:-:S05]  /*f410*/  LEA.HI.X R11, R8, R3, R5, 0x2, P0 ;  /* 0x00000003080b7211 */ /* 0x000fca00000f1405 */
[----:B------:R0:W5:Y:S04]  /*f420*/  LDG.E R5, desc[UR60][R10.64] ;  /* 0x0000003c0a057981 */ /* 0x000168000c1e1900 */
.L_x_318:
[----:B------:R-:W2:Y:S01]  /*f430*/  LDL R8, [R1] ;  /* 0x0000000001087983 */ /* 0x000ea20000100800 */
[----:B0-----:R-:W-:-:S03]  /*f440*/  MOV R10, 0x400 ;  /* 0x00000400000a7802 */ /* 0x001fc60000000f00 */
[----:B------:R-:W3:Y:S01]  /*f450*/  LDL R9, [R1+0x8] ;  /* 0x0000080001097983 */ /* 0x000ee20000100800 */
[----:B------:R-:W0:Y:S02]  /*f460*/  S2R R11, SR_CgaCtaId ;  /* 0x00000000000b7919 */ /* 0x000e240000008800 */
[----:B0-----:R-:W-:-:S05]  /*f470*/  LEA R10, R11, R10, 0x18 ;  /* 0x0000000a0b0a7211 */ /* 0x001fca00078ec0ff */
[----:B--2---:R-:W-:Y:S01]  /*f480*/  IMAD R8, R8, 0x8, R10 ;  /* 0x0000000808087824 */ /* 0x004fe200078e020a */
[----:B---3--:R-:W-:-:S04]  /*f490*/  SHF.L.U32 R9, R9, 0x1f, RZ ;  /* 0x0000001f09097819 */ /* 0x008fc800000006ff */
[----:B------:R-:W0:Y:S02]  /*f4a0*/  SYNCS.PHASECHK.TRANS64.TRYWAIT P0, [R8+URZ+0x34840], R9 ;  /* 0x03484009080075a7 */ /* 0x000e24000800017f */
[----:B0-----:R-:W-:Y:S05]  /*f4b0*/  @!P0 BRA `(.L_x_319) ;  /* 0x0000003000c48947 */ /* 0x001fea0003800000 */
.L_x_389:
[----:B------:R-:W1:Y:S02]  /*f4c0*/  S2R R10, SR_TID.X ;  /* 0x00000000000a7919 */ /* 0x000e640000002100 */
[----:B-1----:R-:W-:-:S04]  /*f4d0*/  LOP3.LUT R10, R10, 0x7f, RZ, 0xc0, !PT ;  /* 0x0000007f0a0a7812 */ /* 0x002fc800078ec0ff */
[----:B------:R-:W-:-:S13]  /*f4e0*/  ISETP.NE.AND P0, PT, R10, RZ, PT ;  /* 0x000000ff0a00720c */ /* 0x000fda0003f05270 */
[----:B------:R-:W-:Y:S05]  /*f4f0*/  @P0 BRA `(.L_x_320) ;  /* 0x00000000001c0947 */ /* 0x000fea0003800000 */
[----:B------:R-:W1:Y:S01]  /*f500*/  S2R R10, SR_TID.X ;  /* 0x00000000000a7919 */ /* 0x000e620000002100 */
[----:B0-----:R-:W-:-:S04]  /*f510*/  IMAD.MOV.U32 R9, RZ, RZ, 0xb000 ;  /* 0x0000b000ff097424 */ /* 0x001fc800078e00ff */
[----:B------:R2:W-:Y:S01]  /*f520*/  SYNCS.ARRIVE.TRANS64 RZ, [R8+URZ+0x34830], R9 ;  /* 0x0348300908ff79a7 */ /* 0x0005e2000800003f */
[----:B-1----:R-:W-:-:S04]  /*f530*/  LOP3.LUT R10, R10, 0x1f, RZ, 0xc0, !PT ;  /* 0x0000001f0a0a7812 */ /* 0x002fc800078ec0ff */
[----:B------:R-:W-:-:S13]  /*f540*/  ISETP.NE.AND P1, PT, R10, RZ, PT ;  /* 0x000000ff0a00720c */ /* 0x000fda0003f25270 */
[----:B--2---:R-:W-:Y:S05]  /*f550*/  @!P1 BRA `(.L_x_320) ;  /* 0x0000000000049947 */ /* 0x004fea0003800000 */
[----:B------:R-:W-:Y:S01]  /*f560*/  BPT.TRAP 0x1 ;  /* 0x000000040000795c */ /* 0x000fe20000300000 */
.L_x_320:
[----:B------:R-:W2:Y:S01]  /*f570*/  LDL R11, [R1] ;  /* 0x00000000010b7983 */ /* 0x000ea20000100800 */
[----:B------:R-:W-:-:S03]  /*f580*/  MOV R13, 0x400 ;  /* 0x00000400000d7802 */ /* 0x000fc60000000f00 */
[----:B------:R-:W3:Y:S04]  /*f590*/  LDL R10, [R1+0xc] ;  /* 0x00000c00010a7983 */ /* 0x000ee80000100800 */
[----:B0-----:R-:W4:Y:S01]  /*f5a0*/  LDL R9, [R1+0x4] ;  /* 0x0000040001097983 */ /* 0x001f220000100800 */
[----:B------:R-:W0:Y:S01]  /*f5b0*/  S2R R14, SR_CgaCtaId ;  /* 0x00000000000e7919 */ /* 0x000e220000008800 */
[----:B------:R-:W-:Y:S01]  /*f5c0*/  R2UR UR9, R8 ;  /* 0x00000000080972ca */ /* 0x000fe200000e0000 */
[----:B------:R-:W-:Y:S01]  /*f5d0*/  UIADD3 UR4, UP0, UR36, 0x370, URZ ;  /* 0x0000037024047890 */ /* 0x000fe2000ff1e03f */
[----:B------:R-:W-:Y:S02]  /*f5e0*/  R2UR UR12, R4 ;  /* 0x00000000040c72ca */ /* 0x000fe400000e0000 */
[----:B-----5:R-:W-:-:S02]  /*f5f0*/  R2UR UR13, R5 ;  /* 0x00000000050d72ca */ /* 0x020fc400000e0000 */
[----:B0-----:R-:W-:-:S07]  /*f600*/  LEA R13, R14, R13, 0x18 ;  /* 0x0000000d0e0d7211 */ /* 0x001fce00078ec0ff */
[----:B------:R-:W-:Y:S01]  /*f610*/  UIADD3 UR9, UR9, 0x34830, URZ ;  /* 0x0003483009097890 */ /* 0x000fe2000fffe03f */
[----:B------:R-:W-:Y:S01]  /*f620*/  UMOV UR10, URZ ;  /* 0x0000003f000a7c82 */ /* 0x000fe20008000000 */
[----:B------:R-:W-:Y:S01]  /*f630*/  UMOV UR7, 0x14f00000 ;  /* 0x14f0000000077882 */ /* 0x000fe20000000000 */
[----:B------:R-:W-:Y:S01]  /*f640*/  UMOV UR15, 0x40 ;  /* 0x00000040000f7882 */ /* 0x000fe20000000000 */
[----:B--2---:R-:W-:Y:S01]  /*f650*/  IMAD R8, R11, 0xb000, R13 ;  /* 0x0000b0000b087824 */ /* 0x004fe200078e020d */
[----:B---3--:R-:W-:-:S04]  /*f660*/  R2UR UR11, R10 ;  /* 0x000000000a0b72ca */ /* 0x008fc800000e0000 */
[----:B------:R-:W-:Y:S02]  /*f670*/  R2UR UR6, R8 ;  /* 0x00000000080672ca */ /* 0x000fe400000e0000 */
[----:B----4-:R-:W-:-:S11]  /*f680*/  R2UR UR5, R9 ;  /* 0x00000000090572ca */ /* 0x010fd600000e0000 */
[----:B------:R-:W-:Y:S02]  /*f690*/  UIADD3 UR8, UR6, 0x1e400, URZ ;  /* 0x0001e40006087890 */ /* 0x000fe4000fffe03f */
[----:B------:R-:W-:Y:S02]  /*f6a0*/  UIMAD UR11, UR11, 0xb0, UR5 ;  /* 0x000000b00b0b78a4 */ /* 0x000fe4000f8e0205 */
[----:B------:R-:W-:Y:S02]  /*f6b0*/  UIADD3.X UR5, URZ, UR37, URZ, UP0, !UPT ;  /* 0x000000253f057290 */ /* 0x000fe400087fe43f */
[----:B------:R-:W-:-:S03]  /*f6c0*/  UIADD3 UR14, UR6, 0x23c00, URZ ;  /* 0x00023c00060e7890 */ /* 0x000fc6000fffe03f */
[----:B------:R-:W-:-:S04]  /*f6d0*/  UMOV UR6, 0x0 ;  /* 0x0000000000067882 */ /* 0x000fc80000000000 */
[----:B------:R0:W-:Y:S02]  /*f6e0*/  UTMALDG.4D [UR8], [UR4], desc[UR6] ;  /* 0x00000608040075b4 */ /* 0x0001e40008019000 */
[----:B0-----:R-:W-:Y:S01]  /*f6f0*/  UMOV UR8, UR14 ;  /* 0x0000000e00087c82 */ /* 0x001fe20008000000 */
[----:B------:R-:W-:Y:S02]  /*f700*/  UMOV UR10, UR15 ;  /* 0x0000000f000a7c82 */ /* 0x000fe40008000000 */
[----:B------:R0:W-:Y:S02]  /*f710*/  UTMALDG.4D [UR8], [UR4], desc[UR6] ;  /* 0x00000608040075b4 */ /* 0x0001e40008019000 */
[----:B0-----:R-:W-:Y:S01]  /*f720*/  NOP ;  /* 0x0000000000007918 */ /* 0x001fe20000000000 */
.L_x_317:
[----:B------:R-:W2:Y:S01]  /*f730*/  LDL.LU R11, [R1+0x28] ;  /* 0x00002800010b7983 */ /* 0x000ea20000300800 */
[----:B------:R-:W-:Y:S01]  /*f740*/  MOV R9, 0x400 ;  /* 0x0000040000097802 */ /* 0x000fe20000000f00 */
[----:B------:R-:W-:Y:S05]  /*f750*/  WARPSYNC.ALL ;  /* 0x0000000000007948 */ /* 0x000fea0003800000 */
[----:B------:R-:W0:Y:S01]  /*f760*/  S2R R10, SR_CgaCtaId ;  /* 0x00000000000a7919 */ /* 0x000e220000008800 */
[----:B------:R-:W-:-:S13]  /*f770*/  ELECT P0, URZ, PT ;  /* 0x00000000003f782f */ /* 0x000fda0003800000 */
[----:B------:R-:W-:Y:S01]  /*f780*/  @P0 R2UR UR13, R6 ;  /* 0x00000000060d02ca */ /* 0x000fe200000e0000 */
[----:B------:R-:W-:Y:S01]  /*f790*/  UIADD3 UR4, UP0, UR36, 0x270, URZ ;  /* 0x0000027024047890 */ /* 0x000fe2000ff1e03f */
[----:B------:R-:W-:Y:S01]  /*f7a0*/  @P0 R2UR UR12, R18 ;  /* 0x00000000120c02ca */ /* 0x000fe200000e0000 */
[----:B------:R-:W-:Y:S01]  /*f7b0*/  UMOV UR6, 0x0 ;  /* 0x0000000000067882 */ /* 0x000fe20000000000 */
[----:B------:R-:W-:Y:S01]  /*f7c0*/  @P0 R2UR UR11, R17 ;  /* 0x00000000110b02ca */ /* 0x000fe200000e0000 */
[----:B------:R-:W-:Y:S01]  /*f7d0*/  UIADD3.X UR5, URZ, UR37, URZ, UP0, !UPT ;  /* 0x000000253f057290 */ /* 0x000fe200087fe43f */
[----:B------:R-:W-:Y:S01]  /*f7e0*/  BSSY B0, `(.L_x_321) ;  /* 0x000001b000007945 */ /* 0x000fe20003800000 */
[----:B------:R-:W-:Y:S01]  /*f7f0*/  UMOV UR7, 0x12f00000 ;  /* 0x12f0000000077882 */ /* 0x000fe20000000000 */
[----:B------:R-:W-:Y:S01]  /*f800*/  UMOV UR10, URZ ;  /* 0x0000003f000a7c82 */ /* 0x000fe20008000000 */
[----:B------:R-:W-:Y:S01]  /*f810*/  UMOV UR14, 0x0 ;  /* 0x00000000000e7882 */ /* 0x000fe20000000000 */
[----:B------:R-:W-:Y:S01]  /*f820*/  UMOV UR15, 0x12f00000 ;  /* 0x12f00000000f7882 */ /* 0x000fe20000000000 */
[----:B------:R-:W-:Y:S01]  /*f830*/  @P0 IMAD.MOV.U32 R8, RZ, RZ, 0x8000 ;  /* 0x00008000ff080424 */ /* 0x000fe200078e00ff */
[----:B0-----:R-:W-:Y:S01]  /*f840*/  LEA R9, R10, R9, 0x18 ;  /* 0x000000090a097211 */ /* 0x001fe200078ec0ff */
[----:B------:R-:W-:Y:S03]  /*f850*/  BAR.SYNC.DEFER_BLOCKING 0x8, 0x120 ;  /* 0x0204800000007b1d */ /* 0x000fe60000010000 */
[----:B------:R-:W-:-:S13]  /*f860*/  R2UR UR16, R9 ;  /* 0x00000000091072ca */ /* 0x000fda00000e0000 */
[----:B------:R-:W-:Y:S02]  /*f870*/  UIADD3 UR8, UR16, 0x16400, URZ ;  /* 0x0001640010087890 */ /* 0x000fe4000fffe03f */
[----:B------:R-:W-:Y:S01]  /*f880*/  UIADD3 UR9, UR16, 0x34800, URZ ;  /* 0x0003480010097890 */ /* 0x000fe2000fffe03f */
[----:B------:R0:W-:Y:S08]  /*f890*/  @P0 SYNCS.ARRIVE.TRANS64 RZ, [R9+URZ+0x34800], R8 ;  /* 0x0348000809ff09a7 */ /* 0x0001f0000800003f */
[----:B------:R1:W-:Y:S02]  /*f8a0*/  UTMALDG.4D [UR8], [UR4], desc[UR6] ;  /* 0x00000608040075b4 */ /* 0x0003e40008019000 */
[----:B-1----:R-:W-:Y:S01]  /*f8b0*/  @P0 R2UR UR13, R6 ;  /* 0x00000000060d02ca */ /* 0x002fe200000e0000 */
[----:B------:R-:W-:Y:S01]  /*f8c0*/  UIADD3 UR8, UR16, 0x1a400, URZ ;  /* 0x0001a40010087890 */ /* 0x000fe2000fffe03f */
[----:B------:R-:W-:Y:S01]  /*f8d0*/  @P0 R2UR UR12, R18 ;  /* 0x00000000120c02ca */ /* 0x000fe200000e0000 */
[----:B------:R-:W-:Y:S01]  /*f8e0*/  UMOV UR10, 0x40 ;  /* 0x00000040000a7882 */ /* 0x000fe20000000000 */
[----:B------:R-:W-:-:S13]  /*f8f0*/  @P0 R2UR UR11, R17 ;  /* 0x00000000110b02ca */ /* 0x000fda00000e0000 */
[----:B------:R0:W-:Y:S01]  /*f900*/  UTMALDG.4D [UR8], [UR4], desc[UR14] ;  /* 0x00000e08040075b4 */ /* 0x0001e20008019000 */
[----:B--2---:R-:W-:-:S05]  /*f910*/  VIADD R11, R11, 0x1 ;  /* 0x000000010b0b7836 */ /* 0x004fca0000000000 */
[----:B------:R-:W-:Y:S01]  /*f920*/  LEA.HI R6, R11, R11, RZ, 0x1 ;  /* 0x0000000b0b067211 */ /* 0x000fe200078f08ff */
[----:B------:R0:W-:Y:S03]  /*f930*/  STL [R1+0x28], R11 ;  /* 0x0000280b01007387 */ /* 0x0001e60000100800 */
[----:B------:R-:W-:-:S05]  /*f940*/  LOP3.LUT R6, R6, 0xfffffffe, RZ, 0xc0, !PT ;  /* 0xfffffffe06067812 */ /* 0x000fca00078ec0ff */
[----:B------:R-:W-:-:S05]  /*f950*/  IMAD.IADD R6, R11, 0x1, -R6 ;  /* 0x000000010b067824 */ /* 0x000fca00078e0a06 */
[----:B------:R-:W-:-:S04]  /*f960*/  SHF.L.U32 R6, R6, 0x1f, RZ ;  /* 0x0000001f06067819 */ /* 0x000fc800000006ff */
[----:B------:R-:W1:Y:S02]  /*f970*/  SYNCS.PHASECHK.TRANS64.TRYWAIT P0, [R9+URZ+0x34820], R6 ;  /* 0x03482006090075a7 */ /* 0x000e64000800017f */
[----:B01----:R-:W-:Y:S05]  /*f980*/  @!P0 BRA `(.L_x_322) ;  /* 0x0000002c00a48947 */ /* 0x003fea0003800000 */
.L_x_390:
[----:B------:R-:W-:Y:S05]  /*f990*/  BSYNC B0 ;  /* 0x0000000000007941 */ /* 0x000fea0003800000 */
.L_x_321:
[----:B0-----:R-:W2:Y:S01]  /*f9a0*/  LDL.LU R8, [R1+0x24] ;  /* 0x0000240001087983 */ /* 0x001ea20000300800 */
[----:B------:R-:W-:Y:S01]  /*f9b0*/  BSSY B0, `(.L_x_323) ;  /* 0x0000189000007945 */ /* 0x000fe20003800000 */
[----:B--2---:R-:W-:-:S13]  /*f9c0*/  ISETP.GE.AND P0, PT, R8, 0xb1, PT ;  /* 0x000000b10800780c */ /* 0x004fda0003f06270 */
[----:B------:R-:W-:Y:S05]  /*f9d0*/  @!P0 BRA `(.L_x_324) ;  /* 0x0000001800188947 */ /* 0x000fea0003800000 */
[----:B------:R-:W2:Y:S01]  /*f9e0*/  LDL R8, [R1+0x18] ;  /* 0x0000180001087983 */ /* 0x000ea20000100800 */
[----:B------:R-:W-:Y:S01]  /*f9f0*/  IMAD.MOV.U32 R6, RZ, RZ, 0x1 ;  /* 0x00000001ff067424 */ /* 0x000fe200078e00ff */
[----:B------:R-:W-:Y:S01]  /*fa00*/  BSSY B1, `(.L_x_325) ;  /* 0x000008a000017945 */ /* 0x000fe20003800000 */
[----:B--2---:R-:W-:-:S05]  /*fa10*/  IMAD.MOV R14, RZ, RZ, -R8 ;  /* 0x000000ffff0e7224 */ /* 0x004fca00078e0a08 */
[----:B------:R-:W-:-:S05]  /*fa20*/  VIADDMNMX R14, R14, R6, 0xffffffff, !PT ;  /* 0xffffffff0e0e7446 */ /* 0x000fca0007800106 */
[----:B------:R-:W-:-:S05]  /*fa30*/  IMAD.IADD R6, R8, 0x1, R14 ;  /* 0x0000000108067824 */ /* 0x000fca00078e020e */
[----:B------:R-:W-:-:S04]  /*fa40*/  LOP3.LUT R6, R6, 0x1, RZ, 0xc0, !PT ;  /* 0x0000000106067812 */ /* 0x000fc800078ec0ff */
[----:B------:R-:W-:Y:S01]  /*fa50*/  ISETP.NE.U32.AND P0, PT, R6, 0x1, PT ;  /* 0x000000010600780c */ /* 0x000fe20003f05070 */
[----:B------:R-:W-:-:S12]  /*fa60*/  VIADD R6, R8, 0xfffffffe ;  /* 0xfffffffe08067836 */ /* 0x000fd80000000000 */
[----:B------:R-:W-:Y:S05]  /*fa70*/  @P0 BRA `(.L_x_326) ;  /* 0x0000000800080947 */ /* 0x000fea0003800000 */
[----:B------:R-:W2:Y:S04]  /*fa80*/  LDL R9, [R1] ;  /* 0x0000000001097983 */ /* 0x000ea80000100800 */
[----:B------:R-:W3:Y:S01]  /*fa90*/  LDL R8, [R1+0x8] ;  /* 0x0000080001087983 */ /* 0x000ee20000100800 */
[----:B------:R-:W-:Y:S01]  /*faa0*/  BSSY B2, `(.L_x_327) ;  /* 0x000007b000027945 */ /* 0x000fe20003800000 */
[----:B--2---:R-:W-:-:S05]  /*fab0*/  VIADD R13, R9, 0x1 ;  /* 0x00000001090d7836 */ /* 0x004fca0000000000 */
[----:B------:R-:W-:-:S04]  /*fac0*/  ISETP.NE.AND P0, PT, R13, 0x2, PT ;  /* 0x000000020d00780c */ /* 0x000fc80003f05270 */
[----:B------:R-:W-:Y:S02]  /*fad0*/  SEL R15, RZ, 0x1, P0 ;  /* 0x00000001ff0f7807 */ /* 0x000fe40000000000 */
[----:B------:R-:W-:Y:S02]  /*fae0*/  SEL R13, R13, RZ, P0 ;  /* 0x000000ff0d0d7207 */ /* 0x000fe40000000000 */
[----:B---3--:R-:W-:Y:S01]  /*faf0*/  LOP3.LUT R15, R8, R15, RZ, 0x3c, !PT ;  /* 0x0000000f080f7212 */ /* 0x008fe200078e3cff */
[----:B------:R-:W-:Y:S06]  /*fb00*/  @!P6 BRA `(.L_x_328) ;  /* 0x0000000400d0e947 */ /* 0x000fec0003800000 */
[----:B------:R-:W-:Y:S01]  /*fb10*/  ISETP.NE.U32.AND P0, PT, R2, RZ, PT ;  /* 0x000000ff0200720c */ /* 0x000fe20003f05070 */
[----:B------:R-:W-:-:S03]  /*fb20*/  IMAD.MOV.U32 R8, RZ, RZ, R5 ;  /* 0x000000ffff087224 */ /* 0x000fc600078e0005 */
[----:B------:R-:W-:-:S13]  /*fb30*/  ISETP.NE.AND.EX P0, PT, R3, RZ, PT, P0 ;  /* 0x000000ff0300720c */ /* 0x000fda0003f05300 */
[----:B------:R-:W-:Y:S05]  /*fb40*/  @!P0 BRA `(.L_x_329) ;  /* 0x0000000000448947 */ /* 0x000fea0003800000 */
[----:B------:R-:W0:Y:S01]  /*fb50*/  LDC R18, c[0x0][0x41c] ;  /* 0x00010700ff127b82 */ /* 0x000e220000000800 */
[----:B------:R-:W-:Y:S01]  /*fb60*/  ULDC.64 UR4, c[0x0][0x408] ;  /* 0x0001020000047ab9 */ /* 0x000fe20000000a00 */
[----:B0-----:R-:W-:-:S13]  /*fb70*/  ISETP.NE.AND P0, PT, R18, 0x1, PT ;  /* 0x000000011200780c */ /* 0x001fda0003f05270 */
[----:B------:R-:W0:Y:S02]  /*fb80*/  @P0 LDC.64 R8, c[0x0][0x420] ;  /* 0x00010800ff080b82 */ /* 0x000e240000000a00 */
[----:B0-----:R-:W-:-:S04]  /*fb90*/  @P0 IMAD.HI.U32 R10, R6, R8, RZ ;  /* 0x00000008060a0227 */ /* 0x001fc800078e00ff */
[----:B------:R-:W-:Y:S01]  /*fba0*/  IMAD.MOV.U32 R8, RZ, RZ, R6 ;  /* 0x000000ffff087224 */ /* 0x000fe200078e0006 */
[----:B------:R-:W-:Y:S01]  /*fbb0*/  @P0 SHF.R.U32.HI R8, RZ, R9, R10 ;  /* 0x00000009ff080219 */ /* 0x000fe2000001160a */
[----:B------:R-:W-:-:S03]  /*fbc0*/  IMAD R10, R12, UR4, RZ ;  /* 0x000000040c0a7c24 */ /* 0x000fc6000f8e02ff */
[----:B------:R-:W-:Y:S01]  /*fbd0*/  SHF.R.S32.HI R9, RZ, 0x1f, R8 ;  /* 0x0000001fff097819 */ /* 0x000fe20000011408 */
[C---:B------:R-:W-:Y:S02]  /*fbe0*/  IMAD R17, R0.reuse, UR5, R10 ;  /* 0x0000000500117c24 */ /* 0x040fe4000f8e020a */
[----:B------:R-:W-:-:S04]  /*fbf0*/  IMAD.WIDE.U32 R10, R0, UR4, R8 ;  /* 0x00000004000a7c25 */ /* 0x000fc8000f8e0008 */
[----:B------:R-:W-:Y:S01]  /*fc00*/  IMAD.IADD R17, R17, 0x1, R11 ;  /* 0x0000000111117824 */ /* 0x000fe200078e020b */
[----:B------:R-:W-:Y:S01]  /*fc10*/  LEA R2, P0, R10, R2, 0x2 ;  /* 0x000000020a027211 */ /* 0x000fe200078010ff */
[----:B------:R-:W-:-:S03]  /*fc20*/  IMAD.MOV R8, RZ, RZ, -R8 ;  /* 0x000000ffff087224 */ /* 0x000fc600078e0a08 */
[----:B------:R-:W-:Y:S01]  /*fc30*/  LEA.HI.X R3, R10, R3, R17, 0x2, P0 ;  /* 0x000000030a037211 */ /* 0x000fe200000f1411 */
[----:B------:R-:W-:-:S04]  /*fc40*/  IMAD R6, R18, R8, R6 ;  /* 0x0000000812067224 */ /* 0x000fc800078e0206 */
[----:B------:R0:W5:Y:S04]  /*fc50*/  LDG.E R8, desc[UR60][R2.64] ;  /* 0x0000003c02087981 */ /* 0x000168000c1e1900 */
.L_x_329:
[----:B0-----:R-:W0:Y:S01]  /*fc60*/  S2R R3, SR_CgaCtaId ;  /* 0x0000000000037919 */ /* 0x001e220000008800 */
[----:B------:R-:W-:-:S04]  /*fc70*/  MOV R2, 0x400 ;  /* 0x0000040000027802 */ /* 0x000fc80000000f00 */
[----:B0-----:R-:W-:Y:S02]  /*fc80*/  LEA R2, R3, R2, 0x18 ;  /* 0x0000000203027211 */ /* 0x001fe400078ec0ff */
[----:B------:R-:W-:-:S03]  /*fc90*/  SHF.L.U32 R3, R15, 0x1f, RZ ;  /* 0x0000001f0f037819 */ /* 0x000fc600000006ff */
[----:B------:R-:W-:-:S04]  /*fca0*/  IMAD R2, R13, 0x8, R2 ;  /* 0x000000080d027824 */ /* 0x000fc800078e0202 */
[----:B------:R-:W0:Y:S02]  /*fcb0*/  SYNCS.PHASECHK.TRANS64.TRYWAIT P0, [R2+URZ+0x34840], R3 ;  /* 0x03484003020075a7 */ /* 0x000e24000800017f */
[----:B0-----:R-:W-:Y:S05]  /*fcc0*/  @!P0 BRA `(.L_x_330) ;  /* 0x0000002800f48947 */ /* 0x001fea0003800000 */
.L_x_391:
        /* <DEDUP_REMOVED lines=11> */
.L_x_331:
[----:B------:R-:W2:Y:S01]  /*fd80*/  LDL R17, [R1+0x4] ;  /* 0x0000040001117983 */ /* 0x000ea20000100800 */
[----:B0-----:R-:W-:-:S03]  /*fd90*/  MOV R3, 0x400 ;  /* 0x0000040000037802 */ /* 0x001fc60000000f00 */
[----:B------:R-:W3:Y:S04]  /*fda0*/  LDL.LU R10, [R1+0x8] ;  /* 0x00000800010a7983 */ /* 0x000ee80000300800 */
[----:B------:R-:W4:Y:S01]  /*fdb0*/  LDL R9, [R1] ;  /* 0x0000000001097983 */ /* 0x000f220000100800 */
[----:B------:R-:W0:Y:S01]  /*fdc0*/  S2R R11, SR_CgaCtaId ;  /* 0x00000000000b7919 */ /* 0x000e220000008800 */
[----:B------:R-:W-:Y:S02]  /*fdd0*/  R2UR UR14, R2 ;  /* 0x00000000020e72ca */ /* 0x000fe400000e0000 */
[----:B------:R-:W-:Y:S01]  /*fde0*/  R2UR UR11, R6 ;  /* 0x00000000060b72ca */ /* 0x000fe200000e0000 */
[----:B------:R-:W-:Y:S01]  /*fdf0*/  UIADD3 UR4, UP0, UR36, 0x370, URZ ;  /* 0x0000037024047890 */ /* 0x000fe2000ff1e03f */
[----:B------:R-:W-:-:S02]  /*fe00*/  R2UR UR12, R4 ;  /* 0x00000000040c72ca */ /* 0x000fc400000e0000 */
[----:B-----5:R-:W-:Y:S01]  /*fe10*/  R2UR UR13, R8 ;  /* 0x00000000080d72ca */ /* 0x020fe200000e0000 */
[----:B------:R-:W-:Y:S01]  /*fe20*/  UIADD3.X UR5, URZ, UR37, URZ, UP0, !UPT ;  /* 0x000000253f057290 */ /* 0x000fe200087fe43f */
[----:B0-----:R-:W-:-:S05]  /*fe30*/  LEA R3, R11, R3, 0x18 ;  /* 0x000000030b037211 */ /* 0x001fca00078ec0ff */
[----:B------:R-:W-:-:S05]  /*fe40*/  IMAD R2, R13, 0xb000, R3 ;  /* 0x0000b0000d027824 */ /* 0x000fca00078e0203 */
[----:B------:R-:W-:Y:S01]  /*fe50*/  R2UR UR8, R2 ;  /* 0x00000000020872ca */ /* 0x000fe200000e0000 */
[----:B------:R-:W-:Y:S01]  /*fe60*/  VIADD R3, R3, 0x34800 ;  /* 0x0003480003037836 */ /* 0x000fe20000000000 */
[----:B------:R-:W-:Y:S01]  /*fe70*/  UMOV UR10, URZ ;  /* 0x0000003f000a7c82 */ /* 0x000fe20008000000 */
[----:B------:R-:W-:Y:S01]  /*fe80*/  UMOV UR6, 0x0 ;  /* 0x0000000000067882 */ /* 0x000fe20000000000 */
[----:B------:R-:W-:Y:S01]  /*fe90*/  UMOV UR7, 0x14f00000 ;  /* 0x14f0000000077882 */ /* 0x000fe20000000000 */
[----:B------:R-:W-:-:S08]  /*fea0*/  UMOV UR16, 0x40 ;  /* 0x0000004000107882 */ /* 0x000fd00000000000 */
[----:B------:R-:W-:Y:S01]  /*feb0*/  UIADD3 UR15, UR8, 0x23c00, URZ ;  /* 0x00023c00080f7890 */ /* 0x000fe2000fffe03f */
[----:B--2---:R-:W-:-:S13]  /*fec0*/  R2UR UR9, R17 ;  /* 0x00000000110972ca */ /* 0x004fda00000e0000 */
[----:B------:R-:W-:Y:S02]  /*fed0*/  UIMAD UR11, UR11, 0xb0, UR9 ;  /* 0x000000b00b0b78a4 */ /* 0x000fe4000f8e0209 */
[----:B------:R-:W-:Y:S02]  /*fee0*/  UIADD3 UR9, UR14, 0x34830, URZ ;  /* 0x000348300e097890 */ /* 0x000fe4000fffe03f */
[----:B------:R-:W-:Y:S01]  /*fef0*/  UIADD3 UR14, UR8, 0x1e400, URZ ;  /* 0x0001e400080e7890 */ /* 0x000fe2000fffe03f */
[----:B---3--:R-:W-:Y:S01]  /*ff00*/  SHF.L.U32 R2, R10, 0x1f, RZ ;  /* 0x0000001f0a027819 */ /* 0x008fe200000006ff */
[----:B----4-:R-:W-:-:S05]  /*ff10*/  IMAD R3, R9, 0x8, R3 ;  /* 0x0000000809037824 */ /* 0x010fca00078e0203 */
[----:B------:R-:W-:Y:S02]  /*ff20*/  UMOV UR8, UR14 ;  /* 0x0000000e00087c82 */ /* 0x000fe40008000000 */
[----:B------:R0:W-:Y:S02]  /*ff30*/  UTMALDG.4D [UR8], [UR4], desc[UR6] ;  /* 0x00000608040075b4 */ /* 0x0001e40008019000 */
[----:B0-----:R-:W-:Y:S01]  /*ff40*/  UMOV UR8, UR15 ;  /* 0x0000000f00087c82 */ /* 0x001fe20008000000 */
[----:B------:R-:W-:Y:S02]  /*ff50*/  UMOV UR10, UR16 ;  /* 0x00000010000a7c82 */ /* 0x000fe40008000000 */
[----:B------:R0:W-:Y:S01]  /*ff60*/  UTMALDG.4D [UR8], [UR4], desc[UR6] ;  /* 0x00000608040075b4 */ /* 0x0001e20008019000 */
[----:B------:R-:W1:Y:S02]  /*ff70*/  SYNCS.PHASECHK.TRANS64.TRYWAIT P0, [R3+URZ+0x60], R2 ;  /* 0x00006002030075a7 */ /* 0x000e64000800017f */
[----:B01----:R-:W-:Y:S05]  /*ff80*/  @!P0 BRA `(.L_x_332) ;  /* 0x0000002800588947 */ /* 0x003fea0003800000 */
.L_x_392:
[----:B------:R-:W-:Y:S05]  /*ff90*/  @P1 BRA `(.L_x_333) ;  /* 0x0000000000301947 */ /* 0x000fea0003800000 */
[----:B------:R-:W1:Y:S01]  /*ffa0*/  S2R R9, SR_TID.X ;  /* 0x0000000000097919 */ /* 0x000e620000002100 */
[----:B------:R-:W-:Y:S01]  /*ffb0*/  MOV R10, 0x400 ;  /* 0x00000400000a7802 */ /* 0x000fe20000000f00 */
[----:B------:R-:W2:Y:S01]  /*ffc0*/  S2R R11, SR_CgaCtaId ;  /* 0x00000000000b7919 */ /* 0x000ea20000008800 */
[----:B-1----:R-:W-:Y:S02]  /*ffd0*/  LOP3.LUT R17, R9, 0x1f, RZ, 0xc0, !PT ;  /* 0x0000001f09117812 */ /* 0x002fe400078ec0ff */
[----:B------:R-:W3:Y:S02]  /*ffe0*/  LDL R9, [R1] ;  /* 0x0000000001097983 */ /* 0x000ee40000100800 */
[----:B------:R-:W-:Y:S02]  /*fff0*/  ISETP.NE.AND P0, PT, R17, RZ, PT ;  /* 0x000000ff1100720c */ /* 0x000fe40003f05270 */
[----:B--2---:R-:W-:Y:S01]  /*10000*/  LEA R10, R11, R10, 0x18 ;  /* 0x0000000a0b0a7211 */ /* 0x004fe200078ec0ff */
[----:B0-----:R-:W-:-:S04]  /*10010*/  IMAD.MOV.U32 R3, RZ, RZ, 0xb000 ;  /* 0x0000b000ff037424 */ /* 0x001fc800078e00ff */
[----:B---3--:R-:W-:-:S04]  /*10020*/  IMAD R2, R9, 0x8, R10 ;  /* 0x0000000809027824 */ /* 0x008fc800078e020a */
[----:B------:R1:W-:Y:S02]  /*10030*/  SYNCS.ARRIVE.TRANS64 RZ, [R2+URZ+0x34850], R3 ;  /* 0x0348500302ff79a7 */ /* 0x0003e4000800003f */
[----:B------:R-:W-:Y:S05]  /*10040*/  @!P0 BRA `(.L_x_333) ;  /* 0x0000000000048947 */ /* 0x000fea0003800000 */
[----:B------:R-:W-:Y:S01]  /*10050*/  BPT.TRAP 0x1 ;  /* 0x000000040000795c */ /* 0x000fe20000300000 */
.L_x_333:
[----:B01----:R-:W2:Y:S01]  /*10060*/  LDL.LU R2, [R1+0xc] ;  /* 0x00000c0001027983 */ /* 0x003ea20000300800 */
[----:B------:R-:W-:-:S03]  /*10070*/  MOV R10, 0x400 ;  /* 0x00000400000a7802 */ /* 0x000fc60000000f00 */
[----:B------:R-:W3:Y:S04]  /*10080*/  LDL.LU R9, [R1] ;  /* 0x0000000001097983 */ /* 0x000ee80000300800 */
[----:B------:R-:W4:Y:S01]  /*10090*/  LDL R3, [R1+0x4] ;  /* 0x0000040001037983 */ /* 0x000f220000100800 */
[----:B------:R-:W0:Y:S01]  /*100a0*/  S2R R11, SR_CgaCtaId ;  /* 0x00000000000b7919 */ /* 0x000e220000008800 */
[----:B------:R-:W-:Y:S01]  /*100b0*/  R2UR UR13, R5 ;  /* 0x00000000050d72ca */ /* 0x000fe200000e0000 */
[----:B------:R-:W-:Y:S01]  /*100c0*/  UIADD3 UR4, UP0, UR36, 0x470, URZ ;  /* 0x0000047024047890 */ /* 0x000fe2000ff1e03f */
[----:B------:R-:W-:Y:S02]  /*100d0*/  R2UR UR12, R4 ;  /* 0x00000000040c72ca */ /* 0x000fe400000e0000 */
[----:B0-----:R-:W-:Y:S01]  /*100e0*/  LEA R10, R11, R10, 0x18 ;  /* 0x0000000a0b0a7211 */ /* 0x001fe200078ec0ff */
[----:B------:R-:W-:Y:S01]  /*100f0*/  UMOV UR10, URZ ;  /* 0x0000003f000a7c82 */ /* 0x000fe20008000000 */
[----:B------:R-:W-:Y:S01]  /*10100*/  UMOV UR6, 0x0 ;  /* 0x0000000000067882 */ /* 0x000fe20000000000 */
[----:B------:R-:W-:Y:S01]  /*10110*/  UMOV UR7, 0x14f00000 ;  /* 0x14f0000000077882 */ /* 0x000fe20000000000 */
[----:B------:R-:W-:Y:S01]  /*10120*/  UMOV UR15, 0x40 ;  /* 0x00000040000f7882 */ /* 0x000fe20000000000 */
[----:B------:R0:W-:Y:S01]  /*10130*/  STL [R1+0xc], R6 ;  /* 0x00000c0601007387 */ /* 0x0001e20000100800 */
[----:B------:R-:W-:Y:S01]  /*10140*/  IMAD.MOV.U32 R5, RZ, RZ, R8 ;  /* 0x000000ffff057224 */ /* 0x000fe200078e0008 */
[----:B--2---:R-:W-:Y:S01]  /*10150*/  R2UR UR11, R2 ;  /* 0x00000000020b72ca */ /* 0x004fe200000e0000 */
[----:B---3--:R-:W-:-:S05]  /*10160*/  IMAD R2, R9, 0x8, R10 ;  /* 0x0000000809027824 */ /* 0x008fca00078e020a */
[----:B------:R-:W-:Y:S01]  /*10170*/  R2UR UR9, R2 ;  /* 0x00000000020972ca */ /* 0x000fe200000e0000 */
[----:B------:R-:W-:Y:S01]  /*10180*/  IMAD R2, R9, 0xb000, R10 ;  /* 0x0000b00009027824 */ /* 0x000fe200078e020a */
[----:B----4-:R-:W-:-:S04]  /*10190*/  R2UR UR5, R3 ;  /* 0x00000000030572ca */ /* 0x010fc800000e0000 */
[----:B------:R-:W-:-:S07]  /*101a0*/  R2UR UR14, R2 ;  /* 0x00000000020e72ca */ /* 0x000fce00000e0000 */
[----:B------:R-:W-:Y:S02]  /*101b0*/  UIADD3 UR9, UR9, 0x34850, URZ ;  /* 0x0003485009097890 */ /* 0x000fe4000fffe03f */
[----:B------:R-:W-:Y:S02]  /*101c0*/  UIMAD UR11, UR11, 0xb0, UR5 ;  /* 0x000000b00b0b78a4 */ /* 0x000fe4000f8e0205 */
[----:B------:R-:W-:Y:S02]  /*101d0*/  UIADD3.X UR5, URZ, UR37, URZ, UP0, !UPT ;  /* 0x000000253f057290 */ /* 0x000fe400087fe43f */
[----:B------:R-:W-:Y:S02]  /*101e0*/  UIADD3 UR8, UR14, 0x400, URZ ;  /* 0x000004000e087890 */ /* 0x000fe4000fffe03f */
[----:B------:R-:W-:-:S07]  /*101f0*/  UIADD3 UR14, UR14, 0x5c00, URZ ;  /* 0x00005c000e0e7890 */ /* 0x000fce000fffe03f */
[----:B------:R1:W-:Y:S02]  /*10200*/  UTMALDG.4D [UR8], [UR4], desc[UR6] ;  /* 0x00000608040075b4 */ /* 0x0003e40008019000 */
[----:B-1----:R-:W-:Y:S01]  /*10210*/  UMOV UR8, UR14 ;  /* 0x0000000e00087c82 */ /* 0x002fe20008000000 */
[----:B------:R-:W-:Y:S02]  /*10220*/  UMOV UR10, UR15 ;  /* 0x0000000f000a7c82 */ /* 0x000fe40008000000 */
[----:B------:R0:W-:Y:S02]  /*10230*/  UTMALDG.4D [UR8], [UR4], desc[UR6] ;  /* 0x00000608040075b4 */ /* 0x0001e40008019000 */
[----:B0-----:R-:W-:Y:S01]  /*10240*/  NOP ;  /* 0x0000000000007918 */ /* 0x001fe20000000000 */
.L_x_328:
[----:B------:R-:W-:Y:S05]  /*10250*/  BSYNC B2 ;  /* 0x0000000000027941 */ /* 0x000fea0003800000 */
.L_x_327:
[----:B------:R-:W2:Y:S04]  /*10260*/  LDL.LU R2, [R1+0x18] ;  /* 0x0000180001027983 */ /* 0x000ea80000300800 */
[----:B------:R0:W-:Y:S04]  /*10270*/  STL [R1], R13 ;  /* 0x0000000d01007387 */ /* 0x0001e80000100800 */
[----:B------:R0:W-:Y:S02]  /*10280*/  STL [R1+0x8], R15 ;  /* 0x0000080f01007387 */ /* 0x0001e40000100800 */
[----:B0-2---:R-:W-:-:S07]  /*10290*/  VIADD R6, R2, 0xfffffffd ;  /* 0xfffffffd02067836 */ /* 0x005fce0000000000 */
.L_x_326:
[----:B------:R-:W-:Y:S05]  /*102a0*/  BSYNC B1 ;  /* 0x0000000000017941 */ /* 0x000fea0003800000 */
.L_x_325:
[----:B------:R-:W-:-:S05]  /*102b0*/  IMAD.MOV R14, RZ, RZ, -R14 ;  /* 0x000000ffff0e7224 */ /* 0x000fca00078e0a0e */
[----:B------:R-:W-:-:S13]  /*102c0*/  ISETP.NE.AND P0, PT, R7, R14, PT ;  /* 0x0000000e0700720c */ /* 0x000fda0003f05270 */
[----:B------:R-:W-:Y:S05]  /*102d0*/  @!P0 BRA `(.L_x_324) ;  /* 0x0000000c00d88947 */ /* 0x000fea0003800000 */
[----:B------:R-:W-:-:S07]  /*102e0*/  IMAD.MOV.U32 R10, RZ, RZ, R5 ;  /* 0x000000ffff0a7224 */ /* 0x000fce00078e0005 */
.L_x_348:
[----:B------:R-:W2:Y:S04]  /*102f0*/  LDL R3, [R1] ;  /* 0x0000000001037983 */ /* 0x000ea80000100800 */
[----:B------:R-:W3:Y:S01]  /*10300*/  LDL R2, [R1+0x8] ;  /* 0x0000080001027983 */ /* 0x000ee20000100800 */
[----:B------:R-:W-:Y:S05]  /*10310*/  YIELD ;  /* 0x0000000000007946 */ /* 0x000fea0003800000 */
[----:B------:R-:W-:Y:S01]  /*10320*/  BSSY B1, `(.L_x_334) ;  /* 0x0000076000017945 */ /* 0x000fe20003800000 */
[----:B--2---:R-:W-:-:S05]  /*10330*/  VIADD R7, R3, 0x1 ;  /* 0x0000000103077836 */ /* 0x004fca0000000000 */
[----:B------:R-:W-:-:S04]  /*10340*/  ISETP.NE.AND P0, PT, R7, 0x2, PT ;  /* 0x000000020700780c */ /* 0x000fc80003f05270 */
[----:B------:R-:W-:Y:S02]  /*10350*/  SEL R8, RZ, 0x1, P0 ;  /* 0x00000001ff087807 */ /* 0x000fe40000000000 */
[----:B------:R-:W-:Y:S02]  /*10360*/  SEL R7, R7, RZ, P0 ;  /* 0x000000ff07077207 */ /* 0x000fe40000000000 */
[----:B---3--:R-:W-:Y:S01]  /*10370*/  LOP3.LUT R8, R2, R8, RZ, 0x3c, !PT ;  /* 0x0000000802087212 */ /* 0x008fe200078e3cff */
[----:B0-----:R-:W-:Y:S06]  /*10380*/  @!P6 BRA `(.L_x_335) ;  /* 0x0000000400bce947 */ /* 0x001fec0003800000 */
[----:B------:R-:W-:Y:S01]  /*10390*/  ULDC.64 UR4, c[0x0][0x3f8] ;  /* 0x0000fe0000047ab9 */ /* 0x000fe20000000a00 */
[----:B------:R-:W-:Y:S01]  /*103a0*/  IMAD.MOV.U32 R9, RZ, RZ, R6 ;  /* 0x000000ffff097224 */ /* 0x000fe200078e0006 */
[----:B------:R-:W-:-:S04]  /*103b0*/  ISETP.NE.U32.AND P0, PT, RZ, UR4, PT ;  /* 0x00000004ff007c0c */ /* 0x000fc8000bf05070 */
[----:B------:R-:W-:-:S13]  /*103c0*/  ISETP.NE.AND.EX P0, PT, RZ, UR5, PT, P0 ;  /* 0x00000005ff007c0c */ /* 0x000fda000bf05300 */
        /* <DEDUP_REMOVED lines=15> */
[----:B------:R-:W-:-:S04]  /*104c0*/  LEA R10, P0, R2, UR4, 0x2 ;  /* 0x00000004020a7c11 */ /* 0x000fc8000f8010ff */
[----:B------:R-:W-:-:S05]  /*104d0*/  LEA.HI.X R11, R2, UR5, R3, 0x2, P0 ;  /* 0x00000005020b7c11 */ /* 0x000fca00080f1403 */
[----:B------:R0:W5:Y:S04]  /*104e0*/  LDG.E R10, desc[UR60][R10.64] ;  /* 0x0000003c0a0a7981 */ /* 0x000168000c1e1900 */
.L_x_336:
[----:B------:R-:W1:Y:S01]  /*104f0*/  S2R R3, SR_CgaCtaId ;  /* 0x0000000000037919 */ /* 0x000e620000008800 */
[----:B------:R-:W-:-:S04]  /*10500*/  MOV R2, 0x400 ;  /* 0x0000040000027802 */ /* 0x000fc80000000f00 */
[----:B-1----:R-:W-:Y:S02]  /*10510*/  LEA R2, R3, R2, 0x18 ;  /* 0x0000000203027211 */ /* 0x002fe400078ec0ff */
[----:B------:R-:W-:-:S03]  /*10520*/  SHF.L.U32 R3, R8, 0x1f, RZ ;  /* 0x0000001f08037819 */ /* 0x000fc600000006ff */
[----:B------:R-:W-:-:S04]  /*10530*/  IMAD R2, R7, 0x8, R2 ;  /* 0x0000000807027824 */ /* 0x000fc800078e0202 */
[----:B------:R-:W1:Y:S02]  /*10540*/  SYNCS.PHASECHK.TRANS64.TRYWAIT P0, [R2+URZ+0x34840], R3 ;  /* 0x03484003020075a7 */ /* 0x000e64000800017f */
[----:B-1----:R-:W-:Y:S05]  /*10550*/  @!P0 BRA `(.L_x_337) ;  /* 0x0000002000f88947 */ /* 0x002fea0003800000 */
.L_x_393:
[----:B0-----:R-:W0:Y:S02]  /*10560*/  S2R R11, SR_TID.X ;  /* 0x00000000000b7919 */ /* 0x001e240000002100 */
[----:B0-----:R-:W-:-:S04]  /*10570*/  LOP3.LUT R11, R11, 0x7f, RZ, 0xc0, !PT ;  /* 0x0000007f0b0b7812 */ /* 0x001fc800078ec0ff */
[----:B------:R-:W-:-:S13]  /*10580*/  ISETP.NE.AND P0, PT, R11, RZ, PT ;  /* 0x000000ff0b00720c */ /* 0x000fda0003f05270 */
[----:B------:R-:W-:Y:S05]  /*10590*/  @P0 BRA `(.L_x_338) ;  /* 0x00000000001c0947 */ /* 0x000fea0003800000 */
[----:B------:R-:W0:Y:S01]  /*105a0*/  S2R R11, SR_TID.X ;  /* 0x00000000000b7919 */ /* 0x000e220000002100 */
[----:B-1----:R-:W-:-:S04]  /*105b0*/  IMAD.MOV.U32 R3, RZ, RZ, 0xb000 ;  /* 0x0000b000ff037424 */ /* 0x002fc800078e00ff */
[----:B------:R2:W-:Y:S01]  /*105c0*/  SYNCS.ARRIVE.TRANS64 RZ, [R2+URZ+0x34830], R3 ;  /* 0x0348300302ff79a7 */ /* 0x0005e2000800003f */
[----:B0-----:R-:W-:-:S04]  /*105d0*/  LOP3.LUT R11, R11, 0x1f, RZ, 0xc0, !PT ;  /* 0x0000001f0b0b7812 */ /* 0x001fc800078ec0ff */
[----:B------:R-:W-:-:S13]  /*105e0*/  ISETP.NE.AND P1, PT, R11, RZ, PT ;  /* 0x000000ff0b00720c */ /* 0x000fda0003f25270 */
[----:B--2---:R-:W-:Y:S05]  /*105f0*/  @!P1 BRA `(.L_x_338) ;  /* 0x0000000000049947 */ /* 0x004fea0003800000 */
[----:B------:R-:W-:Y:S01]  /*10600*/  BPT.TRAP 0x1 ;  /* 0x000000040000795c */ /* 0x000fe20000300000 */
.L_x_338:
[----:B------:R-:W2:Y:S01]  /*10610*/  LDL R15, [R1+0x4] ;  /* 0x00000400010f7983 */ /* 0x000ea20000100800 */
[----:B------:R-:W-:-:S03]  /*10620*/  MOV R13, 0x400 ;  /* 0x00000400000d7802 */ /* 0x000fc60000000f00 */
[----:B-1----:R-:W3:Y:S04]  /*10630*/  LDL.LU R3, [R1+0x8] ;  /* 0x0000080001037983 */ /* 0x002ee80000300800 */
        /* <DEDUP_REMOVED lines=30> */
.L_x_394:
        /* <DEDUP_REMOVED lines=8> */
.L_x_340:
[----:B------:R-:W2:Y:S01]  /*108a0*/  LDL.LU R15, [R1+0xc] ;  /* 0x00000c00010f7983 */ /* 0x000ea20000300800 */
[----:B------:R-:W-:-:S03]  /*108b0*/  MOV R13, 0x400 ;  /* 0x00000400000d7802 */ /* 0x000fc60000000f00 */
[----:B0-----:R-:W3:Y:S04]  /*108c0*/  LDL.LU R3, [R1] ;  /* 0x0000000001037983 */ /* 0x001ee80000300800 */
[----:B------:R-:W4:Y:S01]  /*108d0*/  LDL R11, [R1+0x4] ;  /* 0x00000400010b7983 */ /* 0x000f220000100800 */
[----:B------:R-:W0:Y:S01]  /*108e0*/  S2R R14, SR_CgaCtaId ;  /* 0x00000000000e7919 */ /* 0x000e220000008800 */
[----:B------:R-:W-:Y:S01]  /*108f0*/  R2UR UR9, R2 ;  /* 0x00000000020972ca */ /* 0x000fe200000e0000 */
[----:B------:R-:W-:Y:S01]  /*10900*/  UIADD3 UR4, UP0, UR36, 0x470, URZ ;  /* 0x0000047024047890 */ /* 0x000fe2000ff1e03f */
[----:B------:R-:W-:Y:S02]  /*10910*/  R2UR UR13, R5 ;  /* 0x00000000050d72ca */ /* 0x000fe400000e0000 */
[----:B------:R-:W-:-:S02]  /*10920*/  R2UR UR12, R4 ;  /* 0x00000000040c72ca */ /* 0x000fc400000e0000 */
[----:B0-----:R-:W-:-:S07]  /*10930*/  LEA R13, R14, R13, 0x18 ;  /* 0x0000000d0e0d7211 */ /* 0x001fce00078ec0ff */
[----:B------:R-:W-:Y:S01]  /*10940*/  UIADD3 UR9, UR9, 0x50, URZ ;  /* 0x0000005009097890 */ /* 0x000fe2000fffe03f */
[----:B------:R-:W-:Y:S01]  /*10950*/  UMOV UR10, URZ ;  /* 0x0000003f000a7c82 */ /* 0x000fe20008000000 */
[----:B------:R-:W-:Y:S01]  /*10960*/  UMOV UR7, 0x14f00000 ;  /* 0x14f0000000077882 */ /* 0x000fe20000000000 */
[----:B------:R-:W-:Y:S01]  /*10970*/  UMOV UR15, 0x40 ;  /* 0x00000040000f7882 */ /* 0x000fe20000000000 */
[----:B------:R0:W-:Y:S01]  /*10980*/  STL [R1+0xc], R9 ;  /* 0x00000c0901007387 */ /* 0x0001e20000100800 */
[----:B------:R-:W-:Y:S01]  /*10990*/  IMAD.MOV.U32 R5, RZ, RZ, R10 ;  /* 0x000000ffff057224 */ /* 0x000fe200078e000a */
[----:B--2---:R-:W-:Y:S01]  /*109a0*/  R2UR UR11, R15 ;  /* 0x000000000f0b72ca */ /* 0x004fe200000e0000 */
[----:B---3--:R-:W-:Y:S01]  /*109b0*/  IMAD R3, R3, 0xb000, R13 ;  /* 0x0000b00003037824 */ /* 0x008fe200078e020d */
[----:B----4-:R-:W-:-:S04]  /*109c0*/  R2UR UR5, R11 ;  /* 0x000000000b0572ca */ /* 0x010fc800000e0000 */
[----:B------:R-:W-:-:S09]  /*109d0*/  R2UR UR6, R3 ;  /* 0x00000000030672ca */ /* 0x000fd200000e0000 */
[----:B------:R-:W-:-:S04]  /*109e0*/  UIMAD UR11, UR11, 0xb0, UR5 ;  /* 0x000000b00b0b78a4 */ /* 0x000fc8000f8e0205 */
[----:B------:R-:W-:Y:S02]  /*109f0*/  UIADD3 UR8, UR6, 0x400, URZ ;  /* 0x0000040006087890 */ /* 0x000fe4000fffe03f */
[----:B------:R-:W-:Y:S02]  /*10a00*/  UIADD3.X UR5, URZ, UR37, URZ, UP0, !UPT ;  /* 0x000000253f057290 */ /* 0x000fe400087fe43f */
[----:B------:R-:W-:-:S03]  /*10a10*/  UIADD3 UR14, UR6, 0x5c00, URZ ;  /* 0x00005c00060e7890 */ /* 0x000fc6000fffe03f */
[----:B------:R-:W-:-:S04]  /*10a20*/  UMOV UR6, 0x0 ;  /* 0x0000000000067882 */ /* 0x000fc80000000000 */
[----:B------:R1:W-:Y:S02]  /*10a30*/  UTMALDG.4D [UR8], [UR4], desc[UR6] ;  /* 0x00000608040075b4 */ /* 0x0003e40008019000 */
[----:B-1----:R-:W-:Y:S01]  /*10a40*/  UMOV UR8, UR14 ;  /* 0x0000000e00087c82 */ /* 0x002fe20008000000 */
[----:B------:R-:W-:Y:S02]  /*10a50*/  UMOV UR10, UR15 ;  /* 0x0000000f000a7c82 */ /* 0x000fe40008000000 */
[----:B------:R0:W-:Y:S02]  /*10a60*/  UTMALDG.4D [UR8], [UR4], desc[UR6] ;  /* 0x00000608040075b4 */ /* 0x0001e40008019000 */
[----:B0-----:R-:W-:Y:S01]  /*10a70*/  NOP ;  /* 0x0000000000007918 */ /* 0x001fe20000000000 */
.L_x_335:
[----:B------:R-:W-:Y:S05]  /*10a80*/  BSYNC B1 ;  /* 0x0000000000017941 */ /* 0x000fea0003800000 */
.L_x_334:
[----:B------:R-:W-:Y:S01]  /*10a90*/  VIADD R2, R7, 0x1 ;  /* 0x0000000107027836 */ /* 0x000fe20000000000 */
[----:B------:R-:W-:Y:S04]  /*10aa0*/  BSSY B1, `(.L_x_341) ;  /* 0x0000076000017945 */ /* 0x000fe80003800000 */
[----:B------:R-:W-:-:S04]  /*10ab0*/  ISETP.NE.AND P0, PT, R2, 0x2, PT ;  /* 0x000000020200780c */ /* 0x000fc80003f05270 */
[----:B------:R-:W-:Y:S02]  /*10ac0*/  SEL R3, RZ, 0x1, P0 ;  /* 0x00000001ff037807 */ /* 0x000fe40000000000 */
[----:B------:R-:W-:Y:S02]  /*10ad0*/  SEL R14, R2, RZ, P0 ;  /* 0x000000ff020e7207 */ /* 0x000fe40000000000 */
[----:B------:R-:W-:-:S05]  /*10ae0*/  LOP3.LUT R13, R8, R3, RZ, 0x3c, !PT ;  /* 0x00000003080d7212 */ /* 0x000fca00078e3cff */
[----:B------:R0:W-:Y:S04]  /*10af0*/  STL [R1+0x8], R13 ;  /* 0x0000080d01007387 */ /* 0x0001e80000100800 */
[----:B------:R0:W-:Y:S01]  /*10b00*/  STL [R1], R14 ;  /* 0x0000000e01007387 */ /* 0x0001e20000100800 */
[----:B------:R-:W-:Y:S05]  /*10b10*/  @!P6 BRA `(.L_x_342) ;  /* 0x0000000400b8e947 */ /* 0x000fea0003800000 */
[----:B------:R-:W-:Y:S01]  /*10b20*/  ULDC.64 UR4, c[0x0][0x3f8] ;  /* 0x0000fe0000047ab9 */ /* 0x000fe20000000a00 */
[----:B------:R-:W-:Y:S01]  /*10b30*/  VIADD R9, R6, 0xffffffff ;  /* 0xffffffff06097836 */ /* 0x000fe20000000000 */
[----:B------:R-:W-:-:S04]  /*10b40*/  ISETP.NE.U32.AND P0, PT, RZ, UR4, PT ;  /* 0x00000004ff007c0c */ /* 0x000fc8000bf05070 */
[----:B------:R-:W-:-:S13]  /*10b50*/  ISETP.NE.AND.EX P0, PT, RZ, UR5, PT, P0 ;  /* 0x00000005ff007c0c */ /* 0x000fda000bf05300 */
[----:B------:R-:W-:Y:S05]  /*10b60*/  @!P0 BRA `(.L_x_343) ;  /* 0x0000000000448947 */ /* 0x000fea0003800000 */
[----:B------:R-:W1:Y:S01]  /*10b70*/  LDC R11, c[0x0][0x41c] ;  /* 0x00010700ff0b7b82 */ /* 0x000e620000000800 */
        /* <DEDUP_REMOVED lines=16> */
.L_x_343:
[----:B------:R-:W2:Y:S01]  /*10c80*/  S2R R3, SR_CgaCtaId ;  /* 0x0000000000037919 */ /* 0x000ea20000008800 */
[----:B------:R-:W-:-:S04]  /*10c90*/  MOV R2, 0x400 ;  /* 0x0000040000027802 */ /* 0x000fc80000000f00 */
[----:B--2---:R-:W-:Y:S02]  /*10ca0*/  LEA R2, R3, R2, 0x18 ;  /* 0x0000000203027211 */ /* 0x004fe400078ec0ff */
[----:B------:R-:W-:-:S03]  /*10cb0*/  SHF.L.U32 R3, R13, 0x1f, RZ ;  /* 0x0000001f0d037819 */ /* 0x000fc600000006ff */
[----:B------:R-:W-:-:S04]  /*10cc0*/  IMAD R2, R14, 0x8, R2 ;  /* 0x000000080e027824 */ /* 0x000fc800078e0202 */
[----:B------:R-:W2:Y:S02]  /*10cd0*/  SYNCS.PHASECHK.TRANS64.TRYWAIT P0, [R2+URZ+0x34840], R3 ;  /* 0x03484003020075a7 */ /* 0x000ea4000800017f */
[----:B--2---:R-:W-:Y:S05]  /*10ce0*/  @!P0 BRA `(.L_x_344) ;  /* 0x0000001c003c8947 */ /* 0x004fea0003800000 */
.L_x_395:
        /* <DEDUP_REMOVED lines=11> */
.L_x_345:
[----:B0-----:R-:W3:Y:S01]  /*10da0*/  LDL R13, [R1] ;  /* 0x00000000010d7983 */ /* 0x001ee20000100800 */
[----:B------:R-:W-:-:S03]  /*10db0*/  MOV R14, 0x400 ;  /* 0x00000400000e7802 */ /* 0x000fc60000000f00 */
[----:B------:R-:W4:Y:S01]  /*10dc0*/  LDL R11, [R1+0x4] ;  /* 0x00000400010b7983 */ /* 0x000f220000100800 */
[----:B------:R-:W0:Y:S01]  /*10dd0*/  S2R R15, SR_CgaCtaId ;  /* 0x00000000000f7919 */ /* 0x000e220000008800 */
[----:B------:R-:W-:Y:S01]  /*10de0*/  R2UR UR11, R9 ;  /* 0x00000000090b72ca */ /* 0x000fe200000e0000 */
[----:B------:R-:W-:Y:S01]  /*10df0*/  UIADD3 UR4, UP0, UR36, 0x370, URZ ;  /* 0x0000037024047890 */ /* 0x000fe2000ff1e03f */
[----:B------:R-:W-:Y:S02]  /*10e00*/  R2UR UR12, R4 ;  /* 0x00000000040c72ca */ /* 0x000fe400000e0000 */
[----:B0-----:R-:W-:-:S05]  /*10e10*/  LEA R14, R15, R14, 0x18 ;  /* 0x0000000e0f0e7211 */ /* 0x001fca00078ec0ff */
[----:B--2---:R-:W-:Y:S01]  /*10e20*/  VIADD R2, R14, 0x34800 ;  /* 0x000348000e027836 */ /* 0x004fe20000000000 */
[----:B-----5:R-:W-:Y:S01]  /*10e30*/  R2UR UR13, R10 ;  /* 0x000000000a0d72ca */ /* 0x020fe200000e0000 */
[----:B------:R-:W-:Y:S01]  /*10e40*/  UMOV UR10, URZ ;  /* 0x0000003f000a7c82 */ /* 0x000fe20008000000 */
[----:B------:R-:W-:Y:S01]  /*10e50*/  UMOV UR6, 0x0 ;  /* 0x0000000000067882 */ /* 0x000fe20000000000 */
[----:B------:R-:W-:Y:S01]  /*10e60*/  UMOV UR7, 0x14f00000 ;  /* 0x14f0000000077882 */ /* 0x000fe20000000000 */
[----:B------:R-:W-:Y:S01]  /*10e70*/  UMOV UR16, 0x40 ;  /* 0x0000004000107882 */ /* 0x000fe20000000000 */
[----:B------:R-:W-:Y:S01]  /*10e80*/  SHF.L.U32 R8, R8, 0x1f, RZ ;  /* 0x0000001f08087819 */ /* 0x000fe200000006ff */
        /* <DEDUP_REMOVED lines=9> */
[----:B------:R-:W-:Y:S01]  /*10f20*/  UIADD3 UR15, UR8, 0x23c00, URZ ;  /* 0x00023c00080f7890 */ /* 0x000fe2000fffe03f */
[----:B------:R-:W-:-:S04]  /*10f30*/  IMAD R2, R7, 0x8, R2 ;  /* 0x0000000807027824 */ /* 0x000fc800078e0202 */
[----:B------:R-:W-:Y:S02]  /*10f40*/  UMOV UR8, UR14 ;  /* 0x0000000e00087c82 */ /* 0x000fe40008000000 */
[----:B------:R0:W-:Y:S02]  /*10f50*/  UTMALDG.4D [UR8], [UR4], desc[UR6] ;  /* 0x00000608040075b4 */ /* 0x0001e40008019000 */
[----:B0-----:R-:W-:Y:S01]  /*10f60*/  UMOV UR8, UR15 ;  /* 0x0000000f00087c82 */ /* 0x001fe20008000000 */
[----:B------:R-:W-:Y:S02]  /*10f70*/  UMOV UR10, UR16 ;  /* 0x00000010000a7c82 */ /* 0x000fe40008000000 */
[----:B------:R0:W-:Y:S01]  /*10f80*/  UTMALDG.4D [UR8], [UR4], desc[UR6] ;  /* 0x00000608040075b4 */ /* 0x0001e20008019000 */
[----:B------:R-:W1:Y:S02]  /*10f90*/  SYNCS.PHASECHK.TRANS64.TRYWAIT P1, [R2+URZ+0x60], R8 ;  /* 0x00006008020075a7 */ /* 0x000e64000802017f */
[----:B01----:R-:W-:Y:S05]  /*10fa0*/  @!P1 BRA `(.L_x_346) ;  /* 0x0000001800a09947 */ /* 0x003fea0003800000 */
.L_x_396:
[----:B------:R-:W-:Y:S05]  /*10fb0*/  @P0 BRA `(.L_x_347) ;  /* 0x00000000001c0947 */ /* 0x000fea0003800000 */
[----:B------:R-:W1:Y:S02]  /*10fc0*/  S2R R3, SR_TID.X ;  /* 0x0000000000037919 */ /* 0x000e640000002100 */
[----:B-1----:R-:W-:-:S04]  /*10fd0*/  LOP3.LUT R3, R3, 0x1f, RZ, 0xc0, !PT ;  /* 0x0000001f03037812 */ /* 0x002fc800078ec0ff */
[----:B------:R-:W-:Y:S01]  /*10fe0*/  ISETP.NE.AND P1, PT, R3, RZ, PT ;  /* 0x000000ff0300720c */ /* 0x000fe20003f25270 */
[----:B------:R-:W-:-:S04]  /*10ff0*/  IMAD.MOV.U32 R3, RZ, RZ, 0xb000 ;  /* 0x0000b000ff037424 */ /* 0x000fc800078e00ff */
[----:B------:R1:W-:Y:S08]  /*11000*/  SYNCS.ARRIVE.TRANS64 RZ, [R2+URZ+0x50], R3 ;  /* 0x0000500302ff79a7 */ /* 0x0003f0000800003f */
[----:B------:R-:W-:Y:S05]  /*11010*/  @!P1 BRA `(.L_x_347) ;  /* 0x0000000000049947 */ /* 0x000fea0003800000 */
[----:B------:R-:W-:Y:S01]  /*11020*/  BPT.TRAP 0x1 ;  /* 0x000000040000795c */ /* 0x000fe20000300000 */
.L_x_347:
[----:B------:R-:W2:Y:S01]  /*11030*/  LDL.LU R13, [R1+0xc] ;  /* 0x00000c00010d7983 */ /* 0x000ea20000300800 */
[----:B0-----:R-:W-:-:S03]  /*11040*/  MOV R8, 0x400 ;  /* 0x0000040000087802 */ /* 0x001fc60000000f00 */
[----:B-1----:R-:W3:Y:S01]  /*11050*/  LDL R3, [R1+0x4] ;  /* 0x0000040001037983 */ /* 0x002ee20000100800 */
[----:B------:R-:W0:Y:S01]  /*11060*/  S2R R11, SR_CgaCtaId ;  /* 0x00000000000b7919 */ /* 0x000e220000008800 */
[----:B------:R-:W-:Y:S01]  /*11070*/  R2UR UR9, R2 ;  /* 0x00000000020972ca */ /* 0x000fe200000e0000 */
[----:B------:R-:W-:Y:S01]  /*11080*/  UIADD3 UR4, UP0, UR36, 0x470, URZ ;  /* 0x0000047024047890 */ /* 0x000fe2000ff1e03f */
[----:B------:R-:W-:Y:S02]  /*11090*/  R2UR UR13, R5 ;  /* 0x00000000050d72ca */ /* 0x000fe400000e0000 */
[----:B------:R-:W-:Y:S02]  /*110a0*/  R2UR UR12, R4 ;  /* 0x00000000040c72ca */ /* 0x000fe400000e0000 */
[----:B0-----:R-:W-:-:S05]  /*110b0*/  LEA R8, R11, R8, 0x18 ;  /* 0x000000080b087211 */ /* 0x001fca00078ec0ff */
[----:B------:R-:W-:-:S05]  /*110c0*/  IMAD R7, R7, 0xb000, R8 ;  /* 0x0000b00007077824 */ /* 0x000fca00078e0208 */
[----:B------:R-:W-:Y:S01]  /*110d0*/  R2UR UR14, R7 ;  /* 0x00000000070e72ca */ /* 0x000fe200000e0000 */
[----:B------:R-:W-:Y:S01]  /*110e0*/  UIADD3 UR9, UR9, 0x50, URZ ;  /* 0x0000005009097890 */ /* 0x000fe2000fffe03f */
[----:B------:R-:W-:Y:S01]  /*110f0*/  UMOV UR10, URZ ;  /* 0x0000003f000a7c82 */ /* 0x000fe20008000000 */
[----:B------:R-:W-:Y:S01]  /*11100*/  UMOV UR6, 0x0 ;  /* 0x0000000000067882 */ /* 0x000fe20000000000 */
[----:B------:R-:W-:-:S09]  /*11110*/  UMOV UR7, 0x14f00000 ;  /* 0x14f0000000077882 */ /* 0x000fd20000000000 */
[----:B------:R-:W-:Y:S02]  /*11120*/  UIADD3 UR8, UR14, 0x400, URZ ;  /* 0x000004000e087890 */ /* 0x000fe4000fffe03f */
[----:B------:R-:W-:Y:S01]  /*11130*/  UIADD3 UR14, UR14, 0x5c00, URZ ;  /* 0x00005c000e0e7890 */ /* 0x000fe2000fffe03f */
[----:B------:R-:W-:Y:S01]  /*11140*/  UMOV UR15, 0x40 ;  /* 0x00000040000f7882 */ /* 0x000fe20000000000 */
[----:B------:R1:W-:Y:S01]  /*11150*/  STL [R1+0xc], R9 ;  /* 0x00000c0901007387 */ /* 0x0003e20000100800 */
[----:B------:R-:W-:Y:S01]  /*11160*/  IMAD.MOV.U32 R5, RZ, RZ, R10 ;  /* 0x000000ffff057224 */ /* 0x000fe200078e000a */
[----:B--2---:R-:W-:Y:S02]  /*11170*/  R2UR UR11, R13 ;  /* 0x000000000d0b72ca */ /* 0x004fe400000e0000 */
[----:B---3--:R-:W-:-:S13]  /*11180*/  R2UR UR5, R3 ;  /* 0x00000000030572ca */ /* 0x008fda00000e0000 */
[----:B------:R-:W-:Y:S02]  /*11190*/  UIMAD UR11, UR11, 0xb0, UR5 ;  /* 0x000000b00b0b78a4 */ /* 0x000fe4000f8e0205 */
[----:B------:R-:W-:-:S09]  /*111a0*/  UIADD3.X UR5, URZ, UR37, URZ, UP0, !UPT ;  /* 0x000000253f057290 */ /* 0x000fd200087fe43f */
[----:B------:R0:W-:Y:S02]  /*111b0*/  UTMALDG.4D [UR8], [UR4], desc[UR6] ;  /* 0x00000608040075b4 */ /* 0x0001e40008019000 */
[----:B0-----:R-:W-:Y:S01]  /*111c0*/  UMOV UR8, UR14 ;  /* 0x0000000e00087c82 */ /* 0x001fe20008000000 */
[----:B------:R-:W-:Y:S02]  /*111d0*/  UMOV UR10, UR15 ;  /* 0x0000000f000a7c82 */ /* 0x000fe40008000000 */
[----:B------:R1:W-:Y:S02]  /*111e0*/  UTMALDG.4D [UR8], [UR4], desc[UR6] ;  /* 0x00000608040075b4 */ /* 0x0003e40008019000 */
[----:B-1----:R-:W-:Y:S01]  /*111f0*/  NOP ;  /* 0x0000000000007918 */ /* 0x002fe20000000000 */
.L_x_342:
[----:B------:R-:W-:Y:S05]  /*11200*/  BSYNC B1 ;  /* 0x0000000000017941 */ /* 0x000fea0003800000 */
.L_x_341:
[C---:B------:R-:W-:Y:S01]  /*11210*/  ISETP.GT.AND P0, PT, R6.reuse, 0x1, PT ;  /* 0x000000010600780c */ /* 0x040fe20003f04270 */
[----:B------:R-:W-:-:S12]  /*11220*/  VIADD R6, R6, 0xfffffffe ;  /* 0xfffffffe06067836 */ /* 0x000fd80000000000 */
[----:B------:R-:W-:Y:S05]  /*11230*/  @P0 BRA `(.L_x_348) ;  /* 0xfffffff0002c0947 */ /* 0x000fea000383ffff */
.L_x_324:
[----:B------:R-:W-:Y:S05]  /*11240*/  BSYNC B0 ;  /* 0x0000000000007941 */ /* 0x000fea0003800000 */
.L_x_323:
[----:B------:R-:W1:Y:S01]  /*11250*/  S2R R2, SR_TID.X ;  /* 0x0000000000027919 */ /* 0x000e620000002100 */
[----:B------:R-:W-:Y:S01]  /*11260*/  BSSY B0, `(.L_x_349) ;  /* 0x0000010000007945 */ /* 0x000fe20003800000 */
[----:B-1----:R-:W-:-:S04]  /*11270*/  LOP3.LUT R2, R2, 0x1f, RZ, 0xc0, !PT ;  /* 0x0000001f02027812 */ /* 0x002fc800078ec0ff */
[----:B------:R-:W-:-:S13]  /*11280*/  ISETP.NE.AND P0, PT, R2, RZ, PT ;  /* 0x000000ff0200720c */ /* 0x000fda0003f05270 */
[----:B------:R-:W-:Y:S05]  /*11290*/  @P0 BRA `(.L_x_350) ;  /* 0x0000000000300947 */ /* 0x000fea0003800000 */
[----:B------:R-:W1:Y:S01]  /*112a0*/  S2R R9, SR_LANEID ;  /* 0x0000000000097919 */ /* 0x000e620000000000 */
[----:B------:R-:W-:Y:S01]  /*112b0*/  VOTEU.ANY UR4, UPT, PT ;  /* 0x0000000000047886 */ /* 0x000fe200038e0100 */
[----:B------:R-:W2:Y:S01]  /*112c0*/  LDC.64 R2, c[0x0][0xc38] ;  /* 0x00030e00ff027b82 */ /* 0x000ea20000000a00 */
[----:B------:R-:W1:Y:S08]  /*112d0*/  FLO.U32 R0, UR4 ;  /* 0x0000000400007d00 */ /* 0x000e7000080e0000 */
[----:B------:R-:W2:Y:S01]  /*112e0*/  POPC R7, UR4 ;  /* 0x0000000400077d09 */ /* 0x000ea20008000000 */
[----:B-1----:R-:W-:-:S13]  /*112f0*/  ISETP.EQ.U32.AND P0, PT, R0, R9, PT ;  /* 0x000000090000720c */ /* 0x002fda0003f02070 */
[----:B--2---:R-:W2:Y:S01]  /*11300*/  @P0 ATOMG.E.ADD.STRONG.GPU PT, R3, desc[UR60][R2.64], R7 ;  /* 0x00000007020309a8 */ /* 0x004ea200081ee1fc */
[----:B------:R-:W1:Y:S02]  /*11310*/  S2R R6, SR_LTMASK ;  /* 0x0000000000067919 */ /* 0x000e640000003900 */
[----:B-1----:R-:W-:-:S04]  /*11320*/  LOP3.LUT R6, R6, UR4, RZ, 0xc0, !PT ;  /* 0x0000000406067c12 */ /* 0x002fc8000f8ec0ff */
[----:B------:R-:W1:Y:S01]  /*11330*/  POPC R9, R6 ;  /* 0x0000000600097309 */ /* 0x000e620000000000 */
[----:B--2---:R-:W1:Y:S02]  /*11340*/  SHFL.IDX PT, R0, R3, R0, 0x1f ;  /* 0x00001f0003007589 */ /* 0x004e6400000e0000 */
[----:B-1----:R-:W-:-:S07]  /*11350*/  IADD3 R16, R0, UR38, R9 ;  /* 0x0000002600107c10 */ /* 0x002fce000fffe009 */
.L_x_350:
[----:B------:R-:W-:Y:S05]  /*11360*/  BSYNC B0 ;  /* 0x0000000000007941 */ /* 0x000fea0003800000 */
.L_x_349:
[----:B------:R-:W-:Y:S04]  /*11370*/  BSSY B0, `(.L_x_351) ;  /* 0x0000032000007945 */ /* 0x000fe80003800000 */
[----:B------:R-:W-:Y:S05]  /*11380*/  @!P6 BRA `(.L_x_352) ;  /* 0x0000000000c0e947 */ /* 0x000fea0003800000 */
[----:B------:R-:W2:Y:S01]  /*11390*/  LDL R2, [R1] ;  /* 0x0000000001027983 */ /* 0x000ea20000100800 */
[----:B------:R-:W-:-:S03]  /*113a0*/  MOV R3, 0x400 ;  /* 0x0000040000037802 */ /* 0x000fc60000000f00 */
[----:B------:R-:W3:Y:S01]  /*113b0*/  LDL R0, [R1+0x8] ;  /* 0x0000080001007983 */ /* 0x000ee20000100800 */
[----:B------:R-:W1:Y:S02]  /*113c0*/  S2R R6, SR_CgaCtaId ;  /* 0x0000000000067919 */ /* 0x000e640000008800 */
[----:B-1----:R-:W-:-:S05]  /*113d0*/  LEA R3, R6, R3, 0x18 ;  /* 0x0000000306037211 */ /* 0x002fca00078ec0ff */
[----:B--2---:R-:W-:Y:S01]  /*113e0*/  IMAD R3, R2, 0x8, R3 ;  /* 0x0000000802037824 */ /* 0x004fe200078e0203 */
[----:B---3--:R-:W-:-:S04]  /*113f0*/  SHF.L.U32 R0, R0, 0x1f, RZ ;  /* 0x0000001f00007819 */ /* 0x008fc800000006ff */
[----:B------:R-:W1:Y:S02]  /*11400*/  SYNCS.PHASECHK.TRANS64.TRYWAIT P0, [R3+URZ+0x34860], R0 ;  /* 0x03486000030075a7 */ /* 0x000e64000800017f */
[----:B-1----:R-:W-:Y:S05]  /*11410*/  @!P0 BRA `(.L_x_353) ;  /* 0x0000001400988947 */ /* 0x002fea0003800000 */
.L_x_397:
        /* <DEDUP_REMOVED lines=11> */
.L_x_354:
[----:B-1----:R-:W2:Y:S01]  /*114d0*/  LDL R0, [R1] ;  /* 0x0000000001007983 */ /* 0x002ea20000100800 */
[----:B------:R-:W-:-:S03]  /*114e0*/  MOV R7, 0x400 ;  /* 0x0000040000077802 */ /* 0x000fc60000000f00 */
[----:B------:R-:W3:Y:S04]  /*114f0*/  LDL.LU R6, [R1+0x4] ;  /* 0x0000040001067983 */ /* 0x000ee80000300800 */
[----:B------:R-:W4:Y:S01]  /*11500*/  LDL R2, [R1+0xc] ;  /* 0x00000c0001027983 */ /* 0x000f220000100800 */
[----:B------:R-:W1:Y:S01]  /*11510*/  S2R R8, SR_CgaCtaId ;  /* 0x0000000000087919 */ /* 0x000e620000008800 */
[----:B------:R-:W-:Y:S01]  /*11520*/  R2UR UR9, R3 ;  /* 0x00000000030972ca */ /* 0x000fe200000e0000 */
[----:B------:R-:W-:Y:S01]  /*11530*/  UIADD3 UR4, UP0, UR36, 0x470, URZ ;  /* 0x0000047024047890 */ /* 0x000fe2000ff1e03f */
[----:B------:R-:W-:Y:S02]  /*11540*/  R2UR UR12, R4 ;  /* 0x00000000040c72ca */ /* 0x000fe400000e0000 */
[----:B------:R-:W-:-:S02]  /*11550*/  R2UR UR13, R5 ;  /* 0x00000000050d72ca */ /* 0x000fc400000e0000 */
[----:B-1----:R-:W-:-:S07]  /*11560*/  LEA R7, R8, R7, 0x18 ;  /* 0x0000000708077211 */ /* 0x002fce00078ec0ff */
        /* <DEDUP_REMOVED lines=14> */
[----:B-1----:R-:W-:Y:S01]  /*11650*/  UMOV UR8, UR14 ;  /* 0x0000000e00087c82 */ /* 0x002fe20008000000 */
[----:B------:R-:W-:Y:S02]  /*11660*/  UMOV UR10, UR15 ;  /* 0x0000000f000a7c82 */ /* 0x000fe40008000000 */
[----:B------:R1:W-:Y:S02]  /*11670*/  UTMALDG.4D [UR8], [UR4], desc[UR6] ;  /* 0x00000608040075b4 */ /* 0x0003e40008019000 */
[----:B-1----:R-:W-:Y:S01]  /*11680*/  NOP ;  /* 0x0000000000007918 */ /* 0x002fe20000000000 */
.L_x_352:
[----:B------:R-:W-:Y:S05]  /*11690*/  BSYNC B0 ;  /* 0x0000000000007941 */ /* 0x000fea0003800000 */
.L_x_351:
[----:B------:R-:W2:Y:S04]  /*116a0*/  LDL.LU R0, [R1] ;  /* 0x0000000001007983 */ /* 0x000ea80000300800 */
[----:B------:R-:W3:Y:S01]  /*116b0*/  LDL.LU R3, [R1+0x8] ;  /* 0x0000080001037983 */ /* 0x000ee20000300800 */
[----:B--2---:R-:W-:-:S05]  /*116c0*/  VIADD R0, R0, 0x1 ;  /* 0x0000000100007836 */ /* 0x004fca0000000000 */
[----:B------:R-:W-:-:S04]  /*116d0*/  ISETP.NE.AND P0, PT, R0, 0x2, PT ;  /* 0x000000020000780c */ /* 0x000fc80003f05270 */
[----:B------:R-:W-:Y:S02]  /*116e0*/  SEL R2, RZ, 0x1, P0 ;  /* 0x00000001ff027807 */ /* 0x000fe40000000000 */
[----:B------:R-:W-:Y:S02]  /*116f0*/  SEL R0, R0, RZ, P0 ;  /* 0x000000ff00007207 */ /* 0x000fe40000000000 */
[----:B---3--:R-:W-:-:S05]  /*11700*/  LOP3.LUT R3, R3, R2, RZ, 0x3c, !PT ;  /* 0x0000000203037212 */ /* 0x008fca00078e3cff */
[----:B------:R1:W-:Y:S04]  /*11710*/  STL [R1+0x8], R3 ;  /* 0x0000080301007387 */ /* 0x0003e80000100800 */
[----:B------:R1:W-:Y:S02]  /*11720*/  STL [R1], R0 ;  /* 0x0000000001007387 */ /* 0x0003e40000100800 */
.L_x_309:
[----:B------:R-:W-:Y:S05]  /*11730*/  BSYNC B6 ;  /* 0x0000000000067941 */ /* 0x000fea0003800000 */
.L_x_307:
[----:B------:R-:W-:-:S03]  /*11740*/  UMOV UR4, 0xffffffff ;  /* 0xffffffff00047882 */ /* 0x000fc60000000000 */
[----:B------:R-:W-:Y:S05]  /*11750*/  BRA.DIV UR4, `(.L_x_355) ;  /* 0x0000001204dc7947 */ /* 0x000fea000b800000 */
[----:B------:R2:W3:Y:S04]  /*11760*/  SHFL.IDX PT, R4, R16, RZ, 0x1f ;  /* 0x00001fff10047589 */ /* 0x0004e800000e0000 */
[----:B------:R2:W4:Y:S02]  /*11770*/  SHFL.IDX PT, R5, R16, 0x1, 0x1f ;  /* 0x00201f0010057f89 */ /* 0x00052400000e0000 */
.L_x_401:
[----:B01----:R-:W0:Y:S01]  /*11780*/  S2R R0, SR_TID.X ;  /* 0x0000000000007919 */ /* 0x003e220000002100 */
[----:B------:R-:W-:Y:S01]  /*11790*/  ULDC UR4, c[0x0][0xc14] ;  /* 0x0003050000047ab9 */ /* 0x000fe20000000800 */
[----:B------:R-:W-:Y:S01]  /*117a0*/  BSSY B0, `(.L_x_356) ;  /* 0x000000b000007945 */ /* 0x000fe20003800000 */
[----:B------:R-:W-:Y:S01]  /*117b0*/  IMAD.MOV.U32 R3, RZ, RZ, RZ ;  /* 0x000000ffff037224 */ /* 0x000fe200078e00ff */
[----:B0-----:R-:W-:Y:S01]  /*117c0*/  LOP3.LUT R9, R0, 0x1f, RZ, 0xc0, !PT ;  /* 0x0000001f00097812 */ /* 0x001fe200078ec0ff */
[----:B------:R-:W-:-:S03]  /*117d0*/  IMAD.U32 R0, RZ, RZ, UR4 ;  /* 0x00000004ff007e24 */ /* 0x000fc6000f8e00ff */
[C---:B------:R-:W-:Y:S01]  /*117e0*/  ISETP.NE.AND P0, PT, R9.reuse, 0x1f, PT ;  /* 0x0000001f0900780c */ /* 0x040fe20003f05270 */
[----:B------:R-:W-:-:S05]  /*117f0*/  IMAD.IADD R7, R9, 0x1, R19 ;  /* 0x0000000109077824 */ /* 0x000fca00078e0213 */
[----:B------:R-:W-:-:S13]  /*11800*/  ISETP.GE.OR P0, PT, R7, R0, !P0 ;  /* 0x000000000700720c */ /* 0x000fda0004706670 */
[----:B------:R-:W-:Y:S05]  /*11810*/  @P0 BRA `(.L_x_357) ;  /* 0x00000000000c0947 */ /* 0x000fea0003800000 */
[----:B------:R-:W0:Y:S02]  /*11820*/  LDC.64 R2, c[0x0][0xc58] ;  /* 0x00031600ff027b82 */ /* 0x000e240000000a00 */
[----:B0-----:R-:W-:-:S06]  /*11830*/  IMAD.WIDE R2, R7, 0x4, R2 ;  /* 0x0000000407027825 */ /* 0x001fcc00078e0202 */
[----:B------:R0:W5:Y:S02]  /*11840*/  LDG.E R3, desc[UR60][R2.64] ;  /* 0x0000003c02037981 */ /* 0x000164000c1e1900 */
.L_x_357:
[----:B------:R-:W-:Y:S05]  /*11850*/  BSYNC B0 ;  /* 0x0000000000007941 */ /* 0x000fea0003800000 */
.L_x_356:
[----:B------:R-:W-:-:S03]  /*11860*/  UMOV UR4, 0xffffffff ;  /* 0xffffffff00047882 */ /* 0x000fc60000000000 */
[----:B------:R-:W-:Y:S05]  /*11870*/  BRA.DIV UR4, `(.L_x_358) ;  /* 0x0000001204e07947 */ /* 0x000fea000b800000 */
[----:B-----5:R-:W1:Y:S01]  /*11880*/  SHFL.UP PT, R14, R3, 0x1, RZ ;  /* 0x04200000030e7989 */ /* 0x020e6200000e00ff */
[C---:B------:R-:W-:Y:S02]  /*11890*/  ISETP.NE.AND P0, PT, R9.reuse, RZ, PT ;  /* 0x000000ff0900720c */ /* 0x040fe40003f05270 */
[C---:B------:R-:W-:Y:S02]  /*118a0*/  ISETP.GE.U32.AND P1, PT, R9.reuse, 0x2, PT ;  /* 0x000000020900780c */ /* 0x040fe40003f26070 */
[----:B-1----:R-:W-:Y:S02]  /*118b0*/  SEL R14, R14, RZ, P0 ;  /* 0x000000ff0e0e7207 */ /* 0x002fe40000000000 */
[----:B------:R-:W-:-:S03]  /*118c0*/  ISETP.GE.U32.AND P0, PT, R9, 0x4, PT ;  /* 0x000000040900780c */ /* 0x000fc60003f06070 */
[----:B------:R-:W-:-:S05]  /*118d0*/  IMAD.IADD R13, R3, 0x1, R14 ;  /* 0x00000001030d7824 */ /* 0x000fca00078e020e */
[----:B------:R-:W1:Y:S02]  /*118e0*/  SHFL.UP PT, R14, R13, 0x2, RZ ;  /* 0x044000000d0e7989 */ /* 0x000e6400000e00ff */
        /* <DEDUP_REMOVED lines=8> */
[----:B-1----:R-:W-:-:S05]  /*11970*/  SEL R8, R14, RZ, P1 ;  /* 0x000000ff0e087207 */ /* 0x002fca0000800000 */
[----:B------:R-:W-:-:S05]  /*11980*/  IMAD.IADD R8, R7, 0x1, R8 ;  /* 0x0000000107087824 */ /* 0x000fca00078e0208 */
[----:B------:R-:W1:Y:S02]  /*11990*/  SHFL.UP PT, R14, R8, 0x10, RZ ;  /* 0x06000000080e7989 */ /* 0x000e6400000e00ff */
[----:B-1----:R-:W-:-:S05]  /*119a0*/  SEL R9, R14, RZ, P0 ;  /* 0x000000ff0e097207 */ /* 0x002fca0000000000 */
[----:B0-----:R-:W-:-:S05]  /*119b0*/  IMAD.IADD R2, R8, 0x1, R9 ;  /* 0x0000000108027824 */ /* 0x001fca00078e0209 */
[----:B------:R0:W1:Y:S02]  /*119c0*/  SHFL.IDX PT, R14, R2, 0x1f, 0x1f ;  /* 0x03e01f00020e7f89 */ /* 0x00006400000e0000 */
.L_x_409:
[----:B------:R-:W-:Y:S02]  /*119d0*/  ULDC UR4, c[0x0][0xc10] ;  /* 0x0003040000047ab9 */ /* 0x000fe40000000800 */
[----:B--2---:R-:W-:-:S04]  /*119e0*/  IMAD.U32 R16, RZ, RZ, UR4 ;  /* 0x00000004ff107e24 */ /* 0x004fc8000f8e00ff */
[----:B-1----:R-:W-:-:S04]  /*119f0*/  IMAD R6, R14, R16, RZ ;  /* 0x000000100e067224 */ /* 0x002fc800078e02ff */
[----:B----4-:R-:W-:-:S05]  /*11a00*/  IMAD.IADD R5, R5, 0x1, R6 ;  /* 0x0000000105057824 */ /* 0x010fca00078e0206 */
[----:B---3--:R-:W-:-:S13]  /*11a10*/  ISETP.GT.AND P0, PT, R5, R4, PT ;  /* 0x000000040500720c */ /* 0x008fda0003f04270 */
[----:B------:R-:W-:Y:S05]  /*11a20*/  @P0 BRA `(.L_x_359) ;  /* 0x0000000000b40947 */ /* 0x000fea0003800000 */
[----:B------:R-:W1:Y:S02]  /*11a30*/  LDC R0, c[0x0][0xc14] ;  /* 0x00030500ff007b82 */ /* 0x000e640000000800 */
.L_x_364:
[----:B------:R-:W-:-:S05]  /*11a40*/  VIADD R19, R19, 0x1f ;  /* 0x0000001f13137836 */ /* 0x000fca0000000000 */
[----:B-1----:R-:W-:-:S13]  /*11a50*/  ISETP.GE.AND P0, PT, R19, R0, PT ;  /* 0x000000001300720c */ /* 0x002fda0003f06270 */
[----:B------:R-:W-:Y:S05]  /*11a60*/  @P0 BRA `(.L_x_360) ;  /* 0x00000004005c0947 */ /* 0x000fea0003800000 */
[----:B0-----:R-:W0:Y:S01]  /*11a70*/  S2R R2, SR_TID.X ;  /* 0x0000000000027919 */ /* 0x001e220000002100 */
[----:B------:R-:W-:Y:S01]  /*11a80*/  BSSY B0, `(.L_x_361) ;  /* 0x000000a000007945 */ /* 0x000fe20003800000 */
[----:B------:R-:W-:Y:S01]  /*11a90*/  IMAD.MOV.U32 R3, RZ, RZ, RZ ;  /* 0x000000ffff037224 */ /* 0x000fe200078e00ff */
[----:B0-----:R-:W-:-:S04]  /*11aa0*/  LOP3.LUT R8, R2, 0x1f, RZ, 0xc0, !PT ;  /* 0x0000001f02087812 */ /* 0x001fc800078ec0ff */
[C---:B------:R-:W-:Y:S01]  /*11ab0*/  ISETP.NE.AND P1, PT, R8.reuse, 0x1f, PT ;  /* 0x0000001f0800780c */ /* 0x040fe20003f25270 */
[----:B------:R-:W-:-:S05]  /*11ac0*/  IMAD.IADD R7, R8, 0x1, R19 ;  /* 0x0000000108077824 */ /* 0x000fca00078e0213 */
[----:B------:R-:W-:-:S13]  /*11ad0*/  ISETP.GE.OR P0, PT, R7, R0, !P1 ;  /* 0x000000000700720c */ /* 0x000fda0004f06670 */
[----:B------:R-:W-:Y:S05]  /*11ae0*/  @P0 BRA `(.L_x_362) ;  /* 0x00000000000c0947 */ /* 0x000fea0003800000 */
[----:B------:R-:W0:Y:S02]  /*11af0*/  LDC.64 R2, c[0x0][0xc58] ;  /* 0x00031600ff027b82 */ /* 0x000e240000000a00 */
[----:B0-----:R-:W-:-:S06]  /*11b00*/  IMAD.WIDE R2, R7, 0x4, R2 ;  /* 0x0000000407027825 */ /* 0x001fcc00078e0202 */
[----:B------:R0:W5:Y:S02]  /*11b10*/  LDG.E R3, desc[UR60][R2.64] ;  /* 0x0000003c02037981 */ /* 0x000164000c1e1900 */
.L_x_362:
[----:B------:R-:W-:Y:S05]  /*11b20*/  BSYNC B0 ;  /* 0x0000000000007941 */ /* 0x000fea0003800000 */
.L_x_361:
[----:B------:R-:W-:-:S03]  /*11b30*/  UMOV UR4, 0xffffffff ;  /* 0xffffffff00047882 */ /* 0x000fc60000000000 */
[----:B------:R-:W-:Y:S05]  /*11b40*/  BRA.DIV UR4, `(.L_x_363) ;  /* 0x0000001204fc7947 */ /* 0x000fea000b800000 */
[----:B-----5:R-:W1:Y:S01]  /*11b50*/  SHFL.UP PT, R14, R3, 0x1, RZ ;  /* 0x04200000030e7989 */ /* 0x020e6200000e00ff */
[C---:B------:R-:W-:Y:S02]  /*11b60*/  ISETP.NE.AND P0, PT, R8.reuse, RZ, PT ;  /* 0x000000ff0800720c */ /* 0x040fe40003f05270 */
[----:B------:R-:W-:Y:S02]  /*11b70*/  ISETP.GE.U32.AND P1, PT, R8, 0x2, PT ;  /* 0x000000020800780c */ /* 0x000fe40003f26070 */
[----:B-1----:R-:W-:Y:S02]  /*11b80*/  SEL R14, R14, RZ, P0 ;  /* 0x000000ff0e0e7207 */ /* 0x002fe40000000000 */
        /* <DEDUP_REMOVED lines=16> */
[----:B------:R0:W1:Y:S02]  /*11c90*/  SHFL.IDX PT, R14, R2, 0x1f, 0x1f ;  /* 0x03e01f00020e7f89 */ /* 0x00006400000e0000 */
.L_x_417:
[----:B------:R-:W-:Y:S02]  /*11ca0*/  ULDC UR4, c[0x0][0xc10] ;  /* 0x0003040000047ab9 */ /* 0x000fe40000000800 */
[----:B------:R-:W-:-:S04]  /*11cb0*/  IMAD.U32 R16, RZ, RZ, UR4 ;  /* 0x00000004ff107e24 */ /* 0x000fc8000f8e00ff */
[----:B-1----:R-:W-:-:S04]  /*11cc0*/  IMAD R6, R14, R16, RZ ;  /* 0x000000100e067224 */ /* 0x002fc800078e02ff */
[----:B------:R-:W-:-:S05]  /*11cd0*/  IMAD.IADD R5, R6, 0x1, R5 ;  /* 0x0000000106057824 */ /* 0x000fca00078e0205 */
[----:B------:R-:W-:-:S13]  /*11ce0*/  ISETP.GT.AND P0, PT, R5, R4, PT ;  /* 0x000000040500720c */ /* 0x000fda0003f04270 */
[----:B------:R-:W-:Y:S05]  /*11cf0*/  @!P0 BRA `(.L_x_364) ;  /* 0xfffffffc00508947 */ /* 0x000fea000383ffff */
.L_x_359:
[----:B------:R-:W-:Y:S01]  /*11d00*/  IMAD.IADD R6, R5, 0x1, -R6 ;  /* 0x0000000105067824 */ /* 0x000fe200078e0a06 */
[----:B------:R-:W-:-:S03]  /*11d10*/  UMOV UR4, 0xffffffff ;  /* 0xffffffff00047882 */ /* 0x000fc60000000000 */
[----:B------:R-:W-:-:S05]  /*11d20*/  IMAD R5, R2, R16, R6 ;  /* 0x0000001002057224 */ /* 0x000fca00078e0206 */
[----:B------:R-:W-:Y:S01]  /*11d30*/  ISETP.GT.AND P6, PT, R5, R4, PT ;  /* 0x000000040500720c */ /* 0x000fe20003fc4270 */
[----:B------:R-:W-:-:S12]  /*11d40*/  BRA.DIV UR4, `(.L_x_365) ;  /* 0x00000016044c7947 */ /* 0x000fd8000b800000 */
[----:B------:R-:W-:-:S04]  /*11d50*/  VOTE.ANY R7, PT, !P6 ;  /* 0x0000000000077806 */ /* 0x000fc800070e0100 */
[----:B------:R-:W1:Y:S02]  /*11d60*/  POPC R5, R7 ;  /* 0x0000000700057309 */ /* 0x000e640000000000 */
[----:B-1----:R1:W2:Y:S02]  /*11d70*/  SHFL.IDX PT, R17, R3, R5, 0x1f ;  /* 0x00001f0503117589 */ /* 0x0022a400000e0000 */
.L_x_421:
[----:B------:R-:W-:Y:S01]  /*11d80*/  ISETP.NE.AND P0, PT, R7, RZ, PT ;  /* 0x000000ff0700720c */ /* 0x000fe20003f05270 */
[----:B------:R-:W-:-:S12]  /*11d90*/  IMAD.MOV.U32 R14, RZ, RZ, RZ ;  /* 0x000000ffff0e7224 */ /* 0x000fd800078e00ff */
[----:B------:R-:W-:Y:S05]  /*11da0*/  @!P0 BRA `(.L_x_366) ;  /* 0x0000000000108947 */ /* 0x000fea0003800000 */
[----:B------:R-:W-:Y:S01]  /*11db0*/  UMOV UR4, 0xffffffff ;  /* 0xffffffff00047882 */ /* 0x000fe20000000000 */
[----:B------:R-:W-:Y:S02]  /*11dc0*/  VIADD R12, R5, 0xffffffff ;  /* 0xffffffff050c7836 */ /* 0x000fe40000000000 */
[----:B------:R-:W-:Y:S05]  /*11dd0*/  BRA.DIV UR4, `(.L_x_367) ;  /* 0x0000001604707947 */ /* 0x000fea000b800000 */
[----:B------:R3:W4:Y:S02]  /*11de0*/  SHFL.IDX PT, R14, R2, R12, 0x1f ;  /* 0x00001f0c020e7589 */ /* 0x00072400000e0000 */
.L_x_366:
[-C--:B--2---:R-:W-:Y:S01]  /*11df0*/  IABS R7, R17.reuse ;  /* 0x0000001100077213 */ /* 0x084fe20000000000 */
[----:B----4-:R-:W-:Y:S01]  /*11e00*/  IMAD R16, R14, R16, R6 ;  /* 0x000000100e107224 */ /* 0x010fe200078e0206 */
[----:B------:R-:W-:Y:S01]  /*11e10*/  IABS R6, R17 ;  /* 0x0000001100067213 */ /* 0x000fe20000000000 */
[----:B------:R-:W-:Y:S01]  /*11e20*/  IMAD.IADD R19, R5, 0x1, R19 ;  /* 0x0000000105137824 */ /* 0x000fe200078e0213 */
[----:B------:R-:W2:Y:S03]  /*11e30*/  I2F.RP R8, R7 ;  /* 0x0000000700087306 */ /* 0x000ea60000209400 */
[----:B------:R-:W-:-:S05]  /*11e40*/  IMAD.MOV R6, RZ, RZ, -R6 ;  /* 0x000000ffff067224 */ /* 0x000fca00078e0a06 */
[----:B--2---:R-:W2:Y:S02]  /*11e50*/  MUFU.RCP R8, R8 ;  /* 0x0000000800087308 */ /* 0x004ea40000001000 */
[----:B--2---:R-:W-:-:S06]  /*11e60*/  VIADD R9, R8, 0xffffffe ;  /* 0x0ffffffe08097836 */ /* 0x004fcc0000000000 */
[----:B-1----:R-:W0:Y:S02]  /*11e70*/  F2I.FTZ.U32.TRUNC.NTZ R3, R9 ;  /* 0x0000000900037305 */ /* 0x002e24000021f000 */
[----:B0--3--:R-:W-:-:S04]  /*11e80*/  IMAD.MOV R2, RZ, RZ, -R3 ;  /* 0x000000ffff027224 */ /* 0x009fc800078e0a03 */
[----:B------:R-:W-:Y:S02]  /*11e90*/  IMAD R11, R2, R7, RZ ;  /* 0x00000007020b7224 */ /* 0x000fe400078e02ff */
[----:B------:R-:W-:-:S04]  /*11ea0*/  IMAD.MOV.U32 R2, RZ, RZ, RZ ;  /* 0x000000ffff027224 */ /* 0x000fc800078e00ff */
[----:B------:R-:W-:-:S04]  /*11eb0*/  IMAD.HI.U32 R3, R3, R11, R2 ;  /* 0x0000000b03037227 */ /* 0x000fc800078e0002 */
[----:B------:R-:W-:-:S05]  /*11ec0*/  IMAD.IADD R2, R4, 0x1, -R16 ;  /* 0x0000000104027824 */ /* 0x000fca00078e0a10 */
[----:B------:R-:W-:-:S05]  /*11ed0*/  IABS R4, R2 ;  /* 0x0000000200047213 */ /* 0x000fca0000000000 */
        /* <DEDUP_REMOVED lines=16> */
.L_x_360:
[----:B------:R-:W-:Y:S01]  /*11fe0*/  UMOV UR4, URZ ;  /* 0x0000003f00047c82 */ /* 0x000fe20008000000 */
[----:B------:R-:W-:Y:S01]  /*11ff0*/  UMOV UR5, URZ ;  /* 0x0000003f00057c82 */ /* 0x000fe20008000000 */
[----:B------:R-:W-:Y:S01]  /*12000*/  ULDC UR6, c[0x0][0xc14] ;  /* 0x0003050000067ab9 */ /* 0x000fe20000000800 */
[----:B------:R-:W-:Y:S02]  /*12010*/  IMAD.MOV.U32 R16, RZ, RZ, R4 ;  /* 0x000000ffff107224 */ /* 0x000fe400078e0004 */
[----:B------:R-:W-:Y:S02]  /*12020*/  IMAD.U32 R17, RZ, RZ, UR4 ;  /* 0x00000004ff117e24 */ /* 0x000fe4000f8e00ff */
[----:B------:R-:W-:Y:S02]  /*12030*/  IMAD.U32 R18, RZ, RZ, UR5 ;  /* 0x00000005ff127e24 */ /* 0x000fe4000f8e00ff */
[----:B------:R-:W-:-:S07]  /*12040*/  IMAD.U32 R19, RZ, RZ, UR6 ;  /* 0x00000006ff137e24 */ /* 0x000fce000f8e00ff */
.L_x_368:
[----:B0-----:R-:W0:Y:S01]  /*12050*/  S2R R2, SR_TID.X ;  /* 0x0000000000027919 */ /* 0x001e220000002100 */
[----:B------:R-:W-:Y:S05]  /*12060*/  WARPSYNC.ALL ;  /* 0x0000000000007948 */ /* 0x000fea0003800000 */
[----:B------:R-:W-:Y:S01]  /*12070*/  BAR.SYNC.DEFER_BLOCKING 0x4, 0x120 ;  /* 0x0104800000007b1d */ /* 0x000fe20000010000 */
[----:B0-----:R-:W-:-:S04]  /*12080*/  LOP3.LUT R2, R2, 0x1f, RZ, 0xc0, !PT ;  /* 0x0000001f02027812 */ /* 0x001fc800078ec0ff */
[----:B------:R-:W-:-:S13]  /*12090*/  ISETP.NE.AND P0, PT, R2, RZ, PT ;  /* 0x000000ff0200720c */ /* 0x000fda0003f05270 */
[----:B------:R-:W0:Y:S01]  /*120a0*/  @!P0 S2R R3, SR_CgaCtaId ;  /* 0x0000000000038919 */ /* 0x000e220000008800 */
[----:B------:R-:W-:-:S04]  /*120b0*/  @!P0 MOV R2, 0x400 ;  /* 0x0000040000028802 */ /* 0x000fc80000000f00 */
[----:B0-----:R-:W-:-:S05]  /*120c0*/  @!P0 LEA R2, R3, R2, 0x18 ;  /* 0x0000000203028211 */ /* 0x001fca00078ec0ff */
[----:B------:R1:W-:Y:S01]  /*120d0*/  @!P0 STS.128 [R2+0x348d0], R16 ;  /* 0x0348d01002008388 */ /* 0x0003e20000000c00 */
[----:B------:R-:W-:Y:S06]  /*120e0*/  BAR.ARV 0x5, 0x120 ;  /* 0x0144800000007b1d */ /* 0x000fec0000002000 */
[----:B------:R-:W-:-:S13]  /*120f0*/  ISETP.GE.AND P0, PT, R19, R0, PT ;  /* 0x000000001300720c */ /* 0x000fda0003f06270 */
[----:B------:R-:W-:Y:S05]  /*12100*/  @!P0 BRA `(.L_x_369) ;  /* 0xffffffc400288947 */ /* 0x000fea000383ffff */
.L_x_305:
[----:B0-----:R-:W2:Y:S01]  /*12110*/  LDL.LU R0, [R1+0x28] ;  /* 0x0000280001007983 */ /* 0x001ea20000300800 */
[----:B------:R-:W-:Y:S01]  /*12120*/  BSSY B0, `(.L_x_370) ;  /* 0x000000b000007945 */ /* 0x000fe20003800000 */
[----:B------:R-:W0:Y:S01]  /*12130*/  S2R R5, SR_CgaCtaId ;  /* 0x0000000000057919 */ /* 0x000e220000008800 */
[----:B--2---:R-:W-:-:S05]  /*12140*/  VIADD R0, R0, 0x1 ;  /* 0x0000000100007836 */ /* 0x004fca0000000000 */
[----:B-1----:R-:W-:-:S04]  /*12150*/  LEA.HI R2, R0, R0, RZ, 0x1 ;  /* 0x0000000000027211 */ /* 0x002fc800078f08ff */
[----:B------:R-:W-:-:S05]  /*12160*/  LOP3.LUT R3, R2, 0xfffffffe, RZ, 0xc0, !PT ;  /* 0xfffffffe02037812 */ /* 0x000fca00078ec0ff */
[----:B------:R-:W-:Y:S01]  /*12170*/  IMAD.IADD R3, R0, 0x1, -R3 ;  /* 0x0000000100037824 */ /* 0x000fe200078e0a03 */
[----:B------:R-:W-:-:S04]  /*12180*/  MOV R0, 0x400 ;  /* 0x0000040000007802 */ /* 0x000fc80000000f00 */
[----:B0-----:R-:W-:Y:S02]  /*12190*/  LEA R0, R5, R0, 0x18 ;  /* 0x0000000005007211 */ /* 0x001fe400078ec0ff */
[----:B------:R-:W-:-:S04]  /*121a0*/  SHF.L.U32 R3, R3, 0x1f, RZ ;  /* 0x0000001f03037819 */ /* 0x000fc800000006ff */
[----:B------:R-:W0:Y:S02]  /*121b0*/  SYNCS.PHASECHK.TRANS64.TRYWAIT P0, [R0+URZ+0x34820], R3 ;  /* 0x03482003000075a7 */ /* 0x000e24000800017f */
[----:B0-----:R-:W-:Y:S05]  /*121c0*/  @!P0 BRA `(.L_x_371) ;  /* 0x0000001000988947 */ /* 0x001fea0003800000 */
.L_x_424:
[----:B------:R-:W-:Y:S05]  /*121d0*/  BSYNC B0 ;  /* 0x0000000000007941 */ /* 0x000fea0003800000 */
.L_x_370:
[----:B------:R-:W-:-:S03]  /*121e0*/  UMOV UR4, 0xffffffff ;  /* 0xffffffff00047882 */ /* 0x000fc60000000000 */
[----:B------:R-:W-:Y:S05]  /*121f0*/  BRA.DIV UR4, `(.L_x_372) ;  /* 0x0000001204a07947 */ /* 0x000fea000b800000 */
[----:B------:R-:W1:Y:S02]  /*12200*/  S2R R2, SR_TID.X ;  /* 0x0000000000027919 */ /* 0x000e640000002100 */
[----:B-1----:R-:W-:-:S04]  /*12210*/  SHF.R.U32.HI R2, RZ, 0x5, R2 ;  /* 0x00000005ff027819 */ /* 0x002fc80000011602 */
[----:B------:R-:W-:-:S05]  /*12220*/  LOP3.LUT R2, R2, 0x3, RZ, 0xc0, !PT ;  /* 0x0000000302027812 */ /* 0x000fca00078ec0ff */
[----:B------:R1:W2:Y:S02]  /*12230*/  SHFL.IDX PT, R14, R2, RZ, 0x1f ;  /* 0x00001fff020e7589 */ /* 0x0002a400000e0000 */
.L_x_427:
[----:B--2---:R-:W-:Y:S01]  /*12240*/  ISETP.NE.AND P0, PT, R14, RZ, PT ;  /* 0x000000ff0e00720c */ /* 0x004fe20003f05270 */
[----:B------:R-:W-:-:S12]  /*12250*/  BSSY B0, `(.L_x_373) ;  /* 0x0000027000007945 */ /* 0x000fd80003800000 */
[----:B------:R-:W-:Y:S05]  /*12260*/  @P0 BRA `(.L_x_374) ;  /* 0x0000000000940947 */ /* 0x000fea0003800000 */
[----:B------:R-:W-:-:S03]  /*12270*/  UMOV UR4, 0xffffffff ;  /* 0xffffffff00047882 */ /* 0x000fc60000000000 */
[----:B------:R-:W-:Y:S05]  /*12280*/  BRA.DIV UR4, `(.L_x_375) ;  /* 0x0000001204b07947 */ /* 0x000fea000b800000 */
[----:B------:R-:W-:-:S13]  /*12290*/  ELECT P6, URZ, PT ;  /* 0x00000000003f782f */ /* 0x000fda00038c0000 */
.L_x_430:
[----:B------:R-:W-:Y:S05]  /*122a0*/  @!P6 BRA `(.L_x_374) ;  /* 0x000000000084e947 */ /* 0x000fea0003800000 */
[----:B-1----:R-:W2:Y:S02]  /*122b0*/  LDL.LU R2, [R1+0x30] ;  /* 0x0000300001027983 */ /* 0x002ea40000300800 */
[----:B--2---:R-:W-:-:S04]  /*122c0*/  LOP3.LUT R2, R2, 0x2, RZ, 0xfc, !PT ;  /* 0x0000000202027812 */ /* 0x004fc800078efcff */
[----:B------:R-:W-:-:S13]  /*122d0*/  ISETP.NE.AND P2, PT, R2, 0x3, PT ;  /* 0x000000030200780c */ /* 0x000fda0003f45270 */
[----:B------:R-:W-:Y:S05]  /*122e0*/  @!P2 BRA `(.L_x_376) ;  /* 0x000000000004a947 */ /* 0x000fea0003800000 */
[----:B------:R-:W-:Y:S01]  /*122f0*/  BPT.TRAP 0x1 ;  /* 0x000000040000795c */ /* 0x000fe20000300000 */
.L_x_376:
[----:B0-----:R-:W2:Y:S04]  /*12300*/  LDL R3, [R1] ;  /* 0x0000000001037983 */ /* 0x001ea80000100800 */
[----:B------:R-:W3:Y:S01]  /*12310*/  LDL.LU R7, [R1+0x8] ;  /* 0x0000080001077983 */ /* 0x000ee20000300800 */
[----:B------:R-:W-:-:S04]  /*12320*/  VIADD R2, R0, 0x34840 ;  /* 0x0003484000027836 */ /* 0x000fc80000000000 */
[C---:B--2---:R-:W-:Y:S02]  /*12330*/  IMAD R6, R3.reuse, 0x8, R2 ;  /* 0x0000000803067824 */ /* 0x044fe400078e0202 */
[----:B------:R-:W-:Y:S01]  /*12340*/  VIADD R3, R3, 0x1 ;  /* 0x0000000103037836 */ /* 0x000fe20000000000 */
[----:B---3--:R-:W-:-:S04]  /*12350*/  SHF.L.U32 R5, R7, 0x1f, RZ ;  /* 0x0000001f07057819 */ /* 0x008fc800000006ff */
[C---:B------:R-:W-:Y:S01]  /*12360*/  ISETP.NE.AND P1, PT, R3.reuse, 0x2, PT ;  /* 0x000000020300780c */ /* 0x040fe20003f25270 */
[----:B------:R-:W0:Y:S03]  /*12370*/  SYNCS.PHASECHK.TRANS64.TRYWAIT P0, [R6+URZ], R5 ;  /* 0x00000005060075a7 */ /* 0x000e26000800017f */
[----:B------:R-:W-:Y:S02]  /*12380*/  SEL R4, RZ, 0x1, P1 ;  /* 0x00000001ff047807 */ /* 0x000fe40000800000 */
[----:B------:R-:W-:Y:S02]  /*12390*/  SEL R3, R3, RZ, P1 ;  /* 0x000000ff03037207 */ /* 0x000fe40000800000 */
[----:B------:R-:W-:-:S03]  /*123a0*/  LOP3.LUT R4, R7, R4, RZ, 0x3c, !PT ;  /* 0x0000000407047212 */ /* 0x000fc600078e3cff */
[----:B------:R-:W-:Y:S01]  /*123b0*/  IMAD R7, R3, 0x8, R2 ;  /* 0x0000000803077824 */ /* 0x000fe200078e0202 */
[----:B------:R-:W-:Y:S01]  /*123c0*/  SHF.L.U32 R2, R4, 0x1f, RZ ;  /* 0x0000001f04027819 */ /* 0x000fe200000006ff */
[----:B0-----:R-:W-:Y:S06]  /*123d0*/  @!P0 BRA `(.L_x_377) ;  /* 0x00000010007c8947 */ /* 0x001fec0003800000 */
.L_x_431:
[----:B------:R-:W1:Y:S02]  /*123e0*/  SYNCS.PHASECHK.TRANS64.TRYWAIT P0, [R7+URZ], R2 ;  /* 0x00000002070075a7 */ /* 0x000e64000800017f */
[----:B-1----:R-:W-:Y:S05]  /*123f0*/  @!P0 BRA `(.L_x_378) ;  /* 0x0000001000888947 */ /* 0x002fea0003800000 */
.L_x_432:
[----:B------:R-:W-:Y:S05]  /*12400*/  @!P2 BRA `(.L_x_379) ;  /* 0x000000000004a947 */ /* 0x000fea0003800000 */
[----:B------:R-:W-:Y:S01]  /*12410*/  BPT.TRAP 0x1 ;  /* 0x000000040000795c */ /* 0x000fe20000300000 */
.L_x_379:
[----:B------:R-:W2:Y:S01]  /*12420*/  LDL.LU R4, [R1] ;  /* 0x0000000001047983 */ /* 0x000ea20000300800 */
[----:B------:R-:W-:-:S04]  /*12430*/  VIADD R0, R0, 0x34860 ;  /* 0x0003486000007836 */ /* 0x000fc80000000000 */
[----:B--2---:R-:W-:-:S04]  /*12440*/  IMAD R4, R4, 0x8, R0 ;  /* 0x0000000804047824 */ /* 0x004fc800078e0200 */
[----:B------:R-:W2:Y:S02]  /*12450*/  SYNCS.PHASECHK.TRANS64.TRYWAIT P0, [R4+URZ], R5 ;  /* 0x00000005040075a7 */ /* 0x000ea4000800017f */
[----:B--2---:R-:W-:Y:S05]  /*12460*/  @!P0 BRA `(.L_x_380) ;  /* 0x0000001000808947 */ /* 0x004fea0003800000 */
.L_x_433:
[----:B------:R-:W-:-:S07]  /*12470*/  IMAD R3, R3, 0x8, R0 ;  /* 0x0000000803037824 */ /* 0x000fce00078e0200 */
.L_x_381:
[----:B---3--:R3:W4:Y:S02]  /*12480*/  SYNCS.PHASECHK.TRANS64.TRYWAIT P0, [R3+URZ], R2 ;  /* 0x00000002030075a7 */ /* 0x008724000800017f */
[----:B----4-:R-:W-:Y:S05]  /*12490*/  @!P0 NANOSLEEP.SYNCS 0x989680 ;  /* 0x009896800000895d */ /* 0x010fea0003900000 */
[----:B------:R-:W4:Y:S02]  /*124a0*/  @!P0 SYNCS.PHASECHK.TRANS64 P0, [R3+URZ], R2 ;  /* 0x00000002030085a7 */ /* 0x000f24000800007f */
[----:B----4-:R-:W-:Y:S05]  /*124b0*/  @!P0 BRA `(.L_x_381) ;  /* 0xfffffffc00f08947 */ /* 0x010fea000383ffff */
.L_x_374:
[----:B------:R-:W-:Y:S05]  /*124c0*/  BSYNC B0 ;  /* 0x0000000000007941 */ /* 0x000fea0003800000 */
.L_x_373:
[----:B------:R-:W-:Y:S05]  /*124d0*/  EXIT ;  /* 0x000000000000794d */ /* 0x000fea0003800000 */
.L_x_259:
[----:B-1----:R1:W2:Y:S02]  /*124e0*/  SYNCS.PHASECHK.TRANS64.TRYWAIT P1, [R0+URZ+0x34800], R3 ;  /* 0x03480003000075a7 */ /* 0x0022a4000802017f */
[----:B--2---:R-:W-:Y:S05]  /*124f0*/  @!P1 NANOSLEEP.SYNCS 0x989680 ;  /* 0x009896800000995d */ /* 0x004fea0003900000 */
[----:B------:R-:W2:Y:S02]  /*12500*/  @!P1 SYNCS.PHASECHK.TRANS64 P1, [R0+URZ+0x34800], R3 ;  /* 0x03480003000095a7 */ /* 0x000ea4000802007f */
[----:B--2---:R-:W-:Y:S05]  /*12510*/  @!P1 BRA `(.L_x_259) ;  /* 0xfffffffc00f09947 */ /* 0x004fea000383ffff */
[----:B------:R-:W-:Y:S05]  /*12520*/  BRA `(.L_x_382) ;  /* 0xfffffef0000c7947 */ /* 0x000fea000383ffff */
.L_x_263:
[----:B0-----:R0:W2:Y:S02]  /*12530*/  SYNCS.PHASECHK.TRANS64.TRYWAIT P2, [R12+URZ+0x34830], R3 ;  /* 0x034830030c0075a7 */ /* 0x0010a4000804017f */
[----:B--2---:R-:W-:Y:S05]  /*12540*/  @!P2 NANOSLEEP.SYNCS 0x989680 ;  /* 0x009896800000a95d */ /* 0x004fea0003900000 */
[----:B------:R-:W2:Y:S02]  /*12550*/  @!P2 SYNCS.PHASECHK.TRANS64 P2, [R12+URZ+0x34830], R3 ;  /* 0x034830030c00a5a7 */ /* 0x000ea4000804007f */
[----:B--2---:R-:W-:Y:S05]  /*12560*/  @!P2 BRA `(.L_x_263) ;  /* 0xfffffffc00f0a947 */ /* 0x004fea000383ffff */
[----:B------:R-:W-:Y:S05]  /*12570*/  BRA `(.L_x_262) ;  /* 0xfffffef000307947 */ /* 0x000fea000383ffff */
.L_x_268:
[----:B-1----:R1:W2:Y:S02]  /*12580*/  SYNCS.PHASECHK.TRANS64.TRYWAIT P2, [R0+URZ+0x34830], R11 ;  /* 0x0348300b000075a7 */ /* 0x0022a4000804017f */
[----:B--2---:R-:W-:Y:S05]  /*12590*/  @!P2 NANOSLEEP.SYNCS 0x989680 ;  /* 0x009896800000a95d */ /* 0x004fea0003900000 */
[----:B------:R-:W2:Y:S02]  /*125a0*/  @!P2 SYNCS.PHASECHK.TRANS64 P2, [R0+URZ+0x34830], R11 ;  /* 0x0348300b0000a5a7 */ /* 0x000ea4000804007f */
[----:B--2---:R-:W-:Y:S05]  /*125b0*/  @!P2 BRA `(.L_x_268) ;  /* 0xfffffffc00f0a947 */ /* 0x004fea000383ffff */
[----:B------:R-:W-:Y:S05]  /*125c0*/  BRA `(.L_x_265) ;  /* 0xffffff40004c7947 */ /* 0x000fea000383ffff */
.L_x_272:
[----:B-1----:R-:W-:-:S04]  /*125d0*/  IMAD.U32 R11, RZ, RZ, UR6 ;  /* 0x00000006ff0b7e24 */ /* 0x002fc8000f8e00ff */
[----:B------:R1:W2:Y:S03]  /*125e0*/  SYNCS.PHASECHK.TRANS64.TRYWAIT P2, [R11+URZ+0x34850], R0 ;  /* 0x034850000b0075a7 */ /* 0x0002a6000804017f */
[----:B--2---:R-:W-:Y:S05]  /*125f0*/  @!P2 NANOSLEEP.SYNCS 0x989680 ;  /* 0x009896800000a95d */ /* 0x004fea0003900000 */
[----:B------:R-:W2:Y:S02]  /*12600*/  @!P2 SYNCS.PHASECHK.TRANS64 P2, [R11+URZ+0x34850], R0 ;  /* 0x034850000b00a5a7 */ /* 0x000ea4000804007f */
[----:B--2---:R-:W-:Y:S05]  /*12610*/  @!P2 BRA `(.L_x_272) ;  /* 0xfffffffc00eca947 */ /* 0x004fea000383ffff */
[----:B------:R-:W-:Y:S05]  /*12620*/  BRA `(.L_x_269) ;  /* 0xffffff6400fc7947 */ /* 0x000fea000383ffff */
.L_x_277:
[----:B-1----:R1:W2:Y:S02]  /*12630*/  SYNCS.PHASECHK.TRANS64.TRYWAIT P0, [R8+URZ+0x34850], R3 ;  /* 0x03485003080075a7 */ /* 0x0022a4000800017f */
[----:B--2---:R-:W-:Y:S05]  /*12640*/  @!P0 NANOSLEEP.SYNCS 0x989680 ;  /* 0x009896800000895d */ /* 0x004fea0003900000 */
[----:B------:R-:W2:Y:S02]  /*12650*/  @!P0 SYNCS.PHASECHK.TRANS64 P0, [R8+URZ+0x34850], R3 ;  /* 0x03485003080085a7 */ /* 0x000ea4000800007f */
[----:B--2---:R-:W-:Y:S05]  /*12660*/  @!P0 BRA `(.L_x_277) ;  /* 0xfffffffc00f08947 */ /* 0x004fea000383ffff */
[----:B------:R-:W-:Y:S05]  /*12670*/  BRA `(.L_x_276) ;  /* 0xffffff8800e07947 */ /* 0x000fea000383ffff */
.L_x_315:
[----:B------:R-:W0:Y:S01]  /*12680*/  S2R R7, SR_TID.X ;  /* 0x0000000000077919 */ /* 0x000e220000002100 */
[----:B------:R-:W-:Y:S01]  /*12690*/  BSSY B0, `(.L_x_383) ;  /* 0x000000a000007945 */ /* 0x000fe20003800000 */
[----:B------:R-:W-:Y:S02]  /*126a0*/  IMAD.MOV.U32 R12, RZ, RZ, RZ ;  /* 0x000000ffff0c7224 */ /* 0x000fe400078e00ff */
[----:B------:R-:W-:Y:S02]  /*126b0*/  IMAD.MOV.U32 R11, RZ, RZ, 0x1f ;  /* 0x0000001fff0b7424 */ /* 0x000fe400078e00ff */
[----:B------:R-:W-:Y:S01]  /*126c0*/  IMAD.MOV.U32 R15, RZ, RZ, -0x1 ;  /* 0xffffffffff0f7424 */ /* 0x000fe200078e00ff */
[----:B0-----:R-:W-:-:S04]  /*126d0*/  SHF.R.U32.HI R7, RZ, 0x5, R7 ;  /* 0x00000005ff077819 */ /* 0x001fc80000011607 */
[----:B------:R-:W-:-:S05]  /*126e0*/  LOP3.LUT R7, R7, 0x3, RZ, 0xc0, !PT ;  /* 0x0000000307077812 */ /* 0x000fca00078ec0ff */
[----:B------:R-:W-:-:S07]  /*126f0*/  IMAD.MOV.U32 R13, RZ, RZ, R7 ;  /* 0x000000ffff0d7224 */ /* 0x000fce00078e0007 */
[----:B------:R-:W-:Y:S05]  /*12700*/  WARPSYNC.COLLECTIVE R15, `(.L_x_384) ;  /* 0x000000000f087348 */ /* 0x000fea0003c00000 */
[----:B------:R0:W1:Y:S02]  /*12710*/  SHFL.IDX P6, R14, R13, R12, R11 ;  /* 0x0000000c0d0e7389 */ /* 0x00006400000c000b */
[----:B01----:R-:W-:Y:S01]  /*12720*/  ENDCOLLECTIVE ;  /* 0x000000000000791b */ /* 0x003fe20003800000 */
.L_x_384:
[----:B------:R-:W-:Y:S05]  /*12730*/  BSYNC B0 ;  /* 0x0000000000007941 */ /* 0x000fea0003800000 */
.L_x_383:
[----:B------:R-:W-:Y:S05]  /*12740*/  BRA `(.L_x_385) ;  /* 0xffffffc800c07947 */ /* 0x000fea000383ffff */
.L_x_316:
[----:B------:R-:W-:Y:S01]  /*12750*/  BSSY B0, `(.L_x_386) ;  /* 0x0000006000007945 */ /* 0x000fe20003800000 */
[----:B------:R-:W-:-:S07]  /*12760*/  IMAD.MOV.U32 R15, RZ, RZ, -0x1 ;  /* 0xffffffffff0f7424 */ /* 0x000fce00078e00ff */
[----:B------:R-:W-:Y:S05]  /*12770*/  WARPSYNC.COLLECTIVE R15, `(.L_x_387) ;  /* 0x000000000f0c7348 */ /* 0x000fea0003c00000 */
[----:B------:R-:W-:Y:S02]  /*12780*/  ELECT P6, UR62, PT ;  /* 0x00000000003e782f */ /* 0x000fe400038c0000 */
[----:B------:R-:W-:Y:S01]  /*12790*/  MOV R14, UR62 ;  /* 0x0000003e000e7c02 */ /* 0x000fe20008000f00 */
[----:B------:R-:W-:Y:S10]  /*127a0*/  ENDCOLLECTIVE ;  /* 0x000000000000791b */ /* 0x000ff40003800000 */
.L_x_387:
[----:B------:R-:W-:Y:S05]  /*127b0*/  BSYNC B0 ;  /* 0x0000000000007941 */ /* 0x000fea0003800000 */
.L_x_386:
[----:B------:R-:W-:Y:S05]  /*127c0*/  BRA `(.L_x_388) ;  /* 0xffffffc800b87947 */ /* 0x000fea000383ffff */
.L_x_319:
[----:B0-----:R0:W1:Y:S02]  /*127d0*/  SYNCS.PHASECHK.TRANS64.TRYWAIT P0, [R8+URZ+0x34840], R9 ;  /* 0x03484009080075a7 */ /* 0x001064000800017f */
[----:B-1----:R-:W-:Y:S05]  /*127e0*/  @!P0 NANOSLEEP.SYNCS 0x989680 ;  /* 0x009896800000895d */ /* 0x002fea0003900000 */
[----:B------:R-:W1:Y:S02]  /*127f0*/  @!P0 SYNCS.PHASECHK.TRANS64 P0, [R8+URZ+0x34840], R9 ;  /* 0x03484009080085a7 */ /* 0x000e64000800007f */
[----:B-1----:R-:W-:Y:S05]  /*12800*/  @!P0 BRA `(.L_x_319) ;  /* 0xfffffffc00f08947 */ /* 0x002fea000383ffff */
[----:B------:R-:W-:Y:S05]  /*12810*/  BRA `(.L_x_389) ;  /* 0xffffffcc00287947 */ /* 0x000fea000383ffff */
.L_x_322:
[----:B0-----:R-:W0:Y:S01]  /*12820*/  S2R R9, SR_CgaCtaId ;  /* 0x0000000000097919 */ /* 0x001e220000008800 */
[----:B------:R-:W-:-:S04]  /*12830*/  MOV R8, 0x400 ;  /* 0x0000040000087802 */ /* 0x000fc80000000f00 */
[----:B0-----:R-:W-:-:S04]  /*12840*/  LEA R8, R9, R8, 0x18 ;  /* 0x0000000809087211 */ /* 0x001fc800078ec0ff */
[----:B------:R0:W1:Y:S03]  /*12850*/  SYNCS.PHASECHK.TRANS64.TRYWAIT P0, [R8+URZ+0x34820], R6 ;  /* 0x03482006080075a7 */ /* 0x000066000800017f */
[----:B-1----:R-:W-:Y:S05]  /*12860*/  @!P0 NANOSLEEP.SYNCS 0x989680 ;  /* 0x009896800000895d */ /* 0x002fea0003900000 */
[----:B------:R-:W1:Y:S02]  /*12870*/  @!P0 SYNCS.PHASECHK.TRANS64 P0, [R8+URZ+0x34820], R6 ;  /* 0x03482006080085a7 */ /* 0x000e64000800007f */
[----:B-1----:R-:W-:Y:S05]  /*12880*/  @!P0 BRA `(.L_x_322) ;  /* 0xfffffffc00e48947 */ /* 0x002fea000383ffff */
[----:B------:R-:W-:Y:S05]  /*12890*/  BRA `(.L_x_390) ;  /* 0xffffffd0003c7947 */ /* 0x000fea000383ffff */
.L_x_330:
[----:B0-----:R0:W1:Y:S02]  /*128a0*/  SYNCS.PHASECHK.TRANS64.TRYWAIT P0, [R2+URZ+0x34840], R3 ;  /* 0x03484003020075a7 */ /* 0x001064000800017f */
[----:B-1----:R-:W-:Y:S05]  /*128b0*/  @!P0 NANOSLEEP.SYNCS 0x989680 ;  /* 0x009896800000895d */ /* 0x002fea0003900000 */
[----:B------:R-:W1:Y:S02]  /*128c0*/  @!P0 SYNCS.PHASECHK.TRANS64 P0, [R2+URZ+0x34840], R3 ;  /* 0x03484003020085a7 */ /* 0x000e64000800007f */
[----:B-1----:R-:W-:Y:S05]  /*128d0*/  @!P0 BRA `(.L_x_330) ;  /* 0xfffffffc00f08947 */ /* 0x002fea000383ffff */
[----:B------:R-:W-:Y:S05]  /*128e0*/  BRA `(.L_x_391) ;  /* 0xffffffd000f87947 */ /* 0x000fea000383ffff */
.L_x_332:
[----:B0-----:R0:W1:Y:S02]  /*128f0*/  SYNCS.PHASECHK.TRANS64.TRYWAIT P0, [R3+URZ+0x60], R2 ;  /* 0x00006002030075a7 */ /* 0x001064000800017f */
[----:B-1----:R-:W-:Y:S05]  /*12900*/  @!P0 NANOSLEEP.SYNCS 0x989680 ;  /* 0x009896800000895d */ /* 0x002fea0003900000 */
[----:B------:R-:W1:Y:S02]  /*12910*/  @!P0 SYNCS.PHASECHK.TRANS64 P0, [R3+URZ+0x60], R2 ;  /* 0x00006002030085a7 */ /* 0x000e64000800007f */
[----:B-1----:R-:W-:Y:S05]  /*12920*/  @!P0 BRA `(.L_x_332) ;  /* 0xfffffffc00f08947 */ /* 0x002fea000383ffff */
[----:B------:R-:W-:Y:S05]  /*12930*/  BRA `(.L_x_392) ;  /* 0xffffffd400947947 */ /* 0x000fea000383ffff */
.L_x_337:
[----:B-1----:R1:W2:Y:S02]  /*12940*/  SYNCS.PHASECHK.TRANS64.TRYWAIT P0, [R2+URZ+0x34840], R3 ;  /* 0x03484003020075a7 */ /* 0x0022a4000800017f */
[----:B--2---:R-:W-:Y:S05]  /*12950*/  @!P0 NANOSLEEP.SYNCS 0x989680 ;  /* 0x009896800000895d */ /* 0x004fea0003900000 */
[----:B------:R-:W2:Y:S02]  /*12960*/  @!P0 SYNCS.PHASECHK.TRANS64 P0, [R2+URZ+0x34840], R3 ;  /* 0x03484003020085a7 */ /* 0x000ea4000800007f */
[----:B--2---:R-:W-:Y:S05]  /*12970*/  @!P0 BRA `(.L_x_337) ;  /* 0xfffffffc00f08947 */ /* 0x004fea000383ffff */
[----:B------:R-:W-:Y:S05]  /*12980*/  BRA `(.L_x_393) ;  /* 0xffffffd800f47947 */ /* 0x000fea000383ffff */
.L_x_339:
[----:B0-----:R0:W1:Y:S02]  /*12990*/  SYNCS.PHASECHK.TRANS64.TRYWAIT P1, [R2+URZ+0x60], R3 ;  /* 0x00006003020075a7 */ /* 0x001064000802017f */
[----:B-1----:R-:W-:Y:S05]  /*129a0*/  @!P1 NANOSLEEP.SYNCS 0x989680 ;  /* 0x009896800000995d */ /* 0x002fea0003900000 */
[----:B------:R-:W1:Y:S02]  /*129b0*/  @!P1 SYNCS.PHASECHK.TRANS64 P1, [R2+URZ+0x60], R3 ;  /* 0x00006003020095a7 */ /* 0x000e64000802007f */
[----:B-1----:R-:W-:Y:S05]  /*129c0*/  @!P1 BRA `(.L_x_339) ;  /* 0xfffffffc00f09947 */ /* 0x002fea000383ffff */
[----:B------:R-:W-:Y:S05]  /*129d0*/  BRA `(.L_x_394) ;  /* 0xffffffdc00907947 */ /* 0x000fea000383ffff */
.L_x_344:
[----:B--2---:R2:W3:Y:S02]  /*129e0*/  SYNCS.PHASECHK.TRANS64.TRYWAIT P0, [R2+URZ+0x34840], R3 ;  /* 0x03484003020075a7 */ /* 0x0044e4000800017f */
[----:B---3--:R-:W-:Y:S05]  /*129f0*/  @!P0 NANOSLEEP.SYNCS 0x989680 ;  /* 0x009896800000895d */ /* 0x008fea0003900000 */
[----:B------:R-:W3:Y:S02]  /*12a00*/  @!P0 SYNCS.PHASECHK.TRANS64 P0, [R2+URZ+0x34840], R3 ;  /* 0x03484003020085a7 */ /* 0x000ee4000800007f */
[----:B---3--:R-:W-:Y:S05]  /*12a10*/  @!P0 BRA `(.L_x_344) ;  /* 0xfffffffc00f08947 */ /* 0x008fea000383ffff */
[----:B------:R-:W-:Y:S05]  /*12a20*/  BRA `(.L_x_395) ;  /* 0xffffffe000b07947 */ /* 0x000fea000383ffff */
.L_x_346:
[----:B0-----:R0:W1:Y:S02]  /*12a30*/  SYNCS.PHASECHK.TRANS64.TRYWAIT P1, [R2+URZ+0x60], R8 ;  /* 0x00006008020075a7 */ /* 0x001064000802017f */
[----:B-1----:R-:W-:Y:S05]  /*12a40*/  @!P1 NANOSLEEP.SYNCS 0x989680 ;  /* 0x009896800000995d */ /* 0x002fea0003900000 */
[----:B------:R-:W1:Y:S02]  /*12a50*/  @!P1 SYNCS.PHASECHK.TRANS64 P1, [R2+URZ+0x60], R8 ;  /* 0x00006008020095a7 */ /* 0x000e64000802007f */
[----:B-1----:R-:W-:Y:S05]  /*12a60*/  @!P1 BRA `(.L_x_346) ;  /* 0xfffffffc00f09947 */ /* 0x002fea000383ffff */
[----:B------:R-:W-:Y:S05]  /*12a70*/  BRA `(.L_x_396) ;  /* 0xffffffe4004c7947 */ /* 0x000fea000383ffff */
.L_x_353:
[----:B-1----:R1:W2:Y:S02]  /*12a80*/  SYNCS.PHASECHK.TRANS64.TRYWAIT P0, [R3+URZ+0x34860], R0 ;  /* 0x03486000030075a7 */ /* 0x0022a4000800017f */
[----:B--2---:R-:W-:Y:S05]  /*12a90*/  @!P0 NANOSLEEP.SYNCS 0x989680 ;  /* 0x009896800000895d */ /* 0x004fea0003900000 */
[----:B------:R-:W2:Y:S02]  /*12aa0*/  @!P0 SYNCS.PHASECHK.TRANS64 P0, [R3+URZ+0x34860], R0 ;  /* 0x03486000030085a7 */ /* 0x000ea4000800007f */
[----:B--2---:R-:W-:Y:S05]  /*12ab0*/  @!P0 BRA `(.L_x_353) ;  /* 0xfffffffc00f08947 */ /* 0x004fea000383ffff */
[----:B------:R-:W-:Y:S05]  /*12ac0*/  BRA `(.L_x_397) ;  /* 0xffffffe800547947 */ /* 0x000fea000383ffff */
.L_x_355:
[----:B------:R-:W-:Y:S01]  /*12ad0*/  BSSY B0, `(.L_x_398) ;  /* 0x0000008000007945 */ /* 0x000fe20003800000 */
[----:B0-----:R-:W-:Y:S02]  /*12ae0*/  IMAD.MOV.U32 R13, RZ, RZ, R16 ;  /* 0x000000ffff0d7224 */ /* 0x001fe400078e0010 */
[----:B------:R-:W-:Y:S02]  /*12af0*/  IMAD.MOV.U32 R12, RZ, RZ, RZ ;  /* 0x000000ffff0c7224 */ /* 0x000fe400078e00ff */
[----:B------:R-:W-:Y:S02]  /*12b00*/  IMAD.MOV.U32 R11, RZ, RZ, 0x1f ;  /* 0x0000001fff0b7424 */ /* 0x000fe400078e00ff */
[----:B------:R-:W-:-:S07]  /*12b10*/  IMAD.MOV.U32 R15, RZ, RZ, -0x1 ;  /* 0xffffffffff0f7424 */ /* 0x000fce00078e00ff */
[----:B-1----:R-:W-:Y:S05]  /*12b20*/  WARPSYNC.COLLECTIVE R15, `(.L_x_399) ;  /* 0x000000000f087348 */ /* 0x002fea0003c00000 */
[----:B------:R0:W2:Y:S02]  /*12b30*/  SHFL.IDX P6, R14, R13, R12, R11 ;  /* 0x0000000c0d0e7389 */ /* 0x0000a400000c000b */
[----:B012---:R-:W-:Y:S01]  /*12b40*/  ENDCOLLECTIVE ;  /* 0x000000000000791b */ /* 0x007fe20003800000 */
.L_x_399:
[----:B------:R-:W-:Y:S05]  /*12b50*/  BSYNC B0 ;  /* 0x0000000000007941 */ /* 0x000fea0003800000 */
.L_x_398:
[----:B------:R-:W-:Y:S02]  /*12b60*/  IMAD.MOV.U32 R13, RZ, RZ, R16 ;  /* 0x000000ffff0d7224 */ /* 0x000fe400078e0010 */
[----:B------:R-:W-:Y:S02]  /*12b70*/  IMAD.MOV.U32 R12, RZ, RZ, 0x1 ;  /* 0x00000001ff0c7424 */ /* 0x000fe400078e00ff */
[----:B------:R-:W-:Y:S02]  /*12b80*/  IMAD.MOV.U32 R11, RZ, RZ, 0x1f ;  /* 0x0000001fff0b7424 */ /* 0x000fe400078e00ff */
[----:B------:R-:W-:Y:S02]  /*12b90*/  IMAD.MOV.U32 R15, RZ, RZ, -0x1 ;  /* 0xffffffffff0f7424 */ /* 0x000fe400078e00ff */
[----:B------:R-:W-:-:S07]  /*12ba0*/  IMAD.MOV.U32 R4, RZ, RZ, R14 ;  /* 0x000000ffff047224 */ /* 0x000fce00078e000e */
[----:B------:R-:W-:Y:S05]  /*12bb0*/  WARPSYNC.COLLECTIVE R15, `(.L_x_400) ;  /* 0x000000000f087348 */ /* 0x000fea0003c00000 */
[----:B------:R0:W1:Y:S02]  /*12bc0*/  SHFL.IDX P6, R14, R13, R12, R11 ;  /* 0x0000000c0d0e7389 */ /* 0x00006400000c000b */
[----:B01----:R-:W-:Y:S01]  /*12bd0*/  ENDCOLLECTIVE ;  /* 0x000000000000791b */ /* 0x003fe20003800000 */
.L_x_400:
[----:B------:R-:W-:Y:S01]  /*12be0*/  IMAD.MOV.U32 R5, RZ, RZ, R14 ;  /* 0x000000ffff057224 */ /* 0x000fe200078e000e */
[----:B------:R-:W-:Y:S06]  /*12bf0*/  BRA `(.L_x_401) ;  /* 0xffffffe800e07947 */ /* 0x000fec000383ffff */
.L_x_358:
[----:B------:R-:W-:Y:S01]  /*12c00*/  BSSY B0, `(.L_x_402) ;  /* 0x0000008000007945 */ /* 0x000fe20003800000 */
[----:B-----5:R-:W-:Y:S02]  /*12c10*/  IMAD.MOV.U32 R13, RZ, RZ, R3 ;  /* 0x000000ffff0d7224 */ /* 0x020fe400078e0003 */
[----:B------:R-:W-:Y:S02]  /*12c20*/  IMAD.MOV.U32 R12, RZ, RZ, 0x1 ;  /* 0x00000001ff0c7424 */ /* 0x000fe400078e00ff */
[----:B------:R-:W-:Y:S02]  /*12c30*/  IMAD.MOV.U32 R11, RZ, RZ, RZ ;  /* 0x000000ffff0b7224 */ /* 0x000fe400078e00ff */
[----:B------:R-:W-:-:S07]  /*12c40*/  IMAD.MOV.U32 R15, RZ, RZ, -0x1 ;  /* 0xffffffffff0f7424 */ /* 0x000fce00078e00ff */
[----:B0-234-:R-:W-:Y:S05]  /*12c50*/  WARPSYNC.COLLECTIVE R15, `(.L_x_403) ;  /* 0x000000000f087348 */ /* 0x01dfea0003c00000 */
[----:B------:R1:W0:Y:S02]  /*12c60*/  SHFL.UP P6, R14, R13, R12, R11 ;  /* 0x0400000c0d0e7389 */ /* 0x00022400000c000b */
[----:B01234-:R-:W-:Y:S01]  /*12c70*/  ENDCOLLECTIVE ;  /* 0x000000000000791b */ /* 0x01ffe20003800000 */
.L_x_403:
[----:B------:R-:W-:Y:S05]  /*12c80*/  BSYNC B0 ;  /* 0x0000000000007941 */ /* 0x000fea0003800000 */
.L_x_402:
[C---:B------:R-:W-:Y:S01]  /*12c90*/  ISETP.NE.AND P0, PT, R9.reuse, RZ, PT ;  /* 0x000000ff0900720c */ /* 0x040fe20003f05270 */
[----:B------:R-:W-:Y:S02]  /*12ca0*/  IMAD.MOV.U32 R12, RZ, RZ, 0x2 ;  /* 0x00000002ff0c7424 */ /* 0x000fe400078e00ff */
[----:B------:R-:W-:Y:S01]  /*12cb0*/  IMAD.MOV.U32 R11, RZ, RZ, RZ ;  /* 0x000000ffff0b7224 */ /* 0x000fe200078e00ff */
[----:B------:R-:W-:Y:S01]  /*12cc0*/  SEL R14, R14, RZ, P0 ;  /* 0x000000ff0e0e7207 */ /* 0x000fe20000000000 */
[----:B------:R-:W-:Y:S01]  /*12cd0*/  IMAD.MOV.U32 R15, RZ, RZ, -0x1 ;  /* 0xffffffffff0f7424 */ /* 0x000fe200078e00ff */
[----:B------:R-:W-:-:S03]  /*12ce0*/  ISETP.GE.U32.AND P0, PT, R9, 0x2, PT ;  /* 0x000000020900780c */ /* 0x000fc60003f06070 */
[----:B------:R-:W-:-:S10]  /*12cf0*/  IMAD.IADD R13, R3, 0x1, R14 ;  /* 0x00000001030d7824 */ /* 0x000fd400078e020e */
[----:B------:R-:W-:Y:S05]  /*12d00*/  WARPSYNC.COLLECTIVE R15, `(.L_x_404) ;  /* 0x000000000f087348 */ /* 0x000fea0003c00000 */
[----:B------:R0:W1:Y:S02]  /*12d10*/  SHFL.UP P6, R14, R13, R12, R11 ;  /* 0x0400000c0d0e7389 */ /* 0x00006400000c000b */
[----:B01----:R-:W-:Y:S01]  /*12d20*/  ENDCOLLECTIVE ;  /* 0x000000000000791b */ /* 0x003fe20003800000 */
.L_x_404:
[----:B------:R-:W-:Y:S01]  /*12d30*/  IMAD.MOV.U32 R12, RZ, RZ, 0x4 ;  /* 0x00000004ff0c7424 */ /* 0x000fe200078e00ff */
[----:B------:R-:W-:Y:S02]  /*12d40*/  SEL R6, R14, RZ, P0 ;  /* 0x000000ff0e067207 */ /* 0x000fe40000000000 */
[----:B------:R-:W-:-:S03]  /*12d50*/  ISETP.GE.U32.AND P0, PT, R9, 0x4, PT ;  /* 0x000000040900780c */ /* 0x000fc60003f06070 */
[----:B------:R-:W-:-:S04]  /*12d60*/  IMAD.IADD R6, R13, 0x1, R6 ;  /* 0x000000010d067824 */ /* 0x000fc800078e0206 */
[----:B------:R-:W-:-:S07]  /*12d70*/  IMAD.MOV.U32 R13, RZ, RZ, R6 ;  /* 0x000000ffff0d7224 */ /* 0x000fce00078e0006 */
[----:B------:R-:W-:Y:S05]  /*12d80*/  WARPSYNC.COLLECTIVE R15, `(.L_x_405) ;  /* 0x000000000f087348 */ /* 0x000fea0003c00000 */
[----:B------:R0:W1:Y:S02]  /*12d90*/  SHFL.UP P6, R14, R13, R12, R11 ;  /* 0x0400000c0d0e7389 */ /* 0x00006400000c000b */
[----:B01----:R-:W-:Y:S01]  /*12da0*/  ENDCOLLECTIVE ;  /* 0x000000000000791b */ /* 0x003fe20003800000 */
.L_x_405:
        /* <DEDUP_REMOVED lines=8> */
.L_x_406:
        /* <DEDUP_REMOVED lines=8> */
.L_x_407:
[----:B------:R-:W-:Y:S02]  /*12eb0*/  IMAD.MOV.U32 R12, RZ, RZ, 0x1f ;  /* 0x0000001fff0c7424 */ /* 0x000fe400078e00ff */
[----:B------:R-:W-:Y:S01]  /*12ec0*/  IMAD.MOV.U32 R11, RZ, RZ, 0x1f ;  /* 0x0000001fff0b7424 */ /* 0x000fe200078e00ff */
[----:B------:R-:W-:-:S05]  /*12ed0*/  SEL R7, R14, RZ, P0 ;  /* 0x000000ff0e077207 */ /* 0x000fca0000000000 */
[----:B------:R-:W-:-:S04]  /*12ee0*/  IMAD.IADD R2, R8, 0x1, R7 ;  /* 0x0000000108027824 */ /* 0x000fc800078e0207 */
[----:B------:R-:W-:-:S07]  /*12ef0*/  IMAD.MOV.U32 R13, RZ, RZ, R2 ;  /* 0x000000ffff0d7224 */ /* 0x000fce00078e0002 */
[----:B------:R-:W-:Y:S05]  /*12f00*/  WARPSYNC.COLLECTIVE R15, `(.L_x_408) ;  /* 0x000000000f087348 */ /* 0x000fea0003c00000 */
[----:B------:R0:W1:Y:S02]  /*12f10*/  SHFL.IDX P6, R14, R13, R12, R11 ;  /* 0x0000000c0d0e7389 */ /* 0x00006400000c000b */
[----:B01----:R-:W-:Y:S01]  /*12f20*/  ENDCOLLECTIVE ;  /* 0x000000000000791b */ /* 0x003fe20003800000 */
.L_x_408:
[----:B------:R-:W-:Y:S05]  /*12f30*/  BRA `(.L_x_409) ;  /* 0xffffffe800a47947 */ /* 0x000fea000383ffff */
.L_x_363:
[----:B------:R-:W-:Y:S01]  /*12f40*/  BSSY B0, `(.L_x_410) ;  /* 0x0000008000007945 */ /* 0x000fe20003800000 */
[----:B-----5:R-:W-:Y:S02]  /*12f50*/  IMAD.MOV.U32 R13, RZ, RZ, R3 ;  /* 0x000000ffff0d7224 */ /* 0x020fe400078e0003 */
[----:B------:R-:W-:Y:S02]  /*12f60*/  IMAD.MOV.U32 R12, RZ, RZ, 0x1 ;  /* 0x00000001ff0c7424 */ /* 0x000fe400078e00ff */
[----:B------:R-:W-:Y:S02]  /*12f70*/  IMAD.MOV.U32 R11, RZ, RZ, RZ ;  /* 0x000000ffff0b7224 */ /* 0x000fe400078e00ff */
[----:B------:R-:W-:-:S07]  /*12f80*/  IMAD.MOV.U32 R15, RZ, RZ, -0x1 ;  /* 0xffffffffff0f7424 */ /* 0x000fce00078e00ff */
[----:B0-----:R-:W-:Y:S05]  /*12f90*/  WARPSYNC.COLLECTIVE R15, `(.L_x_411) ;  /* 0x000000000f087348 */ /* 0x001fea0003c00000 */
[----:B------:R1:W2:Y:S02]  /*12fa0*/  SHFL.UP P6, R14, R13, R12, R11 ;  /* 0x0400000c0d0e7389 */ /* 0x0002a400000c000b */
[----:B012---:R-:W-:Y:S01]  /*12fb0*/  ENDCOLLECTIVE ;  /* 0x000000000000791b */ /* 0x007fe20003800000 */
.L_x_411:
[----:B------:R-:W-:Y:S05]  /*12fc0*/  BSYNC B0 ;  /* 0x0000000000007941 */ /* 0x000fea0003800000 */
.L_x_410:
[----:B------:R-:W-:Y:S01]  /*12fd0*/  ISETP.NE.AND P0, PT, R8, RZ, PT ;  /* 0x000000ff0800720c */ /* 0x000fe20003f05270 */
        /* <DEDUP_REMOVED lines=9> */
.L_x_412:
        /* <DEDUP_REMOVED lines=8> */
.L_x_413:
        /* <DEDUP_REMOVED lines=8> */
.L_x_414:
        /* <DEDUP_REMOVED lines=8> */
.L_x_415:
        /* <DEDUP_REMOVED lines=8> */
.L_x_416:
[----:B------:R-:W-:Y:S05]  /*13270*/  BRA `(.L_x_417) ;  /* 0xffffffe800887947 */ /* 0x000fea000383ffff */
.L_x_365:
[----:B------:R-:W-:Y:S01]  /*13280*/  BSSY B0, `(.L_x_418) ;  /* 0x0000006000007945 */ /* 0x000fe20003800000 */
[----:B------:R-:W-:Y:S01]  /*13290*/  PLOP3.LUT P6, PT, P6, PT, PT, 0x8, 0x0 ;  /* 0x000000000000781c */ /* 0x000fe200037ce170 */
[----:B------:R-:W-:-:S12]  /*132a0*/  IMAD.MOV.U32 R15, RZ, RZ, -0x1 ;  /* 0xffffffffff0f7424 */ /* 0x000fd800078e00ff */
[----:B0-----:R-:W-:Y:S05]  /*132b0*/  WARPSYNC.COLLECTIVE R15, `(.L_x_419) ;  /* 0x000000000f087348 */ /* 0x001fea0003c00000 */
[----:B------:R-:W-:Y:S01]  /*132c0*/  VOTE.ANY R14, PT, P6 ;  /* 0x00000000000e7806 */ /* 0x000fe200030e0100 */
[----:B0-----:R-:W-:Y:S06]  /*132d0*/  ENDCOLLECTIVE ;  /* 0x000000000000791b */ /* 0x001fec0003800000 */
.L_x_419:
[----:B------:R-:W-:Y:S05]  /*132e0*/  BSYNC B0 ;  /* 0x0000000000007941 */ /* 0x000fea0003800000 */
.L_x_418:
[----:B------:R-:W-:Y:S02]  /*132f0*/  IMAD.MOV.U32 R7, RZ, RZ, R14 ;  /* 0x000000ffff077224 */ /* 0x000fe400078e000e */
[----:B------:R-:W-:Y:S02]  /*13300*/  IMAD.MOV.U32 R13, RZ, RZ, R3 ;  /* 0x000000ffff0d7224 */ /* 0x000fe400078e0003 */
[----:B------:R-:W0:Y:S01]  /*13310*/  POPC R5, R7 ;  /* 0x0000000700057309 */ /* 0x000e220000000000 */
[----:B------:R-:W-:Y:S02]  /*13320*/  IMAD.MOV.U32 R11, RZ, RZ, 0x1f ;  /* 0x0000001fff0b7424 */ /* 0x000fe400078e00ff */
[----:B------:R-:W-:Y:S02]  /*13330*/  IMAD.MOV.U32 R15, RZ, RZ, -0x1 ;  /* 0xffffffffff0f7424 */ /* 0x000fe400078e00ff */
[----:B0-----:R-:W-:-:S07]  /*13340*/  IMAD.MOV.U32 R12, RZ, RZ, R5 ;  /* 0x000000ffff0c7224 */ /* 0x001fce00078e0005 */
[----:B------:R-:W-:Y:S05]  /*13350*/  WARPSYNC.COLLECTIVE R15, `(.L_x_420) ;  /* 0x000000000f087348 */ /* 0x000fea0003c00000 */
[----:B------:R0:W1:Y:S02]  /*13360*/  SHFL.IDX P6, R14, R13, R12, R11 ;  /* 0x0000000c0d0e7389 */ /* 0x00006400000c000b */
[----:B01----:R-:W-:Y:S01]  /*13370*/  ENDCOLLECTIVE ;  /* 0x000000000000791b */ /* 0x003fe20003800000 */
.L_x_420:
[----:B------:R-:W-:Y:S01]  /*13380*/  IMAD.MOV.U32 R17, RZ, RZ, R14 ;  /* 0x000000ffff117224 */ /* 0x000fe200078e000e */
[----:B------:R-:W-:Y:S06]  /*13390*/  BRA `(.L_x_421) ;  /* 0xffffffe800787947 */ /* 0x000fec000383ffff */
.L_x_367:
[----:B------:R-:W-:Y:S01]  /*133a0*/  BSSY B0, `(.L_x_422) ;  /* 0x0000007000007945 */ /* 0x000fe20003800000 */
[----:B------:R-:W-:Y:S02]  /*133b0*/  IMAD.MOV.U32 R13, RZ, RZ, R2 ;  /* 0x000000ffff0d7224 */ /* 0x000fe400078e0002 */
[----:B------:R-:W-:Y:S02]  /*133c0*/  IMAD.MOV.U32 R11, RZ, RZ, 0x1f ;  /* 0x0000001fff0b7424 */ /* 0x000fe400078e00ff */
[----:B------:R-:W-:-:S07]  /*133d0*/  IMAD.MOV.U32 R15, RZ, RZ, -0x1 ;  /* 0xffffffffff0f7424 */ /* 0x000fce00078e00ff */
[----:B012---:R-:W-:Y:S05]  /*133e0*/  WARPSYNC.COLLECTIVE R15, `(.L_x_423) ;  /* 0x000000000f087348 */ /* 0x007fea0003c00000 */
[----:B------:R3:W4:Y:S02]  /*133f0*/  SHFL.IDX P6, R14, R13, R12, R11 ;  /* 0x0000000c0d0e7389 */ /* 0x00072400000c000b */
[----:B01234-:R-:W-:Y:S01]  /*13400*/  ENDCOLLECTIVE ;  /* 0x000000000000791b */ /* 0x01ffe20003800000 */
.L_x_423:
[----:B------:R-:W-:Y:S05]  /*13410*/  BSYNC B0 ;  /* 0x0000000000007941 */ /* 0x000fea0003800000 */
.L_x_422:
[----:B------:R-:W-:Y:S05]  /*13420*/  BRA `(.L_x_366) ;  /* 0xffffffe800707947 */ /* 0x000fea000383ffff */
.L_x_371:
[----:B0-----:R0:W1:Y:S02]  /*13430*/  SYNCS.PHASECHK.TRANS64.TRYWAIT P0, [R0+URZ+0x34820], R3 ;  /* 0x03482003000075a7 */ /* 0x001064000800017f */
[----:B-1----:R-:W-:Y:S05]  /*13440*/  @!P0 NANOSLEEP.SYNCS 0x989680 ;  /* 0x009896800000895d */ /* 0x002fea0003900000 */
[----:B------:R-:W1:Y:S02]  /*13450*/  @!P0 SYNCS.PHASECHK.TRANS64 P0, [R0+URZ+0x34820], R3 ;  /* 0x03482003000085a7 */ /* 0x000e64000800007f */
[----:B-1----:R-:W-:Y:S05]  /*13460*/  @!P0 BRA `(.L_x_371) ;  /* 0xfffffffc00f08947 */ /* 0x002fea000383ffff */
[----:B------:R-:W-:Y:S05]  /*13470*/  BRA `(.L_x_424) ;  /* 0xffffffec00547947 */ /* 0x000fea000383ffff */
.L_x_372:
        /* <DEDUP_REMOVED lines=8> */
[----:B0-----:R-:W-:Y:S05]  /*13500*/  WARPSYNC.COLLECTIVE R15, `(.L_x_426) ;  /* 0x000000000f087348 */ /* 0x001fea0003c00000 */
[----:B------:R1:W2:Y:S02]  /*13510*/  SHFL.IDX P6, R14, R13, R12, R11 ;  /* 0x0000000c0d0e7389 */ /* 0x0002a400000c000b */
[----:B012---:R-:W-:Y:S01]  /*13520*/  ENDCOLLECTIVE ;  /* 0x000000000000791b */ /* 0x007fe20003800000 */
.L_x_426:
[----:B------:R-:W-:Y:S05]  /*13530*/  BSYNC B0 ;  /* 0x0000000000007941 */ /* 0x000fea0003800000 */
.L_x_425:
[----:B------:R-:W-:Y:S05]  /*13540*/  BRA `(.L_x_427) ;  /* 0xffffffec003c7947 */ /* 0x000fea000383ffff */
.L_x_375:
[----:B------:R-:W-:Y:S01]  /*13550*/  BSSY B1, `(.L_x_428) ;  /* 0x0000006000017945 */ /* 0x000fe20003800000 */
[----:B------:R-:W-:-:S07]  /*13560*/  IMAD.MOV.U32 R15, RZ, RZ, -0x1 ;  /* 0xffffffffff0f7424 */ /* 0x000fce00078e00ff */
[----:B01----:R-:W-:Y:S05]  /*13570*/  WARPSYNC.COLLECTIVE R15, `(.L_x_429) ;  /* 0x000000000f0c7348 */ /* 0x003fea0003c00000 */
[----:B------:R-:W-:Y:S02]  /*13580*/  ELECT P6, UR62, PT ;  /* 0x00000000003e782f */ /* 0x000fe400038c0000 */
[----:B------:R-:W-:Y:S01]  /*13590*/  MOV R14, UR62 ;  /* 0x0000003e000e7c02 */ /* 0x000fe20008000f00 */
[----:B01----:R-:W-:Y:S10]  /*135a0*/  ENDCOLLECTIVE ;  /* 0x000000000000791b */ /* 0x003ff40003800000 */
.L_x_429:
[----:B------:R-:W-:Y:S05]  /*135b0*/  BSYNC B1 ;  /* 0x0000000000017941 */ /* 0x000fea0003800000 */
.L_x_428:
[----:B------:R-:W-:Y:S05]  /*135c0*/  BRA `(.L_x_430) ;  /* 0xffffffec00347947 */ /* 0x000fea000383ffff */
.L_x_377:
[----:B0-----:R0:W1:Y:S02]  /*135d0*/  SYNCS.PHASECHK.TRANS64.TRYWAIT P0, [R6+URZ], R5 ;  /* 0x00000005060075a7 */ /* 0x001064000800017f */
[----:B-1----:R-:W-:Y:S05]  /*135e0*/  @!P0 NANOSLEEP.SYNCS 0x989680 ;  /* 0x009896800000895d */ /* 0x002fea0003900000 */
[----:B------:R-:W1:Y:S02]  /*135f0*/  @!P0 SYNCS.PHASECHK.TRANS64 P0, [R6+URZ], R5 ;  /* 0x00000005060085a7 */ /* 0x000e64000800007f */
[----:B-1----:R-:W-:Y:S05]  /*13600*/  @!P0 BRA `(.L_x_377) ;  /* 0xfffffffc00f08947 */ /* 0x002fea000383ffff */
[----:B------:R-:W-:Y:S05]  /*13610*/  BRA `(.L_x_431) ;  /* 0xffffffec00707947 */ /* 0x000fea000383ffff */
.L_x_378:
[----:B-1----:R1:W2:Y:S02]  /*13620*/  SYNCS.PHASECHK.TRANS64.TRYWAIT P0, [R7+URZ], R2 ;  /* 0x00000002070075a7 */ /* 0x0022a4000800017f */
[----:B--2---:R-:W-:Y:S05]  /*13630*/  @!P0 NANOSLEEP.SYNCS 0x989680 ;  /* 0x009896800000895d */ /* 0x004fea0003900000 */
[----:B------:R-:W2:Y:S02]  /*13640*/  @!P0 SYNCS.PHASECHK.TRANS64 P0, [R7+URZ], R2 ;  /* 0x00000002070085a7 */ /* 0x000ea4000800007f */
[----:B--2---:R-:W-:Y:S05]  /*13650*/  @!P0 BRA `(.L_x_378) ;  /* 0xfffffffc00f08947 */ /* 0x004fea000383ffff */
[----:B------:R-:W-:Y:S05]  /*13660*/  BRA `(.L_x_432) ;  /* 0xffffffec00647947 */ /* 0x000fea000383ffff */
.L_x_380:
[----:B--2---:R2:W3:Y:S02]  /*13670*/  SYNCS.PHASECHK.TRANS64.TRYWAIT P0, [R4+URZ], R5 ;  /* 0x00000005040075a7 */ /* 0x0044e4000800017f */
[----:B---3--:R-:W-:Y:S05]  /*13680*/  @!P0 NANOSLEEP.SYNCS 0x989680 ;  /* 0x009896800000895d */ /* 0x008fea0003900000 */
[----:B------:R-:W3:Y:S02]  /*13690*/  @!P0 SYNCS.PHASECHK.TRANS64 P0, [R4+URZ], R5 ;  /* 0x00000005040085a7 */ /* 0x000ee4000800007f */
[----:B---3--:R-:W-:Y:S05]  /*136a0*/  @!P0 BRA `(.L_x_380) ;  /* 0xfffffffc00f08947 */ /* 0x008fea000383ffff */
[----:B------:R-:W-:Y:S05]  /*136b0*/  BRA `(.L_x_433) ;  /* 0xffffffec006c7947 */ /* 0x000fea000383ffff */
.L_x_434:
        /* <DEDUP_REMOVED lines=12> */
.L_x_2728:


//--------------------- .text._ZN7cutlass13device_kernelIN5flash11enable_sm90INS1_16FlashAttnFwdSm90INS1_25CollectiveMainloopFwdSm90ILi2EN4cute5tupleIJNS5_1CILi1EEES8_S8_EEENS6_IJNS7_ILi128EEENS7_ILi176EEESA_EEELi128ENS_6half_tEfNS_4arch4Sm90ELb0ELb0ELb0ELb1ELb0ELb1ELb0ELb1ELb1ELb0ELb0ELb0EEENS1_21CollectiveEpilogueFwdINS6_IJSA_SA_SB_EEES9_SD_SF_Li256ELb1ELb0ELb0ELb0EEENS1_36VarlenDynamicPersistentTileSchedulerILi128ELi176ELi256ELi32ELb0ELb0ELb1ELb0ELb1ELb1EEEEEEEEEvNT_6ParamsE --------------------------
	.section	.text._ZN7cutlass13device_kernelIN5flash11enable_sm90INS1_16FlashAttnFwdSm90INS1_25CollectiveMainloopFwdSm90ILi2EN4cute5tupleIJNS5_1CILi1EEES8_S8_EEENS6_IJNS7_ILi128EEENS7_ILi176EEESA_EEELi128ENS_6half_tEfNS_4arch4Sm90ELb0ELb0ELb0ELb1ELb0ELb1ELb0ELb1ELb1ELb0ELb0ELb0EEENS1_21CollectiveEpilogueFwdINS6_IJSA_SA_SB_EEES9_SD_SF_Li256ELb1ELb0ELb0ELb0EEENS1_36VarlenDynamicPersistentTileSchedulerILi128ELi176ELi256ELi32ELb0ELb0ELb1ELb0ELb1ELb1EEEEEEEEEvNT_6ParamsE,"ax",@progbits
	.align	128
.text._ZN7cutlass13device_kernelIN5flash11enable_sm90INS1_16FlashAttnFwdSm90INS1_25CollectiveMainloopFwdSm90ILi2EN4cute5tupleIJNS5_1CILi1EEES8_S8_EEENS6_IJNS7_ILi128EEENS7_ILi176EEESA_EEELi128ENS_6half_tEfNS_4arch4Sm90ELb0ELb0ELb0ELb1ELb0ELb1ELb0ELb1ELb1ELb0ELb0ELb0EEENS1_21CollectiveEpilogueFwdINS6_IJSA_SA_SB_EEES9_SD_SF_Li256ELb1ELb0ELb0ELb0EEENS1_36VarlenDynamicPersistentTileSchedulerILi128ELi176ELi256ELi32ELb0ELb0ELb1ELb0ELb1ELb1EEEEEEEEEvNT_6ParamsE:
        .type           _ZN7cutlass13device_kernelIN5flash11enable_sm90INS1_16FlashAttnFwdSm90INS1_25CollectiveMainloopFwdSm90ILi2EN4cute5tupleIJNS5_1CILi1EEES8_S8_EEENS6_IJNS7_ILi128EEENS7_ILi176EEESA_EEELi128ENS_6half_tEfNS_4arch4Sm90ELb0ELb0ELb0ELb1ELb0ELb1ELb0ELb1ELb1ELb0ELb0ELb0EEENS1_21CollectiveEpilogueFwdINS6_IJSA_SA_SB_EEES9_SD_SF_Li256ELb1ELb0ELb0ELb0EEENS1_36VarlenDynamicPersistentTileSchedulerILi128ELi176ELi256ELi32ELb0ELb0ELb1ELb0ELb1ELb1EEEEEEEEEvNT_6ParamsE,@function
        .size           _ZN7cutlass13device_kernelIN5flash11enable_sm90INS1_16FlashAttnFwdSm90INS1_25CollectiveMainloopFwdSm90ILi2EN4cute5tupleIJNS5_1CILi1EEES8_S8_EEENS6_IJNS7_ILi128EEENS7_ILi176EEESA_EEELi128ENS_6half_tEfNS_4arch4Sm90ELb0ELb0ELb0ELb1ELb0ELb1ELb0ELb1ELb1ELb0ELb0ELb0EEENS1_21CollectiveEpilogueFwdINS6_IJSA_SA_SB_EEES9_SD_SF_Li256ELb1ELb0ELb0ELb0EEENS1_36VarlenDynamicPersistentTileSchedulerILi128ELi176ELi256ELi32ELb0ELb0ELb1ELb0ELb1ELb1EEEEEEEEEvNT_6ParamsE,(.L_x_2729 - _ZN7cutlass13device_kernelIN5flash11enable_sm90INS1_16FlashAttnFwdSm90INS1_25CollectiveMainloopFwdSm90ILi2EN4cute5tupleIJNS5_1CILi1EEES8_S8_EEENS6_IJNS7_ILi128EEENS7_ILi176EEESA_EEELi128ENS_6half_tEfNS_4arch4Sm90ELb0ELb0ELb0ELb1ELb0ELb1ELb0ELb1ELb1ELb0ELb0ELb0EEENS1_21CollectiveEpilogueFwdINS6_IJSA_SA_SB_EEES9_SD_SF_Li256ELb1ELb0ELb0ELb0EEENS1_36VarlenDynamicPersistentTileSchedulerILi128ELi176ELi256ELi32ELb0ELb0ELb1ELb0ELb1ELb1EEEEEEEEEvNT_6ParamsE)
        .other          _ZN7cutlass13device_kernelIN5flash11enable_sm90INS1_16FlashAttnFwdSm90INS1_25CollectiveMainloopFwdSm90ILi2EN4cute5tupleIJNS5_1CILi1EEES8_S8_EEENS6_IJNS7_ILi128EEENS7_ILi176EEESA_EEELi128ENS_6half_tEfNS_4arch4Sm90ELb0ELb0ELb0ELb1ELb0ELb1ELb0ELb1ELb1ELb0ELb0ELb0EEENS1_21CollectiveEpilogueFwdINS6_IJSA_SA_SB_EEES9_SD_SF_Li256ELb1ELb0ELb0ELb0EEENS1_36VarlenDynamicPersistentTileSchedulerILi128ELi176ELi256ELi32ELb0ELb0ELb1ELb0ELb1ELb1EEEEEEEEEvNT_6ParamsE,@"STO_CUDA_ENTRY STV_DEFAULT"
_ZN7cutlass13device_kernelIN5flash11enable_sm90INS1_16FlashAttnFwdSm90INS1_25CollectiveMainloopFwdSm90ILi2EN4cute5tupleIJNS5_1CILi1EEES8_S8_EEENS6_IJNS7_ILi128EEENS7_ILi176EEESA_EEELi128ENS_6half_tEfNS_4arch4Sm90ELb0ELb0ELb0ELb1ELb0ELb1ELb0ELb1ELb1ELb0ELb0ELb0EEENS1_21CollectiveEpilogueFwdINS6_IJSA_SA_SB_EEES9_SD_SF_Li256ELb1ELb0ELb0ELb0EEENS1_36VarlenDynamicPersistentTileSchedulerILi128ELi176ELi256ELi32ELb0ELb0ELb1ELb0ELb1ELb1EEEEEEEEEvNT_6ParamsE:
[----:B------:R-:W0:Y:S02]  /*0000*/  LDC R1, c[0x0][0x28] ;  /* 0x00000a00ff017b82 */ /* 0x000e240000000800 */
[----:B0-----:R-:W-:Y:S01]  /*0010*/  VIADD R1, R1, 0xffffff68 ;  /* 0xffffff6801017836 */ /* 0x001fe20000000000 */
[----:B------:R-:W0:Y:S01]  /*0020*/  S2R R3, SR_TID.X ;  /* 0x0000000000037919 */ /* 0x000e220000002100 */
[----:B------:R-:W-:Y:S01]  /*0030*/  ELECT P0, URZ, PT ;  /* 0x00000000003f782f */ /* 0x000fe20003800000 */
[----:B------:R-:W-:Y:S01]  /*0040*/  BSSY B0, `(.L_x_435) ;  /* 0x0000017000007945 */ /* 0x000fe20003800000 */
[--C-:B0-----:R-:W-:Y:S02]  /*0050*/  SHF.R.U32.HI R0, RZ, 0x5, R3.reuse ;  /* 0x00000005ff007819 */ /* 0x101fe40000011603 */
[----:B------:R-:W-:-:S03]  /*0060*/  SHF.R.U32.HI R4, RZ, 0x7, R3 ;  /* 0x00000007ff047819 */ /* 0x000fc60000011603 */
[----:B------:R-:W0:Y:S02]  /*0070*/  SHFL.IDX PT, R2, R0, RZ, 0x1f ;  /* 0x00001fff00027589 */ /* 0x000e2400000e0000 */
[----:B0-----:R-:W-:-:S13]  /*0080*/  ISETP.EQ.AND P0, PT, R2, RZ, P0 ;  /* 0x000000ff0200720c */ /* 0x001fda0000702270 */
[----:B------:R-:W-:Y:S05]  /*0090*/  @!P0 BRA `(.L_x_436) ;  /* 0x0000000000448947 */ /* 0x000fea0003800000 */
[----:B------:R-:W-:Y:S02]  /*00a0*/  ULDC.64 UR4, c[0x0][0x198] ;  /* 0x0000660000047ab9 */ /* 0x000fe40000000a00 */
[----:B------:R-:W-:Y:S02]  /*00b0*/  UIADD3 UR6, UP0, UR4, 0x270, URZ ;  /* 0x0000027004067890 */ /* 0x000fe4000ff1e03f */
[----:B------:R-:W-:Y:S02]  /*00c0*/  UIADD3 UR8, UP1, UR4, 0x370, URZ ;  /* 0x0000037004087890 */ /* 0x000fe4000ff3e03f */
[----:B------:R-:W-:Y:S02]  /*00d0*/  UIADD3 UR10, UP2, UR4, 0x470, URZ ;  /* 0x00000470040a7890 */ /* 0x000fe4000ff5e03f */
[----:B------:R-:W-:Y:S02]  /*00e0*/  UIADD3 UR12, UP3, UR4, 0x570, URZ ;  /* 0x00000570040c7890 */ /* 0x000fe4000ff7e03f */
[----:B------:R-:W-:-:S02]  /*00f0*/  UIADD3 UR4, UP4, UR4, 0x670, URZ ;  /* 0x0000067004047890 */ /* 0x000fc4000ff9e03f */
[----:B------:R-:W-:Y:S02]  /*0100*/  UIADD3.X UR7, URZ, UR5, URZ, UP0, !UPT ;  /* 0x000000053f077290 */ /* 0x000fe400087fe43f */
[----:B------:R-:W-:Y:S02]  /*0110*/  UIADD3.X UR9, URZ, UR5, URZ, UP1, !UPT ;  /* 0x000000053f097290 */ /* 0x000fe40008ffe43f */
[----:B------:R-:W-:Y:S02]  /*0120*/  UIADD3.X UR11, URZ, UR5, URZ, UP2, !UPT ;  /* 0x000000053f0b7290 */ /* 0x000fe400097fe43f */
[----:B------:R-:W-:Y:S02]  /*0130*/  UIADD3.X UR13, URZ, UR5, URZ, UP3, !UPT ;  /* 0x000000053f0d7290 */ /* 0x000fe40009ffe43f */
[----:B------:R-:W-:Y:S01]  /*0140*/  UIADD3.X UR5, URZ, UR5, URZ, UP4, !UPT ;  /* 0x000000053f057290 */ /* 0x000fe2000a7fe43f */
[----:B------:R0:W-:Y:S02]  /*0150*/  UTMACCTL.PF [UR6] ;  /* 0x00000000060079b9 */ /* 0x0001e40008040000 */
[----:B------:R0:W-:Y:S02]  /*0160*/  UTMACCTL.PF [UR8] ;  /* 0x00000000080079b9 */ /* 0x0001e40008040000 */
[----:B------:R0:W-:Y:S02]  /*0170*/  UTMACCTL.PF [UR10] ;  /* 0x000000000a0079b9 */ /* 0x0001e40008040000 */
[----:B------:R0:W-:Y:S02]  /*0180*/  UTMACCTL.PF [UR12] ;  /* 0x000000000c0079b9 */ /* 0x0001e40008040000 */
[----:B------:R0:W-:Y:S02]  /*0190*/  UTMACCTL.PF [UR4] ;  /* 0x00000000040079b9 */ /* 0x0001e40008040000 */
[----:B0-----:R-:W-:Y:S01]  /*01a0*/  NOP ;  /* 0x0000000000007918 */ /* 0x001fe20000000000 */
.L_x_436:
[----:B------:R-:W-:Y:S05]  /*01b0*/  BSYNC B0 ;  /* 0x0000000000007941 */ /* 0x000fea0003800000 */
.L_x_435:
[----:B------:R-:W-:Y:S01]  /*01c0*/  VOTEU.ANY UP0, P0 ;  /* 0x00000000003f7886 */ /* 0x000fe20000000100 */
[----:B------:R-:W0:Y:S01]  /*01d0*/  SHFL.IDX PT, R4, R4, RZ, 0x1f ;  /* 0x00001fff04047589 */ /* 0x000e2200000e0000 */
[----:B------:R-:W-:Y:S01]  /*01e0*/  UMOV UR4, 0x1 ;  /* 0x0000000100047882 */ /* 0x000fe20000000000 */
[----:B------:R-:W-:Y:S01]  /*01f0*/  UMOV UR7, 0x100 ;  /* 0x0000010000077882 */ /* 0x000fe20000000000 */
[----:B------:R-:W-:Y:S01]  /*0200*/  VOTEU.ANY UP1, P0 ;  /* 0x00000000003f7886 */ /* 0x000fe20000020100 */
[----:B------:R-:W1:Y:S01]  /*0210*/  @UP0 S2UR UR8, SR_CgaCtaId ;  /* 0x00000000000809c3 */ /* 0x000e620000008800 */
[----:B------:R-:W2:Y:S01]  /*0220*/  SHFL.IDX PT, R2, R0, RZ, 0x1f ;  /* 0x00001fff00027589 */ /* 0x000ea200000e0000 */
[----:B------:R-:W-:Y:S01]  /*0230*/  @UP0 UMOV UR6, 0x400 ;  /* 0x0000040000060882 */ /* 0x000fe20000000000 */
[----:B------:R-:W-:-:S04]  /*0240*/  @UP0 UIADD3 UR4, -UR4, 0x100000, URZ ;  /* 0x0010000004040890 */ /* 0x000fc8000fffe13f */
[----:B------:R-:W-:Y:S02]  /*0250*/  @UP0 USHF.L.U32 UR5, UR4, 0xb, URZ ;  /* 0x0000000b04050899 */ /* 0x000fe4000800063f */
[----:B------:R-:W-:Y:S01]  /*0260*/  @UP0 USHF.L.U32 UR4, UR4, 0x1, URZ ;  /* 0x0000000104040899 */ /* 0x000fe2000800063f */
[----:B------:R-:W-:Y:S01]  /*0270*/  VOTEU.ANY UP2, P0 ;  /* 0x00000000003f7886 */ /* 0x000fe20000040100 */
[----:B0-----:R-:W-:Y:S01]  /*0280*/  R2UR UR9, R4 ;  /* 0x00000000040972ca */ /* 0x001fe200000e0000 */
[----:B-1----:R-:W-:Y:S01]  /*0290*/  @UP0 ULEA UR8, UR8, UR6, 0x18 ;  /* 0x0000000608080291 */ /* 0x002fe2000f8ec03f */
[----:B--2---:R-:W-:Y:S01]  /*02a0*/  ISETP.NE.AND P1, PT, R2, RZ, PT ;  /* 0x000000ff0200720c */ /* 0x004fe20003f25270 */
[----:B------:R-:W-:-:S04]  /*02b0*/  @UP0 UIADD3 UR6, -UR7, 0x100000, URZ ;  /* 0x0010000007060890 */ /* 0x000fc8000fffe13f */
[----:B------:R-:W-:Y:S02]  /*02c0*/  @UP0 USHF.L.U32 UR7, UR6, 0xb, URZ ;  /* 0x0000000b06070899 */ /* 0x000fe4000800063f */
[----:B------:R-:W-:-:S04]  /*02d0*/  @UP0 USHF.L.U32 UR6, UR6, 0x1, URZ ;  /* 0x0000000106060899 */ /* 0x000fc8000800063f */
[----:B------:R-:W-:Y:S01]  /*02e0*/  UISETP.NE.AND UP0, UPT, UR9, URZ, UPT ;  /* 0x0000003f0900728c */ /* 0x000fe2000bf05270 */
[----:B------:R-:W0:Y:S02]  /*02f0*/  FENCE.VIEW.ASYNC.S ;  /* 0x00000000000073c6 */ /* 0x000e240000000000 */
[----:B0-----:R0:W1:Y:S05]  /*0300*/  @UP1 SYNCS.EXCH.64 URZ, [UR8+0x34800], UR4 ;  /* 0x03480004083f15b2 */ /* 0x00106a0008000100 */
[----:B------:R0:W2:Y:S01]  /*0310*/  @UP2 SYNCS.EXCH.64 URZ, [UR8+0x34820], UR6 ;  /* 0x03482006083f25b2 */ /* 0x0000a20008000100 */
[----:B------:R-:W-:Y:S05]  /*0320*/  @P1 BRA `(.L_x_437) ;  /* 0x0000000000481947 */ /* 0x000fea0003800000 */
[----:B0-----:R-:W0:Y:S01]  /*0330*/  S2UR UR5, SR_CgaCtaId ;  /* 0x00000000000579c3 */ /* 0x001e220000008800 */
        /* <DEDUP_REMOVED lines=15> */
[----:B------:R3:W0:Y:S02]  /*0430*/  SYNCS.EXCH.64 URZ, [UR8+0x34848], UR4 ;  /* 0x03484804083f75b2 */ /* 0x0006240008000100 */
[----:B---3--:R-:W-:Y:S01]  /*0440*/  NOP ;  /* 0x0000000000007918 */ /* 0x008fe20000000000 */
.L_x_437:
[----:B------:R-:W3:Y:S01]  /*0450*/  SHFL.IDX PT, R2, R0, RZ, 0x1f ;  /* 0x00001fff00027589 */ /* 0x000ee200000e0000 */
[----:B------:R-:W-:Y:S01]  /*0460*/  NOP ;  /* 0x0000000000007918 */ /* 0x000fe20000000000 */
[----:B---3--:R-:W-:-:S13]  /*0470*/  ISETP.NE.AND P0, PT, R2, RZ, PT ;  /* 0x000000ff0200720c */ /* 0x008fda0003f05270 */
        /* <DEDUP_REMOVED lines=17> */
[----:B------:R3:W0:Y:S02]  /*0590*/  SYNCS.EXCH.64 URZ, [UR8+0x34868], UR6 ;  /* 0x03486806083f75b2 */ /* 0x0006240008000100 */
[----:B---3--:R-:W-:Y:S01]  /*05a0*/  NOP ;  /* 0x0000000000007918 */ /* 0x008fe20000000000 */
.L_x_438:
[----:B------:R-:W3:Y:S01]  /*05b0*/  SHFL.IDX PT, R2, R0, RZ, 0x1f ;  /* 0x00001fff00027589 */ /* 0x000ee200000e0000 */
[----:B------:R-:W-:Y:S01]  /*05c0*/  NOP ;  /* 0x0000000000007918 */ /* 0x000fe20000000000 */
[----:B---3--:R-:W-:-:S13]  /*05d0*/  ISETP.NE.AND P0, PT, R2, RZ, PT ;  /* 0x000000ff0200720c */ /* 0x008fda0003f05270 */
        /* <DEDUP_REMOVED lines=13> */
[----:B------:R3:W0:Y:S02]  /*06b0*/  SYNCS.EXCH.64 URZ, [UR6+0x34888], UR4 ;  /* 0x03488804063f75b2 */ /* 0x0006240008000100 */
[----:B---3--:R-:W-:Y:S01]  /*06c0*/  NOP ;  /* 0x0000000000007918 */ /* 0x008fe20000000000 */
.L_x_439:
        /* <DEDUP_REMOVED lines=22> */
.L_x_440:
        /* <DEDUP_REMOVED lines=22> */
.L_x_441:
[----:B------:R-:W-:Y:S01]  /*0990*/  PLOP3.LUT P0, PT, PT, PT, UP0, 0x80, 0x0 ;  /* 0x000000000000781c */ /* 0x000fe20003f0f008 */
[----:B------:R-:W-:Y:S01]  /*09a0*/  UMOV UR60, 0x1 ;  /* 0x00000001003c7882 */ /* 0x000fe20000000000 */
[----:B------:R-:W-:Y:S01]  /*09b0*/  NOP ;  /* 0x0000000000007918 */ /* 0x000fe20000000000 */
[----:B------:R-:W-:Y:S01]  /*09c0*/  USEL UR60, UR60, 0x2, !UP0 ;  /* 0x000000023c3c7887 */ /* 0x000fe2000c000000 */
[----:B------:R-:W-:Y:S01]  /*09d0*/  BSSY B7, `(.L_x_442) ;  /* 0x0002309000077945 */ /* 0x000fe20003800000 */
[----:B012-4-:R-:W-:Y:S08]  /*09e0*/  BAR.SYNC.DEFER_BLOCKING 0x0 ;  /* 0x0000000000007b1d */ /* 0x017ff00000010000 */
[----:B------:R-:W-:Y:S05]  /*09f0*/  @!P0 BRA `(.L_x_443) ;  /* 0x000001d400d08947 */ /* 0x000fea0003800000 */
.L_x_444:
[----:B------:R-:W-:-:S08]  /*0a00*/  NOP ;  /* 0x0000000000007918 */ /* 0x000fd00000000000 */
[----:B------:R-:W0:Y:S02]  /*0a10*/  USETMAXREG.TRY_ALLOC.CTAPOOL UP0, 0xf0 ;  /* 0x000000f0000079c8 */ /* 0x000e240008000600 */
[----:B0-----:R-:W-:-:S13]  /*0a20*/  PLOP3.LUT P0, PT, PT, PT, UP0, 0x80, 0x0 ;  /* 0x000000000000781c */ /* 0x001fda0003f0f008 */
[----:B------:R-:W-:Y:S05]  /*0a30*/  @!P0 BRA `(.L_x_444) ;  /* 0xfffffffc00f08947 */ /* 0x000fea000383ffff */
[----:B------:R-:W2:Y:S01]  /*0a40*/  LDL.LU R0, [R1] ;  /* 0x0000000001007983 */ /* 0x000ea20000300800 */
[----:B------:R-:W-:Y:S01]  /*0a50*/  SHF.R.U32.HI R2, RZ, 0x7, R3 ;  /* 0x00000007ff027819 */ /* 0x000fe20000011603 */
[----:B------:R-:W0:Y:S01]  /*0a60*/  S2UR UR5, SR_CgaCtaId ;  /* 0x00000000000579c3 */ /* 0x000e220000008800 */
[----:B------:R-:W-:-:S07]  /*0a70*/  UMOV UR4, 0x400 ;  /* 0x0000040000047882 */ /* 0x000fce0000000000 */
[----:B------:R-:W-:Y:S06]  /*0a80*/  BAR.ARV 0x8, 0x120 ;  /* 0x0204800000007b1d */ /* 0x000fec0000002000 */
[----:B------:R-:W-:-:S13]  /*0a90*/  ISETP.NE.AND P0, PT, R2, 0x1, PT ;  /* 0x000000010200780c */ /* 0x000fda0003f05270 */
[----:B------:R-:W-:Y:S06]  /*0aa0*/  @!P0 BAR.ARV 0x9, 0x100 ;  /* 0x0244000000008b1d */ /* 0x000fec0000002000 */
[----:B0-----:R-:W-:Y:S02]  /*0ab0*/  ULEA UR4, UR5, UR4, 0x18 ;  /* 0x0000000405047291 */ /* 0x001fe4000f8ec03f */
[----:B------:R-:W-:Y:S04]  /*0ac0*/  BAR.SYNC.DEFER_BLOCKING 0x5, 0x120 ;  /* 0x0144800000007b1d */ /* 0x000fe80000010000 */
[----:B------:R-:W-:-:S02]  /*0ad0*/  IMAD.U32 R2, RZ, RZ, UR4 ;  /* 0x00000004ff027e24 */ /* 0x000fc4000f8e00ff */
[----:B------:R-:W-:-:S03]  /*0ae0*/  ULDC UR4, c[0x0][0xc14] ;  /* 0x0003050000047ab9 */ /* 0x000fc60000000800 */
[----:B------:R-:W0:Y:S01]  /*0af0*/  LDS.128 R156, [R2+0x348d0] ;  /* 0x0348d000029c7984 */ /* 0x000e220000000c00 */
[----:B------:R-:W-:Y:S06]  /*0b00*/  BAR.ARV 0x4, 0x120 ;  /* 0x0104800000007b1d */ /* 0x000fec0000002000 */
[----:B--2---:R-:W-:-:S04]  /*0b10*/  LOP3.LUT R0, R0, 0xffffffdf, RZ, 0xc0, !PT ;  /* 0xffffffdf00007812 */ /* 0x004fc800078ec0ff */
[----:B------:R-:W-:Y:S02]  /*0b20*/  @P0 LOP3.LUT R0, R0, 0x20, RZ, 0xfc, !PT ;  /* 0x0000002000000812 */ /* 0x000fe400078efcff */
[----:B0-----:R-:W-:-:S03]  /*0b30*/  ISETP.GE.AND P0, PT, R159, UR4, PT ;  /* 0x000000049f007c0c */ /* 0x001fc6000bf06270 */
[----:B------:R0:W-:Y:S10]  /*0b40*/  STL [R1], R0 ;  /* 0x0000000001007387 */ /* 0x0001f40000100800 */
[----:B0-----:R-:W-:Y:S05]  /*0b50*/  @P0 BRA `(.L_x_445) ;  /* 0x0000022c00c00947 */ /* 0x001fea0003800000 */
[----:B------:R-:W-:Y:S01]  /*0b60*/  VIADD R5, R3, 0xffffff80 ;  /* 0xffffff8003057836 */ /* 0x000fe20000000000 */
[----:B------:R-:W-:Y:S01]  /*0b70*/  R2UR UR4, R2 ;  /* 0x00000000020472ca */ /* 0x000fe200000e0000 */
[----:B------:R-:W-:Y:S01]  /*0b80*/  ULOP3.LUT UR5, UR60, 0x1, URZ, 0xfc, !UPT ;  /* 0x000000013c057892 */ /* 0x000fe2000f8efc3f */
[----:B------:R-:W-:Y:S01]  /*0b90*/  STL [R1+0x84], RZ ;  /* 0x000084ff01007387 */ /* 0x000fe20000100800 */
[----:B------:R-:W-:Y:S02]  /*0ba0*/  CS2R R228, SRZ ;  /* 0x0000000000e47805 */ /* 0x000fe4000001ff00 */
[----:B------:R-:W-:Y:S01]  /*0bb0*/  SHF.R.S32.HI R0, RZ, 0x1f, R5 ;  /* 0x0000001fff007819 */ /* 0x000fe20000011405 */
[----:B------:R-:W-:Y:S01]  /*0bc0*/  STL [R1+0x4], RZ ;  /* 0x000004ff01007387 */ /* 0x000fe20000100800 */
[----:B------:R-:W-:Y:S02]  /*0bd0*/  IMAD.U32 R3, RZ, RZ, UR5 ;  /* 0x00000005ff037e24 */ /* 0x000fe4000f8e00ff */
[----:B------:R-:W-:-:S02]  /*0be0*/  LEA.HI R3, R0, R5, RZ, 0x6 ;  /* 0x0000000500037211 */ /* 0x000fc400078f30ff */
[----:B------:R-:W-:Y:S02]  /*0bf0*/  LEA.HI R0, R0, R5, RZ, 0x3 ;  /* 0x0000000500007211 */ /* 0x000fe400078f18ff */
[----:B------:R-:W-:Y:S01]  /*0c00*/  MOV R220, RZ ;  /* 0x000000ff00dc7202 */ /* 0x000fe20000000f00 */
[----:B------:R-:W-:Y:S01]  /*0c10*/  IMAD.SHL.U32 R4, R3, 0x8, RZ ;  /* 0x0000000803047824 */ /* 0x000fe200078e00ff */
[----:B------:R-:W-:Y:S01]  /*0c20*/  UIADD3 UR4, UR4, 0x16400, URZ ;  /* 0x0001640004047890 */ /* 0x000fe2000fffe03f */
[----:B------:R-:W-:Y:S02]  /*0c30*/  LOP3.LUT R3, R0, 0xfffffff8, RZ, 0xc0, !PT ;  /* 0xfffffff800037812 */ /* 0x000fe400078ec0ff */
[----:B------:R-:W-:Y:S02]  /*0c40*/  SHF.R.S32.HI R22, RZ, 0x3, R0 ;  /* 0x00000003ff167819 */ /* 0x000fe40000011400 */
[----:B------:R-:W-:Y:S01]  /*0c50*/  LOP3.LUT R14, R4, 0xfffffe00, RZ, 0xc0, !PT ;  /* 0xfffffe00040e7812 */ /* 0x000fe200078ec0ff */
[----:B------:R-:W-:Y:S01]  /*0c60*/  IMAD.IADD R3, R5, 0x1, -R3 ;  /* 0x0000000105037824 */ /* 0x000fe200078e0a03 */
[C---:B------:R-:W-:Y:S01]  /*0c70*/  IADD3 R223, R22.reuse, 0x20, RZ ;  /* 0x0000002016df7810 */ /* 0x040fe20007ffe0ff */
[----:B------:R-:W-:Y:S01]  /*0c80*/  IMAD.U32 R4, RZ, RZ, UR4 ;  /* 0x00000004ff047e24 */ /* 0x000fe2000f8e00ff */
[----:B------:R-:W-:Y:S01]  /*0c90*/  SHF.R.S32.HI R23, RZ, 0x1f, R22 ;  /* 0x0000001fff177819 */ /* 0x000fe20000011416 */
[C---:B------:R-:W-:Y:S01]  /*0ca0*/  IMAD.SHL.U32 R0, R22.reuse, 0x40, RZ ;  /* 0x0000004016007824 */ /* 0x040fe200078e00ff */
[C---:B------:R-:W-:Y:S01]  /*0cb0*/  SHF.L.U32 R16, R3.reuse, 0x3, RZ ;  /* 0x0000000303107819 */ /* 0x040fe200000006ff */
[----:B------:R-:W-:Y:S01]  /*0cc0*/  VIADD R222, R22, 0x40 ;  /* 0x0000004016de7836 */ /* 0x000fe20000000000 */
[----:B------:R0:W-:Y:S01]  /*0cd0*/  STL [R1+0x8c], R4 ;  /* 0x00008c0401007387 */ /* 0x0001e20000100800 */
[----:B------:R-:W-:Y:S01]  /*0ce0*/  IMAD.SHL.U32 R18, R3, 0x4, RZ ;  /* 0x0000000403127824 */ /* 0x000fe200078e00ff */
[----:B------:R-:W-:Y:S01]  /*0cf0*/  LOP3.LUT R3, R0, 0x1c0, RZ, 0xc0, !PT ;  /* 0x000001c000037812 */ /* 0x000fe200078ec0ff */
[C---:B------:R-:W-:Y:S01]  /*0d00*/  VIADD R225, R22.reuse, 0x80 ;  /* 0x0000008016e17836 */ /* 0x040fe20000000000 */
[----:B------:R1:W-:Y:S01]  /*0d10*/  STL [R1+0x3c], R0 ;  /* 0x00003c0001007387 */ /* 0x0003e20000100800 */
[C---:B------:R-:W-:Y:S01]  /*0d20*/  VIADD R224, R22.reuse, 0x60 ;  /* 0x0000006016e07836 */ /* 0x040fe20000000000 */
[----:B------:R-:W-:Y:S01]  /*0d30*/  SHF.R.S32.HI R15, RZ, 0x1f, R222 ;  /* 0x0000001fff0f7819 */ /* 0x000fe200000114de */
[----:B------:R-:W-:Y:S01]  /*0d40*/  VIADD R226, R22, 0xa0 ;  /* 0x000000a016e27836 */ /* 0x000fe20000000000 */
[----:B------:R-:W-:Y:S01]  /*0d50*/  SHF.L.U32 R10, R225, 0x6, RZ ;  /* 0x00000006e10a7819 */ /* 0x000fe200000006ff */
[----:B------:R-:W-:Y:S01]  /*0d60*/  IMAD.SHL.U32 R5, R222, 0x40, RZ ;  /* 0x00000040de057824 */ /* 0x000fe200078e00ff */
[----:B------:R-:W-:Y:S01]  /*0d70*/  SHF.R.S32.HI R20, RZ, 0x1f, R224 ;  /* 0x0000001fff147819 */ /* 0x000fe200000114e0 */
[----:B0-----:R-:W-:Y:S01]  /*0d80*/  IMAD.SHL.U32 R4, R223, 0x40, RZ ;  /* 0x00000040df047824 */ /* 0x001fe200078e00ff */
[----:B------:R-:W-:Y:S01]  /*0d90*/  LOP3.LUT R10, R10, 0x1c0, RZ, 0xc0, !PT ;  /* 0x000001c00a0a7812 */ /* 0x000fe200078ec0ff */
[----:B------:R-:W-:Y:S01]  /*0da0*/  IMAD.SHL.U32 R11, R226, 0x40, RZ ;  /* 0x00000040e20b7824 */ /* 0x000fe200078e00ff */
[--C-:B-1----:R-:W-:Y:S01]  /*0db0*/  SHF.R.S32.HI R0, RZ, 0x1f, R223.reuse ;  /* 0x0000001fff007819 */ /* 0x102fe200000114df */
[----:B------:R-:W-:Y:S01]  /*0dc0*/  IMAD.SHL.U32 R8, R224, 0x40, RZ ;  /* 0x00000040e0087824 */ /* 0x000fe200078e00ff */
[----:B------:R-:W-:Y:S01]  /*0dd0*/  LOP3.LUT R4, R4, 0x1c0, RZ, 0xc0, !PT ;  /* 0x000001c004047812 */ /* 0x000fe200078ec0ff */
[----:B------:R-:W-:Y:S01]  /*0de0*/  VIADD R221, R18, 0x20 ;  /* 0x0000002012dd7836 */ /* 0x000fe20000000000 */
[----:B------:R-:W-:Y:S01]  /*0df0*/  SHF.R.S32.HI R6, RZ, 0x1f, R223 ;  /* 0x0000001fff067819 */ /* 0x000fe200000114df */
[----:B------:R0:W-:Y:S01]  /*0e00*/  STL [R1+0x78], R0 ;  /* 0x0000780001007387 */ /* 0x0001e20000100800 */
[----:B------:R-:W-:Y:S01]  /*0e10*/  LOP3.LUT R5, R5, 0x1c0, RZ, 0xc0, !PT ;  /* 0x000001c005057812 */ /* 0x000fe200078ec0ff */
[----:B------:R-:W-:Y:S01]  /*0e20*/  VIADD R227, R16, 0x40 ;  /* 0x0000004010e37836 */ /* 0x000fe20000000000 */
[----:B------:R-:W-:Y:S01]  /*0e30*/  LOP3.LUT R8, R8, 0x1c0, RZ, 0xc0, !PT ;  /* 0x000001c008087812 */ /* 0x000fe200078ec0ff */
[----:B------:R1:W-:Y:S01]  /*0e40*/  STL [R1+0x74], R15 ;  /* 0x0000740f01007387 */ /* 0x0003e20000100800 */
[----:B------:R-:W-:-:S02]  /*0e50*/  SHF.R.S32.HI R7, RZ, 0x1f, R222 ;  /* 0x0000001fff077819 */ /* 0x000fc400000114de */
[----:B------:R-:W-:Y:S01]  /*0e60*/  LEA.HI R6, R6, R223, RZ, 0x3 ;  /* 0x000000df06067211 */ /* 0x000fe200078f18ff */
[----:B------:R-:W-:Y:S01]  /*0e70*/  STL [R1+0x70], R20 ;  /* 0x0000701401007387 */ /* 0x000fe20000100800 */
[----:B------:R-:W-:Y:S02]  /*0e80*/  SHF.R.S32.HI R9, RZ, 0x1f, R224 ;  /* 0x0000001fff097819 */ /* 0x000fe400000114e0 */
[----:B0-----:R-:W-:Y:S01]  /*0e90*/  LOP3.LUT R0, R3, 0x38, R16, 0xf8, !PT ;  /* 0x0000003803007812 */ /* 0x001fe200078ef810 */
[----:B------:R-:W-:Y:S01]  /*0ea0*/  IMAD.SHL.U32 R6, R6, 0x40, RZ ;  /* 0x0000004006067824 */ /* 0x000fe200078e00ff */
[----:B------:R-:W-:Y:S02]  /*0eb0*/  SHF.R.S32.HI R13, RZ, 0x1f, R226 ;  /* 0x0000001fff0d7819 */ /* 0x000fe400000114e2 */
[----:B-1----:R-:W-:Y:S02]  /*0ec0*/  SHF.R.U32.HI R15, RZ, 0x3, R3 ;  /* 0x00000003ff0f7819 */ /* 0x002fe40000011603 */
[----:B------:R-:W-:-:S02]  /*0ed0*/  LOP3.LUT R3, R11, 0x1c0, RZ, 0xc0, !PT ;  /* 0x000001c00b037812 */ /* 0x000fc400078ec0ff */
[----:B------:R-:W-:Y:S01]  /*0ee0*/  LOP3.LUT R0, R14, R0, R15, 0xf6, !PT ;  /* 0x000000000e007212 */ /* 0x000fe200078ef60f */
[----:B------:R-:W-:Y:S01]  /*0ef0*/  STL [R1+0x64], R15 ;  /* 0x0000640f01007387 */ /* 0x000fe20000100800 */
[----:B------:R-:W-:Y:S02]  /*0f00*/  LEA.HI R7, R7, R222, RZ, 0x3 ;  /* 0x000000de07077211 */ /* 0x000fe400078f18ff */
[----:B------:R-:W-:Y:S01]  /*0f10*/  SHF.R.S32.HI R12, RZ, 0x1f, R225 ;  /* 0x0000001fff0c7819 */ /* 0x000fe200000114e1 */
[----:B------:R-:W-:Y:S01]  /*0f20*/  STL [R1+0x38], R4 ;  /* 0x0000380401007387 */ /* 0x000fe20000100800 */
[----:B------:R-:W-:Y:S02]  /*0f30*/  LEA.HI R9, R9, R224, RZ, 0x3 ;  /* 0x000000e009097211 */ /* 0x000fe400078f18ff */
[----:B------:R-:W-:Y:S01]  /*0f40*/  LEA.HI R13, R13, R226, RZ, 0x3 ;  /* 0x000000e20d0d7211 */ /* 0x000fe200078f18ff */
[----:B------:R-:W-:Y:S01]  /*0f50*/  STL [R1+0x44], R10 ;  /* 0x0000440a01007387 */ /* 0x000fe20000100800 */
[----:B------:R-:W-:Y:S01]  /*0f60*/  SHF.L.U32 R7, R7, 0x6, RZ ;  /* 0x0000000607077819 */ /* 0x000fe200000006ff */
[----:B------:R-:W-:Y:S01]  /*0f70*/  IMAD.SHL.U32 R9, R9, 0x40, RZ ;  /* 0x0000004009097824 */ /* 0x000fe200078e00ff */
[----:B------:R-:W-:Y:S01]  /*0f80*/  LEA.HI R12, R12, R225, RZ, 0x3 ;  /* 0x000000e10c0c7211 */ /* 0x000fe200078f18ff */
[----:B------:R-:W-:Y:S01]  /*0f90*/  STL [R1+0x34], R5 ;  /* 0x0000340501007387 */ /* 0x000fe20000100800 */
[----:B------:R-:W-:Y:S01]  /*0fa0*/  IMAD.SHL.U32 R13, R13, 0x40, RZ ;  /* 0x000000400d0d7824 */ /* 0x000fe200078e00ff */
[----:B------:R-:W-:-:S02]  /*0fb0*/  SHF.R.S32.HI R17, RZ, 0x1f, R16 ;  /* 0x0000001fff117819 */ /* 0x000fc40000011410 */
[----:B------:R0:W-:Y:S01]  /*0fc0*/  STL [R1+0x40], R3 ;  /* 0x0000400301007387 */ /* 0x0001e20000100800 */
[----:B------:R-:W-:-:S03]  /*0fd0*/  IMAD.SHL.U32 R12, R12, 0x40, RZ ;  /* 0x000000400c0c7824 */ /* 0x000fc600078e00ff */
[----:B------:R-:W-:Y:S04]  /*0fe0*/  STL [R1+0x30], R8 ;  /* 0x0000300801007387 */ /* 0x000fe80000100800 */
[----:B------:R1:W-:Y:S01]  /*0ff0*/  STL [R1+0x60], R0 ;  /* 0x0000600001007387 */ /* 0x0003e20000100800 */
[----:B0-----:R-:W-:Y:S02]  /*1000*/  SHF.R.U32.HI R3, RZ, 0x3, R4 ;  /* 0x00000003ff037819 */ /* 0x001fe40000011604 */
[----:B------:R-:W-:-:S03]  /*1010*/  SHF.R.U32.HI R4, RZ, 0x3, R8 ;  /* 0x00000003ff047819 */ /* 0x000fc60000011608 */
[----:B------:R0:W-:Y:S01]  /*1020*/  STL [R1+0x5c], R3 ;  /* 0x00005c0301007387 */ /* 0x0001e20000100800 */
[----:B-1----:R-:W-:-:S05]  /*1030*/  SHF.R.U32.HI R0, RZ, 0x3, R5 ;  /* 0x00000003ff007819 */ /* 0x002fca0000011605 */
[----:B------:R1:W-:Y:S01]  /*1040*/  STL [R1+0x58], R0 ;  /* 0x0000580001007387 */ /* 0x0003e20000100800 */
[----:B0-----:R-:W-:-:S03]  /*1050*/  LOP3.LUT R3, R6, 0xfffffe00, RZ, 0xc0, !PT ;  /* 0xfffffe0006037812 */ /* 0x001fc600078ec0ff */
[----:B------:R0:W-:Y:S04]  /*1060*/  STL [R1+0x50], R4 ;  /* 0x0000500401007387 */ /* 0x0001e80000100800 */
[----:B------:R2:W-:Y:S01]  /*1070*/  STL [R1+0x4c], R3 ;  /* 0x00004c0301007387 */ /* 0x0005e20000100800 */
[----:B-1----:R-:W-:Y:S02]  /*1080*/  LOP3.LUT R0, R7, 0xfffffe00, RZ, 0xc0, !PT ;  /* 0xfffffe0007007812 */ /* 0x002fe400078ec0ff */
[----:B0-----:R-:W-:-:S03]  /*1090*/  LOP3.LUT R4, R9, 0xfffffe00, RZ, 0xc0, !PT ;  /* 0xfffffe0009047812 */ /* 0x001fc600078ec0ff */
[----:B------:R0:W-:Y:S01]  /*10a0*/  STL [R1+0x48], R0 ;  /* 0x0000480001007387 */ /* 0x0001e20000100800 */
[----:B--2---:R-:W-:-:S03]  /*10b0*/  LOP3.LUT R3, R12, 0xfffffe00, RZ, 0xc0, !PT ;  /* 0xfffffe000c037812 */ /* 0x004fc600078ec0ff */
[----:B------:R1:W-:Y:S01]  /*10c0*/  STL [R1+0x54], R4 ;  /* 0x0000540401007387 */ /* 0x0003e20000100800 */
[----:B0-----:R-:W-:-:S05]  /*10d0*/  LOP3.LUT R0, R13, 0xfffffe00, RZ, 0xc0, !PT ;  /* 0xfffffe000d007812 */ /* 0x001fca00078ec0ff */
[----:B------:R1:W-:Y:S04]  /*10e0*/  STL [R1+0x68], R0 ;  /* 0x0000680001007387 */ /* 0x0003e80000100800 */
[----:B------:R1:W-:Y:S02]  /*10f0*/  STL [R1+0x6c], R3 ;  /* 0x00006c0301007387 */ /* 0x0003e40000100800 */
.L_x_663:
[----:B01---5:R-:W0:Y:S01]  /*1100*/  LDC.64 R4, c[0x0][0xc60] ;  /* 0x00031800ff047b82 */ /* 0x023e220000000a00 */
[----:B------:R-:W-:Y:S01]  /*1110*/  ULDC.64 UR4, c[0x0][0x208] ;  /* 0x0000820000047ab9 */ /* 0x000fe20000000a00 */
[----:B0-----:R-:W-:-:S05]  /*1120*/  IMAD.WIDE R4, R159, 0x4, R4 ;  /* 0x000000049f047825 */ /* 0x001fca00078e0204 */
[----:B--2---:R-:W2:Y:S01]  /*1130*/  LDG.E R10, desc[UR4][R4.64] ;  /* 0x00000004040a7981 */ /* 0x004ea2000c1e1900 */
[----:B------:R-:W-:Y:S05]  /*1140*/  YIELD ;  /* 0x0000000000007946 */ /* 0x000fea0003800000 */
[----:B------:R-:W-:Y:S01]  /*1150*/  ULDC.64 UR4, c[0x0][0xa28] ;  /* 0x00028a0000047ab9 */ /* 0x000fe20000000a00 */
[----:B------:R-:W-:Y:S01]  /*1160*/  ULDC.64 UR8, c[0x0][0xa18] ;  /* 0x0002860000087ab9 */ /* 0x000fe20000000a00 */
[----:B------:R-:W-:Y:S01]  /*1170*/  ISETP.NE.U32.AND P1, PT, RZ, UR4, PT ;  /* 0x00000004ff007c0c */ /* 0x000fe2000bf25070 */
[----:B------:R-:W-:Y:S01]  /*1180*/  ULDC.64 UR6, c[0x0][0xa08] ;  /* 0x0002820000067ab9 */ /* 0x000fe20000000a00 */
[----:B------:R-:W-:Y:S01]  /*1190*/  MOV R3, RZ ;  /* 0x000000ff00037202 */ /* 0x000fe20000000f00 */
[----:B------:R-:W-:Y:S01]  /*11a0*/  ULDC.64 UR10, c[0x0][0x208] ;  /* 0x00008200000a7ab9 */ /* 0x000fe20000000a00 */
[----:B------:R-:W-:Y:S01]  /*11b0*/  ISETP.NE.AND.EX P1, PT, RZ, UR5, PT, P1 ;  /* 0x00000005ff007c0c */ /* 0x000fe2000bf25310 */
[----:B------:R-:W-:Y:S01]  /*11c0*/  IMAD.MOV.U32 R29, RZ, RZ, RZ ;  /* 0x000000ffff1d7224 */ /* 0x000fe200078e00ff */
[----:B------:R-:W-:-:S04]  /*11d0*/  ISETP.NE.U32.AND P0, PT, RZ, UR6, PT ;  /* 0x00000006ff007c0c */ /* 0x000fc8000bf05070 */
[----:B------:R-:W-:Y:S02]  /*11e0*/  ISETP.NE.AND.EX P0, PT, RZ, UR7, PT, P0 ;  /* 0x00000007ff007c0c */ /* 0x000fe4000bf05300 */
[----:B--2---:R-:W-:Y:S01]  /*11f0*/  SHF.R.S32.HI R0, RZ, 0x1f, R10 ;  /* 0x0000001fff007819 */ /* 0x004fe2000001140a */
[----:B------:R0:W-:Y:S04]  /*1200*/  STL [R1+0x7c], R10 ;  /* 0x00007c0a01007387 */ /* 0x0001e80000100800 */
[C---:B---34-:R-:W-:Y:S01]  /*1210*/  @P1 LEA R6, P2, R10.reuse, UR4, 0x2 ;  /* 0x000000040a061c11 */ /* 0x058fe2000f8410ff */
[C---:B------:R-:W-:Y:S01]  /*1220*/  IMAD.SHL.U32 R28, R10.reuse, 0x4, RZ ;  /* 0x000000040a1c7824 */ /* 0x040fe200078e00ff */
[C-C-:B------:R-:W-:Y:S02]  /*1230*/  SHF.L.U64.HI R30, R10.reuse, 0x2, R0.reuse ;  /* 0x000000020a1e7819 */ /* 0x140fe40000010200 */
[----:B------:R-:W-:-:S02]  /*1240*/  @P1 LEA.HI.X R7, R10, UR5, R0, 0x2, P2 ;  /* 0x000000050a071c11 */ /* 0x000fc400090f1400 */
[----:B------:R-:W-:Y:S01]  /*1250*/  ISETP.NE.U32.AND P2, PT, RZ, UR8, PT ;  /* 0x00000008ff007c0c */ /* 0x000fe2000bf45070 */
[----:B------:R-:W-:Y:S01]  /*1260*/  ULDC UR4, c[0x0][0x288] ;  /* 0x0000a20000047ab9 */ /* 0x000fe20000000800 */
[----:B------:R-:W-:Y:S01]  /*1270*/  IADD3 R8, P3, R28, UR6, RZ ;  /* 0x000000061c087c10 */ /* 0x000fe2000ff7e0ff */
[----:B------:R-:W-:Y:S01]  /*1280*/  IMAD.U32 R160, RZ, RZ, UR4 ;  /* 0x00000004ffa07e24 */ /* 0x000fe2000f8e00ff */
[----:B------:R-:W-:Y:S01]  /*1290*/  ISETP.NE.AND.EX P2, PT, RZ, UR9, PT, P2 ;  /* 0x00000009ff007c0c */ /* 0x000fe2000bf45320 */
[----:B------:R-:W-:Y:S01]  /*12a0*/  ULDC.64 UR4, c[0x0][0x3f8] ;  /* 0x0000fe0000047ab9 */ /* 0x000fe20000000a00 */
[----:B------:R0:W5:Y:S01]  /*12b0*/  @P1 LDG.E R3, desc[UR10][R6.64] ;  /* 0x0000000a06031981 */ /* 0x000162000c1e1900 */
[----:B------:R-:W-:Y:S01]  /*12c0*/  UISETP.NE.U32.AND UP0, UPT, UR4, URZ, UPT ;  /* 0x0000003f0400728c */ /* 0x000fe2000bf05070 */
[----:B------:R-:W-:Y:S02]  /*12d0*/  IADD3.X R9, R30, UR7, RZ, P3, !PT ;  /* 0x000000071e097c10 */ /* 0x000fe40009ffe4ff */
[----:B------:R-:W-:Y:S01]  /*12e0*/  ULDC UR4, c[0x0][0x404] ;  /* 0x0001010000047ab9 */ /* 0x000fe20000000800 */
[----:B------:R-:W-:-:S02]  /*12f0*/  UISETP.NE.AND.EX UP0, UPT, UR5, URZ, UPT, UP0 ;  /* 0x0000003f0500728c */ /* 0x000fc4000bf05300 */
[----:B------:R0:W5:Y:S01]  /*1300*/  @P0 LDG.E R29, desc[UR10][R8.64] ;  /* 0x0000000a081d0981 */ /* 0x000162000c1e1900 */
[----:B------:R-:W-:Y:S01]  /*1310*/  ULDC UR5, c[0x0][0x2e0] ;  /* 0x0000b80000057ab9 */ /* 0x000fe20000000800 */
[----:B------:R-:W-:Y:S02]  /*1320*/  USEL UR4, UR4, 0x1, UP0 ;  /* 0x0000000104047887 */ /* 0x000fe40008000000 */
[----:B------:R-:W-:Y:S02]  /*1330*/  @P2 IADD3 R4, P1, R28, UR8, RZ ;  /* 0x000000081c042c10 */ /* 0x000fe4000ff3e0ff */
[----:B------:R-:W-:Y:S02]  /*1340*/  UIMAD UR4, UR4, UR5, URZ ;  /* 0x00000005040472a4 */ /* 0x000fe4000f8e023f */
[----:B------:R-:W-:Y:S01]  /*1350*/  @P2 IADD3.X R5, R30, UR9, RZ, P1, !PT ;  /* 0x000000091e052c10 */ /* 0x000fe20008ffe4ff */
[----:B------:R-:W-:Y:S02]  /*1360*/  ULDC UR5, c[0x0][0x338] ;  /* 0x0000ce0000057ab9 */ /* 0x000fe40000000800 */
[----:B------:R-:W-:Y:S01]  /*1370*/  IMAD.U32 R25, RZ, RZ, UR5 ;  /* 0x00000005ff197e24 */ /* 0x000fe2000f8e00ff */
[----:B------:R-:W-:Y:S01]  /*1380*/  MOV R26, UR4 ;  /* 0x00000004001a7c02 */ /* 0x000fe20008000f00 */
[----:B------:R0:W5:Y:S01]  /*1390*/  @P2 LDG.E R160, desc[UR10][R4.64] ;  /* 0x0000000a04a02981 */ /* 0x000162000c1e1900 */
[----:B------:R-:W-:Y:S01]  /*13a0*/  IMAD.MOV.U32 R27, RZ, RZ, R10 ;  /* 0x000000ffff1b7224 */ /* 0x000fe200078e000a */
[----:B------:R-:W-:Y:S06]  /*13b0*/  @P2 BRA `(.L_x_446) ;  /* 0x0000000000282947 */ /* 0x000fec0003800000 */
[----:B------:R-:W-:Y:S02]  /*13c0*/  ULDC.64 UR4, c[0x0][0xa00] ;  /* 0x0002800000047ab9 */ /* 0x000fe40000000a00 */
[----:B------:R-:W-:-:S04]  /*13d0*/  ISETP.NE.U32.AND P1, PT, RZ, UR4, PT ;  /* 0x00000004ff007c0c */ /* 0x000fc8000bf25070 */
[----:B------:R-:W-:-:S13]  /*13e0*/  ISETP.NE.AND.EX P1, PT, RZ, UR5, PT, P1 ;  /* 0x00000005ff007c0c */ /* 0x000fda000bf25310 */
[----:B------:R-:W-:Y:S05]  /*13f0*/  @!P1 BRA `(.L_x_446) ;  /* 0x0000000000189947 */ /* 0x000fea0003800000 */
[----:B0-----:R-:W0:Y:S01]  /*1400*/  LDC.64 R4, c[0x0][0xa00] ;  /* 0x00028000ff047b82 */ /* 0x001e220000000a00 */
[----:B------:R-:W-:Y:S01]  /*1410*/  ULDC.64 UR4, c[0x0][0x208] ;  /* 0x0000820000047ab9 */ /* 0x000fe20000000a00 */
[----:B0-----:R-:W-:-:S05]  /*1420*/  IMAD.WIDE R4, R27, 0x4, R4 ;  /* 0x000000041b047825 */ /* 0x001fca00078e0204 */
[----:B-----5:R-:W2:Y:S04]  /*1430*/  LDG.E R160, desc[UR4][R4.64] ;  /* 0x0000000404a07981 */ /* 0x020ea8000c1e1900 */
[----:B------:R-:W2:Y:S02]  /*1440*/  LDG.E R7, desc[UR4][R4.64+0x4] ;  /* 0x0000040404077981 */ /* 0x000ea4000c1e1900 */
[----:B--2---:R-:W-:-:S07]  /*1450*/  IMAD.IADD R160, R7, 0x1, -R160 ;  /* 0x0000000107a07824 */ /* 0x004fce00078e0aa0 */
.L_x_446:
[----:B------:R-:W-:Y:S01]  /*1460*/  ULDC.64 UR4, c[0x0][0xa20] ;  /* 0x0002880000047ab9 */ /* 0x000fe20000000a00 */
[----:B------:R1:W-:Y:S01]  /*1470*/  STL [R1+0x88], R157 ;  /* 0x0000889d01007387 */ /* 0x0003e20000100800 */
[----:B------:R-:W-:-:S03]  /*1480*/  ISETP.NE.U32.AND P1, PT, RZ, UR4, PT ;  /* 0x00000004ff007c0c */ /* 0x000fc6000bf25070 */
[----:B------:R1:W-:Y:S01]  /*1490*/  STL [R1+0x80], R158 ;  /* 0x0000809e01007387 */ /* 0x0003e20000100800 */
[----:B------:R-:W-:-:S13]  /*14a0*/  ISETP.NE.AND.EX P1, PT, RZ, UR5, PT, P1 ;  /* 0x00000005ff007c0c */ /* 0x000fda000bf25310 */
[----:B-1----:R-:W-:Y:S05]  /*14b0*/  @!P1 BRA `(.L_x_447) ;  /* 0x0000000000149947 */ /* 0x002fea0003800000 */
[----:B0-----:R-:W-:Y:S01]  /*14c0*/  IADD3 R4, P0, R28, UR4, RZ ;  /* 0x000000041c047c10 */ /* 0x001fe2000ff1e0ff */
[----:B------:R-:W-:-:S03]  /*14d0*/  ULDC.64 UR6, c[0x0][0x208] ;  /* 0x0000820000067ab9 */ /* 0x000fc60000000a00 */
[----:B------:R-:W-:-:S05]  /*14e0*/  IADD3.X R5, R30, UR5, RZ, P0, !PT ;  /* 0x000000051e057c10 */ /* 0x000fca00087fe4ff */
[----:B------:R1:W5:Y:S01]  /*14f0*/  LDG.E R26, desc[UR6][R4.64] ;  /* 0x00000006041a7981 */ /* 0x000362000c1e1900 */
[----:B------:R-:W-:Y:S05]  /*1500*/  BRA `(.L_x_448) ;  /* 0x0000000000147947 */ /* 0x000fea0003800000 */
.L_x_447:
[----:B------:R-:W-:Y:S05]  /*1510*/  @!P0 BRA `(.L_x_448) ;  /* 0x0000000000108947 */ /* 0x000fea0003800000 */
[----:B------:R-:W-:Y:S02]  /*1520*/  ULDC.64 UR4, c[0x0][0x208] ;  /* 0x0000820000047ab9 */ /* 0x000fe40000000a00 */
[----:B0-----:R-:W2:Y:S04]  /*1530*/  LDG.E R5, desc[UR4][R8.64] ;  /* 0x0000000408057981 */ /* 0x001ea8000c1e1900 */
[----:B------:R-:W2:Y:S02]  /*1540*/  LDG.E R26, desc[UR4][R8.64+0x4] ;  /* 0x00000404081a7981 */ /* 0x000ea4000c1e1900 */
[----:B--2---:R-:W-:-:S07]  /*1550*/  IMAD.IADD R26, R26, 0x1, -R5 ;  /* 0x000000011a1a7824 */ /* 0x004fce00078e0a05 */
.L_x_448:
[----:B------:R-:W-:Y:S01]  /*1560*/  ULDC.64 UR4, c[0x0][0xa10] ;  /* 0x0002840000047ab9 */ /* 0x000fe20000000a00 */
[----:B------:R-:W-:Y:S01]  /*1570*/  ULDC.64 UR6, c[0x0][0x208] ;  /* 0x0000820000067ab9 */ /* 0x000fe20000000a00 */
[----:B------:R-:W-:-:S04]  /*1580*/  ISETP.NE.U32.AND P0, PT, RZ, UR4, PT ;  /* 0x00000004ff007c0c */ /* 0x000fc8000bf05070 */
[----:B------:R-:W-:Y:S01]  /*1590*/  ISETP.NE.AND.EX P0, PT, RZ, UR5, PT, P0 ;  /* 0x00000005ff007c0c */ /* 0x000fe2000bf05300 */
[----:B0----5:R-:W-:Y:S01]  /*15a0*/  IMAD.IADD R8, R26, 0x1, -R3 ;  /* 0x000000011a087824 */ /* 0x021fe200078e0a03 */
[----:B------:R-:W-:-:S11]  /*15b0*/  ULDC.64 UR4, c[0x0][0xa30] ;  /* 0x00028c0000047ab9 */ /* 0x000fd60000000a00 */
[----:B-1----:R-:W0:Y:S02]  /*15c0*/  @P0 LDC.64 R4, c[0x0][0xa10] ;  /* 0x00028400ff040b82 */ /* 0x002e240000000a00 */
[----:B0-----:R-:W-:-:S05]  /*15d0*/  @P0 IMAD.WIDE R4, R27, 0x4, R4 ;  /* 0x000000041b040825 */ /* 0x001fca00078e0204 */
[----:B------:R-:W2:Y:S04]  /*15e0*/  @P0 LDG.E R0, desc[UR6][R4.64] ;  /* 0x0000000604000981 */ /* 0x000ea8000c1e1900 */
[----:B------:R0:W2:Y:S01]  /*15f0*/  @P0 LDG.E R9, desc[UR6][R4.64+0x4] ;  /* 0x0000040604090981 */ /* 0x0000a2000c1e1900 */
[----:B------:R-:W-:Y:S01]  /*1600*/  ISETP.NE.U32.AND P1, PT, RZ, UR4, PT ;  /* 0x00000004ff007c0c */ /* 0x000fe2000bf25070 */
[----:B------:R-:W-:-:S03]  /*1610*/  IMAD.MOV.U32 R155, RZ, RZ, R26 ;  /* 0x000000ffff9b7224 */ /* 0x000fc600078e001a */
[----:B------:R-:W-:Y:S01]  /*1620*/  ISETP.NE.AND.EX P1, PT, RZ, UR5, PT, P1 ;  /* 0x00000005ff007c0c */ /* 0x000fe2000bf25310 */
[----:B0-----:R-:W-:-:S05]  /*1630*/  IMAD.MOV R4, RZ, RZ, -R8 ;  /* 0x000000ffff047224 */ /* 0x001fca00078e0a08 */
[----:B------:R-:W-:-:S07]  /*1640*/  VIMNMX R4, RZ, R4, !PT ;  /* 0x00000004ff047248 */ /* 0x000fce0007fe0100 */
[----:B------:R-:W-:-:S04]  /*1650*/  @P1 IADD3 R6, P2, R28, UR4, RZ ;  /* 0x000000041c061c10 */ /* 0x000fc8000ff5e0ff */
[----:B------:R-:W-:-:S05]  /*1660*/  @P1 IADD3.X R7, R30, UR5, RZ, P2, !PT ;  /* 0x000000051e071c10 */ /* 0x000fca00097fe4ff */
[----:B------:R0:W5:Y:S01]  /*1670*/  @P1 LDG.E R155, desc[UR6][R6.64] ;  /* 0x00000006069b1981 */ /* 0x000162000c1e1900 */
[----:B--2---:R-:W-:-:S05]  /*1680*/  @P0 IADD3 R25, -R0, R9, RZ ;  /* 0x0000000900190210 */ /* 0x004fca0007ffe1ff */
[----:B------:R-:W-:-:S04]  /*1690*/  IMAD.IADD R161, R8, 0x1, R25 ;  /* 0x0000000108a17824 */ /* 0x000fc800078e0219 */
[----:B------:R-:W-:-:S04]  /*16a0*/  VIADD R0, R161, 0xaf ;  /* 0x000000afa1007836 */ /* 0x000fc80000000000 */
[----:B------:R-:W-:-:S05]  /*16b0*/  IMAD.HI R0, R0, 0x2e8ba2e9, RZ ;  /* 0x2e8ba2e900007827 */ /* 0x000fca00078e02ff */
[----:B------:R-:W-:-:S04]  /*16c0*/  SHF.R.U32.HI R163, RZ, 0x1f, R0 ;  /* 0x0000001fffa37819 */ /* 0x000fc80000011600 */
[----:B------:R-:W-:-:S05]  /*16d0*/  LEA.HI.SX32 R163, R0, R163, 0x1b ;  /* 0x000000a300a37211 */ /* 0x000fca00078fdaff */
[----:B------:R-:W-:-:S05]  /*16e0*/  IMAD R0, R163, 0xb0, -R8 ;  /* 0x000000b0a3007824 */ /* 0x000fca00078e0a08 */
[----:B------:R-:W-:-:S04]  /*16f0*/  VIMNMX R3, R0, R25, PT ;  /* 0x0000001900037248 */ /* 0x000fc80003fe0100 */
[----:B------:R-:W-:Y:S01]  /*1700*/  ISETP.GT.AND P0, PT, R3, R4, PT ;  /* 0x000000040300720c */ /* 0x000fe20003f04270 */
[----:B------:R-:W-:-:S05]  /*1710*/  IMAD.WIDE.U32 R4, R4, -0x45d1745d, RZ ;  /* 0xba2e8ba304047825 */ /* 0x000fca00078e00ff */
[----:B------:R-:W-:-:S04]  /*1720*/  SHF.R.U32.HI R129, RZ, 0x7, R5 ;  /* 0x00000007ff817819 */ /* 0x000fc80000011605 */
[----:B------:R-:W-:-:S03]  /*1730*/  MOV R24, R129 ;  /* 0x0000008100187202 */ /* 0x000fc60000000f00 */
[----:B------:R-:W-:-:S04]  /*1740*/  @P0 VIADD R0, R3, 0xaf ;  /* 0x000000af03000836 */ /* 0x000fc80000000000 */
[----:B------:R-:W-:-:S05]  /*1750*/  @P0 IMAD.HI R0, R0, 0x2e8ba2e9, RZ ;  /* 0x2e8ba2e900000827 */ /* 0x000fca00078e02ff */
[----:B------:R-:W-:-:S04]  /*1760*/  @P0 SHF.R.U32.HI R3, RZ, 0x1f, R0 ;  /* 0x0000001fff030819 */ /* 0x000fc80000011600 */
[----:B------:R-:W-:Y:S02]  /*1770*/  @P0 LEA.HI.SX32 R24, R0, R3, 0x1b ;  /* 0x0000000300180211 */ /* 0x000fe400078fdaff */
[----:B------:R-:W-:Y:S02]  /*1780*/  PLOP3.LUT P0, PT, PT, PT, PT, 0x80, 0x0 ;  /* 0x000000000000781c */ /* 0x000fe40003f0f070 */
[----:B------:R-:W-:-:S13]  /*1790*/  ISETP.GT.AND P1, PT, R24, R129, PT ;  /* 0x000000811800720c */ /* 0x000fda0003f24270 */
[----:B0-----:R-:W-:Y:S05]  /*17a0*/  @!P1 BRA `(.L_x_449) ;  /* 0x000000a000ec9947 */ /* 0x001fea0003800000 */
[----:B------:R-:W-:Y:S01]  /*17b0*/  VIADD R0, R2, 0x1e400 ;  /* 0x0001e40002007836 */ /* 0x000fe20000000000 */
[----:B------:R-:W-:Y:S04]  /*17c0*/  BSSY B6, `(.L_x_450) ;  /* 0x0000013000067945 */ /* 0x000fe80003800000 */
[----:B------:R-:W-:-:S13]  /*17d0*/  LOP3.LUT P0, RZ, R0, 0x3ff, RZ, 0xc0, !PT ;  /* 0x000003ff00ff7812 */ /* 0x000fda000780c0ff */
[----:B------:R-:W-:Y:S05]  /*17e0*/  @!P0 BRA `(.L_x_451) ;  /* 0x0000000000408947 */ /* 0x000fea0003800000 */
[----:B------:R-:W-:Y:S01]  /*17f0*/  MOV R0, 0x0 ;  /* 0x0000000000007802 */ /* 0x000fe20000000f00 */
[----:B------:R-:W-:Y:S01]  /*1800*/  ULDC.64 UR4, c[0x4][0xa0] ;  /* 0x0100280000047ab9 */ /* 0x000fe20000000a00 */
[----:B------:R-:W-:Y:S01]  /*1810*/  ULDC.64 UR6, c[0x4][0x38] ;  /* 0x01000e0000067ab9 */ /* 0x000fe20000000a00 */
[----:B------:R-:W-:Y:S01]  /*1820*/  IMAD.U32 R4, RZ, RZ, UR4 ;  /* 0x00000004ff047e24 */ /* 0x000fe2000f8e00ff */
[----:B------:R0:W1:Y:S01]  /*1830*/  LDC.64 R14, c[0x4][R0] ;  /* 0x01000000000e7b82 */ /* 0x0000620000000a00 */
[----:B------:R-:W-:Y:S01]  /*1840*/  IMAD.U32 R5, RZ, RZ, UR5 ;  /* 0x00000005ff057e24 */ /* 0x000fe2000f8e00ff */
[----:B------:R-:W-:Y:S01]  /*1850*/  ULDC.64 UR4, c[0x4][0xa8] ;  /* 0x01002a0000047ab9 */ /* 0x000fe20000000a00 */
[----:B------:R-:W-:Y:S01]  /*1860*/  IMAD.U32 R10, RZ, RZ, UR6 ;  /* 0x00000006ff0a7e24 */ /* 0x000fe2000f8e00ff */
[----:B------:R-:W-:Y:S01]  /*1870*/  MOV R7, UR5 ;  /* 0x0000000500077c02 */ /* 0x000fe20008000f00 */
[----:B------:R-:W-:Y:S01]  /*1880*/  IMAD.U32 R6, RZ, RZ, UR4 ;  /* 0x00000004ff067e24 */ /* 0x000fe2000f8e00ff */
[----:B------:R-:W-:Y:S01]  /*1890*/  MOV R13, RZ ;  /* 0x000000ff000d7202 */ /* 0x000fe20000000f00 */
[----:B------:R-:W-:-:S02]  /*18a0*/  IMAD.U32 R11, RZ, RZ, UR7 ;  /* 0x00000007ff0b7e24 */ /* 0x000fc4000f8e00ff */
[----:B------:R-:W-:Y:S02]  /*18b0*/  IMAD.MOV.U32 R8, RZ, RZ, 0x70 ;  /* 0x00000070ff087424 */ /* 0x000fe400078e00ff */
[----:B0-----:R-:W-:-:S07]  /*18c0*/  IMAD.MOV.U32 R12, RZ, RZ, 0x1 ;  /* 0x00000001ff0c7424 */ /* 0x001fce00078e00ff */
[----:B------:R-:W-:-:S07]  /*18d0*/  LEPC R20, `(.L_x_451) ;  /* 0x000000001014794e */ /* 0x000fce0000000000 */
[----:B-1---5:R-:W-:Y:S05]  /*18e0*/  CALL.ABS.NOINC R14 ;  /* 0x000000000e007343 */ /* 0x022fea0003c00000 */
.L_x_451:
[----:B------:R-:W-:Y:S05]  /*18f0*/  BSYNC B6 ;  /* 0x0000000000067941 */ /* 0x000fea0003800000 */
.L_x_450:
        /* <DEDUP_REMOVED lines=20> */
.L_x_453:
[----:B------:R-:W-:Y:S05]  /*1a40*/  BSYNC B6 ;  /* 0x0000000000067941 */ /* 0x000fea0003800000 */
.L_x_452:
[----:B------:R-:W2:Y:S01]  /*1a50*/  LDL.LU R21, [R1] ;  /* 0x0000000001157983 */ /* 0x000ea20000300800 */
[----:B------:R-:W-:Y:S01]  /*1a60*/  ULDC.64 UR4, c[0x0][0x9f8] ;  /* 0x00027e0000047ab9 */ /* 0x000fe20000000a00 */
[----:B------:R-:W-:Y:S01]  /*1a70*/  ULDC.64 UR6, c[0x0][0x208] ;  /* 0x0000820000067ab9 */ /* 0x000fe20000000a00 */
[----:B------:R-:W-:Y:S01]  /*1a80*/  ISETP.NE.U32.AND P0, PT, RZ, UR4, PT ;  /* 0x00000004ff007c0c */ /* 0x000fe2000bf05070 */
[----:B------:R-:W0:Y:S01]  /*1a90*/  LDC R11, c[0x0][0x3d4] ;  /* 0x0000f500ff0b7b82 */ /* 0x000e220000000800 */
[----:B------:R-:W3:Y:S02]  /*1aa0*/  LDL R36, [R1+0x34] ;  /* 0x0000340001247983 */ /* 0x000ee40000100800 */
[----:B------:R-:W-:Y:S02]  /*1ab0*/  ISETP.NE.AND.EX P0, PT, RZ, UR5, PT, P0 ;  /* 0x00000005ff007c0c */ /* 0x000fe4000bf05300 */
[----:B------:R-:W4:Y:S03]  /*1ac0*/  LDL R37, [R1+0x38] ;  /* 0x0000380001257983 */ /* 0x000f260000100800 */
[----:B------:R-:W1:Y:S01]  /*1ad0*/  LDC R0, c[0x0][0x428] ;  /* 0x00010a00ff007b82 */ /* 0x000e620000000800 */
[----:B------:R-:W4:Y:S07]  /*1ae0*/  LDL R35, [R1+0x5c] ;  /* 0x00005c0001237983 */ /* 0x000f2e0000100800 */
[----:B------:R-:W-:Y:S01]  /*1af0*/  @P0 IADD3 R4, P1, R28, UR4, RZ ;  /* 0x000000041c040c10 */ /* 0x000fe2000ff3e0ff */
[----:B------:R-:W-:Y:S01]  /*1b00*/  IMAD.IADD R123, R29, 0x1, R26 ;  /* 0x000000011d7b7824 */ /* 0x000fe200078e021a */
[----:B------:R-:W1:Y:S01]  /*1b10*/  S2R R20, SR_TID.X ;  /* 0x0000000000147919 */ /* 0x000e620000002100 */
[----:B------:R-:W1:Y:S01]  /*1b20*/  LDC.64 R96, c[0x0][0x2f0] ;  /* 0x0000bc00ff607b82 */ /* 0x000e620000000a00 */
[----:B------:R-:W-:Y:S01]  /*1b30*/  @P0 IADD3.X R5, R30, UR5, RZ, P1, !PT ;  /* 0x000000051e050c10 */ /* 0x000fe20008ffe4ff */
[----:B------:R-:W-:-:S04]  /*1b40*/  ULDC.64 UR4, c[0x0][0x2f8] ;  /* 0x0000be0000047ab9 */ /* 0x000fc80000000a00 */
[----:B------:R1:W3:Y:S01]  /*1b50*/  @P0 LDG.E R27, desc[UR6][R4.64] ;  /* 0x00000006041b0981 */ /* 0x0002e2000c1e1900 */
[----:B0-----:R-:W-:Y:S01]  /*1b60*/  ISETP.GE.AND P2, PT, R16, R11, PT ;  /* 0x0000000b1000720c */ /* 0x001fe20003f46270 */
[----:B------:R-:W-:Y:S01]  /*1b70*/  ULDC.64 UR6, c[0x0][0xa08] ;  /* 0x0002820000067ab9 */ /* 0x000fe20000000a00 */
[----:B------:R-:W-:Y:S01]  /*1b80*/  SHF.R.S32.HI R13, RZ, 0x1f, R123 ;  /* 0x0000001fff0d7819 */ /* 0x000fe2000001147b */
[----:B------:R-:W0:Y:S01]  /*1b90*/  LDC.64 R106, c[0x0][0x3d8] ;  /* 0x0000f600ff6a7b82 */ /* 0x000e220000000a00 */
[----:B------:R-:W-:Y:S02]  /*1ba0*/  SHF.R.S32.HI R19, RZ, 0x1f, R18 ;  /* 0x0000001fff137819 */ /* 0x000fe40000011412 */
[----:B-1----:R-:W-:-:S05]  /*1bb0*/  ISETP.NE.AND P0, PT, R0, 0x1, PT ;  /* 0x000000010000780c */ /* 0x002fca0003f05270 */
[----:B------:R-:W1:Y:S01]  /*1bc0*/  LDC.64 R112, c[0x0][0x3e8] ;  /* 0x0000fa00ff707b82 */ /* 0x000e620000000a00 */
[----:B------:R-:W-:-:S07]  /*1bd0*/  IMAD R6, R13, R96, RZ ;  /* 0x000000600d067224 */ /* 0x000fce00078e02ff */
[----:B------:R-:W1:Y:S01]  /*1be0*/  @P0 LDC R3, c[0x0][0x42c] ;  /* 0x00010b00ff030b82 */ /* 0x000e620000000800 */
[----:B------:R-:W-:Y:S01]  /*1bf0*/  IMAD.WIDE.U32 R4, R123, R96, RZ ;  /* 0x000000607b047225 */ /* 0x000fe200078e00ff */
[----:B------:R-:W-:-:S06]  /*1c00*/  SHF.R.U32.HI R20, RZ, 0x7, R20 ;  /* 0x00000007ff147819 */ /* 0x000fcc0000011614 */
[----:B------:R-:W1:Y:S01]  /*1c10*/  @P0 LDC R7, c[0x0][0x430] ;  /* 0x00010c00ff070b82 */ /* 0x000e620000000800 */
[----:B------:R-:W-:Y:S01]  /*1c20*/  ISETP.NE.AND P6, PT, R20, 0x1, PT ;  /* 0x000000011400780c */ /* 0x000fe20003fc5270 */
[----:B0-----:R-:W-:-:S04]  /*1c30*/  IMAD.WIDE.U32 R102, R22, R106, R18 ;  /* 0x0000006a16667225 */ /* 0x001fc800078e0012 */
[----:B-1----:R-:W-:-:S04]  /*1c40*/  @P0 IMAD.HI.U32 R0, R158, R3, RZ ;  /* 0x000000039e000227 */ /* 0x002fc800078e00ff */
[----:B------:R-:W-:Y:S01]  /*1c50*/  IMAD R3, R123, R97, R6 ;  /* 0x000000617b037224 */ /* 0x000fe200078e0206 */
[----:B------:R-:W-:-:S03]  /*1c60*/  @P0 SHF.R.U32.HI R158, RZ, R7, R0 ;  /* 0x00000007ff9e0219 */ /* 0x000fc60000011600 */
[----:B------:R-:W-:Y:S01]  /*1c70*/  IMAD.IADD R5, R5, 0x1, R3 ;  /* 0x0000000105057824 */ /* 0x000fe200078e0203 */
[----:B------:R-:W-:Y:S02]  /*1c80*/  ISETP.NE.U32.AND P0, PT, RZ, UR6, PT ;  /* 0x00000006ff007c0c */ /* 0x000fe4000bf05070 */
[----:B------:R-:W-:Y:S01]  /*1c90*/  SHF.R.S32.HI R6, RZ, 0x1f, R158 ;  /* 0x0000001fff067819 */ /* 0x000fe2000001149e */
[----:B------:R-:W-:Y:S01]  /*1ca0*/  IMAD.WIDE.U32 R4, R158, UR4, R4 ;  /* 0x000000049e047c25 */ /* 0x000fe2000f8e0004 */
[----:B------:R-:W-:-:S03]  /*1cb0*/  ISETP.NE.AND.EX P0, PT, RZ, UR7, PT, P0 ;  /* 0x00000007ff007c0c */ /* 0x000fc6000bf05300 */
[----:B------:R-:W-:-:S04]  /*1cc0*/  IMAD R3, R6, UR4, RZ ;  /* 0x0000000406037c24 */ /* 0x000fc8000f8e02ff */
[----:B------:R-:W-:Y:S01]  /*1cd0*/  IMAD R3, R158, UR5, R3 ;  /* 0x000000059e037c24 */ /* 0x000fe2000f8e0203 */
[----:B------:R-:W-:-:S03]  /*1ce0*/  ULDC.64 UR4, c[0x0][0x300] ;  /* 0x0000c00000047ab9 */ /* 0x000fc60000000a00 */
[----:B------:R-:W-:Y:S01]  /*1cf0*/  IMAD.IADD R5, R5, 0x1, R3 ;  /* 0x0000000105057824 */ /* 0x000fe200078e0203 */
[----:B--2---:R-:W-:-:S04]  /*1d00*/  LOP3.LUT R21, R21, 0xfffffffe, RZ, 0xc0, !PT ;  /* 0xfffffffe15157812 */ /* 0x004fc800078ec0ff */
[----:B------:R-:W-:-:S05]  /*1d10*/  @P2 LOP3.LUT R21, R21, 0x1, RZ, 0xfc, !PT ;  /* 0x0000000115152812 */ /* 0x000fca00078efcff */
[----:B------:R0:W-:Y:S04]  /*1d20*/  STL [R1], R21 ;  /* 0x0000001501007387 */ /* 0x0001e80000100800 */
[----:B------:R-:W2:Y:S04]  /*1d30*/  LDL R31, [R1+0x58] ;  /* 0x00005800011f7983 */ /* 0x000ea80000100800 */
[----:B------:R-:W2:Y:S04]  /*1d40*/  LDL R33, [R1+0x48] ;  /* 0x0000480001217983 */ /* 0x000ea80000100800 */
[----:B------:R-:W2:Y:S04]  /*1d50*/  LDL R34, [R1+0x4c] ;  /* 0x00004c0001227983 */ /* 0x000ea80000100800 */
[----:B------:R-:W2:Y:S01]  /*1d60*/  LDL R29, [R1+0x3c] ;  /* 0x00003c00011d7983 */ /* 0x000ea20000100800 */
[----:B---3--:R-:W-:-:S03]  /*1d70*/  SHF.R.S32.HI R0, RZ, 0x1f, R27 ;  /* 0x0000001fff007819 */ /* 0x008fc6000001141b */
[----:B------:R-:W3:Y:S01]  /*1d80*/  LDL R26, [R1+0x54] ;  /* 0x00005400011a7983 */ /* 0x000ee20000100800 */
[----:B------:R-:W-:Y:S02]  /*1d90*/  SEL R9, R27, RZ, !P0 ;  /* 0x000000ff1b097207 */ /* 0x000fe40004000000 */
[----:B------:R-:W-:Y:S01]  /*1da0*/  SEL R8, R0, RZ, !P0 ;  /* 0x000000ff00087207 */ /* 0x000fe20004000000 */
[----:B------:R-:W3:Y:S02]  /*1db0*/  LDL R27, [R1+0x44] ;  /* 0x00004400011b7983 */ /* 0x000ee40000100800 */
[----:B------:R-:W-:Y:S02]  /*1dc0*/  IMAD.WIDE.U32 R98, R9, UR4, R4 ;  /* 0x0000000409627c25 */ /* 0x000fe4000f8e0004 */
[----:B0-----:R-:W3:Y:S02]  /*1dd0*/  LDL R21, [R1+0x6c] ;  /* 0x00006c0001157983 */ /* 0x001ee40000100800 */
[----:B------:R-:W-:-:S02]  /*1de0*/  IMAD R0, R8, UR4, RZ ;  /* 0x0000000408007c24 */ /* 0x000fc4000f8e02ff */
[----:B------:R-:W3:Y:S02]  /*1df0*/  LDL R14, [R1+0x68] ;  /* 0x00006800010e7983 */ /* 0x000ee40000100800 */
[----:B------:R-:W-:Y:S01]  /*1e00*/  IMAD R15, R9, UR5, R0 ;  /* 0x00000005090f7c24 */ /* 0x000fe2000f8e0200 */
[----:B------:R-:W-:Y:S05]  /*1e10*/  @!P6 WARPSYNC.ALL ;  /* 0x000000000000e948 */ /* 0x000fea0003800000 */
[----:B------:R-:W3:Y:S01]  /*1e20*/  LDL R12, [R1+0x64] ;  /* 0x00006400010c7983 */ /* 0x000ee20000100800 */
[----:B------:R-:W-:Y:S01]  /*1e30*/  ULDC.64 UR4, c[0x0][0x320] ;  /* 0x0000c80000047ab9 */ /* 0x000fe20000000a00 */
[----:B------:R-:W-:-:S02]  /*1e40*/  IMAD R0, R23, R106, RZ ;  /* 0x0000006a17007224 */ /* 0x000fc400078e02ff */
[----:B------:R-:W3:Y:S01]  /*1e50*/  LDL R30, [R1+0x40] ;  /* 0x00004000011e7983 */ /* 0x000ee20000100800 */
[----:B------:R-:W-:Y:S02]  /*1e60*/  IMAD R3, R6, UR4, RZ ;  /* 0x0000000406037c24 */ /* 0x000fe4000f8e02ff */
[C---:B------:R-:W-:Y:S01]  /*1e70*/  IMAD.WIDE.U32 R4, R158.reuse, UR4, R16 ;  /* 0x000000049e047c25 */ /* 0x040fe2000f8e0010 */
[----:B------:R-:W3:Y:S03]  /*1e80*/  LDL R32, [R1+0x30] ;  /* 0x0000300001207983 */ /* 0x000ee60000100800 */
[----:B------:R-:W-:Y:S01]  /*1e90*/  IMAD R3, R158, UR5, R3 ;  /* 0x000000059e037c24 */ /* 0x000fe2000f8e0203 */
[----:B------:R-:W3:Y:S01]  /*1ea0*/  LDL R28, [R1+0x50] ;  /* 0x00005000011c7983 */ /* 0x000ee20000100800 */
[----:B------:R-:W-:Y:S01]  /*1eb0*/  ULDC.64 UR4, c[0x0][0x328] ;  /* 0x0000ca0000047ab9 */ /* 0x000fe20000000a00 */
[----:B------:R-:W-:-:S02]  /*1ec0*/  IMAD R7, R22, R107, R0 ;  /* 0x0000006b16077224 */ /* 0x000fc400078e0200 */
[----:B------:R-:W-:Y:S01]  /*1ed0*/  IMAD.IADD R101, R5, 0x1, R3 ;  /* 0x0000000105657824 */ /* 0x000fe200078e0203 */
[----:B------:R-:W-:Y:S01]  /*1ee0*/  SEL R3, R11, RZ, P2 ;  /* 0x000000ff0b037207 */ /* 0x000fe20001000000 */
[----:B------:R-:W-:-:S04]  /*1ef0*/  IMAD R0, R8, UR4, RZ ;  /* 0x0000000408007c24 */ /* 0x000fc8000f8e02ff */
[----:B------:R-:W-:Y:S01]  /*1f00*/  IMAD.IADD R3, R16, 0x1, R3 ;  /* 0x0000000110037824 */ /* 0x000fe200078e0203 */
[----:B------:R-:W-:Y:S01]  /*1f10*/  MOV R100, R4 ;  /* 0x0000000400647202 */ /* 0x000fe20000000f00 */
[----:B------:R-:W-:Y:S02]  /*1f20*/  IMAD R41, R9, UR5, R0 ;  /* 0x0000000509297c24 */ /* 0x000fe4000f8e0200 */
[----:B------:R-:W-:Y:S01]  /*1f30*/  IMAD.WIDE.U32 R4, R22, R106, R16 ;  /* 0x0000006a16047225 */ /* 0x000fe200078e0010 */
[----:B------:R-:W-:-:S03]  /*1f40*/  SHF.R.S32.HI R0, RZ, 0x1f, R3 ;  /* 0x0000001fff007819 */ /* 0x000fc60000011403 */
[-C--:B------:R-:W-:Y:S01]  /*1f50*/  IMAD R6, R23, R112.reuse, RZ ;  /* 0x0000007017067224 */ /* 0x080fe200078e02ff */
[----:B------:R-:W-:Y:S01]  /*1f60*/  LEA.HI R10, R0, R3, RZ, 0x3 ;  /* 0x00000003000a7211 */ /* 0x000fe200078f18ff */
[----:B------:R-:W-:Y:S02]  /*1f70*/  IMAD.IADD R103, R103, 0x1, R7 ;  /* 0x0000000167677824 */ /* 0x000fe400078e0207 */
[----:B------:R-:W-:Y:S02]  /*1f80*/  IMAD.IADD R5, R7, 0x1, R5 ;  /* 0x0000000107057824 */ /* 0x000fe400078e0205 */
[C---:B------:R-:W-:Y:S02]  /*1f90*/  IMAD R7, R22.reuse, R113, R6 ;  /* 0x0000007116077224 */ /* 0x040fe400078e0206 */
[----:B------:R-:W-:Y:S01]  /*1fa0*/  IMAD.WIDE.U32 R110, R22, R112, R16 ;  /* 0x00000070166e7225 */ /* 0x000fe200078e0010 */
[----:B------:R-:W-:-:S03]  /*1fb0*/  LOP3.LUT R6, R36, 0x38, R10, 0xf8, !PT ;  /* 0x0000003824067812 */ /* 0x000fc600078ef80a */
[----:B------:R-:W-:Y:S01]  /*1fc0*/  IMAD.WIDE.U32 R108, R22, R112, R18 ;  /* 0x00000070166c7225 */ /* 0x000fe200078e0012 */
[----:B------:R-:W-:-:S03]  /*1fd0*/  IADD3 R111, R7, R111, RZ ;  /* 0x0000006f076f7210 */ /* 0x000fc60007ffe0ff */
[----:B------:R-:W-:Y:S01]  /*1fe0*/  IMAD.IADD R109, R109, 0x1, R7 ;  /* 0x000000016d6d7824 */ /* 0x000fe200078e0207 */
[----:B------:R-:W-:-:S04]  /*1ff0*/  LEA.HI R0, R0, R3, RZ, 0x6 ;  /* 0x0000000300007211 */ /* 0x000fc800078f30ff */
[----:B------:R-:W-:Y:S02]  /*2000*/  SHF.R.S32.HI R3, RZ, 0x6, R0 ;  /* 0x00000006ff037819 */ /* 0x000fe40000011400 */
[----:B----4-:R-:W-:-:S04]  /*2010*/  LOP3.LUT R0, R37, 0x38, R10, 0xf8, !PT ;  /* 0x0000003825007812 */ /* 0x010fc800078ef80a */
[----:B------:R-:W-:Y:S01]  /*2020*/  LOP3.LUT R0, R0, R35, RZ, 0x3c, !PT ;  /* 0x0000002300007212 */ /* 0x000fe200078e3cff */
[----:B------:R-:W-:Y:S01]  /*2030*/  IMAD.WIDE.U32 R100, R9, UR4, R100 ;  /* 0x0000000409647c25 */ /* 0x000fe2000f8e0064 */
[----:B-----5:R-:W-:Y:S01]  /*2040*/  SHF.R.S32.HI R9, RZ, 0x1f, R155 ;  /* 0x0000001fff097819 */ /* 0x020fe2000001149b */
[----:B------:R-:W-:Y:S01]  /*2050*/  ULDC UR4, c[0x0][0x2e4] ;  /* 0x0000b90000047ab9 */ /* 0x000fe20000000800 */
[C---:B------:R-:W-:Y:S02]  /*2060*/  SHF.L.U64.HI R115, R96.reuse, 0x5, R97 ;  /* 0x0000000560737819 */ /* 0x040fe40000010261 */
[----:B------:R-:W-:-:S05]  /*2070*/  SHF.L.U32 R114, R96, 0x5, RZ ;  /* 0x0000000560727819 */ /* 0x000fca00000006ff */
[C---:B------:R-:W-:Y:S01]  /*2080*/  IMAD.WIDE.U32 R116, R22.reuse, R96, R114 ;  /* 0x0000006016747225 */ /* 0x040fe200078e0072 */
[----:B------:R-:W-:Y:S02]  /*2090*/  IADD3 R122, P0, R22, R123, RZ ;  /* 0x0000007b167a7210 */ /* 0x000fe40007f1e0ff */
[----:B------:R-:W-:-:S03]  /*20a0*/  IADD3 R127, P1, R114, R116, RZ ;  /* 0x00000074727f7210 */ /* 0x000fc60007f3e0ff */
[----:B------:R-:W-:Y:S01]  /*20b0*/  IMAD.X R123, R23, 0x1, R13, P0 ;  /* 0x00000001177b7824 */ /* 0x000fe200000e060d */
[----:B------:R-:W-:Y:S01]  /*20c0*/  IADD3 R130, P0, R127, R114, RZ ;  /* 0x000000727f827210 */ /* 0x000fe20007f1e0ff */
[----:B------:R-:W-:Y:S01]  /*20d0*/  IMAD.WIDE.U32 R118, R22, R96, R16 ;  /* 0x0000006016767225 */ /* 0x000fe200078e0010 */
[----:B------:R-:W-:-:S03]  /*20e0*/  SHF.L.U64.HI R144, R96, 0x6, R97 ;  /* 0x0000000660907819 */ /* 0x000fc60000010261 */
[----:B------:R-:W-:Y:S01]  /*20f0*/  IMAD.IADD R15, R99, 0x1, R15 ;  /* 0x00000001630f7824 */ /* 0x000fe200078e020f */
[----:B------:R-:W-:Y:S01]  /*2100*/  SHF.L.U64.HI R139, R96, 0x7, R97 ;  /* 0x00000007608b7819 */ /* 0x000fe20000010261 */
[-C--:B------:R-:W-:Y:S01]  /*2110*/  IMAD.WIDE.U32 R104, R155, R106.reuse, R4 ;  /* 0x0000006a9b687225 */ /* 0x080fe200078e0004 */
[C-C-:B------:R-:W-:Y:S02]  /*2120*/  SHF.L.U64.HI R38, R106.reuse, 0x5, R107.reuse ;  /* 0x000000056a267819 */ /* 0x140fe4000001026b */
[C-C-:B------:R-:W-:Y:S01]  /*2130*/  SHF.L.U64.HI R37, R106.reuse, 0x6, R107.reuse ;  /* 0x000000066a257819 */ /* 0x140fe2000001026b */
[----:B------:R-:W-:Y:S01]  /*2140*/  IMAD R39, R97, 0xb0, RZ ;  /* 0x000000b061277824 */ /* 0x000fe200078e02ff */
[----:B------:R-:W-:Y:S01]  /*2150*/  SHF.L.U64.HI R36, R106, 0x7, R107 ;  /* 0x000000076a247819 */ /* 0x000fe2000001026b */
[----:B------:R-:W-:Y:S01]  /*2160*/  IMAD R143, R107, 0xb0, RZ ;  /* 0x000000b06b8f7824 */ /* 0x000fe200078e02ff */
[----:B------:R-:W-:Y:S01]  /*2170*/  SHF.L.U64.HI R120, R112, 0x7, R113 ;  /* 0x0000000770787819 */ /* 0x000fe20000010271 */
[----:B------:R-:W-:Y:S01]  /*2180*/  IMAD.SHL.U32 R35, R106, 0x20, RZ ;  /* 0x000000206a237824 */ /* 0x000fe200078e00ff */
[----:B------:R-:W-:Y:S01]  /*2190*/  IADD3 R13, P2, R98, 0x40, RZ ;  /* 0x00000040620d7810 */ /* 0x000fe20007f5e0ff */
[----:B------:R-:W-:-:S04]  /*21a0*/  IMAD.WIDE.U32 R102, R155, R106, R102 ;  /* 0x0000006a9b667225 */ /* 0x000fc800078e0066 */
[----:B------:R-:W-:Y:S02]  /*21b0*/  IMAD R5, R113, 0xb0, RZ ;  /* 0x000000b071057824 */ /* 0x000fe400078e02ff */
[----:B------:R-:W-:Y:S02]  /*21c0*/  IMAD.SHL.U32 R121, R112, 0x80, RZ ;  /* 0x0000008070797824 */ /* 0x000fe400078e00ff */
[----:B------:R-:W-:-:S04]  /*21d0*/  IMAD.WIDE.U32 R108, R155, R112, R108 ;  /* 0x000000709b6c7225 */ /* 0x000fc800078e006c */
[----:B------:R-:W-:-:S04]  /*21e0*/  IMAD.WIDE.U32 R110, R155, R112, R110 ;  /* 0x000000709b6e7225 */ /* 0x000fc800078e006e */
[----:B------:R-:W-:Y:S01]  /*21f0*/  VIADD R162, R20, 0x8 ;  /* 0x0000000814a27836 */ /* 0x000fe20000000000 */
[----:B------:R-:W-:Y:S01]  /*2200*/  LOP3.LUT R20, R10, 0xfffffff8, RZ, 0xc0, !PT ;  /* 0xfffffff80a147812 */ /* 0x000fe200078ec0ff */
[----:B------:R-:W-:Y:S01]  /*2210*/  IMAD.WIDE.U32 R158, R96, 0xb0, RZ ;  /* 0x000000b0609e7825 */ /* 0x000fe200078e00ff */
[----:B------:R-:W-:Y:S02]  /*2220*/  SHF.R.S32.HI R146, RZ, 0x1f, R225 ;  /* 0x0000001fff927819 */ /* 0x000fe400000114e1 */
[----:B------:R-:W-:Y:S02]  /*2230*/  SHF.R.S32.HI R145, RZ, 0x1f, R226 ;  /* 0x0000001fff917819 */ /* 0x000fe400000114e2 */
[----:B------:R-:W-:Y:S02]  /*2240*/  IADD3 R39, R159, R39, RZ ;  /* 0x000000279f277210 */ /* 0x000fe40007ffe0ff */
[----:B--2---:R-:W-:Y:S02]  /*2250*/  LOP3.LUT R7, R6, R31, RZ, 0x3c, !PT ;  /* 0x0000001f06077212 */ /* 0x004fe400078e3cff */
[----:B------:R-:W0:Y:S01]  /*2260*/  S2R R31, SR_TID.X ;  /* 0x00000000001f7919 */ /* 0x000e220000002100 */
[----:B------:R-:W-:-:S04]  /*2270*/  IMAD R150, R3, 0x2c00, R33 ;  /* 0x00002c0003967824 */ /* 0x000fc800078e0221 */
[----:B------:R-:W-:Y:S02]  /*2280*/  IMAD.IADD R150, R150, 0x1, R7 ;  /* 0x0000000196967824 */ /* 0x000fe400078e0207 */
[----:B------:R-:W-:Y:S01]  /*2290*/  IMAD R151, R3, 0x2c00, R34 ;  /* 0x00002c0003977824 */ /* 0x000fe200078e0222 */
[----:B---3--:R-:W-:Y:S02]  /*22a0*/  SHF.R.U32.HI R138, RZ, 0x3, R27 ;  /* 0x00000003ff8a7819 */ /* 0x008fe4000001161b */
[----:B------:R-:W-:Y:S01]  /*22b0*/  LOP3.LUT R7, R27, 0x38, R10, 0xf8, !PT ;  /* 0x000000381b077812 */ /* 0x000fe200078ef80a */
[----:B0-----:R-:W-:-:S05]  /*22c0*/  VIADD R31, R31, 0xffffff80 ;  /* 0xffffff801f1f7836 */ /* 0x001fca0000000000 */
[----:B------:R-:W-:-:S04]  /*22d0*/  SHF.R.S32.HI R27, RZ, 0x1f, R31 ;  /* 0x0000001fff1b7819 */ /* 0x000fc8000001141f */
[----:B------:R-:W-:Y:S01]  /*22e0*/  LEA.HI R27, R27, R31, RZ, 0x6 ;  /* 0x0000001f1b1b7211 */ /* 0x000fe200078f30ff */
[----:B------:R-:W-:Y:S01]  /*22f0*/  IMAD.IADD R151, R151, 0x1, R0 ;  /* 0x0000000197977824 */ /* 0x000fe200078e0200 */
[----:B------:R-:W-:-:S03]  /*2300*/  LOP3.LUT R0, R10, 0x38, RZ, 0xc0, !PT ;  /* 0x000000380a007812 */ /* 0x000fc600078ec0ff */
[----:B------:R-:W-:Y:S01]  /*2310*/  IMAD.SHL.U32 R27, R27, 0x8, RZ ;  /* 0x000000081b1b7824 */ /* 0x000fe200078e00ff */
[----:B------:R-:W-:-:S04]  /*2320*/  LOP3.LUT R0, R0, 0x1c0, R29, 0xf8, !PT ;  /* 0x000001c000007812 */ /* 0x000fc800078ef81d */
[----:B------:R-:W-:Y:S01]  /*2330*/  LOP3.LUT R27, R27, 0xfffffe00, RZ, 0xc0, !PT ;  /* 0xfffffe001b1b7812 */ /* 0x000fe200078ec0ff */
[C---:B------:R-:W-:Y:S02]  /*2340*/  IMAD R149, R3.reuse, 0x2c00, R26 ;  /* 0x00002c0003957824 */ /* 0x040fe400078e021a */
[C---:B------:R-:W-:Y:S02]  /*2350*/  IMAD R148, R3.reuse, 0x2c00, R21 ;  /* 0x00002c0003947824 */ /* 0x040fe400078e0215 */
[C---:B------:R-:W-:Y:S02]  /*2360*/  IMAD R154, R3.reuse, 0x2c00, R27 ;  /* 0x00002c00039a7824 */ /* 0x040fe400078e021b */
[----:B------:R-:W-:Y:S01]  /*2370*/  IMAD R147, R3, 0x2c00, R14 ;  /* 0x00002c0003937824 */ /* 0x000fe200078e020e */
[----:B------:R-:W-:Y:S01]  /*2380*/  LOP3.LUT R3, R0, R12, RZ, 0x3c, !PT ;  /* 0x0000000c00037212 */ /* 0x000fe200078e3cff */
[----:B------:R-:W-:-:S04]  /*2390*/  IMAD R0, R9, R106, RZ ;  /* 0x0000006a09007224 */ /* 0x000fc800078e02ff */
[----:B------:R-:W-:Y:S02]  /*23a0*/  IMAD R27, R155, R107, R0 ;  /* 0x0000006b9b1b7224 */ /* 0x000fe400078e0200 */
[----:B------:R-:W-:-:S04]  /*23b0*/  IMAD R0, R9, R112, RZ ;  /* 0x0000007009007224 */ /* 0x000fc800078e02ff */
[----:B------:R-:W-:Y:S02]  /*23c0*/  IMAD R21, R155, R113, R0 ;  /* 0x000000719b157224 */ /* 0x000fe400078e0200 */
[----:B------:R-:W-:Y:S02]  /*23d0*/  IMAD R0, R23, R96, RZ ;  /* 0x0000006017007224 */ /* 0x000fe400078e02ff */
[----:B------:R-:W-:Y:S02]  /*23e0*/  IMAD.IADD R154, R154, 0x1, R3 ;  /* 0x000000019a9a7824 */ /* 0x000fe400078e0203 */
[----:B------:R-:W-:-:S04]  /*23f0*/  IMAD R3, R22, R97, R0 ;  /* 0x0000006116037224 */ /* 0x000fc800078e0200 */
[----:B------:R-:W-:-:S04]  /*2400*/  IMAD.IADD R125, R3, 0x1, R117 ;  /* 0x00000001037d7824 */ /* 0x000fc800078e0275 */
[----:B------:R-:W-:-:S05]  /*2410*/  IMAD.X R126, R125, 0x1, R115, P1 ;  /* 0x000000017d7e7824 */ /* 0x000fca00008e0673 */
[-C--:B------:R-:W-:Y:S02]  /*2420*/  IADD3.X R128, R126, R115.reuse, RZ, P0, !PT ;  /* 0x000000737e807210 */ /* 0x080fe400007fe4ff */
[----:B------:R-:W-:Y:S01]  /*2430*/  IADD3 R136, P0, R130, R114, RZ ;  /* 0x0000007282887210 */ /* 0x000fe20007f1e0ff */
[----:B------:R-:W-:Y:S01]  /*2440*/  IMAD.IADD R124, R119, 0x1, R3 ;  /* 0x00000001777c7824 */ /* 0x000fe200078e0203 */
[----:B------:R-:W-:Y:S02]  /*2450*/  SHF.R.U32.HI R137, RZ, 0x3, R30 ;  /* 0x00000003ff897819 */ /* 0x000fe4000001161e */
[----:B------:R-:W-:Y:S02]  /*2460*/  IADD3.X R131, R128, R115, RZ, P0, !PT ;  /* 0x0000007380837210 */ /* 0x000fe400007fe4ff */
[----:B------:R-:W-:Y:S02]  /*2470*/  LOP3.LUT R8, R30, 0x38, R10, 0xf8, !PT ;  /* 0x000000381e087812 */ /* 0x000fe400078ef80a */
[----:B------:R-:W-:-:S02]  /*2480*/  IADD3 R14, P0, R98, R118, RZ ;  /* 0x00000076620e7210 */ /* 0x000fc40007f1e0ff */
[----:B------:R-:W-:Y:S01]  /*2490*/  LOP3.LUT R6, R32, 0x38, R10, 0xf8, !PT ;  /* 0x0000003820067812 */ /* 0x000fe200078ef80a */
[----:B------:R-:W-:Y:S01]  /*24a0*/  IMAD.SHL.U32 R33, R106, 0x80, RZ ;  /* 0x000000806a217824 */ /* 0x000fe200078e00ff */
[----:B------:R-:W-:Y:S01]  /*24b0*/  LOP3.LUT R7, R7, R138, RZ, 0x3c, !PT ;  /* 0x0000008a07077212 */ /* 0x000fe200078e3cff */
[----:B------:R-:W-:Y:S01]  /*24c0*/  IMAD.SHL.U32 R30, R112, 0x20, RZ ;  /* 0x00000020701e7824 */ /* 0x000fe200078e00ff */
[----:B------:R-:W-:Y:S01]  /*24d0*/  LOP3.LUT R8, R8, R137, RZ, 0x3c, !PT ;  /* 0x0000008908087212 */ /* 0x000fe200078e3cff */
[----:B------:R-:W-:Y:S01]  /*24e0*/  IMAD.SHL.U32 R29, R112, 0x40, RZ ;  /* 0x00000040701d7824 */ /* 0x000fe200078e00ff */
[----:B------:R-:W-:Y:S01]  /*24f0*/  LOP3.LUT R6, R6, R28, RZ, 0x3c, !PT ;  /* 0x0000001c06067212 */ /* 0x000fe200078e3cff */
[----:B------:R-:W-:Y:S01]  /*2500*/  IMAD.SHL.U32 R97, R11, 0x2, RZ ;  /* 0x000000020b617824 */ /* 0x000fe200078e00ff */
[----:B------:R-:W-:Y:S01]  /*2510*/  SHF.L.U32 R34, R106, 0x6, RZ ;  /* 0x000000066a227819 */ /* 0x000fe200000006ff */
[----:B------:R-:W-:Y:S01]  /*2520*/  IMAD.X R12, R124, 0x1, R15, P0 ;  /* 0x000000017c0c7824 */ /* 0x000fe200000e060f */
[--C-:B------:R-:W-:Y:S01]  /*2530*/  SHF.L.U64.HI R32, R112, 0x5, R113.reuse ;  /* 0x0000000570207819 */ /* 0x100fe20000010271 */
[----:B------:R-:W-:Y:S01]  /*2540*/  IMAD.WIDE.U32 R106, R106, 0xb0, RZ ;  /* 0x000000b06a6a7825 */ /* 0x000fe200078e00ff */
[----:B------:R-:W-:-:S02]  /*2550*/  SHF.L.U64.HI R31, R112, 0x6, R113 ;  /* 0x00000006701f7819 */ /* 0x000fc40000010271 */
[----:B------:R-:W-:Y:S01]  /*2560*/  IADD3 R141, P3, R136, R114, RZ ;  /* 0x00000072888d7210 */ /* 0x000fe20007f7e0ff */
[----:B------:R-:W-:Y:S01]  /*2570*/  IMAD.WIDE.U32 R112, R112, 0xb0, RZ ;  /* 0x000000b070707825 */ /* 0x000fe200078e00ff */
[----:B------:R-:W-:Y:S02]  /*2580*/  IADD3 R11, P4, R14, 0x40, RZ ;  /* 0x000000400e0b7810 */ /* 0x000fe40007f9e0ff */
[----:B------:R-:W-:Y:S01]  /*2590*/  IADD3 R149, R149, R6, RZ ;  /* 0x0000000695957210 */ /* 0x000fe20007ffe0ff */
[----:B------:R-:W-:Y:S01]  /*25a0*/  IMAD.IADD R148, R148, 0x1, R7 ;  /* 0x0000000194947824 */ /* 0x000fe200078e0207 */
[----:B------:R-:W-:Y:S01]  /*25b0*/  ISETP.GE.AND P0, PT, R16, UR4, PT ;  /* 0x0000000410007c0c */ /* 0x000fe2000bf06270 */
[----:B------:R-:W-:Y:S01]  /*25c0*/  IMAD.IADD R147, R147, 0x1, R8 ;  /* 0x0000000193937824 */ /* 0x000fe200078e0208 */
[----:B------:R-:W-:Y:S01]  /*25d0*/  ISETP.GE.AND P1, PT, R227, UR4, PT ;  /* 0x00000004e3007c0c */ /* 0x000fe2000bf26270 */
[----:B------:R-:W-:Y:S01]  /*25e0*/  IMAD.IADD R28, R103, 0x1, R27 ;  /* 0x00000001671c7824 */ /* 0x000fe200078e021b */
[----:B------:R-:W-:Y:S01]  /*25f0*/  SHF.R.S32.HI R10, RZ, 0x3, R10 ;  /* 0x00000003ff0a7819 */ /* 0x000fe2000001140a */
[----:B------:R-:W-:Y:S01]  /*2600*/  IMAD.IADD R26, R109, 0x1, R21 ;  /* 0x000000016d1a7824 */ /* 0x000fe200078e0215 */
[----:B------:R-:W-:Y:S01]  /*2610*/  SHF.R.S32.HI R9, RZ, 0x1f, R20 ;  /* 0x0000001fff097819 */ /* 0x000fe20000011414 */
[----:B------:R-:W-:Y:S01]  /*2620*/  IMAD.IADD R143, R107, 0x1, R143 ;  /* 0x000000016b8f7824 */ /* 0x000fe200078e028f */
[----:B------:R-:W-:Y:S01]  /*2630*/  IADD3.X R7, RZ, R12, RZ, P4, !PT ;  /* 0x0000000cff077210 */ /* 0x000fe200027fe4ff */
[----:B------:R-:W-:-:S02]  /*2640*/  IMAD.IADD R142, R113, 0x1, R5 ;  /* 0x00000001718e7824 */ /* 0x000fc400078e0205 */
[----:B------:R-:W-:Y:S02]  /*2650*/  IMAD.IADD R27, R27, 0x1, R105 ;  /* 0x000000011b1b7824 */ /* 0x000fe400078e0269 */
[----:B------:R-:W-:Y:S02]  /*2660*/  IMAD.IADD R21, R21, 0x1, R111 ;  /* 0x0000000115157824 */ /* 0x000fe400078e026f */
[----:B------:R-:W-:Y:S02]  /*2670*/  IMAD.X R140, R131, 0x1, R115, P3 ;  /* 0x00000001838c7824 */ /* 0x000fe400018e0673 */
[----:B------:R-:W-:Y:S02]  /*2680*/  IMAD.X R8, RZ, RZ, R15, P2 ;  /* 0x000000ffff087224 */ /* 0x000fe400010e060f */
[----:B------:R-:W-:Y:S01]  /*2690*/  IMAD.IADD R6, R101, 0x1, R41 ;  /* 0x0000000165067824 */ /* 0x000fe200078e0229 */
[----:B------:R-:W-:Y:S06]  /*26a0*/  @!P6 BAR.SYNC.DEFER_BLOCKING 0x9, 0x100 ;  /* 0x024400000000eb1d */ /* 0x000fec0000010000 */
.L_x_577:
[----:B------:R-:W2:Y:S01]  /*26b0*/  LDL R3, [R1+0x60] ;  /* 0x0000600001037983 */ /* 0x000ea20000100800 */
[----:B------:R-:W0:Y:S03]  /*26c0*/  LDC R80, c[0x0][0x3d4] ;  /* 0x0000f500ff507b82 */ /* 0x000e260000000800 */
[----:B---3--:R-:W3:Y:S01]  /*26d0*/  LDL.LU R0, [R1] ;  /* 0x0000000001007983 */ /* 0x008ee20000300800 */
[----:B------:R-:W-:Y:S01]  /*26e0*/  VIADD R24, R24, 0xffffffff ;  /* 0xffffffff18187836 */ /* 0x000fe20000000000 */
[----:B------:R-:W-:Y:S05]  /*26f0*/  YIELD ;  /* 0x0000000000007946 */ /* 0x000fea0003800000 */
[----:B------:R-:W-:Y:S01]  /*2700*/  ISETP.GT.AND P3, PT, R24, R129, PT ;  /* 0x000000811800720c */ /* 0x000fe20003f64270 */
[----:B------:R-:W-:Y:S01]  /*2710*/  BSSY B0, `(.L_x_454) ;  /* 0x0000897000007945 */ /* 0x000fe20003800000 */
[----:B0-----:R-:W-:Y:S01]  /*2720*/  ISETP.GE.AND P2, PT, R80, 0x1, PT ;  /* 0x000000015000780c */ /* 0x001fe20003f46270 */
[----:B--2---:R-:W-:Y:S01]  /*2730*/  IMAD R5, R220, 0x5800, R3 ;  /* 0x00005800dc057824 */ /* 0x004fe200078e0203 */
[----:B---3--:R-:W-:-:S03]  /*2740*/  LOP3.LUT R0, R0, 0xffffffef, RZ, 0xc0, !PT ;  /* 0xffffffef00007812 */ /* 0x008fc600078ec0ff */
[----:B------:R-:W-:-:S06]  /*2750*/  IMAD R5, R5, 0x2, R2 ;  /* 0x0000000205057824 */ /* 0x000fcc00078e0202 */
[----:B------:R-:W-:-:S05]  /*2760*/  @P3 LOP3.LUT R0, R0, 0x10, RZ, 0xfc, !PT ;  /* 0x0000001000003812 */ /* 0x000fca00078efcff */
[----:B------:R0:W-:Y:S01]  /*2770*/  STL [R1], R0 ;  /* 0x0000000001007387 */ /* 0x0001e20000100800 */
[----:B-1--4-:R-:W-:Y:S05]  /*2780*/  @!P2 BRA `(.L_x_455) ;  /* 0x0000007c00f0a947 */ /* 0x012fea0003800000 */
[----:B------:R-:W-:Y:S01]  /*2790*/  ULDC.U8 UR4, c[0x0][0x3f0] ;  /* 0x0000fc0000047ab9 */ /* 0x000fe20000000000 */
[----:B------:R-:W-:Y:S01]  /*27a0*/  SHF.R.S32.HI R3, RZ, 0x1f, R24 ;  /* 0x0000001fff037819 */ /* 0x000fe20000011418 */
[-C--:B------:R-:W-:Y:S01]  /*27b0*/  IMAD R4, R143, R24.reuse, RZ ;  /* 0x000000188f047224 */ /* 0x080fe200078e02ff */
[----:B------:R-:W-:Y:S01]  /*27c0*/  ISETP.NE.AND P2, PT, RZ, UR4, PT ;  /* 0x00000004ff007c0c */ /* 0x000fe2000bf45270 */
[-C--:B0-----:R-:W-:Y:S02]  /*27d0*/  IMAD R0, R39, R24.reuse, RZ ;  /* 0x0000001827007224 */ /* 0x081fe400078e02ff */
[----:B------:R-:W-:Y:S02]  /*27e0*/  IMAD R40, R142, R24, RZ ;  /* 0x000000188e287224 */ /* 0x000fe400078e02ff */
[----:B------:R-:W-:Y:S02]  /*27f0*/  IMAD R43, R3, R106, R4 ;  /* 0x0000006a032b7224 */ /* 0x000fe400078e0204 */
[----:B------:R-:W-:-:S02]  /*2800*/  IMAD R4, R24, -0xb0, R25 ;  /* 0xffffff5018047824 */ /* 0x000fc400078e0219 */
[----:B------:R-:W-:-:S03]  /*2810*/  IMAD.WIDE.U32 R92, R106, R24, RZ ;  /* 0x000000186a5c7225 */ /* 0x000fc600078e00ff */
[----:B------:R-:W-:Y:S01]  /*2820*/  VIMNMX R4, R4, 0xb0, PT ;  /* 0x000000b004047848 */ /* 0x000fe20003fe0100 */
[C---:B------:R-:W-:Y:S02]  /*2830*/  IMAD R41, R3.reuse, R158, R0 ;  /* 0x0000009e03297224 */ /* 0x040fe400078e0200 */
[----:B------:R-:W-:Y:S01]  /*2840*/  IMAD R45, R3, R112, R40 ;  /* 0x00000070032d7224 */ /* 0x000fe200078e0228 */
[----:B------:R-:W-:Y:S01]  /*2850*/  IADD3 R3, R93, R43, RZ ;  /* 0x0000002b5d037210 */ /* 0x000fe20007ffe0ff */
[----:B------:R-:W-:-:S04]  /*2860*/  IMAD.WIDE.U32 R132, R158, R24, RZ ;  /* 0x000000189e847225 */ /* 0x000fc800078e00ff */
[----:B------:R-:W-:-:S04]  /*2870*/  IMAD.WIDE.U32 R90, R112, R24, RZ ;  /* 0x00000018705a7225 */ /* 0x000fc800078e00ff */
[----:B------:R-:W-:Y:S02]  /*2880*/  IMAD.IADD R88, R133, 0x1, R41 ;  /* 0x0000000185587824 */ /* 0x000fe400078e0229 */
[----:B------:R-:W-:Y:S01]  /*2890*/  IMAD.IADD R0, R91, 0x1, R45 ;  /* 0x000000015b007824 */ /* 0x000fe200078e022d */
[----:B------:R-:W-:Y:S06]  /*28a0*/  @!P2 BRA `(.L_x_456) ;  /* 0x0000003c0054a947 */ /* 0x000fec0003800000 */
[----:B------:R-:W-:Y:S01]  /*28b0*/  ISETP.GE.AND P3, PT, R22, R4, PT ;  /* 0x000000041600720c */ /* 0x000fe20003f66270 */
[----:B------:R-:W-:Y:S01]  /*28c0*/  BSSY B1, `(.L_x_457) ;  /* 0x000001c000017945 */ /* 0x000fe20003800000 */
[----:B------:R-:W-:Y:S02]  /*28d0*/  CS2R R76, SRZ ;  /* 0x00000000004c7805 */ /* 0x000fe4000001ff00 */
[----:B------:R-:W-:Y:S02]  /*28e0*/  CS2R R86, SRZ ;  /* 0x0000000000567805 */ /* 0x000fe4000001ff00 */
[----:B------:R-:W-:Y:S02]  /*28f0*/  CS2R R134, SRZ ;  /* 0x0000000000867805 */ /* 0x000fe4000001ff00 */
[----:B------:R-:W-:Y:S02]  /*2900*/  CS2R R94, SRZ ;  /* 0x00000000005e7805 */ /* 0x000fe4000001ff00 */
[----:B------:R-:W-:-:S03]  /*2910*/  CS2R R152, SRZ ;  /* 0x0000000000987805 */ /* 0x000fc6000001ff00 */
[----:B------:R-:W-:Y:S05]  /*2920*/  @P3 BRA `(.L_x_458) ;  /* 0x0000000000543947 */ /* 0x000fea0003800000 */
[----:B------:R-:W-:Y:S01]  /*2930*/  IADD3 R41, P2, R102, R92, RZ ;  /* 0x0000005c66297210 */ /* 0x000fe20007f5e0ff */
[----:B------:R-:W-:Y:S01]  /*2940*/  ULDC.64 UR4, c[0x0][0x3c8] ;  /* 0x0000f20000047ab9 */ /* 0x000fe20000000a00 */
[----:B------:R-:W-:Y:S02]  /*2950*/  CS2R R134, SRZ ;  /* 0x0000000000867805 */ /* 0x000fe4000001ff00 */
[----:B------:R-:W-:Y:S01]  /*2960*/  CS2R R152, SRZ ;  /* 0x0000000000987805 */ /* 0x000fe2000001ff00 */
[----:B------:R-:W-:Y:S01]  /*2970*/  ULDC.64 UR6, c[0x0][0x208] ;  /* 0x0000820000067ab9 */ /* 0x000fe20000000a00 */
[----:B------:R-:W-:Y:S01]  /*2980*/  IMAD.X R42, R3, 0x1, R28, P2 ;  /* 0x00000001032a7824 */ /* 0x000fe200010e061c */
[----:B------:R-:W-:-:S04]  /*2990*/  LEA R40, P2, R41, UR4, 0x1 ;  /* 0x0000000429287c11 */ /* 0x000fc8000f8408ff */
[----:B------:R-:W-:Y:S01]  /*29a0*/  LEA.HI.X R41, R41, UR5, R42, 0x1, P2 ;  /* 0x0000000529297c11 */ /* 0x000fe200090f0c2a */
[----:B------:R-:W-:Y:S01]  /*29b0*/  ULDC.64 UR4, c[0x0][0x3e0] ;  /* 0x0000f80000047ab9 */ /* 0x000fe20000000a00 */
[----:B------:R-:W-:-:S05]  /*29c0*/  IADD3 R43, P2, R108, R90, RZ ;  /* 0x0000005a6c2b7210 */ /* 0x000fca0007f5e0ff */
[----:B------:R-:W-:Y:S01]  /*29d0*/  IMAD.X R44, R0, 0x1, R26, P2 ;  /* 0x00000001002c7824 */ /* 0x000fe200010e061a */
[----:B------:R-:W-:-:S04]  /*29e0*/  LEA R42, P2, R43, UR4, 0x1 ;  /* 0x000000042b2a7c11 */ /* 0x000fc8000f8408ff */
[----:B------:R-:W-:Y:S02]  /*29f0*/  LEA.HI.X R43, R43, UR5, R44, 0x1, P2 ;  /* 0x000000052b2b7c11 */ /* 0x000fe400090f0c2c */
[----:B------:R-:W-:Y:S02]  /*2a00*/  ISETP.GE.AND P2, PT, R18, R80, PT ;  /* 0x000000501200720c */ /* 0x000fe40003f46270 */
[----:B------:R-:W-:Y:S02]  /*2a10*/  CS2R R86, SRZ ;  /* 0x0000000000567805 */ /* 0x000fe4000001ff00 */
[----:B------:R-:W-:-:S09]  /*2a20*/  CS2R R94, SRZ ;  /* 0x00000000005e7805 */ /* 0x000fd2000001ff00 */
[----:B------:R0:W5:Y:S04]  /*2a30*/  @!P2 LDG.E.64 R134, desc[UR6][R40.64] ;  /* 0x000000062886a981 */ /* 0x000168000c1e1b00 */
[----:B------:R0:W5:Y:S01]  /*2a40*/  @!P2 LDG.E.64 R152, desc[UR6][R42.64] ;  /* 0x000000062a98a981 */ /* 0x000162000c1e1b00 */
[----:B------:R-:W-:-:S13]  /*2a50*/  ISETP.GE.AND P2, PT, R221, R80, PT ;  /* 0x00000050dd00720c */ /* 0x000fda0003f46270 */
[----:B------:R0:W5:Y:S04]  /*2a60*/  @!P2 LDG.E.64 R86, desc[UR6][R40.64+0x40] ;  /* 0x000040062856a981 */ /* 0x000168000c1e1b00 */
[----:B------:R0:W5:Y:S02]  /*2a70*/  @!P2 LDG.E.64 R94, desc[UR6][R42.64+0x40] ;  /* 0x000040062a5ea981 */ /* 0x000164000c1e1b00 */
.L_x_458:
[----:B------:R-:W-:Y:S05]  /*2a80*/  BSYNC B1 ;  /* 0x0000000000017941 */ /* 0x000fea0003800000 */
.L_x_457:
[----:B------:R-:W-:Y:S01]  /*2a90*/  ISETP.GE.AND P4, PT, R223, R4, PT ;  /* 0x00000004df00720c */ /* 0x000fe20003f86270 */
[----:B0----5:R-:W-:Y:S01]  /*2aa0*/  IMAD.MOV.U32 R40, RZ, RZ, R86 ;  /* 0x000000ffff287224 */ /* 0x021fe200078e0056 */
[----:B------:R-:W-:Y:S01]  /*2ab0*/  MOV R41, R87 ;  /* 0x0000005700297202 */ /* 0x000fe20000000f00 */
[----:B------:R-:W-:Y:S01]  /*2ac0*/  IMAD.MOV.U32 R42, RZ, RZ, R134 ;  /* 0x000000ffff2a7224 */ /* 0x000fe200078e0086 */
[----:B------:R-:W-:Y:S01]  /*2ad0*/  BSSY B1, `(.L_x_459) ;  /* 0x0000024000017945 */ /* 0x000fe20003800000 */
[----:B------:R-:W-:Y:S01]  /*2ae0*/  IMAD.MOV.U32 R43, RZ, RZ, R135 ;  /* 0x000000ffff2b7224 */ /* 0x000fe200078e0087 */
[----:B------:R-:W-:Y:S01]  /*2af0*/  PRMT R189, R40, 0x5410, R41 ;  /* 0x0000541028bd7816 */ /* 0x000fe20000000029 */
[----:B------:R-:W-:Y:S01]  /*2b00*/  IMAD.MOV.U32 R40, RZ, RZ, R94 ;  /* 0x000000ffff287224 */ /* 0x000fe200078e005e */
[----:B------:R-:W-:Y:S01]  /*2b10*/  CS2R R82, SRZ ;  /* 0x0000000000527805 */ /* 0x000fe2000001ff00 */
[----:B------:R-:W-:Y:S01]  /*2b20*/  IMAD.MOV.U32 R41, RZ, RZ, R95 ;  /* 0x000000ffff297224 */ /* 0x000fe200078e005f */
[----:B------:R-:W-:Y:S01]  /*2b30*/  PRMT R190, R42, 0x5410, R43 ;  /* 0x000054102abe7816 */ /* 0x000fe2000000002b */
[----:B------:R-:W-:Y:S01]  /*2b40*/  IMAD.MOV.U32 R43, RZ, RZ, R153 ;  /* 0x000000ffff2b7224 */ /* 0x000fe200078e0099 */
[----:B------:R-:W-:-:S02]  /*2b50*/  MOV R42, R152 ;  /* 0x00000098002a7202 */ /* 0x000fc40000000f00 */
[----:B------:R-:W-:Y:S02]  /*2b60*/  CS2R R78, SRZ ;  /* 0x00000000004e7805 */ /* 0x000fe4000001ff00 */
[----:B------:R-:W-:Y:S02]  /*2b70*/  PRMT R191, R40, 0x5410, R41 ;  /* 0x0000541028bf7816 */ /* 0x000fe40000000029 */
[----:B------:R-:W-:Y:S02]  /*2b80*/  CS2R R84, SRZ ;  /* 0x0000000000547805 */ /* 0x000fe4000001ff00 */
[----:B------:R-:W-:Y:S02]  /*2b90*/  PRMT R181, R42, 0x7610, R181 ;  /* 0x000076102ab57816 */ /* 0x000fe400000000b5 */
[----:B------:R-:W-:Y:S01]  /*2ba0*/  PRMT R192, R43, 0x7610, R192 ;  /* 0x000076102bc07816 */ /* 0x000fe200000000c0 */
[----:B------:R-:W-:Y:S06]  /*2bb0*/  @P4 BRA `(.L_x_460) ;  /* 0x0000000000544947 */ /* 0x000fec0003800000 */
[----:B------:R-:W-:Y:S01]  /*2bc0*/  IADD3 R41, P2, P5, R102, R92, R35 ;  /* 0x0000005c66297210 */ /* 0x000fe20007d5e023 */
[----:B------:R-:W-:Y:S01]  /*2bd0*/  ULDC.64 UR4, c[0x0][0x3c8] ;  /* 0x0000f20000047ab9 */ /* 0x000fe20000000a00 */
[----:B------:R-:W-:Y:S02]  /*2be0*/  CS2R R82, SRZ ;  /* 0x0000000000527805 */ /* 0x000fe4000001ff00 */
[----:B------:R-:W-:Y:S02]  /*2bf0*/  CS2R R84, SRZ ;  /* 0x0000000000547805 */ /* 0x000fe4000001ff00 */
[----:B------:R-:W-:Y:S01]  /*2c00*/  IADD3.X R42, R28, R3, R38, P2, P5 ;  /* 0x000000031c2a7210 */ /* 0x000fe200017ea426 */
[----:B------:R-:W-:Y:S01]  /*2c10*/  ULDC.64 UR6, c[0x0][0x208] ;  /* 0x0000820000067ab9 */ /* 0x000fe20000000a00 */
[----:B------:R-:W-:-:S04]  /*2c20*/  IADD3 R43, P2, P5, R108, R90, R30 ;  /* 0x0000005a6c2b7210 */ /* 0x000fc80007d5e01e */
[----:B------:R-:W-:Y:S02]  /*2c30*/  IADD3.X R44, R26, R0, R32, P2, P5 ;  /* 0x000000001a2c7210 */ /* 0x000fe400017ea420 */
[----:B------:R-:W-:-:S04]  /*2c40*/  LEA R40, P2, R41, UR4, 0x1 ;  /* 0x0000000429287c11 */ /* 0x000fc8000f8408ff */
[----:B------:R-:W-:Y:S01]  /*2c50*/  LEA.HI.X R41, R41, UR5, R42, 0x1, P2 ;  /* 0x0000000529297c11 */ /* 0x000fe200090f0c2a */
[----:B------:R-:W-:Y:S02]  /*2c60*/  ULDC.64 UR4, c[0x0][0x3e0] ;  /* 0x0000f80000047ab9 */ /* 0x000fe40000000a00 */
        /* <DEDUP_REMOVED lines=10> */
.L_x_460:
[----:B------:R-:W-:Y:S05]  /*2d10*/  BSYNC B1 ;  /* 0x0000000000017941 */ /* 0x000fea0003800000 */
.L_x_459:
[----:B------:R-:W-:Y:S01]  /*2d20*/  ISETP.GE.AND P2, PT, R222, R4, PT ;  /* 0x00000004de00720c */ /* 0x000fe20003f46270 */
[----:B0----5:R-:W-:Y:S01]  /*2d30*/  IMAD.MOV.U32 R40, RZ, RZ, R76 ;  /* 0x000000ffff287224 */ /* 0x021fe200078e004c */
[----:B------:R-:W-:Y:S01]  /*2d40*/  MOV R43, R83 ;  /* 0x00000053002b7202 */ /* 0x000fe20000000f00 */
[----:B------:R-:W-:Y:S01]  /*2d50*/  IMAD.MOV.U32 R41, RZ, RZ, R77 ;  /* 0x000000ffff297224 */ /* 0x000fe200078e004d */
[----:B------:R-:W-:Y:S01]  /*2d60*/  BSSY B1, `(.L_x_461) ;  /* 0x0000026000017945 */ /* 0x000fe20003800000 */
[----:B------:R-:W-:Y:S01]  /*2d70*/  IMAD.MOV.U32 R42, RZ, RZ, R82 ;  /* 0x000000ffff2a7224 */ /* 0x000fe200078e0052 */
[----:B------:R-:W-:Y:S02]  /*2d80*/  CS2R R60, SRZ ;  /* 0x00000000003c7805 */ /* 0x000fe4000001ff00 */
[----:B------:R-:W-:Y:S02]  /*2d90*/  CS2R R68, SRZ ;  /* 0x0000000000447805 */ /* 0x000fe4000001ff00 */
[----:B------:R-:W-:Y:S01]  /*2da0*/  PRMT R185, R41, 0x5410, R40 ;  /* 0x0000541029b97816 */ /* 0x000fe20000000028 */
[----:B------:R-:W-:Y:S01]  /*2db0*/  IMAD.MOV.U32 R40, RZ, RZ, R78 ;  /* 0x000000ffff287224 */ /* 0x000fe200078e004e */
[----:B------:R-:W-:Y:S01]  /*2dc0*/  PRMT R187, R43, 0x5410, R42 ;  /* 0x000054102bbb7816 */ /* 0x000fe2000000002a */
[----:B------:R-:W-:Y:S01]  /*2dd0*/  IMAD.MOV.U32 R41, RZ, RZ, R79 ;  /* 0x000000ffff297224 */ /* 0x000fe200078e004f */
[----:B------:R-:W-:Y:S01]  /*2de0*/  CS2R R72, SRZ ;  /* 0x0000000000487805 */ /* 0x000fe2000001ff00 */
[----:B------:R-:W-:Y:S01]  /*2df0*/  IMAD.MOV.U32 R42, RZ, RZ, R84 ;  /* 0x000000ffff2a7224 */ /* 0x000fe200078e0054 */
[----:B------:R-:W-:Y:S01]  /*2e00*/  CS2R R70, SRZ ;  /* 0x0000000000467805 */ /* 0x000fe2000001ff00 */
[----:B------:R-:W-:Y:S01]  /*2e10*/  IMAD.MOV.U32 R43, RZ, RZ, R85 ;  /* 0x000000ffff2b7224 */ /* 0x000fe200078e0055 */
[----:B------:R-:W-:-:S02]  /*2e20*/  PRMT R186, R41, 0x5410, R40 ;  /* 0x0000541029ba7816 */ /* 0x000fc40000000028 */
[----:B------:R-:W-:Y:S02]  /*2e30*/  CS2R R74, SRZ ;  /* 0x00000000004a7805 */ /* 0x000fe4000001ff00 */
[----:B------:R-:W-:Y:S02]  /*2e40*/  P2R R89, PR, RZ, 0x4 ;  /* 0x00000004ff597803 */ /* 0x000fe40000000000 */
        /* <DEDUP_REMOVED lines=23> */
.L_x_462:
[----:B------:R-:W-:Y:S05]  /*2fc0*/  BSYNC B1 ;  /* 0x0000000000017941 */ /* 0x000fea0003800000 */
.L_x_461:
        /* <DEDUP_REMOVED lines=8> */
[----:B------:R-:W-:Y:S01]  /*3050*/  PRMT R168, R42, 0x7610, R168 ;  /* 0x000076102aa87816 */ /* 0x000fe200000000a8 */
[----:B------:R-:W-:Y:S01]  /*3060*/  IMAD.MOV.U32 R42, RZ, RZ, R74 ;  /* 0x000000ffff2a7224 */ /* 0x000fe200078e004a */
[----:B------:R-:W-:Y:S01]  /*3070*/  PRMT R170, R170, 0x5410, R43 ;  /* 0x00005410aaaa7816 */ /* 0x000fe2000000002b */
[----:B------:R-:W-:Y:S01]  /*3080*/  IMAD.MOV.U32 R43, RZ, RZ, R75 ;  /* 0x000000ffff2b7224 */ /* 0x000fe200078e004b */
[----:B------:R-:W-:-:S02]  /*3090*/  MOV R41, R71 ;  /* 0x0000004700297202 */ /* 0x000fc40000000f00 */
[----:B------:R-:W-:Y:S02]  /*30a0*/  CS2R R64, SRZ ;  /* 0x0000000000407805 */ /* 0x000fe4000001ff00 */
[----:B------:R-:W-:Y:S02]  /*30b0*/  CS2R R62, SRZ ;  /* 0x00000000003e7805 */ /* 0x000fe4000001ff00 */
[----:B------:R-:W-:Y:S02]  /*30c0*/  CS2R R66, SRZ ;  /* 0x0000000000427805 */ /* 0x000fe4000001ff00 */
[----:B------:R-:W-:Y:S02]  /*30d0*/  PRMT R164, R41, 0x5410, R40 ;  /* 0x0000541029a47816 */ /* 0x000fe40000000028 */
[----:B------:R-:W-:Y:S02]  /*30e0*/  PRMT R171, R42, 0x5410, R43 ;  /* 0x000054102aab7816 */ /* 0x000fe4000000002b */
[----:B------:R-:W-:Y:S01]  /*30f0*/  P2R R81, PR, RZ, 0x4 ;  /* 0x00000004ff517803 */ /* 0x000fe20000000000 */
[----:B------:R-:W-:Y:S06]  /*3100*/  @P2 BRA `(.L_x_464) ;  /* 0x00000000007c2947 */ /* 0x000fec0003800000 */
[----:B------:R-:W0:Y:S01]  /*3110*/  LDC.64 R40, c[0x0][0x3d8] ;  /* 0x0000f600ff287b82 */ /* 0x000e220000000a00 */
[----:B------:R-:W-:Y:S01]  /*3120*/  IMAD.MOV.U32 R42, RZ, RZ, R92 ;  /* 0x000000ffff2a7224 */ /* 0x000fe200078e005c */
[----:B------:R-:W-:Y:S01]  /*3130*/  ULDC.64 UR4, c[0x0][0x3c8] ;  /* 0x0000f20000047ab9 */ /* 0x000fe20000000a00 */
[----:B------:R-:W-:Y:S01]  /*3140*/  IMAD.MOV.U32 R43, RZ, RZ, R3 ;  /* 0x000000ffff2b7224 */ /* 0x000fe200078e0003 */
[----:B------:R-:W-:Y:S02]  /*3150*/  CS2R R64, SRZ ;  /* 0x0000000000407805 */ /* 0x000fe4000001ff00 */
[----:B------:R-:W-:Y:S01]  /*3160*/  CS2R R66, SRZ ;  /* 0x0000000000427805 */ /* 0x000fe2000001ff00 */
[----:B------:R-:W-:Y:S01]  /*3170*/  ULDC.64 UR6, c[0x0][0x208] ;  /* 0x0000820000067ab9 */ /* 0x000fe20000000a00 */
[----:B0-----:R-:W-:-:S04]  /*3180*/  IMAD.WIDE.U32 R42, R40, 0x60, R42 ;  /* 0x00000060282a7825 */ /* 0x001fc800078e002a */
[----:B------:R-:W-:Y:S01]  /*3190*/  IMAD R41, R41, 0x60, RZ ;  /* 0x0000006029297824 */ /* 0x000fe200078e02ff */
[----:B------:R-:W-:Y:S02]  /*31a0*/  IADD3 R45, P2, R102, R42, RZ ;  /* 0x0000002a662d7210 */ /* 0x000fe40007f5e0ff */
[----:B------:R-:W-:Y:S02]  /*31b0*/  MOV R42, R90 ;  /* 0x0000005a002a7202 */ /* 0x000fe40000000f00 */
[----:B------:R-:W-:Y:S01]  /*31c0*/  IADD3.X R46, R28, R43, R41, P2, !PT ;  /* 0x0000002b1c2e7210 */ /* 0x000fe200017fe429 */
[----:B------:R-:W-:Y:S01]  /*31d0*/  IMAD.MOV.U32 R43, RZ, RZ, R0 ;  /* 0x000000ffff2b7224 */ /* 0x000fe200078e0000 */
[----:B------:R-:W0:Y:S02]  /*31e0*/  LDC.64 R40, c[0x0][0x3e8] ;  /* 0x0000fa00ff287b82 */ /* 0x000e240000000a00 */
[----:B0-----:R-:W-:-:S04]  /*31f0*/  IMAD.WIDE.U32 R42, R40, 0x60, R42 ;  /* 0x00000060282a7825 */ /* 0x001fc800078e002a */
[----:B------:R-:W-:Y:S01]  /*3200*/  IMAD R41, R41, 0x60, RZ ;  /* 0x0000006029297824 */ /* 0x000fe200078e02ff */
[----:B------:R-:W-:-:S04]  /*3210*/  IADD3 R44, P2, R108, R42, RZ ;  /* 0x0000002a6c2c7210 */ /* 0x000fc80007f5e0ff */
[----:B------:R-:W-:Y:S02]  /*3220*/  IADD3.X R43, R26, R43, R41, P2, !PT ;  /* 0x0000002b1a2b7210 */ /* 0x000fe400017fe429 */
        /* <DEDUP_REMOVED lines=13> */
.L_x_464:
[----:B------:R-:W-:Y:S05]  /*3300*/  BSYNC B1 ;  /* 0x0000000000017941 */ /* 0x000fea0003800000 */
.L_x_463:
        /* <DEDUP_REMOVED lines=12> */
[----:B------:R-:W-:Y:S01]  /*33d0*/  PRMT R170, R43, 0x7610, R170 ;  /* 0x000076102baa7816 */ /* 0x000fe200000000aa */
[----:B------:R-:W-:Y:S01]  /*33e0*/  IMAD.MOV.U32 R42, RZ, RZ, R66 ;  /* 0x000000ffff2a7224 */ /* 0x000fe200078e0042 */
[----:B------:R-:W-:-:S02]  /*33f0*/  CS2R R44, SRZ ;  /* 0x00000000002c7805 */ /* 0x000fc4000001ff00 */
[----:B------:R-:W-:Y:S02]  /*3400*/  CS2R R52, SRZ ;  /* 0x0000000000347805 */ /* 0x000fe4000001ff00 */
[----:B------:R-:W-:Y:S02]  /*3410*/  PRMT R166, R41, 0x5410, R40 ;  /* 0x0000541029a67816 */ /* 0x000fe40000000028 */
[----:B------:R-:W-:Y:S02]  /*3420*/  CS2R R56, SRZ ;  /* 0x0000000000387805 */ /* 0x000fe4000001ff00 */
[----:B------:R-:W-:Y:S02]  /*3430*/  PRMT R169, R169, 0x5410, R42 ;  /* 0x00005410a9a97816 */ /* 0x000fe4000000002a */
[----:B------:R-:W-:Y:S02]  /*3440*/  CS2R R54, SRZ ;  /* 0x0000000000367805 */ /* 0x000fe4000001ff00 */
[----:B------:R-:W-:-:S02]  /*3450*/  CS2R R58, SRZ ;  /* 0x00000000003a7805 */ /* 0x000fc4000001ff00 */
[----:B------:R-:W-:Y:S02]  /*3460*/  CS2R R48, SRZ ;  /* 0x0000000000307805 */ /* 0x000fe4000001ff00 */
[----:B------:R-:W-:Y:S02]  /*3470*/  CS2R R46, SRZ ;  /* 0x00000000002e7805 */ /* 0x000fe4000001ff00 */
[----:B------:R-:W-:Y:S02]  /*3480*/  CS2R R50, SRZ ;  /* 0x0000000000327805 */ /* 0x000fe4000001ff00 */
[----:B------:R-:W-:Y:S01]  /*3490*/  P2R R156, PR, RZ, 0x4 ;  /* 0x00000004ff9c7803 */ /* 0x000fe20000000000 */
        /* <DEDUP_REMOVED lines=22> */
.L_x_466:
[----:B------:R-:W-:Y:S05]  /*3600*/  BSYNC B1 ;  /* 0x0000000000017941 */ /* 0x000fea0003800000 */
.L_x_465:
[----:B------:R-:W-:Y:S01]  /*3610*/  ISETP.GE.AND P5, PT, R226, R4, PT ;  /* 0x00000004e200720c */ /* 0x000fe20003fa6270 */
[----:B------:R-:W-:-:S12]  /*3620*/  BSSY B1, `(.L_x_467) ;  /* 0x000001f000017945 */ /* 0x000fd80003800000 */
[----:B------:R-:W-:Y:S05]  /*3630*/  @P5 BRA `(.L_x_468) ;  /* 0x0000000000745947 */ /* 0x000fea0003800000 */
[----:B0-----:R-:W0:Y:S01]  /*3640*/  LDC.64 R40, c[0x0][0x3d8] ;  /* 0x0000f600ff287b82 */ /* 0x001e220000000a00 */
[----:B------:R-:W-:Y:S01]  /*3650*/  MOV R93, R3 ;  /* 0x00000003005d7202 */ /* 0x000fe20000000f00 */
[----:B------:R-:W-:Y:S01]  /*3660*/  IMAD.MOV.U32 R91, RZ, RZ, R0 ;  /* 0x000000ffff5b7224 */ /* 0x000fe200078e0000 */
[----:B------:R-:W-:Y:S01]  /*3670*/  ULDC.64 UR4, c[0x0][0x3c8] ;  /* 0x0000f20000047ab9 */ /* 0x000fe20000000a00 */
[----:B------:R-:W-:Y:S02]  /*3680*/  CS2R R48, SRZ ;  /* 0x0000000000307805 */ /* 0x000fe4000001ff00 */
[----:B------:R-:W-:Y:S01]  /*3690*/  CS2R R50, SRZ ;  /* 0x0000000000327805 */ /* 0x000fe2000001ff00 */
[----:B------:R-:W-:Y:S01]  /*36a0*/  ULDC.64 UR6, c[0x0][0x208] ;  /* 0x0000820000067ab9 */ /* 0x000fe20000000a00 */
[----:B0-----:R-:W-:-:S04]  /*36b0*/  IMAD.WIDE.U32 R92, R40, 0xa0, R92 ;  /* 0x000000a0285c7825 */ /* 0x001fc800078e005c */
[----:B------:R-:W-:Y:S01]  /*36c0*/  IMAD R41, R41, 0xa0, RZ ;  /* 0x000000a029297824 */ /* 0x000fe200078e02ff */
[----:B------:R-:W-:-:S04]  /*36d0*/  IADD3 R3, P2, R102, R92, RZ ;  /* 0x0000005c66037210 */ /* 0x000fc80007f5e0ff */
[----:B------:R-:W-:Y:S02]  /*36e0*/  IADD3.X R92, R28, R93, R41, P2, !PT ;  /* 0x0000005d1c5c7210 */ /* 0x000fe400017fe429 */
        /* <DEDUP_REMOVED lines=18> */
.L_x_468:
[----:B------:R-:W-:Y:S05]  /*3810*/  BSYNC B1 ;  /* 0x0000000000017941 */ /* 0x000fea0003800000 */
.L_x_467:
[----:B------:R-:W-:Y:S01]  /*3820*/  ULOP3.LUT UR4, UR60, 0x1, URZ, 0xfc, !UPT ;  /* 0x000000013c047892 */ /* 0x000fe2000f8efc3f */
[----:B-----5:R-:W-:Y:S01]  /*3830*/  IMAD.MOV.U32 R0, RZ, RZ, R52 ;  /* 0x000000ffff007224 */ /* 0x020fe200078e0034 */
[----:B01----:R-:W-:Y:S01]  /*3840*/  MOV R41, R57 ;  /* 0x0000003900297202 */ /* 0x003fe20000000f00 */
[----:B------:R-:W-:Y:S01]  /*3850*/  IMAD.MOV.U32 R3, RZ, RZ, R53 ;  /* 0x000000ffff037224 */ /* 0x000fe200078e0035 */
[----:B------:R-:W-:Y:S01]  /*3860*/  UISETP.NE.AND UP0, UPT, UR4, 0x3, UPT ;  /* 0x000000030400788c */ /* 0x000fe2000bf05270 */
[----:B------:R-:W-:Y:S01]  /*3870*/  IMAD.MOV.U32 R40, RZ, RZ, R56 ;  /* 0x000000ffff287224 */ /* 0x000fe200078e0038 */
[----:B------:R-:W-:Y:S01]  /*3880*/  PRMT R174, R0, 0x7610, R174 ;  /* 0x0000761000ae7816 */ /* 0x000fe200000000ae */
[----:B------:R-:W-:Y:S01]  /*3890*/  IMAD.MOV.U32 R0, RZ, RZ, R54 ;  /* 0x000000ffff007224 */ /* 0x000fe200078e0036 */
[----:B------:R-:W-:Y:S01]  /*38a0*/  PRMT R173, R173, 0x5410, R3 ;  /* 0x00005410adad7816 */ /* 0x000fe20000000003 */
[----:B------:R-:W-:Y:S01]  /*38b0*/  IMAD.MOV.U32 R3, RZ, RZ, R55 ;  /* 0x000000ffff037224 */ /* 0x000fe200078e0037 */
[----:B------:R-:W-:Y:S01]  /*38c0*/  PRMT R180, R40, 0x5410, R41 ;  /* 0x0000541028b47816 */ /* 0x000fe20000000029 */
[----:B------:R-:W-:Y:S01]  /*38d0*/  IMAD.MOV.U32 R40, RZ, RZ, R58 ;  /* 0x000000ffff287224 */ /* 0x000fe200078e003a */
[----:B------:R-:W-:Y:S01]  /*38e0*/  PLOP3.LUT P2, PT, PT, PT, UP0, 0x80, 0x0 ;  /* 0x000000000000781c */ /* 0x000fe20003f4f008 */
        /* <DEDUP_REMOVED lines=8> */
[----:B------:R-:W-:Y:S01]  /*3970*/  PRMT R172, R3, 0x5410, R0 ;  /* 0x0000541003ac7816 */ /* 0x000fe20000000000 */
[----:B------:R-:W-:Y:S01]  /*3980*/  IMAD.MOV.U32 R3, RZ, RZ, R50 ;  /* 0x000000ffff037224 */ /* 0x000fe200078e0032 */
[----:B------:R-:W-:Y:S01]  /*3990*/  PRMT R92, R41, 0x5410, R40 ;  /* 0x00005410295c7816 */ /* 0x000fe20000000028 */
[----:B------:R-:W-:Y:S01]  /*39a0*/  IMAD.MOV.U32 R41, RZ, RZ, R46 ;  /* 0x000000ffff297224 */ /* 0x000fe200078e002e */
[----:B------:R-:W-:Y:S01]  /*39b0*/  MOV R40, R47 ;  /* 0x0000002f00287202 */ /* 0x000fe20000000f00 */
[----:B------:R-:W-:-:S03]  /*39c0*/  IMAD.MOV.U32 R0, RZ, RZ, R51 ;  /* 0x000000ffff007224 */ /* 0x000fc600078e0033 */
[----:B------:R-:W-:Y:S02]  /*39d0*/  PRMT R93, R41, 0x5410, R40 ;  /* 0x00005410295d7816 */ /* 0x000fe40000000028 */
[----:B------:R-:W-:Y:S01]  /*39e0*/  PRMT R175, R3, 0x5410, R0 ;  /* 0x0000541003af7816 */ /* 0x000fe20000000000 */
[----:B------:R-:W-:Y:S06]  /*39f0*/  @!P2 BRA `(.L_x_469) ;  /* 0x000000000004a947 */ /* 0x000fec0003800000 */
[----:B------:R-:W-:Y:S01]  /*3a00*/  BPT.TRAP 0x1 ;  /* 0x000000040000795c */ /* 0x000fe20000300000 */
.L_x_469:
[----:B------:R-:W-:Y:S01]  /*3a10*/  IMAD R3, R220, 0x8, R2 ;  /* 0x00000008dc037824 */ /* 0x000fe200078e0202 */
[----:B------:R-:W-:Y:S01]  /*3a20*/  SHF.L.U32 R0, R229, 0x1f, RZ ;  /* 0x0000001fe5007819 */ /* 0x000fe200000006ff */
[----:B------:R-:W-:Y:S03]  /*3a30*/  BSSY B1, `(.L_x_470) ;  /* 0x0000003000017945 */ /* 0x000fe60003800000 */
[----:B------:R-:W0:Y:S02]  /*3a40*/  SYNCS.PHASECHK.TRANS64.TRYWAIT P6, [R3+URZ+0x34890], R0 ;  /* 0x03489000030075a7 */ /* 0x000e2400080c017f */
[----:B0-----:R-:W-:Y:S05]  /*3a50*/  @!P6 BRA `(.L_x_471) ;  /* 0x000002000008e947 */ /* 0x001fea0003800000 */
.L_x_765:
[----:B------:R-:W-:Y:S05]  /*3a60*/  BSYNC B1 ;  /* 0x0000000000017941 */ /* 0x000fea0003800000 */
.L_x_470:
[----:B------:R-:W-:Y:S04]  /*3a70*/  BSSY B1, `(.L_x_472) ;  /* 0x0000075000017945 */ /* 0x000fe80003800000 */
[----:B------:R-:W-:Y:S05]  /*3a80*/  @P3 BRA `(.L_x_473) ;  /* 0x0000000400cc3947 */ /* 0x000fea0003800000 */
[----:B------:R-:W-:Y:S01]  /*3a90*/  IADD3 R176, P3, R118, R132, RZ ;  /* 0x0000008476b07210 */ /* 0x000fe20007f7e0ff */
[----:B------:R-:W-:Y:S04]  /*3aa0*/  BSSY B2, `(.L_x_474) ;  /* 0x000003b000027945 */ /* 0x000fe80003800000 */
[----:B------:R-:W-:Y:S01]  /*3ab0*/  IMAD.X R177, R88, 0x1, R124, P3 ;  /* 0x0000000158b17824 */ /* 0x000fe200018e067c */
[----:B------:R-:W-:Y:S07]  /*3ac0*/  @P0 BRA `(.L_x_475) ;  /* 0x0000000000e00947 */ /* 0x000fee0003800000 */
[----:B------:R1:W2:Y:S01]  /*3ad0*/  LDS.128 R40, [R5+0x1e400] ;  /* 0x01e4000005287984 */ /* 0x0002a20000000c00 */
[----:B------:R-:W-:Y:S01]  /*3ae0*/  IADD3 R91, P3, R176, R98, RZ ;  /* 0x00000062b05b7210 */ /* 0x000fe20007f7e0ff */
[----:B------:R-:W-:Y:S03]  /*3af0*/  BSSY B3, `(.L_x_476) ;  /* 0x0000030000037945 */ /* 0x000fe60003800000 */
[----:B------:R-:W-:Y:S02]  /*3b00*/  IADD3.X R178, R177, R15, RZ, P3, !PT ;  /* 0x0000000fb1b27210 */ /* 0x000fe40001ffe4ff */
[----:B------:R-:W-:-:S13]  /*3b10*/  ISETP.GE.AND P3, PT, R18, R80, PT ;  /* 0x000000501200720c */ /* 0x000fda0003f66270 */
[----:B-1----:R-:W-:Y:S05]  /*3b20*/  @P3 BRA `(.L_x_477) ;  /* 0x0000000000b03947 */ /* 0x002fea0003800000 */
[----:B------:R-:W-:Y:S01]  /*3b30*/  SHF.R.U64 R152, R152, 0x10, R153 ;  /* 0x0000001098987819 */ /* 0x000fe20000001299 */
[----:B--2---:R-:W-:Y:S01]  /*3b40*/  IMAD.MOV.U32 R179, RZ, RZ, R41 ;  /* 0x000000ffffb37224 */ /* 0x004fe200078e0029 */
[--C-:B------:R-:W-:Y:S01]  /*3b50*/  SHF.R.U64 R90, R134, 0x10, R135.reuse ;  /* 0x00000010865a7819 */ /* 0x100fe20000001287 */
[----:B------:R-:W-:Y:S01]  /*3b60*/  HADD2.F32 R181, -RZ, R181.H0_H0 ;  /* 0x200000b5ffb57230 */ /* 0x000fe20000004100 */
[----:B------:R-:W-:Y:S01]  /*3b70*/  SHF.R.U32.HI R135, RZ, 0x10, R135 ;  /* 0x00000010ff877819 */ /* 0x000fe20000011687 */
[----:B------:R-:W-:Y:S02]  /*3b80*/  HADD2.F32 R152, -RZ, R152.H0_H0 ;  /* 0x20000098ff987230 */ /* 0x000fe40000004100 */
[--C-:B------:R-:W-:Y:S02]  /*3b90*/  HADD2.F32 R41, -RZ, R179.reuse.H1_H1 ;  /* 0x300000b3ff297230 */ /* 0x100fe40000004100 */
[----:B------:R-:W-:Y:S02]  /*3ba0*/  HADD2.F32 R179, -RZ, R179.H0_H0 ;  /* 0x200000b3ffb37230 */ /* 0x000fe40000004100 */
[----:B------:R-:W-:-:S02]  /*3bb0*/  HADD2.F32 R90, -RZ, R90.H0_H0 ;  /* 0x2000005aff5a7230 */ /* 0x000fc40000004100 */
[-C--:B------:R-:W-:Y:S01]  /*3bc0*/  FMUL.FTZ R134, R41, R152.reuse ;  /* 0x0000009829867220 */ /* 0x080fe20000410000 */
[----:B------:R-:W-:-:S03]  /*3bd0*/  FMUL.FTZ R152, R179, R152 ;  /* 0x00000098b3987220 */ /* 0x000fc60000410000 */
[-C--:B------:R-:W-:Y:S01]  /*3be0*/  FFMA.FTZ R134, R179, R90.reuse, -R134 ;  /* 0x0000005ab3867223 */ /* 0x080fe20000010886 */
[----:B------:R-:W-:Y:S02]  /*3bf0*/  HADD2.F32 R179, -RZ, R190.H0_H0 ;  /* 0x200000beffb37230 */ /* 0x000fe40000004100 */
[----:B------:R-:W-:Y:S01]  /*3c00*/  FFMA.FTZ R41, R41, R90, R152 ;  /* 0x0000005a29297223 */ /* 0x000fe20000010098 */
[----:B------:R-:W-:Y:S01]  /*3c10*/  SHF.R.U32.HI R152, RZ, 0x10, R153 ;  /* 0x00000010ff987819 */ /* 0x000fe20000011699 */
[----:B------:R-:W-:Y:S02]  /*3c20*/  IMAD.MOV.U32 R153, RZ, RZ, R43 ;  /* 0x000000ffff997224 */ /* 0x000fe400078e002b */
[----:B------:R-:W-:Y:S01]  /*3c30*/  IMAD.MOV.U32 R90, RZ, RZ, R40 ;  /* 0x000000ffff5a7224 */ /* 0x000fe200078e0028 */
[----:B------:R-:W-:Y:S01]  /*3c40*/  F2FP.F16.F32.PACK_AB R41, R41, R134 ;  /* 0x000000862929723e */ /* 0x000fe200000000ff */
[----:B------:R-:W-:Y:S02]  /*3c50*/  HADD2.F32 R40, -RZ, R152.H0_H0 ;  /* 0x20000098ff287230 */ /* 0x000fe40000004100 */
[----:B------:R-:W-:-:S02]  /*3c60*/  HADD2.F32 R43, -RZ, R153.H1_H1 ;  /* 0x30000099ff2b7230 */ /* 0x000fc40000004100 */
[----:B------:R-:W-:Y:S02]  /*3c70*/  HADD2.F32 R153, -RZ, R153.H0_H0 ;  /* 0x20000099ff997230 */ /* 0x000fe40000004100 */
[----:B------:R-:W-:Y:S02]  /*3c80*/  HADD2.F32 R152, -RZ, R135.H0_H0 ;  /* 0x20000087ff987230 */ /* 0x000fe40000004100 */
[-C--:B------:R-:W-:Y:S01]  /*3c90*/  FMUL.FTZ R182, R43, R40.reuse ;  /* 0x000000282bb67220 */ /* 0x080fe20000410000 */
[----:B------:R-:W-:-:S03]  /*3ca0*/  FMUL.FTZ R184, R153, R40 ;  /* 0x0000002899b87220 */ /* 0x000fc60000410000 */
[-C--:B------:R-:W-:Y:S01]  /*3cb0*/  FFMA.FTZ R40, R153, R152.reuse, -R182 ;  /* 0x0000009899287223 */ /* 0x080fe200000108b6 */
[----:B------:R-:W-:Y:S02]  /*3cc0*/  IMAD.MOV.U32 R153, RZ, RZ, R42 ;  /* 0x000000ffff997224 */ /* 0x000fe400078e002a */
[----:B------:R-:W-:Y:S01]  /*3cd0*/  FFMA.FTZ R43, R43, R152, R184 ;  /* 0x000000982b2b7223 */ /* 0x000fe200000100b8 */
[--C-:B------:R-:W-:Y:S02]  /*3ce0*/  HADD2.F32 R42, -RZ, R90.reuse.H1_H1 ;  /* 0x3000005aff2a7230 */ /* 0x100fe40000004100 */
[----:B------:R-:W-:Y:S02]  /*3cf0*/  HADD2.F32 R152, -RZ, R90.H0_H0 ;  /* 0x2000005aff987230 */ /* 0x000fe40000004100 */
[----:B------:R-:W-:Y:S02]  /*3d00*/  HADD2.F32 R90, -RZ, R153.H1_H1 ;  /* 0x30000099ff5a7230 */ /* 0x000fe40000004100 */
[-C--:B------:R-:W-:Y:S01]  /*3d10*/  FMUL.FTZ R135, R42, R181.reuse ;  /* 0x000000b52a877220 */ /* 0x080fe20000410000 */
[----:B------:R-:W-:Y:S01]  /*3d20*/  F2FP.F16.F32.PACK_AB R43, R43, R40 ;  /* 0x000000282b2b723e */ /* 0x000fe200000000ff */
[----:B------:R-:W-:-:S02]  /*3d30*/  FMUL.FTZ R181, R152, R181 ;  /* 0x000000b598b57220 */ /* 0x000fc40000410000 */
[-C--:B------:R-:W-:Y:S01]  /*3d40*/  FFMA.FTZ R135, R152, R179.reuse, -R135 ;  /* 0x000000b398877223 */ /* 0x080fe20000010887 */
[----:B------:R-:W-:Y:S02]  /*3d50*/  HADD2.F32 R152, -RZ, R153.H0_H0 ;  /* 0x20000099ff987230 */ /* 0x000fe40000004100 */
[----:B------:R-:W-:Y:S01]  /*3d60*/  FFMA.FTZ R42, R42, R179, R181 ;  /* 0x000000b32a2a7223 */ /* 0x000fe200000100b5 */
[----:B------:R-:W-:Y:S02]  /*3d70*/  HADD2.F32 R181, -RZ, R192.H0_H0 ;  /* 0x200000c0ffb57230 */ /* 0x000fe40000004100 */
[----:B------:R-:W-:Y:S02]  /*3d80*/  HADD2.F32 R153, -RZ, R190.H1_H1 ;  /* 0x300000beff997230 */ /* 0x000fe40000004100 */
[----:B------:R-:W-:Y:S01]  /*3d90*/  F2FP.F16.F32.PACK_AB R40, R42, R135 ;  /* 0x000000872a28723e */ /* 0x000fe200000000ff */
[-C--:B------:R-:W-:Y:S01]  /*3da0*/  FMUL.FTZ R179, R90, R181.reuse ;  /* 0x000000b55ab37220 */ /* 0x080fe20000410000 */
[----:B------:R-:W-:-:S03]  /*3db0*/  FMUL.FTZ R181, R152, R181 ;  /* 0x000000b598b57220 */ /* 0x000fc60000410000 */
[-C--:B------:R-:W-:Y:S01]  /*3dc0*/  FFMA.FTZ R179, R152, R153.reuse, -R179 ;  /* 0x0000009998b37223 */ /* 0x080fe200000108b3 */
[----:B------:R-:W-:-:S05]  /*3dd0*/  FFMA.FTZ R90, R90, R153, R181 ;  /* 0x000000995a5a7223 */ /* 0x000fca00000100b5 */
[----:B------:R-:W-:-:S07]  /*3de0*/  F2FP.F16.F32.PACK_AB R42, R90, R179 ;  /* 0x000000b35a2a723e */ /* 0x000fce00000000ff */
.L_x_477:
[----:B------:R-:W-:Y:S05]  /*3df0*/  BSYNC B3 ;  /* 0x0000000000037941 */ /* 0x000fea0003800000 */
.L_x_476:
[----:B------:R-:W-:Y:S01]  /*3e00*/  ULDC.64 UR4, c[0x0][0x2d8] ;  /* 0x0000b60000047ab9 */ /* 0x000fe20000000a00 */
[----:B------:R-:W-:Y:S01]  /*3e10*/  ULDC.64 UR6, c[0x0][0x208] ;  /* 0x0000820000067ab9 */ /* 0x000fe20000000a00 */
[----:B------:R-:W-:-:S04]  /*3e20*/  LEA R90, P3, R91, UR4, 0x1 ;  /* 0x000000045b5a7c11 */ /* 0x000fc8000f8608ff */
[----:B------:R-:W-:-:S05]  /*3e30*/  LEA.HI.X R91, R91, UR5, R178, 0x1, P3 ;  /* 0x000000055b5b7c11 */ /* 0x000fca00098f0cb2 */
[----:B--2---:R1:W-:Y:S04]  /*3e40*/  STG.E.128 desc[UR6][R90.64], R40 ;  /* 0x000000285a007986 */ /* 0x0043e8000c101d06 */
.L_x_475:
[----:B------:R-:W-:Y:S05]  /*3e50*/  BSYNC B2 ;  /* 0x0000000000027941 */ /* 0x000fea0003800000 */
.L_x_474:
[----:B------:R-:W-:Y:S05]  /*3e60*/  @P1 BRA `(.L_x_473) ;  /* 0x0000000000d41947 */ /* 0x000fea0003800000 */
[----:B-1----:R1:W2:Y:S01]  /*3e70*/  LDS.128 R40, [R5+0x23c00] ;  /* 0x023c000005287984 */ /* 0x0022a20000000c00 */
[----:B------:R-:W-:Y:S01]  /*3e80*/  IADD3 R176, P3, R176, R13, RZ ;  /* 0x0000000db0b07210 */ /* 0x000fe20007f7e0ff */
[----:B------:R-:W-:Y:S03]  /*3e90*/  BSSY B2, `(.L_x_478) ;  /* 0x000002d000027945 */ /* 0x000fe60003800000 */
[----:B------:R-:W-:Y:S02]  /*3ea0*/  IADD3.X R177, R177, R8, RZ, P3, !PT ;  /* 0x00000008b1b17210 */ /* 0x000fe40001ffe4ff */
[----:B------:R-:W-:-:S13]  /*3eb0*/  ISETP.GE.AND P3, PT, R221, R80, PT ;  /* 0x00000050dd00720c */ /* 0x000fda0003f66270 */
[----:B-1----:R-:W-:Y:S05]  /*3ec0*/  @P3 BRA `(.L_x_479) ;  /* 0x0000000000a43947 */ /* 0x002fea0003800000 */
[--C-:B------:R-:W-:Y:S01]  /*3ed0*/  SHF.R.U64 R90, R86, 0x10, R87.reuse ;  /* 0x00000010565a7819 */ /* 0x100fe20000001257 */
[--C-:B--2---:R-:W-:Y:S01]  /*3ee0*/  HADD2.F32 R91, -RZ, R41.reuse.H1_H1 ;  /* 0x30000029ff5b7230 */ /* 0x104fe20000004100 */
[----:B------:R-:W-:Y:S01]  /*3ef0*/  SHF.R.U32.HI R86, RZ, 0x10, R87 ;  /* 0x00000010ff567819 */ /* 0x000fe20000011657 */
[----:B------:R-:W-:Y:S01]  /*3f00*/  HADD2.F32 R41, -RZ, R41.H0_H0 ;  /* 0x20000029ff297230 */ /* 0x000fe20000004100 */
[--C-:B------:R-:W-:Y:S01]  /*3f10*/  SHF.R.U64 R87, R94, 0x10, R95.reuse ;  /* 0x000000105e577819 */ /* 0x100fe2000000125f */
[----:B------:R-:W-:Y:S01]  /*3f20*/  HADD2.F32 R90, -RZ, R90.H0_H0 ;  /* 0x2000005aff5a7230 */ /* 0x000fe20000004100 */
[----:B------:R-:W-:Y:S01]  /*3f30*/  SHF.R.U32.HI R134, RZ, 0x10, R95 ;  /* 0x00000010ff867819 */ /* 0x000fe2000001165f */
[----:B------:R-:W-:Y:S02]  /*3f40*/  HADD2.F32 R94, -RZ, R86.H0_H0 ;  /* 0x20000056ff5e7230 */ /* 0x000fe40000004100 */
[----:B------:R-:W-:Y:S02]  /*3f50*/  HADD2.F32 R152, -RZ, R87.H0_H0 ;  /* 0x20000057ff987230 */ /* 0x000fe40000004100 */
[----:B------:R-:W-:-:S02]  /*3f60*/  HADD2.F32 R134, -RZ, R134.H0_H0 ;  /* 0x20000086ff867230 */ /* 0x000fc40000004100 */
[--C-:B------:R-:W-:Y:S02]  /*3f70*/  HADD2.F32 R87, -RZ, R43.reuse.H1_H1 ;  /* 0x3000002bff577230 */ /* 0x100fe40000004100 */
[-C--:B------:R-:W-:Y:S01]  /*3f80*/  FMUL.FTZ R86, R91, R152.reuse ;  /* 0x000000985b567220 */ /* 0x080fe20000410000 */
[----:B------:R-:W-:Y:S02]  /*3f90*/  HADD2.F32 R43, -RZ, R43.H0_H0 ;  /* 0x2000002bff2b7230 */ /* 0x000fe40000004100 */
[----:B------:R-:W-:Y:S01]  /*3fa0*/  FMUL.FTZ R178, R41, R152 ;  /* 0x0000009829b27220 */ /* 0x000fe20000410000 */
[----:B------:R-:W-:Y:S02]  /*3fb0*/  HADD2.F32 R95, -RZ, R40.H1_H1 ;  /* 0x30000028ff5f7230 */ /* 0x000fe40000004100 */
[----:B------:R-:W-:Y:S01]  /*3fc0*/  FMUL.FTZ R152, R87, R134 ;  /* 0x0000008657987220 */ /* 0x000fe20000410000 */
[----:B------:R-:W-:Y:S01]  /*3fd0*/  FFMA.FTZ R41, R41, R90, -R86 ;  /* 0x0000005a29297223 */ /* 0x000fe20000010856 */
[----:B------:R-:W-:Y:S01]  /*3fe0*/  FMUL.FTZ R134, R43, R134 ;  /* 0x000000862b867220 */ /* 0x000fe20000410000 */
[----:B------:R-:W-:Y:S01]  /*3ff0*/  FFMA.FTZ R86, R91, R90, R178 ;  /* 0x0000005a5b567223 */ /* 0x000fe200000100b2 */
[----:B------:R-:W-:-:S02]  /*4000*/  HADD2.F32 R91, -RZ, R191.H0_H0 ;  /* 0x200000bfff5b7230 */ /* 0x000fc40000004100 */
[-C--:B------:R-:W-:Y:S01]  /*4010*/  FFMA.FTZ R43, R43, R94.reuse, -R152 ;  /* 0x0000005e2b2b7223 */ /* 0x080fe20000010898 */
[----:B------:R-:W-:Y:S01]  /*4020*/  FFMA.FTZ R90, R87, R94, R134 ;  /* 0x0000005e575a7223 */ /* 0x000fe20000010086 */
[----:B------:R-:W-:Y:S01]  /*4030*/  HADD2.F32 R134, -RZ, R40.H0_H0 ;  /* 0x20000028ff867230 */ /* 0x000fe20000004100 */
[----:B------:R-:W-:Y:S01]  /*4040*/  F2FP.F16.F32.PACK_AB R41, R86, R41 ;  /* 0x000000295629723e */ /* 0x000fe200000000ff */
[----:B------:R-:W-:Y:S02]  /*4050*/  HADD2.F32 R87, -RZ, R191.H1_H1 ;  /* 0x300000bfff577230 */ /* 0x000fe40000004100 */
[-C--:B------:R-:W-:Y:S01]  /*4060*/  FMUL.FTZ R135, R95, R91.reuse ;  /* 0x0000005b5f877220 */ /* 0x080fe20000410000 */
[--C-:B------:R-:W-:Y:S02]  /*4070*/  HADD2.F32 R40, -RZ, R42.reuse.H1_H1 ;  /* 0x3000002aff287230 */ /* 0x100fe40000004100 */
[----:B------:R-:W-:Y:S01]  /*4080*/  FMUL.FTZ R152, R134, R91 ;  /* 0x0000005b86987220 */ /* 0x000fe20000410000 */
[----:B------:R-:W-:Y:S01]  /*4090*/  HADD2.F32 R94, -RZ, R189.H0_H0 ;  /* 0x200000bdff5e7230 */ /* 0x000fe20000004100 */
[----:B------:R-:W-:Y:S01]  /*40a0*/  F2FP.F16.F32.PACK_AB R43, R90, R43 ;  /* 0x0000002b5a2b723e */ /* 0x000fe200000000ff */
[----:B------:R-:W-:-:S02]  /*40b0*/  HADD2.F32 R42, -RZ, R42.H0_H0 ;  /* 0x2000002aff2a7230 */ /* 0x000fc40000004100 */
[-C--:B------:R-:W-:Y:S01]  /*40c0*/  FMUL.FTZ R91, R40, R87.reuse ;  /* 0x00000057285b7220 */ /* 0x080fe20000410000 */
[----:B------:R-:W-:Y:S02]  /*40d0*/  HADD2.F32 R153, -RZ, R189.H1_H1 ;  /* 0x300000bdff997230 */ /* 0x000fe40000004100 */
[-C--:B------:R-:W-:Y:S01]  /*40e0*/  FFMA.FTZ R135, R134, R94.reuse, -R135 ;  /* 0x0000005e86877223 */ /* 0x080fe20000010887 */
[----:B------:R-:W-:Y:S01]  /*40f0*/  FFMA.FTZ R152, R95, R94, R152 ;  /* 0x0000005e5f987223 */ /* 0x000fe20000010098 */
[C---:B------:R-:W-:Y:S01]  /*4100*/  FMUL.FTZ R87, R42.reuse, R87 ;  /* 0x000000572a577220 */ /* 0x040fe20000410000 */
[----:B------:R-:W-:-:S03]  /*4110*/  FFMA.FTZ R91, R42, R153, -R91 ;  /* 0x000000992a5b7223 */ /* 0x000fc6000001085b */
[----:B------:R-:W-:Y:S01]  /*4120*/  FFMA.FTZ R40, R40, R153, R87 ;  /* 0x0000009928287223 */ /* 0x000fe20000010057 */
[----:B------:R-:W-:-:S04]  /*4130*/  F2FP.F16.F32.PACK_AB R152, R152, R135 ;  /* 0x000000879898723e */ /* 0x000fc800000000ff */
[----:B------:R-:W-:Y:S01]  /*4140*/  F2FP.F16.F32.PACK_AB R42, R40, R91 ;  /* 0x0000005b282a723e */ /* 0x000fe200000000ff */
[----:B------:R-:W-:-:S07]  /*4150*/  IMAD.MOV.U32 R40, RZ, RZ, R152 ;  /* 0x000000ffff287224 */ /* 0x000fce00078e0098 */
.L_x_479:
[----:B------:R-:W-:Y:S05]  /*4160*/  BSYNC B2 ;  /* 0x0000000000027941 */ /* 0x000fea0003800000 */
.L_x_478:
[----:B------:R-:W-:Y:S01]  /*4170*/  ULDC.64 UR4, c[0x0][0x2d8] ;  /* 0x0000b60000047ab9 */ /* 0x000fe20000000a00 */
[----:B------:R-:W-:Y:S01]  /*4180*/  ULDC.64 UR6, c[0x0][0x208] ;  /* 0x0000820000067ab9 */ /* 0x000fe20000000a00 */
[----:B------:R-:W-:-:S04]  /*4190*/  LEA R86, P3, R176, UR4, 0x1 ;  /* 0x00000004b0567c11 */ /* 0x000fc8000f8608ff */
[----:B------:R-:W-:-:S05]  /*41a0*/  LEA.HI.X R87, R176, UR5, R177, 0x1, P3 ;  /* 0x00000005b0577c11 */ /* 0x000fca00098f0cb1 */
[----:B--2---:R2:W-:Y:S04]  /*41b0*/  STG.E.128 desc[UR6][R86.64], R40 ;  /* 0x0000002856007986 */ /* 0x0045e8000c101d06 */
.L_x_473:
[----:B------:R-:W-:Y:S05]  /*41c0*/  BSYNC B1 ;  /* 0x0000000000017941 */ /* 0x000fea0003800000 */
.L_x_472:
[----:B------:R-:W-:Y:S04]  /*41d0*/  BSSY B1, `(.L_x_480) ;  /* 0x0000072000017945 */ /* 0x000fe80003800000 */
[----:B------:R-:W-:Y:S05]  /*41e0*/  @P4 BRA `(.L_x_481) ;  /* 0x0000000400c04947 */ /* 0x000fea0003800000 */
[----:B--2---:R-:W-:Y:S01]  /*41f0*/  IADD3 R86, P3, P4, R116, R132, R16 ;  /* 0x0000008474567210 */ /* 0x004fe20007c7e010 */
[----:B------:R-:W-:Y:S03]  /*4200*/  BSSY B2, `(.L_x_482) ;  /* 0x0000038000027945 */ /* 0x000fe60003800000 */
[----:B------:R-:W-:Y:S01]  /*4210*/  IADD3.X R87, R125, R88, R17, P3, P4 ;  /* 0x000000587d577210 */ /* 0x000fe20001fe8411 */
[----:B------:R-:W-:Y:S08]  /*4220*/  @P0 BRA `(.L_x_483) ;  /* 0x0000000000d40947 */ /* 0x000ff00003800000 */
[----:B-1----:R1:W2:Y:S01]  /*4230*/  LDS.128 R40, [R5+0x1f400] ;  /* 0x01f4000005287984 */ /* 0x0022a20000000c00 */
[----:B------:R-:W-:Y:S01]  /*4240*/  IADD3 R90, P3, R86, R98, RZ ;  /* 0x00000062565a7210 */ /* 0x000fe20007f7e0ff */
[----:B------:R-:W-:Y:S04]  /*4250*/  BSSY B3, `(.L_x_484) ;  /* 0x000002d000037945 */ /* 0x000fe80003800000 */
[----:B------:R-:W-:Y:S01]  /*4260*/  IMAD.X R91, R87, 0x1, R15, P3 ;  /* 0x00000001575b7824 */ /* 0x000fe200018e060f */
[----:B------:R-:W-:-:S13]  /*4270*/  ISETP.GE.AND P3, PT, R18, R80, PT ;  /* 0x000000501200720c */ /* 0x000fda0003f66270 */
[----:B-1----:R-:W-:Y:S05]  /*4280*/  @P3 BRA `(.L_x_485) ;  /* 0x0000000000a43947 */ /* 0x002fea0003800000 */
[----:B------:R-:W-:Y:S01]  /*4290*/  SHF.R.U64 R94, R82, 0x10, R83 ;  /* 0x00000010525e7819 */ /* 0x000fe20000001253 */
[----:B--2---:R-:W-:Y:S01]  /*42a0*/  HADD2.F32 R134, -RZ, R43.H0_H0 ;  /* 0x2000002bff867230 */ /* 0x004fe20000004100 */
[----:B------:R-:W-:Y:S01]  /*42b0*/  SHF.R.U32.HI R95, RZ, 0x10, R85 ;  /* 0x00000010ff5f7819 */ /* 0x000fe20000011655 */
[----:B------:R-:W-:Y:S01]  /*42c0*/  HADD2.F32 R153, -RZ, R187.H0_H0 ;  /* 0x200000bbff997230 */ /* 0x000fe20000004100 */
[----:B------:R-:W-:Y:S01]  /*42d0*/  SHF.R.U32.HI R82, RZ, 0x10, R83 ;  /* 0x00000010ff527819 */ /* 0x000fe20000011653 */
[----:B------:R-:W-:Y:S01]  /*42e0*/  HADD2.F32 R94, -RZ, R94.H0_H0 ;  /* 0x2000005eff5e7230 */ /* 0x000fe20000004100 */
[----:B------:R-:W-:Y:S01]  /*42f0*/  SHF.R.U64 R83, R84, 0x10, R85 ;  /* 0x0000001054537819 */ /* 0x000fe20000001255 */
[----:B------:R-:W-:Y:S02]  /*4300*/  HADD2.F32 R95, -RZ, R95.H0_H0 ;  /* 0x2000005fff5f7230 */ /* 0x000fe40000004100 */
[----:B------:R-:W-:Y:S02]  /*4310*/  HADD2.F32 R84, -RZ, R43.H1_H1 ;  /* 0x3000002bff547230 */ /* 0x000fe40000004100 */
[----:B------:R-:W-:-:S02]  /*4320*/  HADD2.F32 R152, -RZ, R83.H0_H0 ;  /* 0x20000053ff987230 */ /* 0x000fc40000004100 */
[--C-:B------:R-:W-:Y:S02]  /*4330*/  HADD2.F32 R83, -RZ, R41.reuse.H1_H1 ;  /* 0x30000029ff537230 */ /* 0x100fe40000004100 */
[-C--:B------:R-:W-:Y:S01]  /*4340*/  FMUL.FTZ R43, R84, R95.reuse ;  /* 0x0000005f542b7220 */ /* 0x080fe20000410000 */
[----:B------:R-:W-:Y:S02]  /*4350*/  HADD2.F32 R41, -RZ, R41.H0_H0 ;  /* 0x20000029ff297230 */ /* 0x000fe40000004100 */
[C---:B------:R-:W-:Y:S01]  /*4360*/  FMUL.FTZ R95, R134.reuse, R95 ;  /* 0x0000005f865f7220 */ /* 0x040fe20000410000 */
[----:B------:R-:W-:Y:S02]  /*4370*/  HADD2.F32 R85, -RZ, R82.H0_H0 ;  /* 0x20000052ff557230 */ /* 0x000fe40000004100 */
[-C--:B------:R-:W-:Y:S01]  /*4380*/  FMUL.FTZ R82, R83, R152.reuse ;  /* 0x0000009853527220 */ /* 0x080fe20000410000 */
[----:B------:R-:W-:Y:S02]  /*4390*/  FMUL.FTZ R152, R41, R152 ;  /* 0x0000009829987220 */ /* 0x000fe40000410000 */
[-C--:B------:R-:W-:Y:S01]  /*43a0*/  FFMA.FTZ R43, R134, R85.reuse, -R43 ;  /* 0x00000055862b7223 */ /* 0x080fe2000001082b */
[----:B------:R-:W-:Y:S01]  /*43b0*/  FFMA.FTZ R84, R84, R85, R95 ;  /* 0x0000005554547223 */ /* 0x000fe2000001005f */
[----:B------:R-:W-:-:S02]  /*43c0*/  HADD2.F32 R85, -RZ, R188.H0_H0 ;  /* 0x200000bcff557230 */ /* 0x000fc40000004100 */
[-C--:B------:R-:W-:Y:S01]  /*43d0*/  FFMA.FTZ R41, R41, R94.reuse, -R82 ;  /* 0x0000005e29297223 */ /* 0x080fe20000010852 */
[--C-:B------:R-:W-:Y:S02]  /*43e0*/  HADD2.F32 R95, -RZ, R40.reuse.H1_H1 ;  /* 0x30000028ff5f7230 */ /* 0x100fe40000004100 */
[----:B------:R-:W-:Y:S01]  /*43f0*/  FFMA.FTZ R82, R83, R94, R152 ;  /* 0x0000005e53527223 */ /* 0x000fe20000010098 */
[----:B------:R-:W-:Y:S01]  /*4400*/  HADD2.F32 R134, -RZ, R40.H0_H0 ;  /* 0x20000028ff867230 */ /* 0x000fe20000004100 */
[----:B------:R-:W-:Y:S01]  /*4410*/  F2FP.F16.F32.PACK_AB R43, R84, R43 ;  /* 0x0000002b542b723e */ /* 0x000fe200000000ff */
[----:B------:R-:W-:Y:S02]  /*4420*/  HADD2.F32 R83, -RZ, R188.H1_H1 ;  /* 0x300000bcff537230 */ /* 0x000fe40000004100 */
[-C--:B------:R-:W-:Y:S01]  /*4430*/  FMUL.FTZ R135, R95, R85.reuse ;  /* 0x000000555f877220 */ /* 0x080fe20000410000 */
[--C-:B------:R-:W-:Y:S02]  /*4440*/  HADD2.F32 R40, -RZ, R42.reuse.H1_H1 ;  /* 0x3000002aff287230 */ /* 0x100fe40000004100 */
[----:B------:R-:W-:Y:S01]  /*4450*/  FMUL.FTZ R152, R134, R85 ;  /* 0x0000005586987220 */ /* 0x000fe20000410000 */
[----:B------:R-:W-:Y:S01]  /*4460*/  HADD2.F32 R94, -RZ, R187.H1_H1 ;  /* 0x300000bbff5e7230 */ /* 0x000fe20000004100 */
[----:B------:R-:W-:Y:S01]  /*4470*/  F2FP.F16.F32.PACK_AB R41, R82, R41 ;  /* 0x000000295229723e */ /* 0x000fe200000000ff */
[----:B------:R-:W-:-:S02]  /*4480*/  HADD2.F32 R42, -RZ, R42.H0_H0 ;  /* 0x2000002aff2a7230 */ /* 0x000fc40000004100 */
[-C--:B------:R-:W-:Y:S01]  /*4490*/  FMUL.FTZ R85, R40, R83.reuse ;  /* 0x0000005328557220 */ /* 0x080fe20000410000 */
        /* <DEDUP_REMOVED lines=8> */
.L_x_485:
[----:B------:R-:W-:Y:S05]  /*4520*/  BSYNC B3 ;  /* 0x0000000000037941 */ /* 0x000fea0003800000 */
.L_x_484:
[----:B------:R-:W-:Y:S01]  /*4530*/  ULDC.64 UR4, c[0x0][0x2d8] ;  /* 0x0000b60000047ab9 */ /* 0x000fe20000000a00 */
[----:B------:R-:W-:Y:S01]  /*4540*/  ULDC.64 UR6, c[0x0][0x208] ;  /* 0x0000820000067ab9 */ /* 0x000fe20000000a00 */
[----:B------:R-:W-:-:S04]  /*4550*/  LEA R82, P3, R90, UR4, 0x1 ;  /* 0x000000045a527c11 */ /* 0x000fc8000f8608ff */
[----:B------:R-:W-:-:S05]  /*4560*/  LEA.HI.X R83, R90, UR5, R91, 0x1, P3 ;  /* 0x000000055a537c11 */ /* 0x000fca00098f0c5b */
[----:B--2---:R2:W-:Y:S04]  /*4570*/  STG.E.128 desc[UR6][R82.64], R40 ;  /* 0x0000002852007986 */ /* 0x0045e8000c101d06 */
.L_x_483:
[----:B------:R-:W-:Y:S05]  /*4580*/  BSYNC B2 ;  /* 0x0000000000027941 */ /* 0x000fea0003800000 */
.L_x_482:
[----:B------:R-:W-:Y:S05]  /*4590*/  @P1 BRA `(.L_x_481) ;  /* 0x0000000000d41947 */ /* 0x000fea0003800000 */
[----:B-12---:R1:W2:Y:S01]  /*45a0*/  LDS.128 R40, [R5+0x24c00] ;  /* 0x024c000005287984 */ /* 0x0062a20000000c00 */
[----:B------:R-:W-:Y:S01]  /*45b0*/  IADD3 R86, P3, R86, R13, RZ ;  /* 0x0000000d56567210 */ /* 0x000fe20007f7e0ff */
[----:B------:R-:W-:Y:S04]  /*45c0*/  BSSY B2, `(.L_x_486) ;  /* 0x000002d000027945 */ /* 0x000fe80003800000 */
[----:B------:R-:W-:Y:S01]  /*45d0*/  IMAD.X R87, R87, 0x1, R8, P3 ;  /* 0x0000000157577824 */ /* 0x000fe200018e0608 */
[----:B------:R-:W-:-:S13]  /*45e0*/  ISETP.GE.AND P3, PT, R221, R80, PT ;  /* 0x00000050dd00720c */ /* 0x000fda0003f66270 */
[----:B-1----:R-:W-:Y:S05]  /*45f0*/  @P3 BRA `(.L_x_487) ;  /* 0x0000000000a43947 */ /* 0x002fea0003800000 */
[----:B------:R-:W-:Y:S02]  /*4600*/  SHF.R.U64 R82, R76, 0x10, R77 ;  /* 0x000000104c527819 */ /* 0x000fe4000000124d */
[----:B------:R-:W-:Y:S01]  /*4610*/  SHF.R.U64 R83, R78, 0x10, R79 ;  /* 0x000000104e537819 */ /* 0x000fe2000000124f */
[----:B--2---:R-:W-:Y:S01]  /*4620*/  HADD2.F32 R78, -RZ, R41.H0_H0 ;  /* 0x20000029ff4e7230 */ /* 0x004fe20000004100 */
[----:B------:R-:W-:Y:S02]  /*4630*/  SHF.R.U32.HI R76, RZ, 0x10, R77 ;  /* 0x00000010ff4c7819 */ /* 0x000fe4000001164d */
[----:B------:R-:W-:Y:S01]  /*4640*/  SHF.R.U32.HI R90, RZ, 0x10, R79 ;  /* 0x00000010ff5a7819 */ /* 0x000fe2000001164f */
[----:B------:R-:W-:Y:S01]  /*4650*/  HADD2.F32 R83, -RZ, R83.H0_H0 ;  /* 0x20000053ff537230 */ /* 0x000fe20000004100 */
[----:B------:R-:W-:Y:S01]  /*4660*/  MOV R77, R43 ;  /* 0x0000002b004d7202 */ /* 0x000fe20000000f00 */
[----:B------:R-:W-:Y:S02]  /*4670*/  HADD2.F32 R43, -RZ, R82.H0_H0 ;  /* 0x20000052ff2b7230 */ /* 0x000fe40000004100 */
[----:B------:R-:W-:-:S02]  /*4680*/  HADD2.F32 R82, -RZ, R41.H1_H1 ;  /* 0x30000029ff527230 */ /* 0x000fc40000004100 */
[----:B------:R-:W-:Y:S02]  /*4690*/  HADD2.F32 R90, -RZ, R90.H0_H0 ;  /* 0x2000005aff5a7230 */ /* 0x000fe40000004100 */
[--C-:B------:R-:W-:Y:S02]  /*46a0*/  HADD2.F32 R79, -RZ, R77.reuse.H1_H1 ;  /* 0x3000004dff4f7230 */ /* 0x100fe40000004100 */
[-C--:B------:R-:W-:Y:S01]  /*46b0*/  FMUL.FTZ R41, R82, R83.reuse ;  /* 0x0000005352297220 */ /* 0x080fe20000410000 */
[----:B------:R-:W-:Y:S02]  /*46c0*/  HADD2.F32 R77, -RZ, R77.H0_H0 ;  /* 0x2000004dff4d7230 */ /* 0x000fe40000004100 */
[C---:B------:R-:W-:Y:S01]  /*46d0*/  FMUL.FTZ R83, R78.reuse, R83 ;  /* 0x000000534e537220 */ /* 0x040fe20000410000 */
[----:B------:R-:W-:Y:S02]  /*46e0*/  HADD2.F32 R84, -RZ, R76.H0_H0 ;  /* 0x2000004cff547230 */ /* 0x000fe40000004100 */
[-C--:B------:R-:W-:Y:S01]  /*46f0*/  FMUL.FTZ R94, R79, R90.reuse ;  /* 0x0000005a4f5e7220 */ /* 0x080fe20000410000 */
[-C--:B------:R-:W-:Y:S01]  /*4700*/  FFMA.FTZ R41, R78, R43.reuse, -R41 ;  /* 0x0000002b4e297223 */ /* 0x080fe20000010829 */
[C---:B------:R-:W-:Y:S01]  /*4710*/  FMUL.FTZ R90, R77.reuse, R90 ;  /* 0x0000005a4d5a7220 */ /* 0x040fe20000410000 */
[----:B------:R-:W-:Y:S01]  /*4720*/  FFMA.FTZ R76, R82, R43, R83 ;  /* 0x0000002b524c7223 */ /* 0x000fe20000010053 */
[----:B------:R-:W-:Y:S01]  /*4730*/  FFMA.FTZ R43, R77, R84, -R94 ;  /* 0x000000544d2b7223 */ /* 0x000fe2000001085e */
[----:B------:R-:W-:-:S02]  /*4740*/  HADD2.F32 R77, -RZ, R40.H1_H1 ;  /* 0x30000028ff4d7230 */ /* 0x000fc40000004100 */
[----:B------:R-:W-:Y:S01]  /*4750*/  FFMA.FTZ R78, R79, R84, R90 ;  /* 0x000000544f4e7223 */ /* 0x000fe2000001005a */
[----:B------:R-:W-:Y:S01]  /*4760*/  HADD2.F32 R83, -RZ, R186.H1_H1 ;  /* 0x300000baff537230 */ /* 0x000fe20000004100 */
[----:B------:R-:W-:Y:S01]  /*4770*/  F2FP.F16.F32.PACK_AB R41, R76, R41 ;  /* 0x000000294c29723e */ /* 0x000fe200000000ff */
[----:B------:R-:W-:Y:S02]  /*4780*/  HADD2.F32 R40, -RZ, R40.H0_H0 ;  /* 0x20000028ff287230 */ /* 0x000fe40000004100 */
[----:B------:R-:W-:Y:S02]  /*4790*/  HADD2.F32 R186, -RZ, R186.H0_H0 ;  /* 0x200000baffba7230 */ /* 0x000fe40000004100 */
[-C--:B------:R-:W-:Y:S01]  /*47a0*/  FMUL.FTZ R85, R77, R83.reuse ;  /* 0x000000534d557220 */ /* 0x080fe20000410000 */
[--C-:B------:R-:W-:Y:S02]  /*47b0*/  HADD2.F32 R79, -RZ, R42.reuse.H1_H1 ;  /* 0x3000002aff4f7230 */ /* 0x100fe40000004100 */
[----:B------:R-:W-:Y:S01]  /*47c0*/  FMUL.FTZ R84, R40, R83 ;  /* 0x0000005328547220 */ /* 0x000fe20000410000 */
[----:B------:R-:W-:Y:S01]  /*47d0*/  HADD2.F32 R42, -RZ, R42.H0_H0 ;  /* 0x2000002aff2a7230 */ /* 0x000fe20000004100 */
[----:B------:R-:W-:Y:S01]  /*47e0*/  F2FP.F16.F32.PACK_AB R43, R78, R43 ;  /* 0x0000002b4e2b723e */ /* 0x000fe200000000ff */
[----:B------:R-:W-:-:S02]  /*47f0*/  HADD2.F32 R82, -RZ, R185.H1_H1 ;  /* 0x300000b9ff527230 */ /* 0x000fc40000004100 */
[-C--:B------:R-:W-:Y:S01]  /*4800*/  FMUL.FTZ R83, R79, R186.reuse ;  /* 0x000000ba4f537220 */ /* 0x080fe20000410000 */
[----:B------:R-:W-:Y:S02]  /*4810*/  HADD2.F32 R185, -RZ, R185.H0_H0 ;  /* 0x200000b9ffb97230 */ /* 0x000fe40000004100 */
[----:B------:R-:W-:Y:S01]  /*4820*/  FMUL.FTZ R186, R42, R186 ;  /* 0x000000ba2aba7220 */ /* 0x000fe20000410000 */
[-C--:B------:R-:W-:Y:S01]  /*4830*/  FFMA.FTZ R85, R40, R82.reuse, -R85 ;  /* 0x0000005228557223 */ /* 0x080fe20000010855 */
[----:B------:R-:W-:Y:S01]  /*4840*/  FFMA.FTZ R84, R77, R82, R84 ;  /* 0x000000524d547223 */ /* 0x000fe20000010054 */
[-C--:B------:R-:W-:Y:S01]  /*4850*/  FFMA.FTZ R83, R42, R185.reuse, -R83 ;  /* 0x000000b92a537223 */ /* 0x080fe20000010853 */
[----:B------:R-:W-:-:S03]  /*4860*/  FFMA.FTZ R186, R79, R185, R186 ;  /* 0x000000b94fba7223 */ /* 0x000fc600000100ba */
[----:B------:R-:W-:Y:S02]  /*4870*/  F2FP.F16.F32.PACK_AB R40, R84, R85 ;  /* 0x000000555428723e */ /* 0x000fe400000000ff */
[----:B------:R-:W-:-:S07]  /*4880*/  F2FP.F16.F32.PACK_AB R42, R186, R83 ;  /* 0x00000053ba2a723e */ /* 0x000fce00000000ff */
.L_x_487:
[----:B------:R-:W-:Y:S05]  /*4890*/  BSYNC B2 ;  /* 0x0000000000027941 */ /* 0x000fea0003800000 */
.L_x_486:
[----:B------:R-:W-:Y:S01]  /*48a0*/  ULDC.64 UR4, c[0x0][0x2d8] ;  /* 0x0000b60000047ab9 */ /* 0x000fe20000000a00 */
[----:B------:R-:W-:Y:S01]  /*48b0*/  ULDC.64 UR6, c[0x0][0x208] ;  /* 0x0000820000067ab9 */ /* 0x000fe20000000a00 */
[----:B------:R-:W-:-:S04]  /*48c0*/  LEA R76, P3, R86, UR4, 0x1 ;  /* 0x00000004564c7c11 */ /* 0x000fc8000f8608ff */
[----:B------:R-:W-:-:S05]  /*48d0*/  LEA.HI.X R77, R86, UR5, R87, 0x1, P3 ;  /* 0x00000005564d7c11 */ /* 0x000fca00098f0c57 */
[----:B--2---:R3:W-:Y:S04]  /*48e0*/  STG.E.128 desc[UR6][R76.64], R40 ;  /* 0x000000284c007986 */ /* 0x0047e8000c101d06 */
.L_x_481:
[----:B------:R-:W-:Y:S05]  /*48f0*/  BSYNC B1 ;  /* 0x0000000000017941 */ /* 0x000fea0003800000 */
.L_x_480:
[----:B------:R-:W-:Y:S01]  /*4900*/  ISETP.NE.AND P3, PT, R89, RZ, PT ;  /* 0x000000ff5900720c */ /* 0x000fe20003f65270 */
[----:B------:R-:W-:-:S12]  /*4910*/  BSSY B1, `(.L_x_488) ;  /* 0x0000073000017945 */ /* 0x000fd80003800000 */
[----:B------:R-:W-:Y:S05]  /*4920*/  @P3 BRA `(.L_x_489) ;  /* 0x0000000400c43947 */ /* 0x000fea0003800000 */
[----:B---3--:R-:W-:Y:S01]  /*4930*/  IADD3 R77, P3, P4, R127, R132, R16 ;  /* 0x000000847f4d7210 */ /* 0x008fe20007c7e010 */
[----:B------:R-:W-:Y:S03]  /*4940*/  BSSY B2, `(.L_x_490) ;  /* 0x0000039000027945 */ /* 0x000fe60003800000 */
[----:B------:R-:W-:Y:S01]  /*4950*/  IADD3.X R76, R126, R88, R17, P3, P4 ;  /* 0x000000587e4c7210 */ /* 0x000fe20001fe8411 */
[----:B------:R-:W-:Y:S08]  /*4960*/  @P0 BRA `(.L_x_491) ;  /* 0x0000000000d80947 */ /* 0x000ff00003800000 */
[----:B-12---:R1:W2:Y:S01]  /*4970*/  LDS.128 R40, [R5+0x20400] ;  /* 0x0204000005287984 */ /* 0x0062a20000000c00 */
[----:B------:R-:W-:Y:S01]  /*4980*/  IADD3 R78, P3, R77, R98, RZ ;  /* 0x000000624d4e7210 */ /* 0x000fe20007f7e0ff */
[----:B------:R-:W-:Y:S04]  /*4990*/  BSSY B3, `(.L_x_492) ;  /* 0x000002e000037945 */ /* 0x000fe80003800000 */
[----:B------:R-:W-:Y:S01]  /*49a0*/  IMAD.X R79, R76, 0x1, R15, P3 ;  /* 0x000000014c4f7824 */ /* 0x000fe200018e060f */
[----:B------:R-:W-:-:S13]  /*49b0*/  ISETP.GE.AND P3, PT, R18, R80, PT ;  /* 0x000000501200720c */ /* 0x000fda0003f66270 */
[----:B-1----:R-:W-:Y:S05]  /*49c0*/  @P3 BRA `(.L_x_493) ;  /* 0x0000000000a83947 */ /* 0x002fea0003800000 */
[--C-:B------:R-:W-:Y:S01]  /*49d0*/  SHF.R.U64 R85, R72, 0x10, R73.reuse ;  /* 0x0000001048557819 */ /* 0x100fe20000001249 */
[----:B--2---:R-:W-:Y:S01]  /*49e0*/  IMAD.MOV.U32 R72, RZ, RZ, R40 ;  /* 0x000000ffff487224 */ /* 0x004fe200078e0028 */
[----:B------:R-:W-:Y:S01]  /*49f0*/  SHF.R.U32.HI R82, RZ, 0x10, R73 ;  /* 0x00000010ff527819 */ /* 0x000fe20000011649 */
[----:B------:R-:W-:Y:S01]  /*4a00*/  IMAD.MOV.U32 R73, RZ, RZ, R43 ;  /* 0x000000ffff497224 */ /* 0x000fe200078e002b */
[--C-:B------:R-:W-:Y:S01]  /*4a10*/  SHF.R.U64 R83, R74, 0x10, R75.reuse ;  /* 0x000000104a537819 */ /* 0x100fe2000000124b */
[--C-:B------:R-:W-:Y:S01]  /*4a20*/  HADD2.F32 R43, -RZ, R41.reuse.H1_H1 ;  /* 0x30000029ff2b7230 */ /* 0x100fe20000004100 */
[----:B------:R-:W-:Y:S01]  /*4a30*/  SHF.R.U32.HI R84, RZ, 0x10, R75 ;  /* 0x00000010ff547819 */ /* 0x000fe2000001164b */
[----:B------:R-:W-:Y:S02]  /*4a40*/  HADD2.F32 R40, -RZ, R41.H0_H0 ;  /* 0x20000029ff287230 */ /* 0x000fe40000004100 */
[----:B------:R-:W-:Y:S02]  /*4a50*/  HADD2.F32 R83, -RZ, R83.H0_H0 ;  /* 0x20000053ff537230 */ /* 0x000fe40000004100 */
[----:B------:R-:W-:-:S02]  /*4a60*/  HADD2.F32 R74, -RZ, R73.H1_H1 ;  /* 0x30000049ff4a7230 */ /* 0x000fc40000004100 */
[----:B------:R-:W-:Y:S02]  /*4a70*/  HADD2.F32 R84, -RZ, R84.H0_H0 ;  /* 0x20000054ff547230 */ /* 0x000fe40000004100 */
[-C--:B------:R-:W-:Y:S01]  /*4a80*/  FMUL.FTZ R41, R43, R83.reuse ;  /* 0x000000532b297220 */ /* 0x080fe20000410000 */
[----:B------:R-:W-:Y:S02]  /*4a90*/  HADD2.F32 R73, -RZ, R73.H0_H0 ;  /* 0x20000049ff497230 */ /* 0x000fe40000004100 */
[----:B------:R-:W-:Y:S01]  /*4aa0*/  FMUL.FTZ R86, R40, R83 ;  /* 0x0000005328567220 */ /* 0x000fe20000410000 */
[----:B------:R-:W-:Y:S02]  /*4ab0*/  HADD2.F32 R75, -RZ, R85.H0_H0 ;  /* 0x20000055ff4b7230 */ /* 0x000fe40000004100 */
[-C--:B------:R-:W-:Y:S01]  /*4ac0*/  FMUL.FTZ R90, R74, R84.reuse ;  /* 0x000000544a5a7220 */ /* 0x080fe20000410000 */
[----:B------:R-:W-:Y:S02]  /*4ad0*/  HADD2.F32 R82, -RZ, R82.H0_H0 ;  /* 0x20000052ff527230 */ /* 0x000fe40000004100 */
[----:B------:R-:W-:Y:S01]  /*4ae0*/  FMUL.FTZ R83, R73, R84 ;  /* 0x0000005449537220 */ /* 0x000fe20000410000 */
[-C--:B------:R-:W-:Y:S01]  /*4af0*/  FFMA.FTZ R40, R40, R75.reuse, -R41 ;  /* 0x0000004b28287223 */ /* 0x080fe20000010829 */
[----:B------:R-:W-:Y:S01]  /*4b00*/  FFMA.FTZ R41, R43, R75, R86 ;  /* 0x0000004b2b297223 */ /* 0x000fe20000010056 */
[-C--:B------:R-:W-:Y:S01]  /*4b10*/  FFMA.FTZ R90, R73, R82.reuse, -R90 ;  /* 0x00000052495a7223 */ /* 0x080fe2000001085a */
[----:B------:R-:W-:Y:S01]  /*4b20*/  FFMA.FTZ R87, R74, R82, R83 ;  /* 0x000000524a577223 */ /* 0x000fe20000010053 */
[----:B------:R-:W-:-:S02]  /*4b30*/  HADD2.F32 R82, -RZ, R171.H0_H0 ;  /* 0x200000abff527230 */ /* 0x000fc40000004100 */
[----:B------:R-:W-:Y:S01]  /*4b40*/  HADD2.F32 R43, -RZ, R72.H1_H1 ;  /* 0x30000048ff2b7230 */ /* 0x000fe20000004100 */
[----:B------:R-:W-:Y:S01]  /*4b50*/  F2FP.F16.F32.PACK_AB R41, R41, R40 ;  /* 0x000000282929723e */ /* 0x000fe200000000ff */
[----:B------:R-:W-:Y:S02]  /*4b60*/  HADD2.F32 R73, -RZ, R42.H1_H1 ;  /* 0x3000002aff497230 */ /* 0x000fe40000004100 */
[----:B------:R-:W-:Y:S02]  /*4b70*/  HADD2.F32 R171, -RZ, R171.H1_H1 ;  /* 0x300000abffab7230 */ /* 0x000fe40000004100 */
[----:B------:R-:W-:Y:S01]  /*4b80*/  FMUL.FTZ R83, R43, R82 ;  /* 0x000000522b537220 */ /* 0x000fe20000410000 */
[----:B------:R-:W-:Y:S02]  /*4b90*/  HADD2.F32 R72, -RZ, R72.H0_H0 ;  /* 0x20000048ff487230 */ /* 0x000fe40000004100 */
[----:B------:R-:W-:Y:S02]  /*4ba0*/  HADD2.F32 R42, -RZ, R42.H0_H0 ;  /* 0x2000002aff2a7230 */ /* 0x000fe40000004100 */
[----:B------:R-:W-:Y:S01]  /*4bb0*/  FMUL.FTZ R85, R73, R171 ;  /* 0x000000ab49557220 */ /* 0x000fe20000410000 */
[----:B------:R-:W-:-:S02]  /*4bc0*/  HADD2.F32 R74, -RZ, R168.H0_H0 ;  /* 0x200000a8ff4a7230 */ /* 0x000fc40000004100 */
[----:B------:R-:W-:Y:S01]  /*4bd0*/  FMUL.FTZ R82, R72, R82 ;  /* 0x0000005248527220 */ /* 0x000fe20000410000 */
[----:B------:R-:W-:Y:S02]  /*4be0*/  HADD2.F32 R75, -RZ, R170.H1_H1 ;  /* 0x300000aaff4b7230 */ /* 0x000fe40000004100 */
[----:B------:R-:W-:Y:S01]  /*4bf0*/  FMUL.FTZ R84, R42, R171 ;  /* 0x000000ab2a547220 */ /* 0x000fe20000410000 */
[-C--:B------:R-:W-:Y:S01]  /*4c00*/  FFMA.FTZ R83, R72, R74.reuse, -R83 ;  /* 0x0000004a48537223 */ /* 0x080fe20000010853 */
[----:B------:R-:W-:Y:S01]  /*4c10*/  FFMA.FTZ R82, R43, R74, R82 ;  /* 0x0000004a2b527223 */ /* 0x000fe20000010052 */
[-C--:B------:R-:W-:Y:S01]  /*4c20*/  FFMA.FTZ R85, R42, R75.reuse, -R85 ;  /* 0x0000004b2a557223 */ /* 0x080fe20000010855 */
[----:B------:R-:W-:Y:S01]  /*4c30*/  FFMA.FTZ R84, R73, R75, R84 ;  /* 0x0000004b49547223 */ /* 0x000fe20000010054 */
[----:B------:R-:W-:Y:S02]  /*4c40*/  F2FP.F16.F32.PACK_AB R43, R87, R90 ;  /* 0x0000005a572b723e */ /* 0x000fe400000000ff */
[----:B------:R-:W-:-:S02]  /*4c50*/  F2FP.F16.F32.PACK_AB R40, R82, R83 ;  /* 0x000000535228723e */ /* 0x000fc400000000ff */
[----:B------:R-:W-:-:S07]  /*4c60*/  F2FP.F16.F32.PACK_AB R42, R84, R85 ;  /* 0x00000055542a723e */ /* 0x000fce00000000ff */
.L_x_493:
[----:B------:R-:W-:Y:S05]  /*4c70*/  BSYNC B3 ;  /* 0x0000000000037941 */ /* 0x000fea0003800000 */
.L_x_492:
[----:B------:R-:W-:Y:S01]  /*4c80*/  ULDC.64 UR4, c[0x0][0x2d8] ;  /* 0x0000b60000047ab9 */ /* 0x000fe20000000a00 */
[----:B------:R-:W-:Y:S01]  /*4c90*/  ULDC.64 UR6, c[0x0][0x208] ;  /* 0x0000820000067ab9 */ /* 0x000fe20000000a00 */
[----:B------:R-:W-:-:S04]  /*4ca0*/  LEA R72, P3, R78, UR4, 0x1 ;  /* 0x000000044e487c11 */ /* 0x000fc8000f8608ff */
[----:B------:R-:W-:-:S05]  /*4cb0*/  LEA.HI.X R73, R78, UR5, R79, 0x1, P3 ;  /* 0x000000054e497c11 */ /* 0x000fca00098f0c4f */
[----:B--2---:R3:W-:Y:S04]  /*4cc0*/  STG.E.128 desc[UR6][R72.64], R40 ;  /* 0x0000002848007986 */ /* 0x0047e8000c101d06 */
.L_x_491:
[----:B------:R-:W-:Y:S05]  /*4cd0*/  BSYNC B2 ;  /* 0x0000000000027941 */ /* 0x000fea0003800000 */
.L_x_490:
[----:B------:R-:W-:Y:S05]  /*4ce0*/  @P1 BRA `(.L_x_489) ;  /* 0x0000000000d41947 */ /* 0x000fea0003800000 */
[----:B-123--:R1:W2:Y:S01]  /*4cf0*/  LDS.128 R40, [R5+0x25c00] ;  /* 0x025c000005287984 */ /* 0x00e2a20000000c00 */
[----:B------:R-:W-:Y:S01]  /*4d00*/  IADD3 R77, P3, R77, R13, RZ ;  /* 0x0000000d4d4d7210 */ /* 0x000fe20007f7e0ff */
[----:B------:R-:W-:Y:S04]  /*4d10*/  BSSY B2, `(.L_x_494) ;  /* 0x000002d000027945 */ /* 0x000fe80003800000 */
[----:B------:R-:W-:Y:S01]  /*4d20*/  IMAD.X R76, R76, 0x1, R8, P3 ;  /* 0x000000014c4c7824 */ /* 0x000fe200018e0608 */
[----:B------:R-:W-:-:S13]  /*4d30*/  ISETP.GE.AND P3, PT, R221, R80, PT ;  /* 0x00000050dd00720c */ /* 0x000fda0003f66270 */
[----:B-1----:R-:W-:Y:S05]  /*4d40*/  @P3 BRA `(.L_x_495) ;  /* 0x0000000000a43947 */ /* 0x002fea0003800000 */
[--C-:B------:R-:W-:Y:S02]  /*4d50*/  SHF.R.U64 R73, R68, 0x10, R69.reuse ;  /* 0x0000001044497819 */ /* 0x100fe40000001245 */
[----:B------:R-:W-:Y:S02]  /*4d60*/  SHF.R.U32.HI R72, RZ, 0x10, R69 ;  /* 0x00000010ff487819 */ /* 0x000fe40000011645 */
[--C-:B------:R-:W-:Y:S01]  /*4d70*/  SHF.R.U64 R69, R70, 0x10, R71.reuse ;  /* 0x0000001046457819 */ /* 0x100fe20000001247 */
[----:B------:R-:W-:Y:S01]  /*4d80*/  HADD2.F32 R70, -RZ, R73.H0_H0 ;  /* 0x20000049ff467230 */ /* 0x000fe20000004100 */
[----:B------:R-:W-:Y:S01]  /*4d90*/  SHF.R.U32.HI R74, RZ, 0x10, R71 ;  /* 0x00000010ff4a7819 */ /* 0x000fe20000011647 */
[----:B------:R-:W-:Y:S01]  /*4da0*/  HADD2.F32 R72, -RZ, R72.H0_H0 ;  /* 0x20000048ff487230 */ /* 0x000fe20000004100 */
[----:B--2---:R-:W-:Y:S01]  /*4db0*/  MOV R68, R42 ;  /* 0x0000002a00447202 */ /* 0x004fe20000000f00 */
[----:B------:R-:W-:Y:S02]  /*4dc0*/  HADD2.F32 R71, -RZ, R69.H0_H0 ;  /* 0x20000045ff477230 */ /* 0x000fe40000004100 */
[----:B------:R-:W-:-:S02]  /*4dd0*/  HADD2.F32 R74, -RZ, R74.H0_H0 ;  /* 0x2000004aff4a7230 */ /* 0x000fc40000004100 */
[----:B------:R-:W-:Y:S02]  /*4de0*/  HADD2.F32 R42, -RZ, R41.H1_H1 ;  /* 0x30000029ff2a7230 */ /* 0x000fe40000004100 */
[--C-:B------:R-:W-:Y:S02]  /*4df0*/  HADD2.F32 R69, -RZ, R43.reuse.H1_H1 ;  /* 0x3000002bff457230 */ /* 0x100fe40000004100 */
[----:B------:R-:W-:Y:S02]  /*4e00*/  HADD2.F32 R43, -RZ, R43.H0_H0 ;  /* 0x2000002bff2b7230 */ /* 0x000fe40000004100 */
[----:B------:R-:W-:Y:S01]  /*4e10*/  FMUL.FTZ R78, R42, R71 ;  /* 0x000000472a4e7220 */ /* 0x000fe20000410000 */
[----:B------:R-:W-:Y:S02]  /*4e20*/  HADD2.F32 R41, -RZ, R41.H0_H0 ;  /* 0x20000029ff297230 */ /* 0x000fe40000004100 */
[-C--:B------:R-:W-:Y:S01]  /*4e30*/  FMUL.FTZ R82, R69, R74.reuse ;  /* 0x0000004a45527220 */ /* 0x080fe20000410000 */
[----:B------:R-:W-:-:S02]  /*4e40*/  FMUL.FTZ R74, R43, R74 ;  /* 0x0000004a2b4a7220 */ /* 0x000fc40000410000 */
[C---:B------:R-:W-:Y:S01]  /*4e50*/  FMUL.FTZ R71, R41.reuse, R71 ;  /* 0x0000004729477220 */ /* 0x040fe20000410000 */
[----:B------:R-:W-:Y:S01]  /*4e60*/  FFMA.FTZ R78, R41, R70, -R78 ;  /* 0x00000046294e7223 */ /* 0x000fe2000001084e */
[----:B------:R-:W-:Y:S01]  /*4e70*/  FFMA.FTZ R79, R69, R72, R74 ;  /* 0x00000048454f7223 */ /* 0x000fe2000001004a */
[----:B------:R-:W-:Y:S02]  /*4e80*/  HADD2.F32 R41, -RZ, R40.H1_H1 ;  /* 0x30000028ff297230 */ /* 0x000fe40000004100 */
[----:B------:R-:W-:Y:S01]  /*4e90*/  FFMA.FTZ R75, R42, R70, R71 ;  /* 0x000000462a4b7223 */ /* 0x000fe20000010047 */
[----:B------:R-:W-:Y:S02]  /*4ea0*/  HADD2.F32 R69, -RZ, R164.H1_H1 ;  /* 0x300000a4ff457230 */ /* 0x000fe40000004100 */
[----:B------:R-:W-:Y:S01]  /*4eb0*/  FFMA.FTZ R82, R43, R72, -R82 ;  /* 0x000000482b527223 */ /* 0x000fe20000010852 */
[----:B------:R-:W-:Y:S02]  /*4ec0*/  HADD2.F32 R40, -RZ, R40.H0_H0 ;  /* 0x20000028ff287230 */ /* 0x000fe40000004100 */
[----:B------:R-:W-:-:S02]  /*4ed0*/  HADD2.F32 R71, -RZ, R164.H0_H0 ;  /* 0x200000a4ff477230 */ /* 0x000fc40000004100 */
[CC--:B------:R-:W-:Y:S01]  /*4ee0*/  FMUL.FTZ R73, R41.reuse, R69.reuse ;  /* 0x0000004529497220 */ /* 0x0c0fe20000410000 */
[--C-:B------:R-:W-:Y:S02]  /*4ef0*/  HADD2.F32 R42, -RZ, R68.reuse.H1_H1 ;  /* 0x30000044ff2a7230 */ /* 0x100fe40000004100 */
[----:B------:R-:W-:Y:S01]  /*4f00*/  FMUL.FTZ R70, R40, R69 ;  /* 0x0000004528467220 */ /* 0x000fe20000410000 */
[----:B------:R-:W-:Y:S02]  /*4f10*/  HADD2.F32 R68, -RZ, R68.H0_H0 ;  /* 0x20000044ff447230 */ /* 0x000fe40000004100 */
[--C-:B------:R-:W-:Y:S02]  /*4f20*/  HADD2.F32 R43, -RZ, R165.reuse.H1_H1 ;  /* 0x300000a5ff2b7230 */ /* 0x100fe40000004100 */
[-C--:B------:R-:W-:Y:S01]  /*4f30*/  FMUL.FTZ R69, R42, R71.reuse ;  /* 0x000000472a457220 */ /* 0x080fe20000410000 */
[----:B------:R-:W-:Y:S02]  /*4f40*/  HADD2.F32 R165, -RZ, R165.H0_H0 ;  /* 0x200000a5ffa57230 */ /* 0x000fe40000004100 */
[----:B------:R-:W-:Y:S01]  /*4f50*/  FMUL.FTZ R71, R68, R71 ;  /* 0x0000004744477220 */ /* 0x000fe20000410000 */
[-C--:B------:R-:W-:Y:S01]  /*4f60*/  FFMA.FTZ R73, R40, R43.reuse, -R73 ;  /* 0x0000002b28497223 */ /* 0x080fe20000010849 */
[----:B------:R-:W-:Y:S01]  /*4f70*/  FFMA.FTZ R70, R41, R43, R70 ;  /* 0x0000002b29467223 */ /* 0x000fe20000010046 */
[-C--:B------:R-:W-:Y:S01]  /*4f80*/  FFMA.FTZ R69, R68, R165.reuse, -R69 ;  /* 0x000000a544457223 */ /* 0x080fe20000010845 */
[----:B------:R-:W-:Y:S01]  /*4f90*/  FFMA.FTZ R42, R42, R165, R71 ;  /* 0x000000a52a2a7223 */ /* 0x000fe20000010047 */
[----:B------:R-:W-:-:S02]  /*4fa0*/  F2FP.F16.F32.PACK_AB R41, R75, R78 ;  /* 0x0000004e4b29723e */ /* 0x000fc400000000ff */
[----:B------:R-:W-:Y:S02]  /*4fb0*/  F2FP.F16.F32.PACK_AB R43, R79, R82 ;  /* 0x000000524f2b723e */ /* 0x000fe400000000ff */
[----:B------:R-:W-:Y:S02]  /*4fc0*/  F2FP.F16.F32.PACK_AB R40, R70, R73 ;  /* 0x000000494628723e */ /* 0x000fe400000000ff */
[----:B------:R-:W-:-:S07]  /*4fd0*/  F2FP.F16.F32.PACK_AB R42, R42, R69 ;  /* 0x000000452a2a723e */ /* 0x000fce00000000ff */
.L_x_495:
[----:B------:R-:W-:Y:S05]  /*4fe0*/  BSYNC B2 ;  /* 0x0000000000027941 */ /* 0x000fea0003800000 */
.L_x_494:
[----:B------:R-:W-:Y:S01]  /*4ff0*/  ULDC.64 UR4, c[0x0][0x2d8] ;  /* 0x0000b60000047ab9 */ /* 0x000fe20000000a00 */
[----:B------:R-:W-:Y:S01]  /*5000*/  ULDC.64 UR6, c[0x0][0x208] ;  /* 0x0000820000067ab9 */ /* 0x000fe20000000a00 */
[----:B------:R-:W-:-:S04]  /*5010*/  LEA R68, P3, R77, UR4, 0x1 ;  /* 0x000000044d447c11 */ /* 0x000fc8000f8608ff */
[----:B------:R-:W-:-:S05]  /*5020*/  LEA.HI.X R69, R77, UR5, R76, 0x1, P3 ;  /* 0x000000054d457c11 */ /* 0x000fca00098f0c4c */
[----:B--2---:R4:W-:Y:S04]  /*5030*/  STG.E.128 desc[UR6][R68.64], R40 ;  /* 0x0000002844007986 */ /* 0x0049e8000c101d06 */
.L_x_489:
[----:B------:R-:W-:Y:S05]  /*5040*/  BSYNC B1 ;  /* 0x0000000000017941 */ /* 0x000fea0003800000 */
.L_x_488:
[----:B------:R-:W-:Y:S01]  /*5050*/  ISETP.NE.AND P3, PT, R81, RZ, PT ;  /* 0x000000ff5100720c */ /* 0x000fe20003f65270 */
[----:B------:R-:W-:-:S12]  /*5060*/  BSSY B1, `(.L_x_496) ;  /* 0x0000073000017945 */ /* 0x000fd80003800000 */
[----:B------:R-:W-:Y:S05]  /*5070*/  @P3 BRA `(.L_x_497) ;  /* 0x0000000400c43947 */ /* 0x000fea0003800000 */
[----:B----4-:R-:W-:Y:S01]  /*5080*/  IADD3 R69, P3, P4, R130, R132, R16 ;  /* 0x0000008482457210 */ /* 0x010fe20007c7e010 */
[----:B------:R-:W-:Y:S03]  /*5090*/  BSSY B2, `(.L_x_498) ;  /* 0x0000039000027945 */ /* 0x000fe60003800000 */
[----:B------:R-:W-:Y:S01]  /*50a0*/  IADD3.X R68, R128, R88, R17, P3, P4 ;  /* 0x0000005880447210 */ /* 0x000fe20001fe8411 */
[----:B------:R-:W-:Y:S08]  /*50b0*/  @P0 BRA `(.L_x_499) ;  /* 0x0000000000d80947 */ /* 0x000ff00003800000 */
[----:B-123--:R1:W2:Y:S01]  /*50c0*/  LDS.128 R40, [R5+0x21400] ;  /* 0x0214000005287984 */ /* 0x00e2a20000000c00 */
        /* <DEDUP_REMOVED lines=8> */
[--C-:B------:R-:W-:Y:S01]  /*5150*/  HADD2.F32 R42, -RZ, R41.reuse.H1_H1 ;  /* 0x30000029ff2a7230 */ /* 0x100fe20000004100 */
        /* <DEDUP_REMOVED lines=10> */
[----:B------:R-:W-:Y:S02]  /*5200*/  HADD2.F32 R72, -RZ, R72.H0_H0 ;  /* 0x20000048ff487230 */ /* 0x000fe40000004100 */
[----:B------:R-:W-:Y:S01]  /*5210*/  FMUL.FTZ R78, R65, R74 ;  /* 0x0000004a414e7220 */ /* 0x000fe20000410000 */
[----:B------:R-:W-:Y:S01]  /*5220*/  FFMA.FTZ R76, R41, R66, -R76 ;  /* 0x00000042294c7223 */ /* 0x000fe2000001084c */
[----:B------:R-:W-:Y:S01]  /*5230*/  FMUL.FTZ R74, R43, R74 ;  /* 0x0000004a2b4a7220 */ /* 0x000fe20000410000 */
[----:B------:R-:W-:-:S02]  /*5240*/  HADD2.F32 R41, -RZ, R40.H1_H1 ;  /* 0x30000028ff297230 */ /* 0x000fc40000004100 */
[----:B------:R-:W-:Y:S01]  /*5250*/  FFMA.FTZ R78, R43, R72, -R78 ;  /* 0x000000482b4e7223 */ /* 0x000fe2000001084e */
[----:B------:R-:W-:Y:S01]  /*5260*/  FFMA.FTZ R73, R42, R66, R67 ;  /* 0x000000422a497223 */ /* 0x000fe20000010043 */
[----:B------:R-:W-:Y:S01]  /*5270*/  FFMA.FTZ R75, R65, R72, R74 ;  /* 0x00000048414b7223 */ /* 0x000fe2000001004a */
[----:B------:R-:W-:Y:S02]  /*5280*/  HADD2.F32 R43, -RZ, R169.H1_H1 ;  /* 0x300000a9ff2b7230 */ /* 0x000fe40000004100 */
[----:B------:R-:W-:Y:S02]  /*5290*/  HADD2.F32 R40, -RZ, R40.H0_H0 ;  /* 0x20000028ff287230 */ /* 0x000fe40000004100 */
[----:B------:R-:W-:Y:S02]  /*52a0*/  HADD2.F32 R65, -RZ, R170.H0_H0 ;  /* 0x200000aaff417230 */ /* 0x000fe40000004100 */
[----:B------:R-:W-:Y:S01]  /*52b0*/  FMUL.FTZ R67, R41, R43 ;  /* 0x0000002b29437220 */ /* 0x000fe20000410000 */
[----:B------:R-:W-:-:S02]  /*52c0*/  HADD2.F32 R42, -RZ, R64.H1_H1 ;  /* 0x30000040ff2a7230 */ /* 0x000fc40000004100 */
[----:B------:R-:W-:Y:S01]  /*52d0*/  FMUL.FTZ R66, R40, R43 ;  /* 0x0000002b28427220 */ /* 0x000fe20000410000 */
[----:B------:R-:W-:Y:S01]  /*52e0*/  HADD2.F32 R64, -RZ, R64.H0_H0 ;  /* 0x20000040ff407230 */ /* 0x000fe20000004100 */
[----:B------:R-:W-:Y:S01]  /*52f0*/  F2FP.F16.F32.PACK_AB R75, R75, R78 ;  /* 0x0000004e4b4b723e */ /* 0x000fe200000000ff */
[----:B------:R-:W-:Y:S02]  /*5300*/  HADD2.F32 R169, -RZ, R169.H0_H0 ;  /* 0x200000a9ffa97230 */ /* 0x000fe40000004100 */
[-C--:B------:R-:W-:Y:S01]  /*5310*/  FMUL.FTZ R43, R42, R65.reuse ;  /* 0x000000412a2b7220 */ /* 0x080fe20000410000 */
[----:B------:R-:W-:Y:S02]  /*5320*/  HADD2.F32 R168, -RZ, R168.H1_H1 ;  /* 0x300000a8ffa87230 */ /* 0x000fe40000004100 */
[C---:B------:R-:W-:Y:S01]  /*5330*/  FMUL.FTZ R65, R64.reuse, R65 ;  /* 0x0000004140417220 */ /* 0x040fe20000410000 */
[----:B------:R-:W-:-:S03]  /*5340*/  FFMA.FTZ R43, R64, R169, -R43 ;  /* 0x000000a9402b7223 */ /* 0x000fc6000001082b */
[----:B------:R-:W-:Y:S01]  /*5350*/  FFMA.FTZ R42, R42, R169, R65 ;  /* 0x000000a92a2a7223 */ /* 0x000fe20000010041 */
[-C--:B------:R-:W-:Y:S01]  /*5360*/  FFMA.FTZ R67, R40, R168.reuse, -R67 ;  /* 0x000000a828437223 */ /* 0x080fe20000010843 */
[----:B------:R-:W-:Y:S01]  /*5370*/  FFMA.FTZ R66, R41, R168, R66 ;  /* 0x000000a829427223 */ /* 0x000fe20000010042 */
[----:B------:R-:W-:Y:S02]  /*5380*/  F2FP.F16.F32.PACK_AB R41, R73, R76 ;  /* 0x0000004c4929723e */ /* 0x000fe400000000ff */
[----:B------:R-:W-:Y:S01]  /*5390*/  F2FP.F16.F32.PACK_AB R42, R42, R43 ;  /* 0x0000002b2a2a723e */ /* 0x000fe200000000ff */
[----:B------:R-:W-:Y:S01]  /*53a0*/  IMAD.MOV.U32 R43, RZ, RZ, R75 ;  /* 0x000000ffff2b7224 */ /* 0x000fe200078e004b */
[----:B------:R-:W-:-:S07]  /*53b0*/  F2FP.F16.F32.PACK_AB R40, R66, R67 ;  /* 0x000000434228723e */ /* 0x000fce00000000ff */
.L_x_501:
[----:B------:R-:W-:Y:S05]  /*53c0*/  BSYNC B3 ;  /* 0x0000000000037941 */ /* 0x000fea0003800000 */
.L_x_500:
[----:B------:R-:W-:Y:S01]  /*53d0*/  ULDC.64 UR4, c[0x0][0x2d8] ;  /* 0x0000b60000047ab9 */ /* 0x000fe20000000a00 */
[----:B------:R-:W-:Y:S01]  /*53e0*/  ULDC.64 UR6, c[0x0][0x208] ;  /* 0x0000820000067ab9 */ /* 0x000fe20000000a00 */
[----:B------:R-:W-:-:S04]  /*53f0*/  LEA R64, P3, R70, UR4, 0x1 ;  /* 0x0000000446407c11 */ /* 0x000fc8000f8608ff */
[----:B------:R-:W-:-:S05]  /*5400*/  LEA.HI.X R65, R70, UR5, R71, 0x1, P3 ;  /* 0x0000000546417c11 */ /* 0x000fca00098f0c47 */
[----:B--2---:R4:W-:Y:S04]  /*5410*/  STG.E.128 desc[UR6][R64.64], R40 ;  /* 0x0000002840007986 */ /* 0x0049e8000c101d06 */
.L_x_499:
[----:B------:R-:W-:Y:S05]  /*5420*/  BSYNC B2 ;  /* 0x0000000000027941 */ /* 0x000fea0003800000 */
.L_x_498:
[----:B------:R-:W-:Y:S05]  /*5430*/  @P1 BRA `(.L_x_497) ;  /* 0x0000000000d41947 */ /* 0x000fea0003800000 */
[----:B-1234-:R1:W2:Y:S01]  /*5440*/  LDS.128 R40, [R5+0x26c00] ;  /* 0x026c000005287984 */ /* 0x01e2a20000000c00 */
        /* <DEDUP_REMOVED lines=46> */
.L_x_503:
[----:B------:R-:W-:Y:S05]  /*5730*/  BSYNC B2 ;  /* 0x0000000000027941 */ /* 0x000fea0003800000 */
.L_x_502:
[----:B------:R-:W-:Y:S01]  /*5740*/  ULDC.64 UR4, c[0x0][0x2d8] ;  /* 0x0000b60000047ab9 */ /* 0x000fe20000000a00 */
[----:B------:R-:W-:Y:S01]  /*5750*/  ULDC.64 UR6, c[0x0][0x208] ;  /* 0x0000820000067ab9 */ /* 0x000fe20000000a00 */
[----:B------:R-:W-:-:S04]  /*5760*/  LEA R60, P3, R69, UR4, 0x1 ;  /* 0x00000004453c7c11 */ /* 0x000fc8000f8608ff */
[----:B------:R-:W-:-:S05]  /*5770*/  LEA.HI.X R61, R69, UR5, R68, 0x1, P3 ;  /* 0x00000005453d7c11 */ /* 0x000fca00098f0c44 */
[----:B--2---:R1:W-:Y:S04]  /*5780*/  STG.E.128 desc[UR6][R60.64], R40 ;  /* 0x000000283c007986 */ /* 0x0043e8000c101d06 */
.L_x_497:
[----:B------:R-:W-:Y:S05]  /*5790*/  BSYNC B1 ;  /* 0x0000000000017941 */ /* 0x000fea0003800000 */
.L_x_496:
        /* <DEDUP_REMOVED lines=24> */
[CC--:B------:R-:W-:Y:S01]  /*5920*/  FMUL.FTZ R64, R42.reuse, R59.reuse ;  /* 0x0000003b2a407220 */ /* 0x0c0fe20000410000 */
[C---:B------:R-:W-:Y:S01]  /*5930*/  FMUL.FTZ R59, R41.reuse, R59 ;  /* 0x0000003b293b7220 */ /* 0x040fe20000410000 */
[----:B------:R-:W-:Y:S02]  /*5940*/  HADD2.F32 R43, -RZ, R43.H0_H0 ;  /* 0x2000002bff2b7230 */ /* 0x000fe40000004100 */
[-C--:B------:R-:W-:Y:S01]  /*5950*/  FFMA.FTZ R64, R41, R58.reuse, -R64 ;  /* 0x0000003a29407223 */ /* 0x080fe20000010840 */
[----:B------:R-:W-:Y:S01]  /*5960*/  FFMA.FTZ R61, R42, R58, R59 ;  /* 0x0000003a2a3d7223 */ /* 0x000fe2000001003b */
[----:B------:R-:W-:Y:S02]  /*5970*/  HADD2.F32 R60, -RZ, R60.H0_H0 ;  /* 0x2000003cff3c7230 */ /* 0x000fe40000004100 */
[----:B------:R-:W-:Y:S01]  /*5980*/  FMUL.FTZ R66, R57, R62 ;  /* 0x0000003e39427220 */ /* 0x000fe20000410000 */
[----:B------:R-:W-:-:S02]  /*5990*/  HADD2.F32 R58, -RZ, R183.H0_H0 ;  /* 0x200000b7ff3a7230 */ /* 0x000fc40000004100 */
[C---:B------:R-:W-:Y:S01]  /*59a0*/  FMUL.FTZ R62, R43.reuse, R62 ;  /* 0x0000003e2b3e7220 */ /* 0x040fe20000410000 */
[----:B------:R-:W-:Y:S02]  /*59b0*/  HADD2.F32 R183, -RZ, R183.H1_H1 ;  /* 0x300000b7ffb77230 */ /* 0x000fe40000004100 */
[-C--:B------:R-:W-:Y:S01]  /*59c0*/  FFMA.FTZ R66, R43, R60.reuse, -R66 ;  /* 0x0000003c2b427223 */ /* 0x080fe20000010842 */
[----:B------:R-:W-:Y:S02]  /*59d0*/  HADD2.F32 R41, -RZ, R40.H1_H1 ;  /* 0x30000028ff297230 */ /* 0x000fe40000004100 */
[----:B------:R-:W-:Y:S01]  /*59e0*/  FFMA.FTZ R65, R57, R60, R62 ;  /* 0x0000003c39417223 */ /* 0x000fe2000001003e */
[----:B------:R-:W-:Y:S02]  /*59f0*/  HADD2.F32 R42, -RZ, R56.H1_H1 ;  /* 0x30000038ff2a7230 */ /* 0x000fe40000004100 */
[----:B------:R-:W-:Y:S02]  /*5a00*/  HADD2.F32 R40, -RZ, R40.H0_H0 ;  /* 0x20000028ff287230 */ /* 0x000fe40000004100 */
[----:B------:R-:W-:Y:S01]  /*5a10*/  FMUL.FTZ R59, R41, R58 ;  /* 0x0000003a293b7220 */ /* 0x000fe20000410000 */
[----:B------:R-:W-:-:S02]  /*5a20*/  HADD2.F32 R56, -RZ, R56.H0_H0 ;  /* 0x20000038ff387230 */ /* 0x000fc40000004100 */
[-C--:B------:R-:W-:Y:S01]  /*5a30*/  FMUL.FTZ R63, R42, R183.reuse ;  /* 0x000000b72a3f7220 */ /* 0x080fe20000410000 */
[--C-:B------:R-:W-:Y:S02]  /*5a40*/  HADD2.F32 R43, -RZ, R180.reuse.H0_H0 ;  /* 0x200000b4ff2b7230 */ /* 0x100fe40000004100 */
[----:B------:R-:W-:Y:S01]  /*5a50*/  FMUL.FTZ R58, R40, R58 ;  /* 0x0000003a283a7220 */ /* 0x000fe20000410000 */
[----:B------:R-:W-:Y:S02]  /*5a60*/  HADD2.F32 R57, -RZ, R180.H1_H1 ;  /* 0x300000b4ff397230 */ /* 0x000fe40000004100 */
        /* <DEDUP_REMOVED lines=9> */
.L_x_509:
[----:B------:R-:W-:Y:S05]  /*5b00*/  BSYNC B3 ;  /* 0x0000000000037941 */ /* 0x000fea0003800000 */
.L_x_508:
[----:B------:R-:W-:Y:S01]  /*5b10*/  ULDC.64 UR4, c[0x0][0x2d8] ;  /* 0x0000b60000047ab9 */ /* 0x000fe20000000a00 */
[----:B------:R-:W-:Y:S01]  /*5b20*/  ULDC.64 UR6, c[0x0][0x208] ;  /* 0x0000820000067ab9 */ /* 0x000fe20000000a00 */
[----:B------:R-:W-:-:S04]  /*5b30*/  LEA R56, P3, R67, UR4, 0x1 ;  /* 0x0000000443387c11 */ /* 0x000fc8000f8608ff */
[----:B------:R-:W-:-:S05]  /*5b40*/  LEA.HI.X R57, R67, UR5, R68, 0x1, P3 ;  /* 0x0000000543397c11 */ /* 0x000fca00098f0c44 */
[----:B--2---:R4:W-:Y:S04]  /*5b50*/  STG.E.128 desc[UR6][R56.64], R40 ;  /* 0x0000002838007986 */ /* 0x0049e8000c101d06 */
.L_x_507:
[----:B------:R-:W-:Y:S05]  /*5b60*/  BSYNC B2 ;  /* 0x0000000000027941 */ /* 0x000fea0003800000 */
.L_x_506:
[----:B------:R-:W-:Y:S05]  /*5b70*/  @P1 BRA `(.L_x_505) ;  /* 0x0000000000d41947 */ /* 0x000fea0003800000 */
[----:B-1234-:R1:W2:Y:S01]  /*5b80*/  LDS.128 R40, [R5+0x27c00] ;  /* 0x027c000005287984 */ /* 0x01e2a20000000c00 */
        /* <DEDUP_REMOVED lines=24> */
[----:B------:R-:W-:Y:S01]  /*5d10*/  FFMA.FTZ R59, R42, R54, R55 ;  /* 0x000000362a3b7223 */ /* 0x000fe20000010037 */
[----:B------:R-:W-:Y:S02]  /*5d20*/  HADD2.F32 R40, -RZ, R40.H0_H0 ;  /* 0x20000028ff287230 */ /* 0x000fe40000004100 */
[-C--:B------:R-:W-:Y:S01]  /*5d30*/  FFMA.FTZ R61, R53, R56.reuse, R58 ;  /* 0x00000038353d7223 */ /* 0x080fe2000001003a */
[----:B------:R-:W-:Y:S02]  /*5d40*/  HADD2.F32 R53, -RZ, R173.H0_H0 ;  /* 0x200000adff357230 */ /* 0x000fe40000004100 */
[----:B------:R-:W-:Y:S01]  /*5d50*/  FFMA.FTZ R62, R43, R56, -R62 ;  /* 0x000000382b3e7223 */ /* 0x000fe2000001083e */
[----:B------:R-:W-:Y:S02]  /*5d60*/  HADD2.F32 R55, -RZ, R174.H1_H1 ;  /* 0x300000aeff377230 */ /* 0x000fe40000004100 */
[--C-:B------:R-:W-:Y:S02]  /*5d70*/  HADD2.F32 R42, -RZ, R52.reuse.H1_H1 ;  /* 0x30000034ff2a7230 */ /* 0x100fe40000004100 */
[----:B------:R-:W-:Y:S01]  /*5d80*/  FMUL.FTZ R57, R41, R53 ;  /* 0x0000003529397220 */ /* 0x000fe20000410000 */
[----:B------:R-:W-:-:S02]  /*5d90*/  HADD2.F32 R52, -RZ, R52.H0_H0 ;  /* 0x20000034ff347230 */ /* 0x000fc40000004100 */
[----:B------:R-:W-:Y:S01]  /*5da0*/  FMUL.FTZ R54, R40, R53 ;  /* 0x0000003528367220 */ /* 0x000fe20000410000 */
[----:B------:R-:W-:Y:S02]  /*5db0*/  HADD2.F32 R43, -RZ, R174.H0_H0 ;  /* 0x200000aeff2b7230 */ /* 0x000fe40000004100 */
[-C--:B------:R-:W-:Y:S01]  /*5dc0*/  FMUL.FTZ R53, R42, R55.reuse ;  /* 0x000000372a357220 */ /* 0x080fe20000410000 */
        /* <DEDUP_REMOVED lines=10> */
.L_x_511:
[----:B------:R-:W-:Y:S05]  /*5e70*/  BSYNC B2 ;  /* 0x0000000000027941 */ /* 0x000fea0003800000 */
.L_x_510:
[----:B------:R-:W-:Y:S01]  /*5e80*/  ULDC.64 UR4, c[0x0][0x2d8] ;  /* 0x0000b60000047ab9 */ /* 0x000fe20000000a00 */
[----:B------:R-:W-:Y:S01]  /*5e90*/  ULDC.64 UR6, c[0x0][0x208] ;  /* 0x0000820000067ab9 */ /* 0x000fe20000000a00 */
[----:B------:R-:W-:-:S04]  /*5ea0*/  LEA R52, P3, R63, UR4, 0x1 ;  /* 0x000000043f347c11 */ /* 0x000fc8000f8608ff */
[----:B------:R-:W-:-:S05]  /*5eb0*/  LEA.HI.X R53, R63, UR5, R64, 0x1, P3 ;  /* 0x000000053f357c11 */ /* 0x000fca00098f0c40 */
[----:B--2---:R1:W-:Y:S04]  /*5ec0*/  STG.E.128 desc[UR6][R52.64], R40 ;  /* 0x0000002834007986 */ /* 0x0043e8000c101d06 */
.L_x_505:
[----:B------:R-:W-:Y:S05]  /*5ed0*/  BSYNC B1 ;  /* 0x0000000000017941 */ /* 0x000fea0003800000 */
.L_x_504:
[----:B------:R-:W-:Y:S05]  /*5ee0*/  @P5 BRA `(.L_x_512) ;  /* 0x0000005000645947 */ /* 0x000fea0003800000 */
[----:B------:R-:W-:Y:S01]  /*5ef0*/  IADD3 R132, P3, P4, R141, R132, R16 ;  /* 0x000000848d847210 */ /* 0x000fe20007c7e010 */
[----:B------:R-:W-:Y:S03]  /*5f00*/  BSSY B1, `(.L_x_513) ;  /* 0x0000038000017945 */ /* 0x000fe60003800000 */
[----:B------:R-:W-:Y:S01]  /*5f10*/  IADD3.X R88, R140, R88, R17, P3, P4 ;  /* 0x000000588c587210 */ /* 0x000fe20001fe8411 */
[----:B------:R-:W-:Y:S08]  /*5f20*/  @P0 BRA `(.L_x_514) ;  /* 0x0000000000d40947 */ /* 0x000ff00003800000 */
[----:B-1234-:R1:W2:Y:S01]  /*5f30*/  LDS.128 R40, [R5+0x23400] ;  /* 0x0234000005287984 */ /* 0x01e2a20000000c00 */
[----:B------:R-:W-:Y:S01]  /*5f40*/  ISETP.GE.AND P4, PT, R18, R80, PT ;  /* 0x000000501200720c */ /* 0x000fe20003f86270 */
[----:B------:R-:W-:Y:S01]  /*5f50*/  BSSY B2, `(.L_x_515) ;  /* 0x000002c000027945 */ /* 0x000fe20003800000 */
[----:B------:R-:W-:-:S11]  /*5f60*/  IADD3 R59, P3, R132, R98, RZ ;  /* 0x00000062843b7210 */ /* 0x000fd60007f7e0ff */
        /* <DEDUP_REMOVED lines=9> */
[----:B------:R-:W-:-:S02]  /*6000*/  HADD2.F32 R42, -RZ, R41.H1_H1 ;  /* 0x30000029ff2a7230 */ /* 0x000fc40000004100 */
[----:B------:R-:W-:Y:S02]  /*6010*/  HADD2.F32 R41, -RZ, R41.H0_H0 ;  /* 0x20000029ff297230 */ /* 0x000fe40000004100 */
[----:B------:R-:W-:Y:S02]  /*6020*/  HADD2.F32 R54, -RZ, R54.H0_H0 ;  /* 0x20000036ff367230 */ /* 0x000fe40000004100 */
[-C--:B------:R-:W-:Y:S01]  /*6030*/  FMUL.FTZ R56, R42, R51.reuse ;  /* 0x000000332a387220 */ /* 0x080fe20000410000 */
[--C-:B------:R-:W-:Y:S02]  /*6040*/  HADD2.F32 R49, -RZ, R43.reuse.H1_H1 ;  /* 0x3000002bff317230 */ /* 0x100fe40000004100 */
[C---:B------:R-:W-:Y:S01]  /*6050*/  FMUL.FTZ R51, R41.reuse, R51 ;  /* 0x0000003329337220 */ /* 0x040fe20000410000 */
[----:B------:R-:W-:Y:S02]  /*6060*/  HADD2.F32 R43, -RZ, R43.H0_H0 ;  /* 0x2000002bff2b7230 */ /* 0x000fe40000004100 */
[----:B------:R-:W-:Y:S01]  /*6070*/  FFMA.FTZ R56, R41, R50, -R56 ;  /* 0x0000003229387223 */ /* 0x000fe20000010838 */
[----:B------:R-:W-:-:S02]  /*6080*/  HADD2.F32 R41, -RZ, R40.H1_H1 ;  /* 0x30000028ff297230 */ /* 0x000fc40000004100 */
[----:B------:R-:W-:Y:S01]  /*6090*/  FFMA.FTZ R53, R42, R50, R51 ;  /* 0x000000322a357223 */ /* 0x000fe20000010033 */
[-C--:B------:R-:W-:Y:S01]  /*60a0*/  FMUL.FTZ R58, R49, R54.reuse ;  /* 0x00000036313a7220 */ /* 0x080fe20000410000 */
[--C-:B------:R-:W-:Y:S02]  /*60b0*/  HADD2.F32 R50, -RZ, R175.reuse.H0_H0 ;  /* 0x200000afff327230 */ /* 0x100fe40000004100 */
[C---:B------:R-:W-:Y:S01]  /*60c0*/  FMUL.FTZ R54, R43.reuse, R54 ;  /* 0x000000362b367220 */ /* 0x040fe20000410000 */
[----:B------:R-:W-:Y:S02]  /*60d0*/  HADD2.F32 R175, -RZ, R175.H1_H1 ;  /* 0x300000afffaf7230 */ /* 0x000fe40000004100 */
[-C--:B------:R-:W-:Y:S01]  /*60e0*/  FFMA.FTZ R58, R43, R52.reuse, -R58 ;  /* 0x000000342b3a7223 */ /* 0x080fe2000001083a */
[----:B------:R-:W-:Y:S02]  /*60f0*/  HADD2.F32 R42, -RZ, R48.H1_H1 ;  /* 0x30000030ff2a7230 */ /* 0x000fe40000004100 */
[----:B------:R-:W-:Y:S01]  /*6100*/  FFMA.FTZ R57, R49, R52, R54 ;  /* 0x0000003431397223 */ /* 0x000fe20000010036 */
[----:B------:R-:W-:-:S02]  /*6110*/  HADD2.F32 R40, -RZ, R40.H0_H0 ;  /* 0x20000028ff287230 */ /* 0x000fc40000004100 */
[CC--:B------:R-:W-:Y:S01]  /*6120*/  FMUL.FTZ R51, R41.reuse, R50.reuse ;  /* 0x0000003229337220 */ /* 0x0c0fe20000410000 */
[----:B------:R-:W-:Y:S02]  /*6130*/  HADD2.F32 R48, -RZ, R48.H0_H0 ;  /* 0x20000030ff307230 */ /* 0x000fe40000004100 */
        /* <DEDUP_REMOVED lines=13> */
.L_x_516:
[----:B------:R-:W-:Y:S05]  /*6210*/  BSYNC B2 ;  /* 0x0000000000027941 */ /* 0x000fea0003800000 */
.L_x_515:
[----:B------:R-:W-:Y:S01]  /*6220*/  ULDC.64 UR4, c[0x0][0x2d8] ;  /* 0x0000b60000047ab9 */ /* 0x000fe20000000a00 */
[----:B------:R-:W-:Y:S01]  /*6230*/  IMAD.X R50, R88, 0x1, R15, P3 ;  /* 0x0000000158327824 */ /* 0x000fe200018e060f */
[----:B------:R-:W-:Y:S01]  /*6240*/  LEA R48, P3, R59, UR4, 0x1 ;  /* 0x000000043b307c11 */ /* 0x000fe2000f8608ff */
[----:B------:R-:W-:-:S03]  /*6250*/  ULDC.64 UR6, c[0x0][0x208] ;  /* 0x0000820000067ab9 */ /* 0x000fc60000000a00 */
[----:B------:R-:W-:-:S05]  /*6260*/  LEA.HI.X R49, R59, UR5, R50, 0x1, P3 ;  /* 0x000000053b317c11 */ /* 0x000fca00098f0c32 */
[----:B--2---:R1:W-:Y:S04]  /*6270*/  STG.E.128 desc[UR6][R48.64], R40 ;  /* 0x0000002830007986 */ /* 0x0043e8000c101d06 */
.L_x_514:
[----:B------:R-:W-:Y:S05]  /*6280*/  BSYNC B1 ;  /* 0x0000000000017941 */ /* 0x000fea0003800000 */
.L_x_513:
[----:B------:R-:W-:Y:S05]  /*6290*/  @P1 BRA `(.L_x_512) ;  /* 0x0000004c00781947 */ /* 0x000fea0003800000 */
[----:B-1234-:R1:W2:Y:S01]  /*62a0*/  LDS.128 R40, [R5+0x28c00] ;  /* 0x028c000005287984 */ /* 0x01e2a20000000c00 */
[----:B------:R-:W-:Y:S01]  /*62b0*/  ISETP.GE.AND P4, PT, R221, R80, PT ;  /* 0x00000050dd00720c */ /* 0x000fe20003f86270 */
[----:B------:R-:W-:Y:S01]  /*62c0*/  BSSY B1, `(.L_x_517) ;  /* 0x000002c000017945 */ /* 0x000fe20003800000 */
[----:B------:R-:W-:-:S11]  /*62d0*/  IADD3 R55, P3, R132, R13, RZ ;  /* 0x0000000d84377210 */ /* 0x000fd60007f7e0ff */
        /* <DEDUP_REMOVED lines=42> */
.L_x_518:
[----:B------:R-:W-:Y:S05]  /*6580*/  BSYNC B1 ;  /* 0x0000000000017941 */ /* 0x000fea0003800000 */
.L_x_517:
[----:B------:R-:W-:Y:S01]  /*6590*/  ULDC.64 UR4, c[0x0][0x2d8] ;  /* 0x0000b60000047ab9 */ /* 0x000fe20000000a00 */
[----:B------:R-:W-:Y:S01]  /*65a0*/  IMAD.X R88, R88, 0x1, R8, P3 ;  /* 0x0000000158587824 */ /* 0x000fe200018e0608 */
[----:B------:R-:W-:Y:S01]  /*65b0*/  LEA R44, P3, R55, UR4, 0x1 ;  /* 0x00000004372c7c11 */ /* 0x000fe2000f8608ff */
[----:B------:R-:W-:-:S03]  /*65c0*/  ULDC.64 UR6, c[0x0][0x208] ;  /* 0x0000820000067ab9 */ /* 0x000fc60000000a00 */
[----:B------:R-:W-:-:S05]  /*65d0*/  LEA.HI.X R45, R55, UR5, R88, 0x1, P3 ;  /* 0x00000005372d7c11 */ /* 0x000fca00098f0c58 */
[----:B--2---:R1:W-:Y:S01]  /*65e0*/  STG.E.128 desc[UR6][R44.64], R40 ;  /* 0x000000282c007986 */ /* 0x0043e2000c101d06 */
[----:B------:R-:W-:Y:S05]  /*65f0*/  BRA `(.L_x_512) ;  /* 0x0000004800a07947 */ /* 0x000fea0003800000 */
.L_x_456:
[----:B------:R-:W-:Y:S01]  /*6600*/  ISETP.GE.AND P4, PT, R223, R4, PT ;  /* 0x00000004df00720c */ /* 0x000fe20003f86270 */
[----:B------:R-:W-:-:S03]  /*6610*/  ULDC.64 UR4, c[0x0][0x208] ;  /* 0x0000820000047ab9 */ /* 0x000fc60000000a00 */
[----:B------:R-:W-:-:S13]  /*6620*/  ISETP.GE.OR P4, PT, R16, R80, P4 ;  /* 0x000000501000720c */ /* 0x000fda0002786670 */
[----:B------:R-:W-:Y:S01]  /*6630*/  @!P4 IADD3 R46, P2, P3, R104, R92, R35 ;  /* 0x0000005c682ec210 */ /* 0x000fe20007b5e023 */
[----:B------:R-:W0:Y:S03]  /*6640*/  @!P4 LDC.64 R56, c[0x0][0x3c8] ;  /* 0x0000f200ff38cb82 */ /* 0x000e260000000a00 */
[----:B------:R-:W-:Y:S02]  /*6650*/  @!P4 IADD3.X R47, R27, R3, R38, P2, P3 ;  /* 0x000000031b2fc210 */ /* 0x000fe400017e6426 */
[----:B------:R-:W-:-:S03]  /*6660*/  @!P4 IADD3 R44, P2, P3, R110, R90, R30 ;  /* 0x0000005a6e2cc210 */ /* 0x000fc60007b5e01e */
[----:B------:R-:W1:Y:S01]  /*6670*/  @!P4 LDC.64 R58, c[0x0][0x3e0] ;  /* 0x0000f800ff3acb82 */ /* 0x000e620000000a00 */
[----:B------:R-:W-:Y:S02]  /*6680*/  @!P4 IADD3.X R45, R21, R0, R32, P2, P3 ;  /* 0x00000000152dc210 */ /* 0x000fe400017e6420 */
[----:B------:R-:W-:-:S04]  /*6690*/  ISETP.GE.AND P3, PT, R222, R4, PT ;  /* 0x00000004de00720c */ /* 0x000fc80003f66270 */
[----:B------:R-:W-:-:S13]  /*66a0*/  ISETP.GE.OR P3, PT, R16, R80, P3 ;  /* 0x000000501000720c */ /* 0x000fda0001f66670 */
[----:B------:R-:W-:Y:S01]  /*66b0*/  @!P3 IADD3 R42, P2, P5, R104, R34, R92 ;  /* 0x00000022682ab210 */ /* 0x000fe20007d5e05c */
[----:B------:R-:W2:Y:S03]  /*66c0*/  @!P3 LDC.64 R64, c[0x0][0x3c8] ;  /* 0x0000f200ff40bb82 */ /* 0x000ea60000000a00 */
[----:B------:R-:W-:Y:S02]  /*66d0*/  @!P3 IADD3.X R43, R27, R37, R3, P2, P5 ;  /* 0x000000251b2bb210 */ /* 0x000fe400017ea403 */
[----:B------:R-:W-:-:S03]  /*66e0*/  @!P3 IADD3 R40, P2, P5, R110, R29, R90 ;  /* 0x0000001d6e28b210 */ /* 0x000fc60007d5e05a */
[----:B------:R-:W3:Y:S01]  /*66f0*/  @!P3 LDC.64 R66, c[0x0][0x3e0] ;  /* 0x0000f800ff42bb82 */ /* 0x000ee20000000a00 */
[----:B------:R-:W-:Y:S02]  /*6700*/  @!P3 IADD3.X R41, R21, R31, R0, P2, P5 ;  /* 0x0000001f1529b210 */ /* 0x000fe400017ea400 */
[----:B------:R-:W-:-:S04]  /*6710*/  ISETP.GE.AND P2, PT, R225, R4, PT ;  /* 0x00000004e100720c */ /* 0x000fc80003f46270 */
[----:B------:R-:W-:-:S13]  /*6720*/  ISETP.GE.OR P2, PT, R16, R80, P2 ;  /* 0x000000501000720c */ /* 0x000fda0001746670 */
[----:B------:R-:W-:Y:S01]  /*6730*/  @!P2 IADD3 R70, P5, P6, R104, R33, R92 ;  /* 0x000000216846a210 */ /* 0x000fe20007ebe05c */
[----:B------:R-:W4:Y:S03]  /*6740*/  @!P2 LDC.64 R72, c[0x0][0x3c8] ;  /* 0x0000f200ff48ab82 */ /* 0x000f260000000a00 */
[----:B------:R-:W-:Y:S02]  /*6750*/  @!P2 IADD3.X R71, R27, R36, R3, P5, P6 ;  /* 0x000000241b47a210 */ /* 0x000fe40002fec403 */
[----:B------:R-:W-:-:S03]  /*6760*/  @!P2 IADD3 R68, P5, P6, R110, R121, R90 ;  /* 0x000000796e44a210 */ /* 0x000fc60007ebe05a */
[----:B------:R-:W4:Y:S01]  /*6770*/  @!P2 LDC.64 R74, c[0x0][0x3e0] ;  /* 0x0000f800ff4aab82 */ /* 0x000f220000000a00 */
[----:B------:R-:W-:Y:S02]  /*6780*/  @!P2 IADD3.X R69, R21, R120, R0, P5, P6 ;  /* 0x000000781545a210 */ /* 0x000fe40002fec400 */
[----:B------:R-:W-:-:S04]  /*6790*/  ISETP.GE.AND P5, PT, R22, R4, PT ;  /* 0x000000041600720c */ /* 0x000fc80003fa6270 */
[----:B------:R-:W-:-:S13]  /*67a0*/  ISETP.GE.OR P5, PT, R16, R80, P5 ;  /* 0x000000501000720c */ /* 0x000fda0002fa6670 */
[----:B------:R-:W0:Y:S01]  /*67b0*/  @!P5 LDC.64 R48, c[0x0][0x3c8] ;  /* 0x0000f200ff30db82 */ /* 0x000e220000000a00 */
[----:B------:R-:W-:-:S05]  /*67c0*/  @!P5 IADD3 R50, P6, R104, R92, RZ ;  /* 0x0000005c6832d210 */ /* 0x000fca0007fde0ff */
[----:B------:R-:W-:Y:S01]  /*67d0*/  @!P5 IMAD.X R51, R3, 0x1, R27, P6 ;  /* 0x000000010333d824 */ /* 0x000fe200030e061b */
[----:B0-----:R-:W-:-:S04]  /*67e0*/  @!P5 LEA R48, P6, R50, R48, 0x1 ;  /* 0x000000303230d211 */ /* 0x001fc800078c08ff */
[----:B------:R-:W-:Y:S02]  /*67f0*/  @!P5 LEA.HI.X R49, R50, R49, R51, 0x1, P6 ;  /* 0x000000313231d211 */ /* 0x000fe400030f0c33 */
[----:B------:R-:W0:Y:S01]  /*6800*/  @!P5 LDC.64 R50, c[0x0][0x3e0] ;  /* 0x0000f800ff32db82 */ /* 0x000e220000000a00 */
[----:B------:R-:W-:-:S04]  /*6810*/  @!P5 IADD3 R52, P6, R110, R90, RZ ;  /* 0x0000005a6e34d210 */ /* 0x000fc80007fde0ff */
[----:B------:R-:W-:Y:S02]  /*6820*/  @!P5 IADD3.X R53, R0, R21, RZ, P6, !PT ;  /* 0x000000150035d210 */ /* 0x000fe400037fe4ff */
[----:B0-----:R-:W-:-:S04]  /*6830*/  @!P5 LEA R50, P6, R52, R50, 0x1 ;  /* 0x000000323432d211 */ /* 0x001fc800078c08ff */
[----:B------:R-:W-:Y:S02]  /*6840*/  @!P5 LEA.HI.X R51, R52, R51, R53, 0x1, P6 ;  /* 0x000000333433d211 */ /* 0x000fe400030f0c35 */
[----:B------:R-:W-:-:S04]  /*6850*/  @!P4 LEA R56, P6, R46, R56, 0x1 ;  /* 0x000000382e38c211 */ /* 0x000fc800078c08ff */
[----:B------:R-:W-:Y:S02]  /*6860*/  @!P4 LEA.HI.X R57, R46, R57, R47, 0x1, P6 ;  /* 0x000000392e39c211 */ /* 0x000fe400030f0c2f */
[----:B------:R-:W-:Y:S02]  /*6870*/  CS2R R46, SRZ ;  /* 0x00000000002e7805 */ /* 0x000fe4000001ff00 */
[----:B-1----:R-:W-:-:S04]  /*6880*/  @!P4 LEA R58, P6, R44, R58, 0x1 ;  /* 0x0000003a2c3ac211 */ /* 0x002fc800078c08ff */
[----:B------:R-:W-:Y:S02]  /*6890*/  @!P4 LEA.HI.X R59, R44, R59, R45, 0x1, P6 ;  /* 0x0000003b2c3bc211 */ /* 0x000fe400030f0c2d */
[----:B------:R-:W-:Y:S02]  /*68a0*/  CS2R R44, SRZ ;  /* 0x00000000002c7805 */ /* 0x000fe4000001ff00 */
[----:B--2---:R-:W-:-:S04]  /*68b0*/  @!P3 LEA R64, P6, R42, R64, 0x1 ;  /* 0x000000402a40b211 */ /* 0x004fc800078c08ff */
[----:B------:R-:W-:Y:S02]  /*68c0*/  @!P3 LEA.HI.X R65, R42, R65, R43, 0x1, P6 ;  /* 0x000000412a41b211 */ /* 0x000fe400030f0c2b */
[----:B------:R-:W-:Y:S02]  /*68d0*/  CS2R R42, SRZ ;  /* 0x00000000002a7805 */ /* 0x000fe4000001ff00 */
[C---:B---3--:R-:W-:Y:S01]  /*68e0*/  @!P3 LEA R66, P6, R40.reuse, R66, 0x1 ;  /* 0x000000422842b211 */ /* 0x048fe200078c08ff */
[----:B------:R0:W5:Y:S03]  /*68f0*/  @!P5 LDG.E.128 R44, desc[UR4][R50.64] ;  /* 0x00000004322cd981 */ /* 0x000166000c1e1d00 */
[----:B------:R-:W-:Y:S02]  /*6900*/  @!P3 LEA.HI.X R67, R40, R67, R41, 0x1, P6 ;  /* 0x000000432843b211 */ /* 0x000fe400030f0c29 */
[----:B------:R-:W-:-:S02]  /*6910*/  CS2R R40, SRZ ;  /* 0x0000000000287805 */ /* 0x000fc4000001ff00 */
[----:B------:R-:W-:Y:S02]  /*6920*/  CS2R R54, SRZ ;  /* 0x0000000000367805 */ /* 0x000fe4000001ff00 */
[----:B------:R-:W-:Y:S02]  /*6930*/  CS2R R52, SRZ ;  /* 0x0000000000347805 */ /* 0x000fe4000001ff00 */
[----:B------:R1:W5:Y:S01]  /*6940*/  @!P5 LDG.E.128 R40, desc[UR4][R48.64] ;  /* 0x000000043028d981 */ /* 0x000362000c1e1d00 */
[----:B0-----:R-:W-:Y:S02]  /*6950*/  CS2R R50, SRZ ;  /* 0x0000000000327805 */ /* 0x001fe4000001ff00 */
[----:B------:R-:W-:Y:S02]  /*6960*/  CS2R R62, SRZ ;  /* 0x00000000003e7805 */ /* 0x000fe4000001ff00 */
[----:B------:R-:W-:Y:S01]  /*6970*/  CS2R R60, SRZ ;  /* 0x00000000003c7805 */ /* 0x000fe2000001ff00 */
[----:B------:R0:W5:Y:S05]  /*6980*/  @!P4 LDG.E.128 R52, desc[UR4][R58.64] ;  /* 0x000000043a34c981 */ /* 0x00016a000c1e1d00 */
[----:B------:R-:W5:Y:S01]  /*6990*/  @!P3 LDG.E.128 R60, desc[UR4][R66.64] ;  /* 0x00000004423cb981 */ /* 0x000f62000c1e1d00 */
[----:B-1----:R-:W-:-:S02]  /*69a0*/  CS2R R48, SRZ ;  /* 0x0000000000307805 */ /* 0x002fc4000001ff00 */
[----:B0-----:R-:W-:-:S04]  /*69b0*/  CS2R R58, SRZ ;  /* 0x00000000003a7805 */ /* 0x001fc8000001ff00 */
[----:B------:R0:W5:Y:S02]  /*69c0*/  @!P4 LDG.E.128 R48, desc[UR4][R56.64] ;  /* 0x000000043830c981 */ /* 0x000164000c1e1d00 */
[----:B0-----:R-:W-:-:S06]  /*69d0*/  CS2R R56, SRZ ;  /* 0x0000000000387805 */ /* 0x001fcc000001ff00 */
[----:B------:R0:W5:Y:S01]  /*69e0*/  @!P3 LDG.E.128 R56, desc[UR4][R64.64] ;  /* 0x000000044038b981 */ /* 0x000162000c1e1d00 */
[----:B----4-:R-:W-:-:S04]  /*69f0*/  @!P2 LEA R72, P3, R70, R72, 0x1 ;  /* 0x000000484648a211 */ /* 0x010fc800078608ff */
[----:B------:R-:W-:Y:S02]  /*6a00*/  @!P2 LEA.HI.X R73, R70, R73, R71, 0x1, P3 ;  /* 0x000000494649a211 */ /* 0x000fe400018f0c47 */
[----:B------:R-:W-:-:S04]  /*6a10*/  @!P2 LEA R74, P3, R68, R74, 0x1 ;  /* 0x0000004a444aa211 */ /* 0x000fc800078608ff */
[----:B------:R-:W-:Y:S02]  /*6a20*/  @!P2 LEA.HI.X R75, R68, R75, R69, 0x1, P3 ;  /* 0x0000004b444ba211 */ /* 0x000fe400018f0c45 */
[----:B------:R-:W-:-:S04]  /*6a30*/  ISETP.GE.AND P3, PT, R224, R4, PT ;  /* 0x00000004e000720c */ /* 0x000fc80003f66270 */
[----:B------:R-:W-:Y:S02]  /*6a40*/  ISETP.GE.OR P3, PT, R16, R80, P3 ;  /* 0x000000501000720c */ /* 0x000fe40001f66670 */
[----:B------:R-:W-:Y:S02]  /*6a50*/  CS2R R66, SRZ ;  /* 0x0000000000427805 */ /* 0x000fe4000001ff00 */
[----:B0-----:R-:W-:Y:S02]  /*6a60*/  CS2R R64, SRZ ;  /* 0x0000000000407805 */ /* 0x001fe4000001ff00 */
[----:B------:R-:W-:Y:S02]  /*6a70*/  CS2R R70, SRZ ;  /* 0x0000000000467805 */ /* 0x000fe4000001ff00 */
[----:B------:R-:W-:Y:S01]  /*6a80*/  CS2R R68, SRZ ;  /* 0x0000000000447805 */ /* 0x000fe2000001ff00 */
[----:B------:R-:W-:Y:S01]  /*6a90*/  BSSY B1, `(.L_x_519) ;  /* 0x0000021000017945 */ /* 0x000fe20003800000 */
[----:B------:R0:W5:Y:S04]  /*6aa0*/  @!P2 LDG.E.128 R64, desc[UR4][R72.64] ;  /* 0x000000044840a981 */ /* 0x000168000c1e1d00 */
[----:B------:R1:W5:Y:S01]  /*6ab0*/  @!P2 LDG.E.128 R68, desc[UR4][R74.64] ;  /* 0x000000044a44a981 */ /* 0x000362000c1e1d00 */
[----:B------:R-:W-:-:S02]  /*6ac0*/  ISETP.GE.AND P2, PT, R226, R4, PT ;  /* 0x00000004e200720c */ /* 0x000fc40003f46270 */
[----:B------:R-:W-:Y:S02]  /*6ad0*/  CS2R R78, SRZ ;  /* 0x00000000004e7805 */ /* 0x000fe4000001ff00 */
[----:B------:R-:W-:Y:S02]  /*6ae0*/  CS2R R76, SRZ ;  /* 0x00000000004c7805 */ /* 0x000fe4000001ff00 */
[----:B------:R-:W-:Y:S02]  /*6af0*/  ISETP.GE.OR P2, PT, R16, R80, P2 ;  /* 0x000000501000720c */ /* 0x000fe40001746670 */
[----:B0-----:R-:W-:Y:S02]  /*6b00*/  CS2R R72, SRZ ;  /* 0x0000000000487805 */ /* 0x001fe4000001ff00 */
[----:B-1----:R-:W-:Y:S01]  /*6b10*/  CS2R R74, SRZ ;  /* 0x00000000004a7805 */ /* 0x002fe2000001ff00 */
[----:B------:R-:W-:Y:S08]  /*6b20*/  @P3 BRA `(.L_x_520) ;  /* 0x00000000005c3947 */ /* 0x000ff00003800000 */
[----:B------:R-:W0:Y:S01]  /*6b30*/  LDC.64 R76, c[0x0][0x3d8] ;  /* 0x0000f600ff4c7b82 */ /* 0x000e220000000a00 */
[----:B------:R-:W-:Y:S01]  /*6b40*/  IMAD.MOV.U32 R74, RZ, RZ, R92 ;  /* 0x000000ffff4a7224 */ /* 0x000fe200078e005c */
[----:B------:R-:W-:Y:S01]  /*6b50*/  ULDC.64 UR4, c[0x0][0x3c8] ;  /* 0x0000f20000047ab9 */ /* 0x000fe20000000a00 */
[----:B------:R-:W-:Y:S01]  /*6b60*/  IMAD.MOV.U32 R75, RZ, RZ, R3 ;  /* 0x000000ffff4b7224 */ /* 0x000fe200078e0003 */
[----:B------:R-:W-:Y:S01]  /*6b70*/  ULDC.64 UR6, c[0x0][0x3e0] ;  /* 0x0000f80000067ab9 */ /* 0x000fe20000000a00 */
[----:B------:R-:W-:Y:S01]  /*6b80*/  IMAD.MOV.U32 R78, RZ, RZ, R90 ;  /* 0x000000ffff4e7224 */ /* 0x000fe200078e005a */
[----:B------:R-:W-:Y:S01]  /*6b90*/  ULDC.64 UR8, c[0x0][0x208] ;  /* 0x0000820000087ab9 */ /* 0x000fe20000000a00 */
[----:B------:R-:W-:Y:S01]  /*6ba0*/  IMAD.MOV.U32 R79, RZ, RZ, R0 ;  /* 0x000000ffff4f7224 */ /* 0x000fe200078e0000 */
[----:B------:R-:W1:Y:S01]  /*6bb0*/  LDC.64 R72, c[0x0][0x3e8] ;  /* 0x0000fa00ff487b82 */ /* 0x000e620000000a00 */
[----:B0-----:R-:W-:-:S04]  /*6bc0*/  IMAD.WIDE.U32 R74, R76, 0x60, R74 ;  /* 0x000000604c4a7825 */ /* 0x001fc800078e004a */
[----:B------:R-:W-:Y:S01]  /*6bd0*/  IMAD R77, R77, 0x60, RZ ;  /* 0x000000604d4d7824 */ /* 0x000fe200078e02ff */
[----:B------:R-:W-:Y:S01]  /*6be0*/  IADD3 R76, P3, R104, R74, RZ ;  /* 0x0000004a684c7210 */ /* 0x000fe20007f7e0ff */
[----:B-1----:R-:W-:-:S03]  /*6bf0*/  IMAD.WIDE.U32 R78, R72, 0x60, R78 ;  /* 0x00000060484e7825 */ /* 0x002fc600078e004e */
[----:B------:R-:W-:Y:S01]  /*6c00*/  IADD3.X R75, R27, R75, R77, P3, !PT ;  /* 0x0000004b1b4b7210 */ /* 0x000fe20001ffe44d */
[----:B------:R-:W-:Y:S01]  /*6c10*/  IMAD R73, R73, 0x60, RZ ;  /* 0x0000006049497824 */ /* 0x000fe200078e02ff */
[----:B------:R-:W-:-:S04]  /*6c20*/  IADD3 R74, P3, R110, R78, RZ ;  /* 0x0000004e6e4a7210 */ /* 0x000fc80007f7e0ff */
[----:B------:R-:W-:Y:S02]  /*6c30*/  IADD3.X R79, R21, R79, R73, P3, !PT ;  /* 0x0000004f154f7210 */ /* 0x000fe40001ffe449 */
[----:B------:R-:W-:-:S04]  /*6c40*/  LEA R72, P3, R76, UR4, 0x1 ;  /* 0x000000044c487c11 */ /* 0x000fc8000f8608ff */
[----:B------:R-:W-:Y:S02]  /*6c50*/  LEA.HI.X R73, R76, UR5, R75, 0x1, P3 ;  /* 0x000000054c497c11 */ /* 0x000fe400098f0c4b */
[----:B------:R-:W-:-:S04]  /*6c60*/  LEA R76, P3, R74, UR6, 0x1 ;  /* 0x000000064a4c7c11 */ /* 0x000fc8000f8608ff */
[----:B------:R-:W-:Y:S02]  /*6c70*/  LEA.HI.X R77, R74, UR7, R79, 0x1, P3 ;  /* 0x000000074a4d7c11 */ /* 0x000fe400098f0c4f */
[----:B------:R-:W5:Y:S04]  /*6c80*/  LDG.E.128 R72, desc[UR8][R72.64] ;  /* 0x0000000848487981 */ /* 0x000f68000c1e1d00 */
[----:B------:R-:W5:Y:S03]  /*6c90*/  LDG.E.128 R76, desc[UR8][R76.64] ;  /* 0x000000084c4c7981 */ /* 0x000f66000c1e1d00 */
.L_x_520:
[----:B------:R-:W-:Y:S05]  /*6ca0*/  BSYNC B1 ;  /* 0x0000000000017941 */ /* 0x000fea0003800000 */
.L_x_519:
[----:B------:R-:W-:Y:S01]  /*6cb0*/  BSSY B1, `(.L_x_521) ;  /* 0x000001d000017945 */ /* 0x000fe20003800000 */
[----:B------:R-:W-:Y:S02]  /*6cc0*/  ISETP.GE.AND P3, PT, R16, R80, PT ;  /* 0x000000501000720c */ /* 0x000fe40003f66270 */
[----:B------:R-:W-:Y:S02]  /*6cd0*/  CS2R R82, SRZ ;  /* 0x0000000000527805 */ /* 0x000fe4000001ff00 */
[----:B------:R-:W-:Y:S02]  /*6ce0*/  CS2R R80, SRZ ;  /* 0x0000000000507805 */ /* 0x000fe4000001ff00 */
[----:B------:R-:W-:Y:S02]  /*6cf0*/  CS2R R86, SRZ ;  /* 0x0000000000567805 */ /* 0x000fe4000001ff00 */
[----:B-----5:R-:W-:Y:S02]  /*6d00*/  MOV R89, R74 ;  /* 0x0000004a00597202 */ /* 0x020fe40000000f00 */
[----:B------:R-:W-:Y:S01]  /*6d10*/  CS2R R84, SRZ ;  /* 0x0000000000547805 */ /* 0x000fe2000001ff00 */
[----:B------:R-:W-:Y:S06]  /*6d20*/  @P2 BRA `(.L_x_522) ;  /* 0x0000000000542947 */ /* 0x000fec0003800000 */
[----:B------:R-:W0:Y:S01]  /*6d30*/  LDC.64 R82, c[0x0][0x3d8] ;  /* 0x0000f600ff527b82 */ /* 0x000e220000000a00 */
[----:B------:R-:W-:Y:S01]  /*6d40*/  IMAD.MOV.U32 R93, RZ, RZ, R3 ;  /* 0x000000ffff5d7224 */ /* 0x000fe200078e0003 */
[----:B------:R-:W-:Y:S01]  /*6d50*/  ULDC.64 UR4, c[0x0][0x3c8] ;  /* 0x0000f20000047ab9 */ /* 0x000fe20000000a00 */
[----:B------:R-:W-:Y:S01]  /*6d60*/  IMAD.MOV.U32 R91, RZ, RZ, R0 ;  /* 0x000000ffff5b7224 */ /* 0x000fe200078e0000 */
[----:B------:R-:W-:Y:S01]  /*6d70*/  ULDC.64 UR6, c[0x0][0x3e0] ;  /* 0x0000f80000067ab9 */ /* 0x000fe20000000a00 */
[----:B------:R-:W-:-:S03]  /*6d80*/  ULDC.64 UR8, c[0x0][0x208] ;  /* 0x0000820000087ab9 */ /* 0x000fc60000000a00 */
        /* <DEDUP_REMOVED lines=12> */
[----:B------:R-:W-:Y:S01]  /*6e50*/  LEA.HI.X R85, R0, UR7, R91, 0x1, P2 ;  /* 0x0000000700557c11 */ /* 0x000fe200090f0c5b */
[----:B------:R-:W5:Y:S05]  /*6e60*/  LDG.E.128 R80, desc[UR8][R80.64] ;  /* 0x0000000850507981 */ /* 0x000f6a000c1e1d00 */
[----:B------:R-:W5:Y:S03]  /*6e70*/  LDG.E.128 R84, desc[UR8][R84.64] ;  /* 0x0000000854547981 */ /* 0x000f66000c1e1d00 */
.L_x_522:
[----:B------:R-:W-:Y:S05]  /*6e80*/  BSYNC B1 ;  /* 0x0000000000017941 */ /* 0x000fea0003800000 */
.L_x_521:
[----:B------:R-:W-:Y:S01]  /*6e90*/  IMAD.MOV.U32 R0, RZ, RZ, R75 ;  /* 0x000000ffff007224 */ /* 0x000fe200078e004b */
[----:B------:R-:W-:Y:S01]  /*6ea0*/  PRMT R171, R89, 0x7610, R171 ;  /* 0x0000761059ab7816 */ /* 0x000fe200000000ab */
[----:B------:R-:W-:Y:S01]  /*6eb0*/  IMAD.MOV.U32 R3, RZ, RZ, R72 ;  /* 0x000000ffff037224 */ /* 0x000fe200078e0048 */
[----:B------:R-:W-:Y:S01]  /*6ec0*/  MOV R89, R73 ;  /* 0x0000004900597202 */ /* 0x000fe20000000f00 */
[----:B------:R-:W-:Y:S01]  /*6ed0*/  IMAD.MOV.U32 R90, RZ, RZ, R78 ;  /* 0x000000ffff5a7224 */ /* 0x000fe200078e004e */
[----:B------:R-:W-:Y:S01]  /*6ee0*/  PRMT R171, R171, 0x5410, R0 ;  /* 0x00005410abab7816 */ /* 0x000fe20000000000 */
[----:B------:R-:W-:Y:S01]  /*6ef0*/  IMAD.MOV.U32 R0, RZ, RZ, R79 ;  /* 0x000000ffff007224 */ /* 0x000fe200078e004f */
[----:B------:R-:W-:Y:S01]  /*6f00*/  PRMT R172, R3, 0x5410, R89 ;  /* 0x0000541003ac7816 */ /* 0x000fe20000000059 */
[----:B------:R-:W-:Y:S01]  /*6f10*/  IMAD.MOV.U32 R3, RZ, RZ, R76 ;  /* 0x000000ffff037224 */ /* 0x000fe200078e004c */
[----:B------:R-:W-:Y:S01]  /*6f20*/  PRMT R173, R90, 0x7610, R173 ;  /* 0x000076105aad7816 */ /* 0x000fe200000000ad */
[----:B------:R-:W-:Y:S01]  /*6f30*/  IMAD.MOV.U32 R89, RZ, RZ, R77 ;  /* 0x000000ffff597224 */ /* 0x000fe200078e004d */
[----:B-----5:R-:W-:Y:S01]  /*6f40*/  MOV R90, R82 ;  /* 0x00000052005a7202 */ /* 0x020fe20000000f00 */
[----:B------:R-:W-:Y:S01]  /*6f50*/  ULOP3.LUT UR4, UR60, 0x1, URZ, 0xfc, !UPT ;  /* 0x000000013c047892 */ /* 0x000fe2000f8efc3f */
[----:B------:R-:W-:Y:S01]  /*6f60*/  PRMT R173, R173, 0x5410, R0 ;  /* 0x00005410adad7816 */ /* 0x000fe20000000000 */
[----:B------:R-:W-:Y:S01]  /*6f70*/  IMAD.MOV.U32 R0, RZ, RZ, R83 ;  /* 0x000000ffff007224 */ /* 0x000fe200078e0053 */
[----:B------:R-:W-:Y:S01]  /*6f80*/  PRMT R183, R3, 0x5410, R89 ;  /* 0x0000541003b77816 */ /* 0x000fe20000000059 */
[----:B------:R-:W-:Y:S01]  /*6f90*/  IMAD.MOV.U32 R3, RZ, RZ, R80 ;  /* 0x000000ffff037224 */ /* 0x000fe200078e0050 */
[----:B------:R-:W-:Y:S01]  /*6fa0*/  PRMT R156, R90, 0x7610, R156 ;  /* 0x000076105a9c7816 */ /* 0x000fe2000000009c */
        /* <DEDUP_REMOVED lines=12> */
[----:B------:R-:W-:Y:S02]  /*7070*/  PRMT R165, R165, 0x5410, R3 ;  /* 0x00005410a5a57816 */ /* 0x000fe40000000003 */
[----:B------:R-:W-:Y:S01]  /*7080*/  PRMT R166, R89, 0x5410, R90 ;  /* 0x0000541059a67816 */ /* 0x000fe2000000005a */
[----:B------:R-:W-:Y:S01]  /*7090*/  IMAD.MOV.U32 R89, RZ, RZ, R41 ;  /* 0x000000ffff597224 */ /* 0x000fe200078e0029 */
[----:B------:R-:W-:Y:S01]  /*70a0*/  MOV R3, R40 ;  /* 0x0000002800037202 */ /* 0x000fe20000000f00 */
[----:B------:R-:W-:Y:S01]  /*70b0*/  IMAD.MOV.U32 R90, RZ, RZ, R46 ;  /* 0x000000ffff5a7224 */ /* 0x000fe200078e002e */
[----:B------:R-:W-:Y:S02]  /*70c0*/  PLOP3.LUT P2, PT, PT, PT, UP0, 0x80, 0x0 ;  /* 0x000000000000781c */ /* 0x000fe40003f4f008 */
        /* <DEDUP_REMOVED lines=13> */
[----:B------:R-:W-:Y:S02]  /*71a0*/  MOV R90, R54 ;  /* 0x00000036005a7202 */ /* 0x000fe40000000f00 */
[----:B------:R-:W-:Y:S01]  /*71b0*/  PRMT R192, R0, 0x5410, R3 ;  /* 0x0000541000c07816 */ /* 0x000fe20000000003 */
[----:B------:R-:W-:Y:S01]  /*71c0*/  IMAD.MOV.U32 R3, RZ, RZ, R52 ;  /* 0x000000ffff037224 */ /* 0x000fe200078e0034 */
[----:B------:R-:W-:Y:S01]  /*71d0*/  PRMT R193, R89, 0x7610, R193 ;  /* 0x0000761059c17816 */ /* 0x000fe200000000c1 */
[----:B------:R-:W-:Y:S01]  /*71e0*/  IMAD.MOV.U32 R89, RZ, RZ, R53 ;  /* 0x000000ffff597224 */ /* 0x000fe200078e0035 */
[----:B------:R-:W-:Y:S01]  /*71f0*/  PRMT R190, R190, 0x5410, R90 ;  /* 0x00005410bebe7816 */ /* 0x000fe2000000005a */
[----:B------:R-:W-:-:S02]  /*7200*/  IMAD.MOV.U32 R0, RZ, RZ, R55 ;  /* 0x000000ffff007224 */ /* 0x000fc400078e0037 */
        /* <DEDUP_REMOVED lines=27> */
[----:B------:R-:W-:Y:S02]  /*73c0*/  PRMT R168, R90, 0x7610, R168 ;  /* 0x000076105aa87816 */ /* 0x000fe400000000a8 */
[----:B------:R-:W-:Y:S02]  /*73d0*/  PRMT R167, R3, 0x5410, R89 ;  /* 0x0000541003a77816 */ /* 0x000fe40000000059 */
[----:B------:R-:W-:Y:S01]  /*73e0*/  PRMT R170, R170, 0x5410, R0 ;  /* 0x00005410aaaa7816 */ /* 0x000fe20000000000 */
[----:B------:R-:W-:Y:S06]  /*73f0*/  @!P2 BRA `(.L_x_523) ;  /* 0x000000000004a947 */ /* 0x000fec0003800000 */
[----:B------:R-:W-:Y:S01]  /*7400*/  BPT.TRAP 0x1 ;  /* 0x000000040000795c */ /* 0x000fe20000300000 */
.L_x_523:
[----:B------:R-:W-:Y:S01]  /*7410*/  LEA R3, R220, R2, 0x3 ;  /* 0x00000002dc037211 */ /* 0x000fe200078e18ff */
[----:B------:R-:W0:Y:S01]  /*7420*/  LDC R152, c[0x0][0x2e4] ;  /* 0x0000b900ff987b82 */ /* 0x000e220000000800 */
[----:B------:R-:W-:Y:S01]  /*7430*/  SHF.L.U32 R0, R229, 0x1f, RZ ;  /* 0x0000001fe5007819 */ /* 0x000fe200000006ff */
[----:B------:R-:W-:Y:S01]  /*7440*/  BSSY B1, `(.L_x_524) ;  /* 0x0000006000017945 */ /* 0x000fe20003800000 */
[----:B------:R-:W-:Y:S02]  /*7450*/  IMAD.MOV.U32 R133, RZ, RZ, R88 ;  /* 0x000000ffff857224 */ /* 0x000fe400078e0058 */
[----:B------:R-:W1:Y:S03]  /*7460*/  SYNCS.PHASECHK.TRANS64.TRYWAIT P4, [R3+URZ+0x34890], R0 ;  /* 0x03489000030075a7 */ /* 0x000e66000808017f */
[----:B------:R-:W2:Y:S01]  /*7470*/  LDC.64 R134, c[0x0][0x2f0] ;  /* 0x0000bc00ff867b82 */ /* 0x000ea20000000a00 */
[----:B0-----:R-:W-:Y:S01]  /*7480*/  IMAD.IADD R153, R152, 0x1, -R97 ;  /* 0x0000000198997824 */ /* 0x001fe200078e0a61 */
[----:B-1----:R-:W-:Y:S06]  /*7490*/  @!P4 BRA `(.L_x_525) ;  /* 0x000001c4008cc947 */ /* 0x002fec0003800000 */
.L_x_766:
[----:B------:R-:W-:Y:S05]  /*74a0*/  BSYNC B1 ;  /* 0x0000000000017941 */ /* 0x000fea0003800000 */
.L_x_524:
[----:B------:R-:W-:Y:S01]  /*74b0*/  ISETP.GE.OR P4, PT, R22, R4, P0 ;  /* 0x000000041600720c */ /* 0x000fe20000786670 */
[----:B------:R-:W-:-:S12]  /*74c0*/  BSSY B1, `(.L_x_526) ;  /* 0x000008b000017945 */ /* 0x000fd80003800000 */
[----:B------:R-:W-:Y:S05]  /*74d0*/  @P4 BRA `(.L_x_527) ;  /* 0x0000000800244947 */ /* 0x000fea0003800000 */
[----:B------:R-:W3:Y:S04]  /*74e0*/  LDL R88, [R1] ;  /* 0x0000000001587983 */ /* 0x000ee80000100800 */
[----:B------:R-:W4:Y:S04]  /*74f0*/  LDL R92, [R1+0x3c] ;  /* 0x00003c00015c7983 */ /* 0x000f280000100800 */
[----:B------:R-:W5:Y:S01]  /*7500*/  LDL R90, [R1+0x64] ;  /* 0x00006400015a7983 */ /* 0x000f620000100800 */
[----:B------:R-:W-:Y:S01]  /*7510*/  BSSY B2, `(.L_x_528) ;  /* 0x0000073000027945 */ /* 0x000fe20003800000 */
[----:B------:R-:W1:Y:S02]  /*7520*/  S2R R93, SR_TID.X ;  /* 0x00000000005d7919 */ /* 0x000e640000002100 */
[----:B-1----:R-:W-:-:S05]  /*7530*/  VIADD R93, R93, 0xffffff80 ;  /* 0xffffff805d5d7836 */ /* 0x002fca0000000000 */
[----:B------:R-:W-:-:S04]  /*7540*/  SHF.R.S32.HI R91, RZ, 0x1f, R93 ;  /* 0x0000001fff5b7819 */ /* 0x000fc8000001145d */
[----:B------:R-:W-:-:S04]  /*7550*/  LEA.HI R91, R91, R93, RZ, 0x6 ;  /* 0x0000005d5b5b7211 */ /* 0x000fc800078f30ff */
[----:B------:R-:W-:-:S04]  /*7560*/  SHF.L.U32 R91, R91, 0x3, RZ ;  /* 0x000000035b5b7819 */ /* 0x000fc800000006ff */
[----:B------:R-:W-:Y:S02]  /*7570*/  LOP3.LUT R91, R91, 0xfffffe00, RZ, 0xc0, !PT ;  /* 0xfffffe005b5b7812 */ /* 0x000fe400078ec0ff */
[----:B---3--:R-:W-:-:S04]  /*7580*/  LOP3.LUT P5, RZ, R88, 0x1, RZ, 0xc0, !PT ;  /* 0x0000000158ff7812 */ /* 0x008fc800078ac0ff */
[----:B------:R-:W-:-:S04]  /*7590*/  SEL R88, R97, R153, !P5 ;  /* 0x0000009961587207 */ /* 0x000fc80006800000 */
[----:B------:R-:W-:-:S04]  /*75a0*/  SHF.R.S32.HI R89, RZ, 0x1f, R88 ;  /* 0x0000001fff597819 */ /* 0x000fc80000011458 */
[----:B------:R-:W-:-:S04]  /*75b0*/  LEA.HI R89, R89, R88, RZ, 0x4 ;  /* 0x0000005859597211 */ /* 0x000fc800078f20ff */
[----:B------:R-:W-:-:S04]  /*75c0*/  LEA.HI.SX32 R88, R89, R10, 0x1c ;  /* 0x0000000a59587211 */ /* 0x000fc800078fe2ff */
[----:B------:R-:W-:Y:S01]  /*75d0*/  SHF.R.S32.HI R89, RZ, 0x1f, R88 ;  /* 0x0000001fff597819 */ /* 0x000fe20000011458 */
[----:B------:R-:W-:-:S03]  /*75e0*/  IMAD.SHL.U32 R175, R88, 0x8, RZ ;  /* 0x0000000858af7824 */ /* 0x000fc600078e00ff */
[----:B------:R-:W-:Y:S02]  /*75f0*/  LEA.HI R88, R89, R88, RZ, 0x3 ;  /* 0x0000005859587211 */ /* 0x000fe400078f18ff */
[----:B------:R-:W-:Y:S02]  /*7600*/  LOP3.LUT R89, R175, 0x38, RZ, 0xc0, !PT ;  /* 0x00000038af597812 */ /* 0x000fe400078ec0ff */
[----:B------:R-:W-:Y:S02]  /*7610*/  SHF.R.S32.HI R88, RZ, 0x3, R88 ;  /* 0x00000003ff587819 */ /* 0x000fe40000011458 */
[----:B----4-:R-:W-:-:S03]  /*7620*/  LOP3.LUT R89, R89, 0x1c0, R92, 0xf8, !PT ;  /* 0x000001c059597812 */ /* 0x010fc600078ef85c */
[----:B------:R-:W-:Y:S01]  /*7630*/  IMAD R88, R88, 0x2c00, R91 ;  /* 0x00002c0058587824 */ /* 0x000fe200078e025b */
[----:B-----5:R-:W-:Y:S01]  /*7640*/  LOP3.LUT R89, R89, R90, RZ, 0x3c, !PT ;  /* 0x0000005a59597212 */ /* 0x020fe200078e3cff */
[----:B------:R-:W-:-:S04]  /*7650*/  IMAD R91, R220, 0x5800, R154 ;  /* 0x00005800dc5b7824 */ /* 0x000fc800078e029a */
[----:B------:R-:W-:Y:S02]  /*7660*/  IMAD.IADD R89, R88, 0x1, R89 ;  /* 0x0000000158597824 */ /* 0x000fe400078e0259 */
[----:B------:R-:W-:Y:S02]  /*7670*/  IMAD R88, R91, 0x2, R2 ;  /* 0x000000025b587824 */ /* 0x000fe400078e0202 */
[----:B------:R-:W-:-:S04]  /*7680*/  IMAD R89, R220, 0x5800, R89 ;  /* 0x00005800dc597824 */ /* 0x000fc800078e0259 */
[----:B------:R-:W-:Y:S02]  /*7690*/  IMAD R92, R89, 0x2, R2 ;  /* 0x00000002595c7824 */ /* 0x000fe400078e0202 */
[----:B------:R-:W1:Y:S04]  /*76a0*/  LDS.128 R88, [R88+0x1e400] ;  /* 0x01e4000058587984 */ /* 0x000e680000000c00 */
[----:B------:R-:W3:Y:S01]  /*76b0*/  LDS.128 R92, [R92+0x1e400] ;  /* 0x01e400005c5c7984 */ /* 0x000ee20000000c00 */
[----:B------:R-:W-:Y:S05]  /*76c0*/  @P3 BRA `(.L_x_529) ;  /* 0x00000004005c3947 */ /* 0x000fea0003800000 */
[----:B---3--:R-:W-:Y:S01]  /*76d0*/  IMAD.MOV.U32 R177, RZ, RZ, R93 ;  /* 0x000000ffffb17224 */ /* 0x008fe200078e005d */
[----:B-1----:R-:W-:Y:S01]  /*76e0*/  MOV R93, R89 ;  /* 0x00000059005d7202 */ /* 0x002fe20000000f00 */
[----:B------:R-:W-:Y:S01]  /*76f0*/  HADD2.F32 R179, -RZ, R179.H0_H0 ;  /* 0x200000b3ffb37230 */ /* 0x000fe20000004100 */
[----:B------:R-:W-:Y:S01]  /*7700*/  SHF.R.U32.HI R180, RZ, 0x10, R45 ;  /* 0x00000010ffb47819 */ /* 0x000fe2000001162d */
[----:B------:R-:W-:Y:S01]  /*7710*/  HADD2.F32 R89, -RZ, R178.H0_H0 ;  /* 0x200000b2ff597230 */ /* 0x000fe20000004100 */
[----:B------:R-:W-:Y:S01]  /*7720*/  SHF.R.U32.HI R178, RZ, 0x10, R41 ;  /* 0x00000010ffb27819 */ /* 0x000fe20000011629 */
[----:B------:R-:W-:Y:S01]  /*7730*/  HADD2.F32 R174, -RZ, R177.H0_H0 ;  /* 0x200000b1ffae7230 */ /* 0x000fe20000004100 */
[----:B------:R-:W-:Y:S01]  /*7740*/  SHF.R.U64 R44, R44, 0x10, R45 ;  /* 0x000000102c2c7819 */ /* 0x000fe2000000122d */
[----:B------:R-:W-:Y:S01]  /*7750*/  HADD2.F32 R176, -RZ, R93.H0_H0 ;  /* 0x2000005dffb07230 */ /* 0x000fe20000004100 */
[----:B------:R-:W-:Y:S01]  /*7760*/  SHF.R.U64 R40, R40, 0x10, R41 ;  /* 0x0000001028287819 */ /* 0x000fe20000001229 */
[----:B------:R-:W-:-:S02]  /*7770*/  HADD2.F32 R180, -RZ, R180.H0_H0 ;  /* 0x200000b4ffb47230 */ /* 0x000fc40000004100 */
[-C--:B------:R-:W-:Y:S01]  /*7780*/  FMUL.FTZ R181, R174, R179.reuse ;  /* 0x000000b3aeb57220 */ /* 0x080fe20000410000 */
[----:B------:R-:W-:Y:S02]  /*7790*/  HADD2.F32 R93, -RZ, R93.H1_H1 ;  /* 0x3000005dff5d7230 */ /* 0x000fe40000004100 */
[C---:B------:R-:W-:Y:S01]  /*77a0*/  FMUL.FTZ R179, R176.reuse, R179 ;  /* 0x000000b3b0b37220 */ /* 0x040fe20000410000 */
[----:B------:R-:W-:Y:S02]  /*77b0*/  HADD2.F32 R178, -RZ, R178.H0_H0 ;  /* 0x200000b2ffb27230 */ /* 0x000fe40000004100 */
[-C--:B------:R-:W-:Y:S01]  /*77c0*/  FFMA.FTZ R176, R176, R89.reuse, -R181 ;  /* 0x00000059b0b07223 */ /* 0x080fe200000108b5 */
[----:B------:R-:W-:Y:S02]  /*77d0*/  HADD2.F32 R181, -RZ, R186.H0_H0 ;  /* 0x200000baffb57230 */ /* 0x000fe40000004100 */
[----:B------:R-:W-:Y:S01]  /*77e0*/  FFMA.FTZ R174, R174, R89, R179 ;  /* 0x00000059aeae7223 */ /* 0x000fe200000100b3 */
[----:B------:R-:W-:Y:S01]  /*77f0*/  HADD2.F32 R89, -RZ, R177.H1_H1 ;  /* 0x300000b1ff597230 */ /* 0x000fe20000004100 */
[----:B------:R-:W-:Y:S01]  /*7800*/  SHF.R.U64 R46, R46, 0x10, R47 ;  /* 0x000000102e2e7819 */ /* 0x000fe2000000122f */
[----:B------:R-:W-:Y:S01]  /*7810*/  IMAD.MOV.U32 R177, RZ, RZ, R95 ;  /* 0x000000ffffb17224 */ /* 0x000fe200078e005f */
[----:B------:R-:W-:Y:S01]  /*7820*/  SHF.R.U64 R42, R42, 0x10, R43 ;  /* 0x000000102a2a7819 */ /* 0x000fe2000000122b */
[----:B------:R-:W-:-:S02]  /*7830*/  HADD2.F32 R179, -RZ, R184.H1_H1 ;  /* 0x300000b8ffb37230 */ /* 0x000fc40000004100 */
[-C--:B------:R-:W-:Y:S01]  /*7840*/  FMUL.FTZ R182, R89, R180.reuse ;  /* 0x000000b459b67220 */ /* 0x080fe20000410000 */
[C---:B------:R-:W-:Y:S01]  /*7850*/  FMUL.FTZ R180, R93.reuse, R180 ;  /* 0x000000b45db47220 */ /* 0x040fe20000410000 */
[----:B------:R-:W-:Y:S02]  /*7860*/  HADD2.F32 R186, -RZ, R186.H1_H1 ;  /* 0x300000baffba7230 */ /* 0x000fe40000004100 */
[-C--:B------:R-:W-:Y:S01]  /*7870*/  FFMA.FTZ R93, R93, R178.reuse, -R182 ;  /* 0x000000b25d5d7223 */ /* 0x080fe200000108b6 */
[----:B------:R-:W-:Y:S01]  /*7880*/  FFMA.FTZ R89, R89, R178, R180 ;  /* 0x000000b259597223 */ /* 0x000fe200000100b4 */
[----:B------:R-:W-:Y:S02]  /*7890*/  HADD2.F32 R178, -RZ, R177.H0_H0 ;  /* 0x200000b1ffb27230 */ /* 0x000fe40000004100 */
[----:B------:R-:W-:Y:S01]  /*78a0*/  HADD2.F32 R180, -RZ, R91.H0_H0 ;  /* 0x2000005bffb47230 */ /* 0x000fe20000004100 */
[----:B------:R-:W-:Y:S01]  /*78b0*/  F2FP.F16.F32.PACK_AB R93, R93, R176 ;  /* 0x000000b05d5d723e */ /* 0x000fe200000000ff */
[----:B------:R-:W-:-:S02]  /*78c0*/  HADD2.F32 R177, -RZ, R177.H1_H1 ;  /* 0x300000b1ffb17230 */ /* 0x000fc40000004100 */
[-C--:B------:R-:W-:Y:S01]  /*78d0*/  FMUL.FTZ R95, R178, R181.reuse ;  /* 0x000000b5b25f7220 */ /* 0x080fe20000410000 */
[----:B------:R-:W-:Y:S02]  /*78e0*/  HADD2.F32 R91, -RZ, R91.H1_H1 ;  /* 0x3000005bff5b7230 */ /* 0x000fe40000004100 */
[C---:B------:R-:W-:Y:S01]  /*78f0*/  FMUL.FTZ R181, R180.reuse, R181 ;  /* 0x000000b5b4b57220 */ /* 0x040fe20000410000 */
[----:B------:R-:W-:Y:S02]  /*7900*/  HADD2.F32 R45, -RZ, R92.H0_H0 ;  /* 0x2000005cff2d7230 */ /* 0x000fe40000004100 */
[-C--:B------:R-:W-:Y:S01]  /*7910*/  FFMA.FTZ R95, R180, R179.reuse, -R95 ;  /* 0x000000b3b45f7223 */ /* 0x080fe2000001085f */
[----:B------:R-:W-:Y:S01]  /*7920*/  SHF.R.U32.HI R180, RZ, 0x10, R43 ;  /* 0x00000010ffb47819 */ /* 0x000fe2000001162b */
[----:B------:R-:W-:Y:S01]  /*7930*/  FFMA.FTZ R181, R178, R179, R181 ;  /* 0x000000b3b2b57223 */ /* 0x000fe200000100b5 */
[----:B------:R-:W-:Y:S01]  /*7940*/  SHF.R.U32.HI R178, RZ, 0x10, R47 ;  /* 0x00000010ffb27819 */ /* 0x000fe2000001162f */
[----:B------:R-:W-:Y:S01]  /*7950*/  HADD2.F32 R44, -RZ, R44.H0_H0 ;  /* 0x2000002cff2c7230 */ /* 0x000fe20000004100 */
[----:B------:R-:W-:Y:S01]  /*7960*/  F2FP.F16.F32.PACK_AB R174, R89, R174 ;  /* 0x000000ae59ae723e */ /* 0x000fe200000000ff */
[----:B------:R-:W-:-:S02]  /*7970*/  HADD2.F32 R180, -RZ, R180.H0_H0 ;  /* 0x200000b4ffb47230 */ /* 0x000fc40000004100 */
[----:B------:R-:W-:Y:S02]  /*7980*/  HADD2.F32 R178, -RZ, R178.H0_H0 ;  /* 0x200000b2ffb27230 */ /* 0x000fe40000004100 */
[----:B------:R-:W-:Y:S02]  /*7990*/  HADD2.F32 R41, -RZ, R92.H1_H1 ;  /* 0x3000005cff297230 */ /* 0x000fe40000004100 */
[----:B------:R-:W-:Y:S02]  /*79a0*/  HADD2.F32 R40, -RZ, R40.H0_H0 ;  /* 0x20000028ff287230 */ /* 0x000fe40000004100 */
[-C--:B------:R-:W-:Y:S01]  /*79b0*/  FMUL.FTZ R182, R177, R178.reuse ;  /* 0x000000b2b1b67220 */ /* 0x080fe20000410000 */
[C---:B------:R-:W-:Y:S01]  /*79c0*/  FMUL.FTZ R178, R91.reuse, R178 ;  /* 0x000000b25bb27220 */ /* 0x040fe20000410000 */
[----:B------:R-:W-:Y:S02]  /*79d0*/  HADD2.F32 R47, -RZ, R191.H0_H0 ;  /* 0x200000bfff2f7230 */ /* 0x000fe40000004100 */
[----:B------:R-:W-:Y:S01]  /*79e0*/  FFMA.FTZ R182, R91, R180, -R182 ;  /* 0x000000b45bb67223 */ /* 0x000fe200000108b6 */
[----:B------:R-:W-:-:S02]  /*79f0*/  HADD2.F32 R91, -RZ, R88.H0_H0 ;  /* 0x20000058ff5b7230 */ /* 0x000fc40000004100 */
[----:B------:R-:W-:Y:S01]  /*7a00*/  FFMA.FTZ R178, R177, R180, R178 ;  /* 0x000000b4b1b27223 */ /* 0x000fe200000100b2 */
[----:B------:R-:W-:Y:S02]  /*7a10*/  HADD2.F32 R180, -RZ, R184.H0_H0 ;  /* 0x200000b8ffb47230 */ /* 0x000fe40000004100 */
[-C--:B------:R-:W-:Y:S01]  /*7a20*/  FMUL.FTZ R184, R45, R186.reuse ;  /* 0x000000ba2db87220 */ /* 0x080fe20000410000 */
[----:B------:R-:W-:Y:S02]  /*7a30*/  HADD2.F32 R177, -RZ, R191.H1_H1 ;  /* 0x300000bfffb17230 */ /* 0x000fe40000004100 */
[C---:B------:R-:W-:Y:S01]  /*7a40*/  FMUL.FTZ R186, R91.reuse, R186 ;  /* 0x000000ba5bba7220 */ /* 0x040fe20000410000 */
[----:B------:R-:W-:Y:S02]  /*7a50*/  HADD2.F32 R46, -RZ, R46.H0_H0 ;  /* 0x2000002eff2e7230 */ /* 0x000fe40000004100 */
[----:B------:R-:W-:Y:S01]  /*7a60*/  FFMA.FTZ R184, R91, R180, -R184 ;  /* 0x000000b45bb87223 */ /* 0x000fe200000108b8 */
[----:B------:R-:W-:-:S02]  /*7a70*/  HADD2.F32 R43, -RZ, R94.H1_H1 ;  /* 0x3000005eff2b7230 */ /* 0x000fc40000004100 */
[----:B------:R-:W-:Y:S01]  /*7a80*/  FFMA.FTZ R186, R45, R180, R186 ;  /* 0x000000b42dba7223 */ /* 0x000fe200000100ba */
[----:B------:R-:W-:Y:S02]  /*7a90*/  HADD2.F32 R45, -RZ, R88.H1_H1 ;  /* 0x30000058ff2d7230 */ /* 0x000fe40000004100 */
[-C--:B------:R-:W-:Y:S01]  /*7aa0*/  FMUL.FTZ R88, R41, R44.reuse ;  /* 0x0000002c29587220 */ /* 0x080fe20000410000 */
[----:B------:R-:W-:Y:S01]  /*7ab0*/  HADD2.F32 R42, -RZ, R42.H0_H0 ;  /* 0x2000002aff2a7230 */ /* 0x000fe20000004100 */
[----:B------:R-:W-:Y:S01]  /*7ac0*/  F2FP.F16.F32.PACK_AB R95, R182, R95 ;  /* 0x0000005fb65f723e */ /* 0x000fe200000000ff */
[----:B------:R-:W-:Y:S02]  /*7ad0*/  IMAD.MOV.U32 R89, RZ, RZ, R93 ;  /* 0x000000ffff597224 */ /* 0x000fe400078e005d */
[C---:B------:R-:W-:Y:S01]  /*7ae0*/  FMUL.FTZ R44, R45.reuse, R44 ;  /* 0x0000002c2d2c7220 */ /* 0x040fe20000410000 */
[----:B------:R-:W-:Y:S01]  /*7af0*/  FFMA.FTZ R45, R45, R40, -R88 ;  /* 0x000000282d2d7223 */ /* 0x000fe20000010858 */
[----:B------:R-:W-:Y:S01]  /*7b00*/  F2FP.F16.F32.PACK_AB R178, R178, R181 ;  /* 0x000000b5b2b2723e */ /* 0x000fe200000000ff */
[----:B------:R-:W-:-:S02]  /*7b10*/  IMAD.MOV.U32 R93, RZ, RZ, R174 ;  /* 0x000000ffff5d7224 */ /* 0x000fc400078e00ae */
[----:B------:R-:W-:Y:S01]  /*7b20*/  FFMA.FTZ R41, R41, R40, R44 ;  /* 0x0000002829297223 */ /* 0x000fe2000001002c */
[----:B------:R-:W-:Y:S01]  /*7b30*/  HADD2.F32 R40, -RZ, R94.H0_H0 ;  /* 0x2000005eff287230 */ /* 0x000fe20000004100 */
[----:B------:R-:W-:Y:S01]  /*7b40*/  F2FP.F16.F32.PACK_AB R88, R45, R184 ;  /* 0x000000b82d58723e */ /* 0x000fe200000000ff */
[----:B------:R-:W-:Y:S02]  /*7b50*/  HADD2.F32 R44, -RZ, R90.H0_H0 ;  /* 0x2000005aff2c7230 */ /* 0x000fe40000004100 */
[----:B------:R-:W-:Y:S01]  /*7b60*/  F2FP.F16.F32.PACK_AB R92, R41, R186 ;  /* 0x000000ba295c723e */ /* 0x000fe200000000ff */
[-C--:B------:R-:W-:Y:S02]  /*7b70*/  FMUL.FTZ R91, R40, R177.reuse ;  /* 0x000000b1285b7220 */ /* 0x080fe40000410000 */
[C---:B------:R-:W-:Y:S02]  /*7b80*/  FMUL.FTZ R177, R44.reuse, R177 ;  /* 0x000000b12cb17220 */ /* 0x040fe40000410000 */
[----:B------:R-:W-:-:S02]  /*7b90*/  FFMA.FTZ R91, R44, R47, -R91 ;  /* 0x0000002f2c5b7223 */ /* 0x000fc4000001085b */
[----:B------:R-:W-:Y:S01]  /*7ba0*/  FFMA.FTZ R177, R40, R47, R177 ;  /* 0x0000002f28b17223 */ /* 0x000fe200000100b1 */
[----:B------:R-:W-:Y:S02]  /*7bb0*/  HADD2.F32 R47, -RZ, R90.H1_H1 ;  /* 0x3000005aff2f7230 */ /* 0x000fe40000004100 */
[----:B------:R-:W-:-:S03]  /*7bc0*/  FMUL.FTZ R40, R43, R46 ;  /* 0x0000002e2b287220 */ /* 0x000fc60000410000 */
[C---:B------:R-:W-:Y:S01]  /*7bd0*/  FMUL.FTZ R46, R47.reuse, R46 ;  /* 0x0000002e2f2e7220 */ /* 0x040fe20000410000 */
[----:B------:R-:W-:-:S03]  /*7be0*/  FFMA.FTZ R40, R47, R42, -R40 ;  /* 0x0000002a2f287223 */ /* 0x000fc60000010828 */
[----:B------:R-:W-:Y:S02]  /*7bf0*/  FFMA.FTZ R46, R43, R42, R46 ;  /* 0x0000002a2b2e7223 */ /* 0x000fe4000001002e */
[----:B------:R-:W-:Y:S01]  /*7c00*/  F2FP.F16.F32.PACK_AB R90, R40, R91 ;  /* 0x0000005b285a723e */ /* 0x000fe200000000ff */
[----:B------:R-:W-:Y:S01]  /*7c10*/  IMAD.MOV.U32 R91, RZ, RZ, R95 ;  /* 0x000000ffff5b7224 */ /* 0x000fe200078e005f */
[----:B------:R-:W-:Y:S02]  /*7c20*/  MOV R95, R178 ;  /* 0x000000b2005f7202 */ /* 0x000fe40000000f00 */
[----:B------:R-:W-:-:S07]  /*7c30*/  F2FP.F16.F32.PACK_AB R94, R46, R177 ;  /* 0x000000b12e5e723e */ /* 0x000fce00000000ff */
.L_x_529:
[----:B------:R-:W-:Y:S05]  /*7c40*/  BSYNC B2 ;  /* 0x0000000000027941 */ /* 0x000fea0003800000 */
.L_x_528:
[-C--:B--2---:R-:W-:Y:S01]  /*7c50*/  IMAD R42, R23, R134.reuse, RZ ;  /* 0x00000086172a7224 */ /* 0x084fe200078e02ff */
[----:B------:R-:W-:Y:S01]  /*7c60*/  ULDC.64 UR4, c[0x0][0x2d8] ;  /* 0x0000b60000047ab9 */ /* 0x000fe20000000a00 */
[----:B------:R-:W-:Y:S01]  /*7c70*/  IMAD.WIDE.U32 R40, R22, R134, R132 ;  /* 0x0000008616287225 */ /* 0x000fe200078e0084 */
[----:B------:R-:W-:-:S03]  /*7c80*/  ULDC.64 UR6, c[0x0][0x208] ;  /* 0x0000820000067ab9 */ /* 0x000fc60000000a00 */
[----:B------:R-:W-:-:S04]  /*7c90*/  IMAD R43, R22, R135, R42 ;  /* 0x00000087162b7224 */ /* 0x000fc800078e022a */
[----:B------:R-:W-:Y:S01]  /*7ca0*/  IMAD.IADD R44, R43, 0x1, R41 ;  /* 0x000000012b2c7824 */ /* 0x000fe200078e0229 */
[----:B------:R-:W-:-:S04]  /*7cb0*/  IADD3 R41, P4, P5, R98, R40, R20 ;  /* 0x0000002862297210 */ /* 0x000fc80007d9e014 */
[----:B------:R-:W-:Y:S02]  /*7cc0*/  IADD3.X R42, R15, R44, R9, P4, P5 ;  /* 0x0000002c0f2a7210 */ /* 0x000fe400027ea409 */
[----:B------:R-:W-:-:S13]  /*7cd0*/  ISETP.GE.AND P4, PT, R175, R152, PT ;  /* 0x00000098af00720c */ /* 0x000fda0003f86270 */
[--C-:B------:R-:W-:Y:S02]  /*7ce0*/  @!P4 SHF.R.S32.HI R43, RZ, 0x1f, R175.reuse ;  /* 0x0000001fff2bc819 */ /* 0x100fe400000114af */
[----:B------:R-:W-:-:S04]  /*7cf0*/  @!P4 IADD3 R175, P5, P6, R98, R40, R175 ;  /* 0x0000002862afc210 */ /* 0x000fc80007ebe0af */
[----:B------:R-:W-:Y:S02]  /*7d00*/  @!P4 IADD3.X R44, R15, R44, R43, P5, P6 ;  /* 0x0000002c0f2cc210 */ /* 0x000fe40002fec42b */
[----:B------:R-:W-:-:S04]  /*7d10*/  LEA R40, P5, R41, UR4, 0x1 ;  /* 0x0000000429287c11 */ /* 0x000fc8000f8a08ff */
[----:B------:R-:W-:Y:S02]  /*7d20*/  LEA.HI.X R41, R41, UR5, R42, 0x1, P5 ;  /* 0x0000000529297c11 */ /* 0x000fe4000a8f0c2a */
[----:B------:R-:W-:-:S03]  /*7d30*/  @!P4 LEA R42, P5, R175, UR4, 0x1 ;  /* 0x00000004af2acc11 */ /* 0x000fc6000f8a08ff */
[----:B-1----:R1:W-:Y:S01]  /*7d40*/  STG.E.128 desc[UR6][R40.64], R88 ;  /* 0x0000005828007986 */ /* 0x0023e2000c101d06 */
[----:B------:R-:W-:-:S05]  /*7d50*/  @!P4 LEA.HI.X R43, R175, UR5, R44, 0x1, P5 ;  /* 0x00000005af2bcc11 */ /* 0x000fca000a8f0c2c */
[----:B---3--:R1:W-:Y:S04]  /*7d60*/  @!P4 STG.E.128 desc[UR6][R42.64], R92 ;  /* 0x0000005c2a00c986 */ /* 0x0083e8000c101d06 */
.L_x_527:
[----:B------:R-:W-:Y:S05]  /*7d70*/  BSYNC B1 ;  /* 0x0000000000017941 */ /* 0x000fea0003800000 */
.L_x_526:
[----:B------:R-:W-:Y:S01]  /*7d80*/  ISETP.GE.OR P4, PT, R223, R4, P0 ;  /* 0x00000004df00720c */ /* 0x000fe20000786670 */
[----:B------:R-:W-:-:S12]  /*7d90*/  BSSY B1, `(.L_x_530) ;  /* 0x0000083000017945 */ /* 0x000fd80003800000 */
[----:B------:R-:W-:Y:S05]  /*7da0*/  @P4 BRA `(.L_x_531) ;  /* 0x0000000800044947 */ /* 0x000fea0003800000 */
[----:B-1----:R-:W3:Y:S04]  /*7db0*/  LDL R40, [R1+0x78] ;  /* 0x0000780001287983 */ /* 0x002ee80000100800 */
[----:B------:R-:W4:Y:S04]  /*7dc0*/  LDL R41, [R1] ;  /* 0x0000000001297983 */ /* 0x000f280000100800 */
[----:B------:R-:W5:Y:S04]  /*7dd0*/  LDL R44, [R1+0x38] ;  /* 0x00003800012c7983 */ /* 0x000f680000100800 */
[----:B------:R-:W5:Y:S04]  /*7de0*/  LDL R42, [R1+0x5c] ;  /* 0x00005c00012a7983 */ /* 0x000f680000100800 */
[----:B------:R-:W5:Y:S01]  /*7df0*/  LDL R43, [R1+0x4c] ;  /* 0x00004c00012b7983 */ /* 0x000f620000100800 */
[----:B--2---:R-:W-:Y:S01]  /*7e00*/  IMAD.WIDE.U32 R88, R223, R134, R132 ;  /* 0x00000086df587225 */ /* 0x004fe200078e0084 */
[----:B------:R-:W-:Y:S02]  /*7e10*/  BSSY B2, `(.L_x_532) ;  /* 0x000006e000027945 */ /* 0x000fe40003800000 */
[----:B------:R-:W-:Y:S01]  /*7e20*/  IADD3 R90, P4, P5, R98, R88, R20 ;  /* 0x00000058625a7210 */ /* 0x000fe20007d9e014 */
[----:B---3--:R-:W-:Y:S01]  /*7e30*/  IMAD R40, R40, R134, RZ ;  /* 0x0000008628287224 */ /* 0x008fe200078e02ff */
[----:B----4-:R-:W-:-:S03]  /*7e40*/  LOP3.LUT P6, RZ, R41, 0x1, RZ, 0xc0, !PT ;  /* 0x0000000129ff7812 */ /* 0x010fc600078cc0ff */
[----:B------:R-:W-:Y:S01]  /*7e50*/  IMAD R41, R223, R135, R40 ;  /* 0x00000087df297224 */ /* 0x000fe200078e0228 */
[----:B------:R-:W-:-:S03]  /*7e60*/  SEL R40, R97, R153, !P6 ;  /* 0x0000009961287207 */ /* 0x000fc60007000000 */
[----:B------:R-:W-:Y:S01]  /*7e70*/  IMAD.IADD R92, R89, 0x1, R41 ;  /* 0x00000001595c7824 */ /* 0x000fe200078e0229 */
[----:B------:R-:W-:-:S04]  /*7e80*/  SHF.R.S32.HI R41, RZ, 0x1f, R40 ;  /* 0x0000001fff297819 */ /* 0x000fc80000011428 */
[----:B------:R-:W-:-:S04]  /*7e90*/  LEA.HI R41, R41, R40, RZ, 0x4 ;  /* 0x0000002829297211 */ /* 0x000fc800078f20ff */
[----:B------:R-:W-:-:S04]  /*7ea0*/  LEA.HI.SX32 R41, R41, R10, 0x1c ;  /* 0x0000000a29297211 */ /* 0x000fc800078fe2ff */
[----:B------:R-:W-:Y:S01]  /*7eb0*/  SHF.R.S32.HI R40, RZ, 0x1f, R41 ;  /* 0x0000001fff287819 */ /* 0x000fe20000011429 */
[----:B------:R-:W-:-:S03]  /*7ec0*/  IMAD.SHL.U32 R93, R41, 0x8, RZ ;  /* 0x00000008295d7824 */ /* 0x000fc600078e00ff */
[----:B------:R-:W-:-:S04]  /*7ed0*/  LEA.HI R40, R40, R41, RZ, 0x3 ;  /* 0x0000002928287211 */ /* 0x000fc800078f18ff */
[----:B------:R-:W-:Y:S02]  /*7ee0*/  SHF.R.S32.HI R41, RZ, 0x3, R40 ;  /* 0x00000003ff297819 */ /* 0x000fe40000011428 */
[----:B-----5:R-:W-:-:S03]  /*7ef0*/  LOP3.LUT R40, R44, 0x38, R93, 0xf8, !PT ;  /* 0x000000382c287812 */ /* 0x020fc600078ef85d */
[----:B------:R-:W-:Y:S01]  /*7f00*/  IMAD R41, R41, 0x2c00, R43 ;  /* 0x00002c0029297824 */ /* 0x000fe200078e022b */
[----:B------:R-:W-:-:S05]  /*7f10*/  LOP3.LUT R40, R40, R42, RZ, 0x3c, !PT ;  /* 0x0000002a28287212 */ /* 0x000fca00078e3cff */
[----:B------:R-:W-:Y:S02]  /*7f20*/  IMAD.IADD R43, R41, 0x1, R40 ;  /* 0x00000001292b7824 */ /* 0x000fe400078e0228 */
[C---:B------:R-:W-:Y:S02]  /*7f30*/  IMAD R41, R220.reuse, 0x5800, R151 ;  /* 0x00005800dc297824 */ /* 0x040fe400078e0297 */
[----:B------:R-:W-:-:S03]  /*7f40*/  IMAD R43, R220, 0x5800, R43 ;  /* 0x00005800dc2b7824 */ /* 0x000fc600078e022b */
[----:B------:R-:W-:Y:S01]  /*7f50*/  LEA R41, R41, R2, 0x1 ;  /* 0x0000000229297211 */ /* 0x000fe200078e08ff */
[----:B------:R-:W-:-:S05]  /*7f60*/  IMAD R44, R43, 0x2, R2 ;  /* 0x000000022b2c7824 */ /* 0x000fca00078e0202 */
[----:B------:R-:W1:Y:S04]  /*7f70*/  LDS.128 R40, [R41+0x1e400] ;  /* 0x01e4000029287984 */ /* 0x000e680000000c00 */
[----:B------:R-:W2:Y:S01]  /*7f80*/  LDS.128 R44, [R44+0x1e400] ;  /* 0x01e400002c2c7984 */ /* 0x000ea20000000c00 */
[----:B------:R-:W-:Y:S01]  /*7f90*/  IADD3.X R91, R15, R92, R9, P4, P5 ;  /* 0x0000005c0f5b7210 */ /* 0x000fe200027ea409 */
[----:B------:R-:W-:Y:S06]  /*7fa0*/  @P3 BRA `(.L_x_533) ;  /* 0x0000000400503947 */ /* 0x000fec0003800000 */
[----:B--2---:R-:W-:Y:S01]  /*7fb0*/  IMAD.MOV.U32 R95, RZ, RZ, R45 ;  /* 0x000000ffff5f7224 */ /* 0x004fe200078e002d */
[----:B------:R-:W-:Y:S01]  /*7fc0*/  SHF.R.U32.HI R178, RZ, 0x10, R53 ;  /* 0x00000010ffb27819 */ /* 0x000fe20000011635 */
[----:B-1----:R-:W-:Y:S01]  /*7fd0*/  IMAD.MOV.U32 R45, RZ, RZ, R41 ;  /* 0x000000ffff2d7224 */ /* 0x002fe200078e0029 */
[--C-:B------:R-:W-:Y:S01]  /*7fe0*/  SHF.R.U32.HI R176, RZ, 0x10, R49.reuse ;  /* 0x00000010ffb07819 */ /* 0x100fe20000011631 */
[----:B------:R-:W-:Y:S01]  /*7ff0*/  HADD2.F32 R175, -RZ, R194.H1_H1 ;  /* 0x300000c2ffaf7230 */ /* 0x000fe20000004100 */
[----:B------:R-:W-:Y:S01]  /*8000*/  SHF.R.U64 R48, R48, 0x10, R49 ;  /* 0x0000001030307819 */ /* 0x000fe20000001231 */
[----:B------:R-:W-:Y:S01]  /*8010*/  HADD2.F32 R94, -RZ, R95.H0_H0 ;  /* 0x2000005fff5e7230 */ /* 0x000fe20000004100 */
[--C-:B------:R-:W-:Y:S01]  /*8020*/  SHF.R.U64 R49, R50, 0x10, R51.reuse ;  /* 0x0000001032317819 */ /* 0x100fe20000001233 */
[----:B------:R-:W-:Y:S01]  /*8030*/  HADD2.F32 R174, -RZ, R45.H0_H0 ;  /* 0x2000002dffae7230 */ /* 0x000fe20000004100 */
[----:B------:R-:W-:Y:S01]  /*8040*/  SHF.R.U32.HI R50, RZ, 0x10, R51 ;  /* 0x00000010ff327819 */ /* 0x000fe20000011633 */
[----:B------:R-:W-:-:S02]  /*8050*/  HADD2.F32 R41, -RZ, R193.H0_H0 ;  /* 0x200000c1ff297230 */ /* 0x000fc40000004100 */
[-C--:B------:R-:W-:Y:S01]  /*8060*/  FMUL.FTZ R177, R94, R175.reuse ;  /* 0x000000af5eb17220 */ /* 0x080fe20000410000 */
[----:B------:R-:W-:Y:S02]  /*8070*/  HADD2.F32 R178, -RZ, R178.H0_H0 ;  /* 0x200000b2ffb27230 */ /* 0x000fe40000004100 */
[C---:B------:R-:W-:Y:S01]  /*8080*/  FMUL.FTZ R175, R174.reuse, R175 ;  /* 0x000000afaeaf7220 */ /* 0x040fe20000410000 */
[----:B------:R-:W-:Y:S02]  /*8090*/  HADD2.F32 R45, -RZ, R45.H1_H1 ;  /* 0x3000002dff2d7230 */ /* 0x000fe40000004100 */
[-C--:B------:R-:W-:Y:S01]  /*80a0*/  FFMA.FTZ R174, R174, R41.reuse, -R177 ;  /* 0x00000029aeae7223 */ /* 0x080fe200000108b1 */
[----:B------:R-:W-:Y:S02]  /*80b0*/  HADD2.F32 R176, -RZ, R176.H0_H0 ;  /* 0x200000b0ffb07230 */ /* 0x000fe40000004100 */
[----:B------:R-:W-:Y:S01]  /*80c0*/  FFMA.FTZ R94, R94, R41, R175 ;  /* 0x000000295e5e7223 */ /* 0x000fe200000100af */
[----:B------:R-:W-:Y:S01]  /*80d0*/  HADD2.F32 R41, -RZ, R95.H1_H1 ;  /* 0x3000005fff297230 */ /* 0x000fe20000004100 */
[----:B------:R-:W-:Y:S01]  /*80e0*/  SHF.R.U32.HI R51, RZ, 0x10, R55 ;  /* 0x00000010ff337819 */ /* 0x000fe20000011637 */
[----:B------:R-:W-:Y:S01]  /*80f0*/  HADD2.F32 R95, -RZ, R47.H0_H0 ;  /* 0x2000002fff5f7230 */ /* 0x000fe20000004100 */
[----:B------:R-:W-:Y:S01]  /*8100*/  SHF.R.U64 R52, R52, 0x10, R53 ;  /* 0x0000001034347819 */ /* 0x000fe20000001235 */
[----:B------:R-:W-:-:S02]  /*8110*/  HADD2.F32 R175, -RZ, R43.H0_H0 ;  /* 0x2000002bffaf7230 */ /* 0x000fc40000004100 */
[-C--:B------:R-:W-:Y:S01]  /*8120*/  FMUL.FTZ R180, R41, R178.reuse ;  /* 0x000000b229b47220 */ /* 0x080fe20000410000 */
[C---:B------:R-:W-:Y:S01]  /*8130*/  FMUL.FTZ R178, R45.reuse, R178 ;  /* 0x000000b22db27220 */ /* 0x040fe20000410000 */
[----:B------:R-:W-:Y:S01]  /*8140*/  HADD2.F32 R47, -RZ, R47.H1_H1 ;  /* 0x3000002fff2f7230 */ /* 0x000fe20000004100 */
[----:B------:R-:W-:Y:S01]  /*8150*/  SHF.R.U64 R54, R54, 0x10, R55 ;  /* 0x0000001036367819 */ /* 0x000fe20000001237 */
[-C--:B------:R-:W-:Y:S01]  /*8160*/  FFMA.FTZ R45, R45, R176.reuse, -R180 ;  /* 0x000000b02d2d7223 */ /* 0x080fe200000108b4 */
[----:B------:R-:W-:Y:S02]  /*8170*/  HADD2.F32 R180, -RZ, R193.H1_H1 ;  /* 0x300000c1ffb47230 */ /* 0x000fe40000004100 */
[----:B------:R-:W-:Y:S01]  /*8180*/  FFMA.FTZ R41, R41, R176, R178 ;  /* 0x000000b029297223 */ /* 0x000fe200000100b2 */
[----:B------:R-:W-:Y:S02]  /*8190*/  HADD2.F32 R176, -RZ, R192.H0_H0 ;  /* 0x200000c0ffb07230 */ /* 0x000fe40000004100 */
[----:B------:R-:W-:-:S02]  /*81a0*/  HADD2.F32 R43, -RZ, R43.H1_H1 ;  /* 0x3000002bff2b7230 */ /* 0x000fc40000004100 */
[-C--:B------:R-:W-:Y:S01]  /*81b0*/  FMUL.FTZ R178, R95, R180.reuse ;  /* 0x000000b45fb27220 */ /* 0x080fe20000410000 */
[----:B------:R-:W-:Y:S01]  /*81c0*/  FMUL.FTZ R180, R175, R180 ;  /* 0x000000b4afb47220 */ /* 0x000fe20000410000 */
[----:B------:R-:W-:Y:S01]  /*81d0*/  HADD2.F32 R182, -RZ, R50.H0_H0 ;  /* 0x20000032ffb67230 */ /* 0x000fe20000004100 */
[----:B------:R-:W-:Y:S01]  /*81e0*/  F2FP.F16.F32.PACK_AB R45, R45, R174 ;  /* 0x000000ae2d2d723e */ /* 0x000fe200000000ff */
[-C--:B------:R-:W-:Y:S01]  /*81f0*/  FFMA.FTZ R178, R175, R176.reuse, -R178 ;  /* 0x000000b0afb27223 */ /* 0x080fe200000108b2 */
[----:B------:R-:W-:Y:S01]  /*8200*/  FFMA.FTZ R180, R95, R176, R180 ;  /* 0x000000b05fb47223 */ /* 0x000fe200000100b4 */
[----:B------:R-:W-:Y:S01]  /*8210*/  HADD2.F32 R176, -RZ, R51.H0_H0 ;  /* 0x20000033ffb07230 */ /* 0x000fe20000004100 */
[----:B------:R-:W-:Y:S01]  /*8220*/  F2FP.F16.F32.PACK_AB R94, R41, R94 ;  /* 0x0000005e295e723e */ /* 0x000fe200000000ff */
[----:B------:R-:W-:Y:S02]  /*8230*/  HADD2.F32 R51, -RZ, R44.H0_H0 ;  /* 0x2000002cff337230 */ /* 0x000fe40000004100 */
[----:B------:R-:W-:-:S02]  /*8240*/  HADD2.F32 R53, -RZ, R40.H0_H0 ;  /* 0x20000028ff357230 */ /* 0x000fc40000004100 */
[-C--:B------:R-:W-:Y:S01]  /*8250*/  FMUL.FTZ R50, R47, R176.reuse ;  /* 0x000000b02f327220 */ /* 0x080fe20000410000 */
[C---:B------:R-:W-:Y:S01]  /*8260*/  FMUL.FTZ R176, R43.reuse, R176 ;  /* 0x000000b02bb07220 */ /* 0x040fe20000410000 */
[----:B------:R-:W-:Y:S02]  /*8270*/  HADD2.F32 R55, -RZ, R52.H0_H0 ;  /* 0x20000034ff377230 */ /* 0x000fe40000004100 */
[-C--:B------:R-:W-:Y:S01]  /*8280*/  FFMA.FTZ R43, R43, R182.reuse, -R50 ;  /* 0x000000b62b2b7223 */ /* 0x080fe20000010832 */
[----:B------:R-:W-:Y:S02]  /*8290*/  HADD2.F32 R50, -RZ, R194.H0_H0 ;  /* 0x200000c2ff327230 */ /* 0x000fe40000004100 */
[----:B------:R-:W-:Y:S01]  /*82a0*/  FFMA.FTZ R47, R47, R182, R176 ;  /* 0x000000b62f2f7223 */ /* 0x000fe200000100b0 */
[----:B------:R-:W-:Y:S02]  /*82b0*/  HADD2.F32 R176, -RZ, R192.H1_H1 ;  /* 0x300000c0ffb07230 */ /* 0x000fe40000004100 */
[----:B------:R-:W-:-:S02]  /*82c0*/  HADD2.F32 R44, -RZ, R44.H1_H1 ;  /* 0x3000002cff2c7230 */ /* 0x000fc40000004100 */
[-C--:B------:R-:W-:Y:S01]  /*82d0*/  FMUL.FTZ R52, R51, R50.reuse ;  /* 0x0000003233347220 */ /* 0x080fe20000410000 */
[----:B------:R-:W-:Y:S02]  /*82e0*/  HADD2.F32 R40, -RZ, R40.H1_H1 ;  /* 0x30000028ff287230 */ /* 0x000fe40000004100 */
[C---:B------:R-:W-:Y:S01]  /*82f0*/  FMUL.FTZ R50, R53.reuse, R50 ;  /* 0x0000003235327220 */ /* 0x040fe20000410000 */
[----:B------:R-:W-:Y:S02]  /*8300*/  HADD2.F32 R54, -RZ, R54.H0_H0 ;  /* 0x20000036ff367230 */ /* 0x000fe40000004100 */
[-C--:B------:R-:W-:Y:S01]  /*8310*/  FFMA.FTZ R52, R53, R176.reuse, -R52 ;  /* 0x000000b035347223 */ /* 0x080fe20000010834 */
[----:B------:R-:W-:Y:S02]  /*8320*/  HADD2.F32 R53, -RZ, R48.H0_H0 ;  /* 0x20000030ff357230 */ /* 0x000fe40000004100 */
[-C--:B------:R-:W-:Y:S01]  /*8330*/  FMUL.FTZ R95, R44, R55.reuse ;  /* 0x000000372c5f7220 */ /* 0x080fe20000410000 */
[----:B------:R-:W-:Y:S01]  /*8340*/  FMUL.FTZ R55, R40, R55 ;  /* 0x0000003728377220 */ /* 0x000fe20000410000 */
[----:B------:R-:W-:Y:S01]  /*8350*/  FFMA.FTZ R50, R51, R176, R50 ;  /* 0x000000b033327223 */ /* 0x000fe20000010032 */
[----:B------:R-:W-:-:S02]  /*8360*/  HADD2.F32 R51, -RZ, R42.H0_H0 ;  /* 0x2000002aff337230 */ /* 0x000fc40000004100 */
[-C--:B------:R-:W-:Y:S01]  /*8370*/  FFMA.FTZ R95, R40, R53.reuse, -R95 ;  /* 0x00000035285f7223 */ /* 0x080fe2000001085f */
[----:B------:R-:W-:Y:S01]  /*8380*/  FFMA.FTZ R55, R44, R53, R55 ;  /* 0x000000352c377223 */ /* 0x000fe20000010037 */
[----:B------:R-:W-:Y:S01]  /*8390*/  HADD2.F32 R40, -RZ, R190.H1_H1 ;  /* 0x300000beff287230 */ /* 0x000fe20000004100 */
[----:B------:R-:W-:Y:S01]  /*83a0*/  F2FP.F16.F32.PACK_AB R43, R43, R178 ;  /* 0x000000b22b2b723e */ /* 0x000fe200000000ff */
[--C-:B------:R-:W-:Y:S01]  /*83b0*/  HADD2.F32 R53, -RZ, R46.reuse.H0_H0 ;  /* 0x2000002eff357230 */ /* 0x100fe20000004100 */
[----:B------:R-:W-:Y:S01]  /*83c0*/  F2FP.F16.F32.PACK_AB R47, R47, R180 ;  /* 0x000000b42f2f723e */ /* 0x000fe200000000ff */
[----:B------:R-:W-:Y:S02]  /*83d0*/  HADD2.F32 R175, -RZ, R46.H1_H1 ;  /* 0x3000002effaf7230 */ /* 0x000fe40000004100 */
[-C--:B------:R-:W-:Y:S01]  /*83e0*/  FMUL.FTZ R48, R51, R40.reuse ;  /* 0x0000002833307220 */ /* 0x080fe20000410000 */
[----:B------:R-:W-:Y:S02]  /*83f0*/  HADD2.F32 R177, -RZ, R42.H1_H1 ;  /* 0x3000002affb17230 */ /* 0x000fe40000004100 */
[----:B------:R-:W-:Y:S01]  /*8400*/  FMUL.FTZ R42, R53, R40 ;  /* 0x00000028352a7220 */ /* 0x000fe20000410000 */
[----:B------:R-:W-:-:S02]  /*8410*/  HADD2.F32 R44, -RZ, R190.H0_H0 ;  /* 0x200000beff2c7230 */ /* 0x000fc40000004100 */
[-C--:B------:R-:W-:Y:S01]  /*8420*/  FMUL.FTZ R40, R175, R54.reuse ;  /* 0x00000036af287220 */ /* 0x080fe20000410000 */
[----:B------:R-:W-:Y:S02]  /*8430*/  HADD2.F32 R46, -RZ, R49.H0_H0 ;  /* 0x20000031ff2e7230 */ /* 0x000fe40000004100 */
[----:B------:R-:W-:Y:S01]  /*8440*/  FMUL.FTZ R54, R177, R54 ;  /* 0x00000036b1367220 */ /* 0x000fe20000410000 */
[----:B------:R-:W-:Y:S02]  /*8450*/  IMAD.MOV.U32 R41, RZ, RZ, R45 ;  /* 0x000000ffff297224 */ /* 0x000fe400078e002d */
[-C--:B------:R-:W-:Y:S01]  /*8460*/  FFMA.FTZ R42, R51, R44.reuse, -R42 ;  /* 0x0000002c332a7223 */ /* 0x080fe2000001082a */
[----:B------:R-:W-:Y:S01]  /*8470*/  FFMA.FTZ R48, R53, R44, R48 ;  /* 0x0000002c35307223 */ /* 0x000fe20000010030 */
[-C--:B------:R-:W-:Y:S01]  /*8480*/  FFMA.FTZ R177, R177, R46.reuse, -R40 ;  /* 0x0000002eb1b17223 */ /* 0x080fe20000010828 */
[----:B------:R-:W-:Y:S01]  /*8490*/  FFMA.FTZ R175, R175, R46, R54 ;  /* 0x0000002eafaf7223 */ /* 0x000fe20000010036 */
[----:B------:R-:W-:-:S02]  /*84a0*/  F2FP.F16.F32.PACK_AB R40, R95, R52 ;  /* 0x000000345f28723e */ /* 0x000fc400000000ff */
[----:B------:R-:W-:Y:S02]  /*84b0*/  F2FP.F16.F32.PACK_AB R44, R55, R50 ;  /* 0x00000032372c723e */ /* 0x000fe400000000ff */
[----:B------:R-:W-:Y:S02]  /*84c0*/  F2FP.F16.F32.PACK_AB R42, R177, R42 ;  /* 0x0000002ab12a723e */ /* 0x000fe400000000ff */
[----:B------:R-:W-:Y:S02]  /*84d0*/  F2FP.F16.F32.PACK_AB R46, R175, R48 ;  /* 0x00000030af2e723e */ /* 0x000fe400000000ff */
[----:B------:R-:W-:-:S07]  /*84e0*/  MOV R45, R94 ;  /* 0x0000005e002d7202 */ /* 0x000fce0000000f00 */
.L_x_533:
[----:B------:R-:W-:Y:S05]  /*84f0*/  BSYNC B2 ;  /* 0x0000000000027941 */ /* 0x000fea0003800000 */
.L_x_532:
[----:B------:R-:W-:Y:S01]  /*8500*/  ISETP.GE.AND P4, PT, R93, R152, PT ;  /* 0x000000985d00720c */ /* 0x000fe20003f86270 */
[----:B------:R-:W-:Y:S01]  /*8510*/  ULDC.64 UR4, c[0x0][0x2d8] ;  /* 0x0000b60000047ab9 */ /* 0x000fe20000000a00 */
[----:B------:R-:W-:-:S11]  /*8520*/  ULDC.64 UR6, c[0x0][0x208] ;  /* 0x0000820000067ab9 */ /* 0x000fd60000000a00 */
        /* <DEDUP_REMOVED lines=8> */
[----:B--2---:R3:W-:Y:S04]  /*85b0*/  @!P4 STG.E.128 desc[UR6][R50.64], R44 ;  /* 0x0000002c3200c986 */ /* 0x0047e8000c101d06 */
.L_x_531:
[----:B------:R-:W-:Y:S05]  /*85c0*/  BSYNC B1 ;  /* 0x0000000000017941 */ /* 0x000fea0003800000 */
.L_x_530:
[----:B------:R-:W-:Y:S01]  /*85d0*/  ISETP.GE.OR P4, PT, R222, R4, P0 ;  /* 0x00000004de00720c */ /* 0x000fe20000786670 */
[----:B------:R-:W-:-:S12]  /*85e0*/  BSSY B1, `(.L_x_534) ;  /* 0x0000083000017945 */ /* 0x000fd80003800000 */
[----:B------:R-:W-:Y:S05]  /*85f0*/  @P4 BRA `(.L_x_535) ;  /* 0x0000000800044947 */ /* 0x000fea0003800000 */
[----:B-1-3--:R-:W3:Y:S04]  /*8600*/  LDL R40, [R1+0x74] ;  /* 0x0000740001287983 */ /* 0x00aee80000100800 */
        /* <DEDUP_REMOVED lines=24> */
[----:B------:R-:W-:Y:S02]  /*8790*/  IMAD R43, R220, 0x5800, R43 ;  /* 0x00005800dc2b7824 */ /* 0x000fe400078e022b */
[----:B------:R-:W-:-:S03]  /*87a0*/  IMAD R41, R41, 0x2, R2 ;  /* 0x0000000229297824 */ /* 0x000fc600078e0202 */
[----:B------:R-:W-:-:S03]  /*87b0*/  LEA R44, R43, R2, 0x1 ;  /* 0x000000022b2c7211 */ /* 0x000fc600078e08ff */
[----:B------:R-:W1:Y:S04]  /*87c0*/  LDS.128 R40, [R41+0x1e400] ;  /* 0x01e4000029287984 */ /* 0x000e680000000c00 */
[----:B------:R-:W2:Y:S01]  /*87d0*/  LDS.128 R44, [R44+0x1e400] ;  /* 0x01e400002c2c7984 */ /* 0x000ea20000000c00 */
[----:B------:R-:W-:Y:S01]  /*87e0*/  IADD3.X R51, R15, R52, R9, P4, P5 ;  /* 0x000000340f337210 */ /* 0x000fe200027ea409 */
[----:B------:R-:W-:Y:S06]  /*87f0*/  @P3 BRA `(.L_x_537) ;  /* 0x0000000400503947 */ /* 0x000fec0003800000 */
[----:B------:R-:W-:Y:S01]  /*8800*/  SHF.R.U64 R54, R56, 0x10, R57 ;  /* 0x0000001038367819 */ /* 0x000fe20000001239 */
[----:B------:R-:W-:Y:S01]  /*8810*/  HADD2.F32 R92, -RZ, R189.H1_H1 ;  /* 0x300000bdff5c7230 */ /* 0x000fe20000004100 */
[--C-:B------:R-:W-:Y:S01]  /*8820*/  SHF.R.U64 R56, R58, 0x10, R59.reuse ;  /* 0x000000103a387819 */ /* 0x100fe2000000123b */
[----:B------:R-:W-:Y:S01]  /*8830*/  HADD2.F32 R90, -RZ, R187.H1_H1 ;  /* 0x300000bbff5a7230 */ /* 0x000fe20000004100 */
[----:B------:R-:W-:Y:S01]  /*8840*/  SHF.R.U32.HI R58, RZ, 0x10, R59 ;  /* 0x00000010ff3a7819 */ /* 0x000fe2000001163b */
[----:B--2---:R-:W-:Y:S01]  /*8850*/  IMAD.MOV.U32 R59, RZ, RZ, R45 ;  /* 0x000000ffff3b7224 */ /* 0x004fe200078e002d */
[----:B------:R-:W-:Y:S01]  /*8860*/  SHF.R.U64 R55, R60, 0x10, R61 ;  /* 0x000000103c377819 */ /* 0x000fe2000000123d */
[----:B-1----:R-:W-:Y:S01]  /*8870*/  IMAD.MOV.U32 R45, RZ, RZ, R43 ;  /* 0x000000ffff2d7224 */ /* 0x002fe200078e002b */
[----:B------:R-:W-:Y:S01]  /*8880*/  SHF.R.U32.HI R60, RZ, 0x10, R61 ;  /* 0x00000010ff3c7819 */ /* 0x000fe2000001163d */
[----:B------:R-:W-:Y:S01]  /*8890*/  HADD2.F32 R43, -RZ, R41.H0_H0 ;  /* 0x20000029ff2b7230 */ /* 0x000fe20000004100 */
[----:B------:R-:W-:Y:S01]  /*88a0*/  SHF.R.U32.HI R88, RZ, 0x10, R57 ;  /* 0x00000010ff587819 */ /* 0x000fe20000011639 */
[--C-:B------:R-:W-:Y:S01]  /*88b0*/  HADD2.F32 R61, -RZ, R59.reuse.H0_H0 ;  /* 0x2000003bff3d7230 */ /* 0x100fe20000004100 */
[--C-:B------:R-:W-:Y:S01]  /*88c0*/  SHF.R.U64 R57, R62, 0x10, R63.reuse ;  /* 0x000000103e397819 */ /* 0x100fe2000000123f */
[----:B------:R-:W-:Y:S01]  /*88d0*/  HADD2.F32 R94, -RZ, R60.H0_H0 ;  /* 0x2000003cff5e7230 */ /* 0x000fe20000004100 */
[----:B------:R-:W-:Y:S01]  /*88e0*/  SHF.R.U32.HI R62, RZ, 0x10, R63 ;  /* 0x00000010ff3e7819 */ /* 0x000fe2000001163f */
[----:B------:R-:W-:-:S02]  /*88f0*/  HADD2.F32 R63, -RZ, R59.H1_H1 ;  /* 0x3000003bff3f7230 */ /* 0x000fc40000004100 */
[----:B------:R-:W-:Y:S02]  /*8900*/  HADD2.F32 R59, -RZ, R41.H1_H1 ;  /* 0x30000029ff3b7230 */ /* 0x000fe40000004100 */
[----:B------:R-:W-:Y:S02]  /*8910*/  HADD2.F32 R60, -RZ, R88.H0_H0 ;  /* 0x20000058ff3c7230 */ /* 0x000fe40000004100 */
[-C--:B------:R-:W-:Y:S01]  /*8920*/  FMUL.FTZ R88, R61, R92.reuse ;  /* 0x0000005c3d587220 */ /* 0x080fe20000410000 */
[----:B------:R-:W-:Y:S01]  /*8930*/  FMUL.FTZ R92, R43, R92 ;  /* 0x0000005c2b5c7220 */ /* 0x000fe20000410000 */
[-C--:B------:R-:W-:Y:S01]  /*8940*/  FMUL.FTZ R174, R63, R94.reuse ;  /* 0x0000005e3fae7220 */ /* 0x080fe20000410000 */
[----:B------:R-:W-:Y:S01]  /*8950*/  FMUL.FTZ R94, R59, R94 ;  /* 0x0000005e3b5e7220 */ /* 0x000fe20000410000 */
[-C--:B------:R-:W-:Y:S01]  /*8960*/  FFMA.FTZ R43, R43, R90.reuse, -R88 ;  /* 0x0000005a2b2b7223 */ /* 0x080fe20000010858 */
[----:B------:R-:W-:Y:S01]  /*8970*/  FFMA.FTZ R41, R61, R90, R92 ;  /* 0x0000005a3d297223 */ /* 0x000fe2000001005c */
[-C--:B------:R-:W-:Y:S01]  /*8980*/  FFMA.FTZ R88, R59, R60.reuse, -R174 ;  /* 0x0000003c3b587223 */ /* 0x080fe200000108ae */
[----:B------:R-:W-:Y:S01]  /*8990*/  FFMA.FTZ R60, R63, R60, R94 ;  /* 0x0000003c3f3c7223 */ /* 0x000fe2000001005e */
[----:B------:R-:W-:-:S02]  /*89a0*/  HADD2.F32 R92, -RZ, R188.H1_H1 ;  /* 0x300000bcff5c7230 */ /* 0x000fc40000004100 */
[--C-:B------:R-:W-:Y:S01]  /*89b0*/  HADD2.F32 R61, -RZ, R47.reuse.H0_H0 ;  /* 0x2000002fff3d7230 */ /* 0x100fe20000004100 */
[----:B------:R-:W-:Y:S01]  /*89c0*/  F2FP.F16.F32.PACK_AB R43, R88, R43 ;  /* 0x0000002b582b723e */ /* 0x000fe200000000ff */
[----:B------:R-:W-:Y:S02]  /*89d0*/  HADD2.F32 R63, -RZ, R47.H1_H1 ;  /* 0x3000002fff3f7230 */ /* 0x000fe40000004100 */
[----:B------:R-:W-:Y:S02]  /*89e0*/  HADD2.F32 R94, -RZ, R62.H0_H0 ;  /* 0x2000003eff5e7230 */ /* 0x000fe40000004100 */
[--C-:B------:R-:W-:Y:S02]  /*89f0*/  HADD2.F32 R59, -RZ, R45.reuse.H1_H1 ;  /* 0x3000002dff3b7230 */ /* 0x100fe40000004100 */
[----:B------:R-:W-:Y:S02]  /*8a00*/  HADD2.F32 R47, -RZ, R45.H0_H0 ;  /* 0x2000002dff2f7230 */ /* 0x000fe40000004100 */
[----:B------:R-:W-:Y:S01]  /*8a10*/  FMUL.FTZ R174, R63, R94 ;  /* 0x0000005e3fae7220 */ /* 0x000fe20000410000 */
[----:B------:R-:W-:-:S02]  /*8a20*/  HADD2.F32 R90, -RZ, R185.H1_H1 ;  /* 0x300000b9ff5a7230 */ /* 0x000fc40000004100 */
[----:B------:R-:W-:Y:S01]  /*8a30*/  FMUL.FTZ R94, R59, R94 ;  /* 0x0000005e3b5e7220 */ /* 0x000fe20000410000 */
[----:B------:R-:W-:Y:S02]  /*8a40*/  HADD2.F32 R62, -RZ, R58.H0_H0 ;  /* 0x2000003aff3e7230 */ /* 0x000fe40000004100 */
[-C--:B------:R-:W-:Y:S01]  /*8a50*/  FMUL.FTZ R58, R61, R92.reuse ;  /* 0x0000005c3d3a7220 */ /* 0x080fe20000410000 */
[C---:B------:R-:W-:Y:S01]  /*8a60*/  FMUL.FTZ R92, R47.reuse, R92 ;  /* 0x0000005c2f5c7220 */ /* 0x040fe20000410000 */
[----:B------:R-:W-:Y:S02]  /*8a70*/  HADD2.F32 R54, -RZ, R54.H0_H0 ;  /* 0x20000036ff367230 */ /* 0x000fe40000004100 */
[----:B------:R-:W-:Y:S01]  /*8a80*/  FFMA.FTZ R45, R47, R90, -R58 ;  /* 0x0000005a2f2d7223 */ /* 0x000fe2000001083a */
[-C--:B------:R-:W-:Y:S01]  /*8a90*/  FFMA.FTZ R58, R59, R62.reuse, -R174 ;  /* 0x0000003e3b3a7223 */ /* 0x080fe200000108ae */
[----:B------:R-:W-:Y:S01]  /*8aa0*/  FFMA.FTZ R62, R63, R62, R94 ;  /* 0x0000003e3f3e7223 */ /* 0x000fe2000001005e */
[----:B------:R-:W-:Y:S01]  /*8ab0*/  FFMA.FTZ R47, R61, R90, R92 ;  /* 0x0000005a3d2f7223 */ /* 0x000fe2000001005c */
[----:B------:R-:W-:-:S02]  /*8ac0*/  HADD2.F32 R94, -RZ, R55.H0_H0 ;  /* 0x20000037ff5e7230 */ /* 0x000fc40000004100 */
[----:B------:R-:W-:Y:S01]  /*8ad0*/  HADD2.F32 R92, -RZ, R189.H0_H0 ;  /* 0x200000bdff5c7230 */ /* 0x000fe20000004100 */
[----:B------:R-:W-:Y:S01]  /*8ae0*/  F2FP.F16.F32.PACK_AB R58, R58, R45 ;  /* 0x0000002d3a3a723e */ /* 0x000fe200000000ff */
[----:B------:R-:W-:Y:S01]  /*8af0*/  HADD2.F32 R61, -RZ, R44.H0_H0 ;  /* 0x2000002cff3d7230 */ /* 0x000fe20000004100 */
[----:B------:R-:W-:Y:S01]  /*8b00*/  F2FP.F16.F32.PACK_AB R45, R60, R41 ;  /* 0x000000293c2d723e */ /* 0x000fe200000000ff */
[----:B------:R-:W-:Y:S01]  /*8b10*/  HADD2.F32 R55, -RZ, R40.H0_H0 ;  /* 0x20000028ff377230 */ /* 0x000fe20000004100 */
[----:B------:R-:W-:Y:S01]  /*8b20*/  F2FP.F16.F32.PACK_AB R47, R62, R47 ;  /* 0x0000002f3e2f723e */ /* 0x000fe200000000ff */
[----:B------:R-:W-:Y:S02]  /*8b30*/  HADD2.F32 R63, -RZ, R44.H1_H1 ;  /* 0x3000002cff3f7230 */ /* 0x000fe40000004100 */
[----:B------:R-:W-:Y:S02]  /*8b40*/  HADD2.F32 R59, -RZ, R40.H1_H1 ;  /* 0x30000028ff3b7230 */ /* 0x000fe40000004100 */
[----:B------:R-:W-:Y:S01]  /*8b50*/  FMUL.FTZ R40, R61, R92 ;  /* 0x0000005c3d287220 */ /* 0x000fe20000410000 */
[----:B------:R-:W-:-:S02]  /*8b60*/  HADD2.F32 R90, -RZ, R187.H0_H0 ;  /* 0x200000bbff5a7230 */ /* 0x000fc40000004100 */
[----:B------:R-:W-:Y:S01]  /*8b70*/  FMUL.FTZ R44, R55, R92 ;  /* 0x0000005c372c7220 */ /* 0x000fe20000410000 */
[-C--:B------:R-:W-:Y:S01]  /*8b80*/  FMUL.FTZ R92, R63, R94.reuse ;  /* 0x0000005e3f5c7220 */ /* 0x080fe20000410000 */
[----:B------:R-:W-:Y:S01]  /*8b90*/  FMUL.FTZ R94, R59, R94 ;  /* 0x0000005e3b5e7220 */ /* 0x000fe20000410000 */
[----:B------:R-:W-:Y:S02]  /*8ba0*/  HADD2.F32 R188, -RZ, R188.H0_H0 ;  /* 0x200000bcffbc7230 */ /* 0x000fe40000004100 */
[----:B------:R-:W-:Y:S01]  /*8bb0*/  FFMA.FTZ R40, R55, R90, -R40 ;  /* 0x0000005a37287223 */ /* 0x000fe20000010828 */
[-C--:B------:R-:W-:Y:S01]  /*8bc0*/  FFMA.FTZ R55, R59, R54.reuse, -R92 ;  /* 0x000000363b377223 */ /* 0x080fe2000001085c */
[----:B------:R-:W-:Y:S01]  /*8bd0*/  FFMA.FTZ R59, R63, R54, R94 ;  /* 0x000000363f3b7223 */ /* 0x000fe2000001005e */
[----:B------:R-:W-:Y:S02]  /*8be0*/  HADD2.F32 R63, -RZ, R57.H0_H0 ;  /* 0x20000039ff3f7230 */ /* 0x000fe40000004100 */
[----:B------:R-:W-:Y:S01]  /*8bf0*/  FFMA.FTZ R44, R61, R90, R44 ;  /* 0x0000005a3d2c7223 */ /* 0x000fe2000001002c */
[----:B------:R-:W-:Y:S01]  /*8c00*/  HADD2.F32 R57, -RZ, R46.H0_H0 ;  /* 0x2000002eff397230 */ /* 0x000fe20000004100 */
[----:B------:R-:W-:Y:S01]  /*8c10*/  F2FP.F16.F32.PACK_AB R40, R55, R40 ;  /* 0x000000283728723e */ /* 0x000fe200000000ff */
[----:B------:R-:W-:-:S02]  /*8c20*/  HADD2.F32 R54, -RZ, R42.H0_H0 ;  /* 0x2000002aff367230 */ /* 0x000fc40000004100 */
[----:B------:R-:W-:Y:S02]  /*8c30*/  HADD2.F32 R46, -RZ, R46.H1_H1 ;  /* 0x3000002eff2e7230 */ /* 0x000fe40000004100 */
[-C--:B------:R-:W-:Y:S01]  /*8c40*/  FMUL.FTZ R89, R57, R188.reuse ;  /* 0x000000bc39597220 */ /* 0x080fe20000410000 */
[----:B------:R-:W-:Y:S02]  /*8c50*/  HADD2.F32 R42, -RZ, R42.H1_H1 ;  /* 0x3000002aff2a7230 */ /* 0x000fe40000004100 */
[----:B------:R-:W-:Y:S01]  /*8c60*/  FMUL.FTZ R188, R54, R188 ;  /* 0x000000bc36bc7220 */ /* 0x000fe20000410000 */
[----:B------:R-:W-:Y:S02]  /*8c70*/  HADD2.F32 R185, -RZ, R185.H0_H0 ;  /* 0x200000b9ffb97230 */ /* 0x000fe40000004100 */
[-C--:B------:R-:W-:Y:S01]  /*8c80*/  FMUL.FTZ R91, R46, R63.reuse ;  /* 0x0000003f2e5b7220 */ /* 0x080fe20000410000 */
[----:B------:R-:W-:Y:S02]  /*8c90*/  HADD2.F32 R61, -RZ, R56.H0_H0 ;  /* 0x20000038ff3d7230 */ /* 0x000fe40000004100 */
[----:B------:R-:W-:Y:S01]  /*8ca0*/  FMUL.FTZ R63, R42, R63 ;  /* 0x0000003f2a3f7220 */ /* 0x000fe20000410000 */
[----:B------:R-:W-:-:S02]  /*8cb0*/  IMAD.MOV.U32 R41, RZ, RZ, R43 ;  /* 0x000000ffff297224 */ /* 0x000fc400078e002b */
[-C--:B------:R-:W-:Y:S01]  /*8cc0*/  FFMA.FTZ R89, R54, R185.reuse, -R89 ;  /* 0x000000b936597223 */ /* 0x080fe20000010859 */
[----:B------:R-:W-:Y:S01]  /*8cd0*/  FFMA.FTZ R188, R57, R185, R188 ;  /* 0x000000b939bc7223 */ /* 0x000fe200000100bc */
[-C--:B------:R-:W-:Y:S01]  /*8ce0*/  FFMA.FTZ R42, R42, R61.reuse, -R91 ;  /* 0x0000003d2a2a7223 */ /* 0x080fe2000001085b */
[----:B------:R-:W-:Y:S01]  /*8cf0*/  FFMA.FTZ R63, R46, R61, R63 ;  /* 0x0000003d2e3f7223 */ /* 0x000fe2000001003f */
[----:B------:R-:W-:Y:S01]  /*8d00*/  F2FP.F16.F32.PACK_AB R44, R59, R44 ;  /* 0x0000002c3b2c723e */ /* 0x000fe200000000ff */
[----:B------:R-:W-:Y:S02]  /*8d10*/  IMAD.MOV.U32 R43, RZ, RZ, R58 ;  /* 0x000000ffff2b7224 */ /* 0x000fe400078e003a */
[----:B------:R-:W-:Y:S02]  /*8d20*/  F2FP.F16.F32.PACK_AB R42, R42, R89 ;  /* 0x000000592a2a723e */ /* 0x000fe400000000ff */
[----:B------:R-:W-:-:S07]  /*8d30*/  F2FP.F16.F32.PACK_AB R46, R63, R188 ;  /* 0x000000bc3f2e723e */ /* 0x000fce00000000ff */
.L_x_537:
[----:B------:R-:W-:Y:S05]  /*8d40*/  BSYNC B2 ;  /* 0x0000000000027941 */ /* 0x000fea0003800000 */
.L_x_536:
        /* <DEDUP_REMOVED lines=12> */
.L_x_535:
[----:B------:R-:W-:Y:S05]  /*8e10*/  BSYNC B1 ;  /* 0x0000000000017941 */ /* 0x000fea0003800000 */
.L_x_534:
[----:B------:R-:W-:Y:S01]  /*8e20*/  ISETP.GE.OR P4, PT, R224, R4, P0 ;  /* 0x00000004e000720c */ /* 0x000fe20000786670 */
[----:B------:R-:W-:-:S12]  /*8e30*/  BSSY B1, `(.L_x_538) ;  /* 0x0000083000017945 */ /* 0x000fd80003800000 */
[----:B------:R-:W-:Y:S05]  /*8e40*/  @P4 BRA `(.L_x_539) ;  /* 0x0000000800044947 */ /* 0x000fea0003800000 */
[----:B-1-34-:R-:W3:Y:S04]  /*8e50*/  LDL R40, [R1+0x70] ;  /* 0x0000700001287983 */ /* 0x01aee80000100800 */
        /* <DEDUP_REMOVED lines=10> */
[----:B------:R-:W-:-:S04]  /*8f00*/  SEL R40, R97, R153, !P6 ;  /* 0x0000009961287207 */ /* 0x000fc80007000000 */
[----:B------:R-:W-:Y:S02]  /*8f10*/  IADD3 R52, R49, R41, RZ ;  /* 0x0000002931347210 */ /* 0x000fe40007ffe0ff */
        /* <DEDUP_REMOVED lines=13> */
[--C-:B------:R-:W-:Y:S02]  /*8ff0*/  IMAD R41, R41, 0x2, R2.reuse ;  /* 0x0000000229297824 */ /* 0x100fe400078e0202 */
[----:B------:R-:W-:-:S04]  /*9000*/  IMAD R44, R43, 0x2, R2 ;  /* 0x000000022b2c7824 */ /* 0x000fc800078e0202 */
[----:B------:R-:W1:Y:S04]  /*9010*/  LDS.128 R40, [R41+0x1e400] ;  /* 0x01e4000029287984 */ /* 0x000e680000000c00 */
[----:B------:R-:W2:Y:S01]  /*9020*/  LDS.128 R44, [R44+0x1e400] ;  /* 0x01e400002c2c7984 */ /* 0x000ea20000000c00 */
[----:B------:R-:W-:Y:S01]  /*9030*/  IADD3.X R51, R15, R52, R9, P4, P5 ;  /* 0x000000340f337210 */ /* 0x000fe200027ea409 */
[----:B------:R-:W-:Y:S06]  /*9040*/  @P3 BRA `(.L_x_541) ;  /* 0x0000000400503947 */ /* 0x000fec0003800000 */
[----:B------:R-:W-:Y:S01]  /*9050*/  SHF.R.U32.HI R63, RZ, 0x10, R77 ;  /* 0x00000010ff3f7819 */ /* 0x000fe2000001164d */
[----:B--2---:R-:W-:Y:S01]  /*9060*/  IMAD.MOV.U32 R59, RZ, RZ, R47 ;  /* 0x000000ffff3b7224 */ /* 0x004fe200078e002f */
[----:B------:R-:W-:Y:S01]  /*9070*/  MOV R58, R45 ;  /* 0x0000002d003a7202 */ /* 0x000fe20000000f00 */
[----:B-1----:R-:W-:Y:S01]  /*9080*/  IMAD.MOV.U32 R45, RZ, RZ, R43 ;  /* 0x000000ffff2d7224 */ /* 0x002fe200078e002b */
[--C-:B------:R-:W-:Y:S01]  /*9090*/  SHF.R.U64 R54, R72, 0x10, R73.reuse ;  /* 0x0000001048367819 */ /* 0x100fe20000001249 */
[----:B------:R-:W-:Y:S01]  /*90a0*/  HADD2.F32 R63, -RZ, R63.H0_H0 ;  /* 0x2000003fff3f7230 */ /* 0x000fe20000004100 */
[----:B------:R-:W-:Y:S01]  /*90b0*/  SHF.R.U32.HI R61, RZ, 0x10, R73 ;  /* 0x00000010ff3d7819 */ /* 0x000fe20000011649 */
[--C-:B------:R-:W-:Y:S01]  /*90c0*/  HADD2.F32 R47, -RZ, R58.reuse.H0_H0 ;  /* 0x2000003aff2f7230 */ /* 0x100fe20000004100 */
[----:B------:R-:W-:Y:S01]  /*90d0*/  SHF.R.U64 R56, R76, 0x10, R77 ;  /* 0x000000104c387819 */ /* 0x000fe2000000124d */
[----:B------:R-:W-:Y:S01]  /*90e0*/  HADD2.F32 R60, -RZ, R58.H1_H1 ;  /* 0x3000003aff3c7230 */ /* 0x000fe20000004100 */
[--C-:B------:R-:W-:Y:S01]  /*90f0*/  SHF.R.U64 R57, R78, 0x10, R79.reuse ;  /* 0x000000104e397819 */ /* 0x100fe2000000124f */
[----:B------:R-:W-:Y:S01]  /*9100*/  HADD2.F32 R72, -RZ, R183.H1_H1 ;  /* 0x300000b7ff487230 */ /* 0x000fe20000004100 */
[----:B------:R-:W-:Y:S01]  /*9110*/  SHF.R.U32.HI R78, RZ, 0x10, R79 ;  /* 0x00000010ff4e7819 */ /* 0x000fe2000001164f */
[----:B------:R-:W-:-:S02]  /*9120*/  HADD2.F32 R58, -RZ, R41.H1_H1 ;  /* 0x30000029ff3a7230 */ /* 0x000fc40000004100 */
[-C--:B------:R-:W-:Y:S01]  /*9130*/  FMUL.FTZ R73, R60, R63.reuse ;  /* 0x0000003f3c497220 */ /* 0x080fe20000410000 */
[----:B------:R-:W-:Y:S02]  /*9140*/  HADD2.F32 R43, -RZ, R41.H0_H0 ;  /* 0x20000029ff2b7230 */ /* 0x000fe40000004100 */
[-C--:B------:R-:W-:Y:S01]  /*9150*/  FMUL.FTZ R76, R47, R72.reuse ;  /* 0x000000482f4c7220 */ /* 0x080fe20000410000 */
[----:B------:R-:W-:Y:S02]  /*9160*/  HADD2.F32 R62, -RZ, R172.H1_H1 ;  /* 0x300000acff3e7230 */ /* 0x000fe40000004100 */
[----:B------:R-:W-:Y:S01]  /*9170*/  FMUL.FTZ R63, R58, R63 ;  /* 0x0000003f3a3f7220 */ /* 0x000fe20000410000 */
[----:B------:R-:W-:Y:S02]  /*9180*/  HADD2.F32 R61, -RZ, R61.H0_H0 ;  /* 0x2000003dff3d7230 */ /* 0x000fe40000004100 */
[C---:B------:R-:W-:Y:S01]  /*9190*/  FMUL.FTZ R72, R43.reuse, R72 ;  /* 0x000000482b487220 */ /* 0x040fe20000410000 */
[----:B------:R-:W-:Y:S01]  /*91a0*/  SHF.R.U64 R55, R74, 0x10, R75 ;  /* 0x000000104a377819 */ /* 0x000fe2000000124b */
[----:B------:R-:W-:Y:S01]  /*91b0*/  FFMA.FTZ R41, R43, R62, -R76 ;  /* 0x0000003e2b297223 */ /* 0x000fe2000001084c */
[----:B------:R-:W-:-:S02]  /*91c0*/  HADD2.F32 R76, -RZ, R173.H1_H1 ;  /* 0x300000adff4c7230 */ /* 0x000fc40000004100 */
[-C--:B------:R-:W-:Y:S01]  /*91d0*/  FFMA.FTZ R58, R58, R61.reuse, -R73 ;  /* 0x0000003d3a3a7223 */ /* 0x080fe20000010849 */
[----:B------:R-:W-:Y:S01]  /*91e0*/  FFMA.FTZ R60, R60, R61, R63 ;  /* 0x0000003d3c3c7223 */ /* 0x000fe2000001003f */
[----:B------:R-:W-:Y:S01]  /*91f0*/  FFMA.FTZ R43, R47, R62, R72 ;  /* 0x0000003e2f2b7223 */ /* 0x000fe20000010048 */
[--C-:B------:R-:W-:Y:S01]  /*9200*/  HADD2.F32 R61, -RZ, R59.reuse.H0_H0 ;  /* 0x2000003bff3d7230 */ /* 0x100fe20000004100 */
[----:B------:R-:W-:Y:S01]  /*9210*/  SHF.R.U32.HI R74, RZ, 0x10, R75 ;  /* 0x00000010ff4a7819 */ /* 0x000fe2000001164b */
[----:B------:R-:W-:Y:S01]  /*9220*/  HADD2.F32 R59, -RZ, R59.H1_H1 ;  /* 0x3000003bff3b7230 */ /* 0x000fe20000004100 */
[----:B------:R-:W-:Y:S01]  /*9230*/  F2FP.F16.F32.PACK_AB R41, R58, R41 ;  /* 0x000000293a29723e */ /* 0x000fe200000000ff */
[----:B------:R-:W-:Y:S02]  /*9240*/  HADD2.F32 R47, -RZ, R45.H0_H0 ;  /* 0x2000002dff2f7230 */ /* 0x000fe40000004100 */
[----:B------:R-:W-:Y:S01]  /*9250*/  FMUL.FTZ R88, R61, R76 ;  /* 0x0000004c3d587220 */ /* 0x000fe20000410000 */
[----:B------:R-:W-:-:S02]  /*9260*/  HADD2.F32 R78, -RZ, R78.H0_H0 ;  /* 0x2000004eff4e7230 */ /* 0x000fc40000004100 */
[----:B------:R-:W-:Y:S02]  /*9270*/  HADD2.F32 R62, -RZ, R45.H1_H1 ;  /* 0x3000002dff3e7230 */ /* 0x000fe40000004100 */
[----:B------:R-:W-:Y:S01]  /*9280*/  FMUL.FTZ R76, R47, R76 ;  /* 0x0000004c2f4c7220 */ /* 0x000fe20000410000 */
[----:B------:R-:W-:Y:S02]  /*9290*/  HADD2.F32 R72, -RZ, R171.H1_H1 ;  /* 0x300000abff487230 */ /* 0x000fe40000004100 */
[-C--:B------:R-:W-:Y:S01]  /*92a0*/  FMUL.FTZ R63, R59, R78.reuse ;  /* 0x0000004e3b3f7220 */ /* 0x080fe20000410000 */
[----:B------:R-:W-:Y:S02]  /*92b0*/  HADD2.F32 R74, -RZ, R74.H0_H0 ;  /* 0x2000004aff4a7230 */ /* 0x000fe40000004100 */
[C---:B------:R-:W-:Y:S01]  /*92c0*/  FMUL.FTZ R78, R62.reuse, R78 ;  /* 0x0000004e3e4e7220 */ /* 0x040fe20000410000 */
[----:B------:R-:W-:Y:S02]  /*92d0*/  HADD2.F32 R183, -RZ, R183.H0_H0 ;  /* 0x200000b7ffb77230 */ /* 0x000fe40000004100 */
[-C--:B------:R-:W-:Y:S01]  /*92e0*/  FFMA.FTZ R45, R47, R72.reuse, -R88 ;  /* 0x000000482f2d7223 */ /* 0x080fe20000010858 */
[----:B------:R-:W-:Y:S01]  /*92f0*/  FFMA.FTZ R47, R61, R72, R76 ;  /* 0x000000483d2f7223 */ /* 0x000fe2000001004c */
[-C--:B------:R-:W-:Y:S01]  /*9300*/  FFMA.FTZ R62, R62, R74.reuse, -R63 ;  /* 0x0000004a3e3e7223 */ /* 0x080fe2000001083f */
[----:B------:R-:W-:Y:S01]  /*9310*/  FFMA.FTZ R72, R59, R74, R78 ;  /* 0x0000004a3b487223 */ /* 0x000fe2000001004e */
[----:B------:R-:W-:-:S02]  /*9320*/  HADD2.F32 R63, -RZ, R56.H0_H0 ;  /* 0x20000038ff3f7230 */ /* 0x000fc40000004100 */
[----:B------:R-:W-:Y:S01]  /*9330*/  HADD2.F32 R59, -RZ, R44.H0_H0 ;  /* 0x2000002cff3b7230 */ /* 0x000fe20000004100 */
[----:B------:R-:W-:Y:S01]  /*9340*/  F2FP.F16.F32.PACK_AB R62, R62, R45 ;  /* 0x0000002d3e3e723e */ /* 0x000fe200000000ff */
[----:B------:R-:W-:Y:S01]  /*9350*/  HADD2.F32 R56, -RZ, R40.H0_H0 ;  /* 0x20000028ff387230 */ /* 0x000fe20000004100 */
[----:B------:R-:W-:Y:S01]  /*9360*/  F2FP.F16.F32.PACK_AB R45, R60, R43 ;  /* 0x0000002b3c2d723e */ /* 0x000fe200000000ff */
[----:B------:R-:W-:Y:S02]  /*9370*/  HADD2.F32 R44, -RZ, R44.H1_H1 ;  /* 0x3000002cff2c7230 */ /* 0x000fe40000004100 */
[----:B------:R-:W-:Y:S01]  /*9380*/  FMUL.FTZ R73, R59, R183 ;  /* 0x000000b73b497220 */ /* 0x000fe20000410000 */
[----:B------:R-:W-:Y:S01]  /*9390*/  HADD2.F32 R40, -RZ, R40.H1_H1 ;  /* 0x30000028ff287230 */ /* 0x000fe20000004100 */
[----:B------:R-:W-:Y:S01]  /*93a0*/  F2FP.F16.F32.PACK_AB R47, R72, R47 ;  /* 0x0000002f482f723e */ /* 0x000fe200000000ff */
[----:B------:R-:W-:Y:S02]  /*93b0*/  HADD2.F32 R172, -RZ, R172.H0_H0 ;  /* 0x200000acffac7230 */ /* 0x000fe40000004100 */
[----:B------:R-:W-:Y:S01]  /*93c0*/  FMUL.FTZ R75, R44, R63 ;  /* 0x0000003f2c4b7220 */ /* 0x000fe20000410000 */
[----:B------:R-:W-:-:S02]  /*93d0*/  HADD2.F32 R61, -RZ, R54.H0_H0 ;  /* 0x20000036ff3d7230 */ /* 0x000fc40000004100 */
[----:B------:R-:W-:Y:S01]  /*93e0*/  FMUL.FTZ R63, R40, R63 ;  /* 0x0000003f283f7220 */ /* 0x000fe20000410000 */
[C---:B------:R-:W-:Y:S01]  /*93f0*/  FMUL.FTZ R54, R56.reuse, R183 ;  /* 0x000000b738367220 */ /* 0x040fe20000410000 */
[-C--:B------:R-:W-:Y:S01]  /*9400*/  FFMA.FTZ R73, R56, R172.reuse, -R73 ;  /* 0x000000ac38497223 */ /* 0x080fe20000010849 */
[----:B------:R-:W-:Y:S02]  /*9410*/  HADD2.F32 R173, -RZ, R173.H0_H0 ;  /* 0x200000adffad7230 */ /* 0x000fe40000004100 */
[-C--:B------:R-:W-:Y:S01]  /*9420*/  FFMA.FTZ R63, R44, R61.reuse, R63 ;  /* 0x0000003d2c3f7223 */ /* 0x080fe2000001003f */
[----:B------:R-:W-:Y:S01]  /*9430*/  FFMA.FTZ R56, R40, R61, -R75 ;  /* 0x0000003d28387223 */ /* 0x000fe2000001084b */
[----:B------:R-:W-:Y:S02]  /*9440*/  HADD2.F32 R44, -RZ, R46.H0_H0 ;  /* 0x2000002eff2c7230 */ /* 0x000fe40000004100 */
[----:B------:R-:W-:Y:S01]  /*9450*/  FFMA.FTZ R54, R59, R172, R54 ;  /* 0x000000ac3b367223 */ /* 0x000fe20000010036 */
[----:B------:R-:W-:-:S02]  /*9460*/  HADD2.F32 R57, -RZ, R57.H0_H0 ;  /* 0x20000039ff397230 */ /* 0x000fc40000004100 */
[----:B------:R-:W-:Y:S02]  /*9470*/  HADD2.F32 R40, -RZ, R42.H0_H0 ;  /* 0x2000002aff287230 */ /* 0x000fe40000004100 */
[-C--:B------:R-:W-:Y:S01]  /*9480*/  FMUL.FTZ R59, R44, R173.reuse ;  /* 0x000000ad2c3b7220 */ /* 0x080fe20000410000 */
[----:B------:R-:W-:Y:S02]  /*9490*/  HADD2.F32 R46, -RZ, R46.H1_H1 ;  /* 0x3000002eff2e7230 */ /* 0x000fe40000004100 */
[----:B------:R-:W-:Y:S02]  /*94a0*/  HADD2.F32 R42, -RZ, R42.H1_H1 ;  /* 0x3000002aff2a7230 */ /* 0x000fe40000004100 */
[----:B------:R-:W-:Y:S01]  /*94b0*/  FMUL.FTZ R173, R40, R173 ;  /* 0x000000ad28ad7220 */ /* 0x000fe20000410000 */
[----:B------:R-:W-:Y:S02]  /*94c0*/  HADD2.F32 R171, -RZ, R171.H0_H0 ;  /* 0x200000abffab7230 */ /* 0x000fe40000004100 */
[----:B------:R-:W-:Y:S01]  /*94d0*/  FMUL.FTZ R61, R46, R57 ;  /* 0x000000392e3d7220 */ /* 0x000fe20000410000 */
[----:B------:R-:W-:-:S02]  /*94e0*/  HADD2.F32 R55, -RZ, R55.H0_H0 ;  /* 0x20000037ff377230 */ /* 0x000fc40000004100 */
[----:B------:R-:W-:Y:S01]  /*94f0*/  FMUL.FTZ R57, R42, R57 ;  /* 0x000000392a397220 */ /* 0x000fe20000410000 */
[----:B------:R-:W-:Y:S02]  /*9500*/  IMAD.MOV.U32 R43, RZ, RZ, R62 ;  /* 0x000000ffff2b7224 */ /* 0x000fe400078e003e */
[-C--:B------:R-:W-:Y:S01]  /*9510*/  FFMA.FTZ R59, R40, R171.reuse, -R59 ;  /* 0x000000ab283b7223 */ /* 0x080fe2000001083b */
[----:B------:R-:W-:Y:S01]  /*9520*/  FFMA.FTZ R173, R44, R171, R173 ;  /* 0x000000ab2cad7223 */ /* 0x000fe200000100ad */
[-C--:B------:R-:W-:Y:S01]  /*9530*/  FFMA.FTZ R42, R42, R55.reuse, -R61 ;  /* 0x000000372a2a7223 */ /* 0x080fe2000001083d */
[----:B------:R-:W-:Y:S01]  /*9540*/  FFMA.FTZ R46, R46, R55, R57 ;  /* 0x000000372e2e7223 */ /* 0x000fe20000010039 */
[----:B------:R-:W-:Y:S02]  /*9550*/  F2FP.F16.F32.PACK_AB R40, R56, R73 ;  /* 0x000000493828723e */ /* 0x000fe400000000ff */
[----:B------:R-:W-:Y:S02]  /*9560*/  F2FP.F16.F32.PACK_AB R44, R63, R54 ;  /* 0x000000363f2c723e */ /* 0x000fe400000000ff */
[----:B------:R-:W-:-:S02]  /*9570*/  F2FP.F16.F32.PACK_AB R42, R42, R59 ;  /* 0x0000003b2a2a723e */ /* 0x000fc400000000ff */
[----:B------:R-:W-:-:S07]  /*9580*/  F2FP.F16.F32.PACK_AB R46, R46, R173 ;  /* 0x000000ad2e2e723e */ /* 0x000fce00000000ff */
.L_x_541:
[----:B------:R-:W-:Y:S05]  /*9590*/  BSYNC B2 ;  /* 0x0000000000027941 */ /* 0x000fea0003800000 */
.L_x_540:
        /* <DEDUP_REMOVED lines=12> */
.L_x_539:
[----:B------:R-:W-:Y:S05]  /*9660*/  BSYNC B1 ;  /* 0x0000000000017941 */ /* 0x000fea0003800000 */
.L_x_538:
[----:B------:R-:W-:Y:S01]  /*9670*/  ISETP.GE.OR P4, PT, R225, R4, P0 ;  /* 0x00000004e100720c */ /* 0x000fe20000786670 */
[----:B------:R-:W-:-:S12]  /*9680*/  BSSY B1, `(.L_x_542) ;  /* 0x0000084000017945 */ /* 0x000fd80003800000 */
[----:B------:R-:W-:Y:S05]  /*9690*/  @P4 BRA `(.L_x_543) ;  /* 0x0000000800084947 */ /* 0x000fea0003800000 */
[----:B-1-34-:R-:W3:Y:S04]  /*96a0*/  LDL R40, [R1] ;  /* 0x0000000001287983 */ /* 0x01aee80000100800 */
[----:B------:R-:W4:Y:S04]  /*96b0*/  LDL R43, [R1+0x44] ;  /* 0x00004400012b7983 */ /* 0x000f280000100800 */
[----:B------:R-:W5:Y:S01]  /*96c0*/  LDL R42, [R1+0x6c] ;  /* 0x00006c00012a7983 */ /* 0x000f620000100800 */
[----:B--2---:R-:W-:Y:S01]  /*96d0*/  IMAD.WIDE.U32 R48, R225, R134, R132 ;  /* 0x00000086e1307225 */ /* 0x004fe200078e0084 */
[----:B------:R-:W-:Y:S02]  /*96e0*/  BSSY B2, `(.L_x_544) ;  /* 0x0000071000027945 */ /* 0x000fe40003800000 */
[----:B------:R-:W-:-:S02]  /*96f0*/  IADD3 R50, P4, P5, R98, R48, R20 ;  /* 0x0000003062327210 */ /* 0x000fc40007d9e014 */
[----:B---3--:R-:W-:Y:S01]  /*9700*/  LOP3.LUT P6, RZ, R40, 0x1, RZ, 0xc0, !PT ;  /* 0x0000000128ff7812 */ /* 0x008fe200078cc0ff */
[----:B------:R-:W-:-:S04]  /*9710*/  IMAD R40, R146, R134, RZ ;  /* 0x0000008692287224 */ /* 0x000fc800078e02ff */
[----:B------:R-:W-:Y:S01]  /*9720*/  IMAD R41, R225, R135, R40 ;  /* 0x00000087e1297224 */ /* 0x000fe200078e0228 */
[----:B------:R-:W-:-:S03]  /*9730*/  SEL R40, R97, R153, !P6 ;  /* 0x0000009961287207 */ /* 0x000fc60007000000 */
[----:B------:R-:W-:Y:S01]  /*9740*/  IMAD.IADD R52, R49, 0x1, R41 ;  /* 0x0000000131347824 */ /* 0x000fe200078e0229 */
[----:B------:R-:W-:-:S04]  /*9750*/  SHF.R.S32.HI R41, RZ, 0x1f, R40 ;  /* 0x0000001fff297819 */ /* 0x000fc80000011428 */
[----:B------:R-:W-:Y:S02]  /*9760*/  LEA.HI R41, R41, R40, RZ, 0x4 ;  /* 0x0000002829297211 */ /* 0x000fe400078f20ff */
[----:B------:R-:W-:Y:S02]  /*9770*/  IADD3.X R51, R15, R52, R9, P4, P5 ;  /* 0x000000340f337210 */ /* 0x000fe400027ea409 */
[----:B------:R-:W-:-:S04]  /*9780*/  LEA.HI.SX32 R41, R41, R10, 0x1c ;  /* 0x0000000a29297211 */ /* 0x000fc800078fe2ff */
[----:B------:R-:W-:Y:S02]  /*9790*/  SHF.R.S32.HI R40, RZ, 0x1f, R41 ;  /* 0x0000001fff287819 */ /* 0x000fe40000011429 */
[----:B------:R-:W-:Y:S02]  /*97a0*/  SHF.L.U32 R53, R41, 0x3, RZ ;  /* 0x0000000329357819 */ /* 0x000fe400000006ff */
[----:B------:R-:W-:Y:S02]  /*97b0*/  LEA.HI R40, R40, R41, RZ, 0x3 ;  /* 0x0000002928287211 */ /* 0x000fe400078f18ff */
[----:B----4-:R-:W-:Y:S02]  /*97c0*/  LOP3.LUT R41, R43, 0x38, R53, 0xf8, !PT ;  /* 0x000000382b297812 */ /* 0x010fe400078ef835 */
[----:B------:R-:W-:Y:S02]  /*97d0*/  SHF.R.S32.HI R40, RZ, 0x3, R40 ;  /* 0x00000003ff287819 */ /* 0x000fe40000011428 */
[----:B------:R-:W-:-:S03]  /*97e0*/  LOP3.LUT R41, R41, R138, RZ, 0x3c, !PT ;  /* 0x0000008a29297212 */ /* 0x000fc600078e3cff */
[----:B-----5:R-:W-:-:S04]  /*97f0*/  IMAD R40, R40, 0x2c00, R42 ;  /* 0x00002c0028287824 */ /* 0x020fc800078e022a */
[----:B------:R-:W-:Y:S02]  /*9800*/  IMAD.IADD R43, R40, 0x1, R41 ;  /* 0x00000001282b7824 */ /* 0x000fe400078e0229 */
[C---:B------:R-:W-:Y:S02]  /*9810*/  IMAD R41, R220.reuse, 0x5800, R148 ;  /* 0x00005800dc297824 */ /* 0x040fe400078e0294 */
[----:B------:R-:W-:Y:S02]  /*9820*/  IMAD R43, R220, 0x5800, R43 ;  /* 0x00005800dc2b7824 */ /* 0x000fe400078e022b */
[--C-:B------:R-:W-:Y:S02]  /*9830*/  IMAD R41, R41, 0x2, R2.reuse ;  /* 0x0000000229297824 */ /* 0x100fe400078e0202 */
[----:B------:R-:W-:-:S04]  /*9840*/  IMAD R44, R43, 0x2, R2 ;  /* 0x000000022b2c7824 */ /* 0x000fc800078e0202 */
[----:B------:R-:W1:Y:S04]  /*9850*/  LDS.128 R40, [R41+0x1e400] ;  /* 0x01e4000029287984 */ /* 0x000e680000000c00 */
[----:B------:R-:W2:Y:S01]  /*9860*/  LDS.128 R44, [R44+0x1e400] ;  /* 0x01e400002c2c7984 */ /* 0x000ea20000000c00 */
[----:B------:R-:W-:Y:S05]  /*9870*/  @P3 BRA `(.L_x_545) ;  /* 0x00000004005c3947 */ /* 0x000fea0003800000 */
[----:B-1----:R-:W-:Y:S01]  /*9880*/  IMAD.MOV.U32 R58, RZ, RZ, R40 ;  /* 0x000000ffff3a7224 */ /* 0x002fe200078e0028 */
[----:B------:R-:W-:Y:S01]  /*9890*/  SHF.R.U64 R56, R64, 0x10, R65 ;  /* 0x0000001040387819 */ /* 0x000fe20000001241 */
[----:B--2---:R-:W-:Y:S01]  /*98a0*/  IMAD.MOV.U32 R59, RZ, RZ, R44 ;  /* 0x000000ffff3b7224 */ /* 0x004fe200078e002c */
[----:B------:R-:W-:Y:S01]  /*98b0*/  MOV R40, R45 ;  /* 0x0000002d00287202 */ /* 0x000fe20000000f00 */
[----:B------:R-:W-:Y:S01]  /*98c0*/  IMAD.MOV.U32 R60, RZ, RZ, R47 ;  /* 0x000000ffff3c7224 */ /* 0x000fe200078e002f */
[----:B------:R-:W-:Y:S01]  /*98d0*/  SHF.R.U32.HI R64, RZ, 0x10, R69 ;  /* 0x00000010ff407819 */ /* 0x000fe20000011645 */
[----:B------:R-:W-:Y:S01]  /*98e0*/  HADD2.F32 R63, -RZ, R170.H1_H1 ;  /* 0x300000aaff3f7230 */ /* 0x000fe20000004100 */
[----:B------:R-:W-:Y:S01]  /*98f0*/  SHF.R.U32.HI R62, RZ, 0x10, R65 ;  /* 0x00000010ff3e7819 */ /* 0x000fe20000011641 */
[--C-:B------:R-:W-:Y:S01]  /*9900*/  HADD2.F32 R44, -RZ, R40.reuse.H0_H0 ;  /* 0x20000028ff2c7230 */ /* 0x100fe20000004100 */
[----:B------:R-:W-:Y:S01]  /*9910*/  SHF.R.U64 R54, R66, 0x10, R67 ;  /* 0x0000001042367819 */ /* 0x000fe20000001243 */
[----:B------:R-:W-:Y:S01]  /*9920*/  HADD2.F32 R47, -RZ, R40.H1_H1 ;  /* 0x30000028ff2f7230 */ /* 0x000fe20000004100 */
[----:B------:R-:W-:Y:S01]  /*9930*/  SHF.R.U32.HI R65, RZ, 0x10, R71 ;  /* 0x00000010ff417819 */ /* 0x000fe20000011647 */
[----:B------:R-:W-:Y:S01]  /*9940*/  IMAD.MOV.U32 R45, RZ, RZ, R43 ;  /* 0x000000ffff2d7224 */ /* 0x000fe200078e002b */
[----:B------:R-:W-:Y:S01]  /*9950*/  SHF.R.U32.HI R67, RZ, 0x10, R67 ;  /* 0x00000010ff437819 */ /* 0x000fe20000011643 */
[--C-:B------:R-:W-:Y:S01]  /*9960*/  HADD2.F32 R40, -RZ, R41.reuse.H0_H0 ;  /* 0x20000029ff287230 */ /* 0x100fe20000004100 */
[----:B------:R-:W-:Y:S01]  /*9970*/  SHF.R.U64 R57, R68, 0x10, R69 ;  /* 0x0000001044397819 */ /* 0x000fe20000001245 */
[----:B------:R-:W-:Y:S01]  /*9980*/  HADD2.F32 R64, -RZ, R64.H0_H0 ;  /* 0x20000040ff407230 */ /* 0x000fe20000004100 */
[----:B------:R-:W-:Y:S01]  /*9990*/  SHF.R.U64 R55, R70, 0x10, R71 ;  /* 0x0000001046377819 */ /* 0x000fe20000001247 */
[----:B------:R-:W-:-:S02]  /*99a0*/  HADD2.F32 R43, -RZ, R41.H1_H1 ;  /* 0x30000029ff2b7230 */ /* 0x000fc40000004100 */
[-C--:B------:R-:W-:Y:S01]  /*99b0*/  FMUL.FTZ R41, R44, R63.reuse ;  /* 0x0000003f2c297220 */ /* 0x080fe20000410000 */
[----:B------:R-:W-:Y:S02]  /*99c0*/  HADD2.F32 R61, -RZ, R168.H1_H1 ;  /* 0x300000a8ff3d7230 */ /* 0x000fe40000004100 */
[C---:B------:R-:W-:Y:S01]  /*99d0*/  FMUL.FTZ R63, R40.reuse, R63 ;  /* 0x0000003f283f7220 */ /* 0x040fe20000410000 */
[----:B------:R-:W-:Y:S02]  /*99e0*/  HADD2.F32 R62, -RZ, R62.H0_H0 ;  /* 0x2000003eff3e7230 */ /* 0x000fe40000004100 */
[-C--:B------:R-:W-:Y:S01]  /*99f0*/  FMUL.FTZ R66, R47, R64.reuse ;  /* 0x000000402f427220 */ /* 0x080fe20000410000 */
[----:B------:R-:W-:Y:S01]  /*9a00*/  FMUL.FTZ R64, R43, R64 ;  /* 0x000000402b407220 */ /* 0x000fe20000410000 */
[-C--:B------:R-:W-:Y:S01]  /*9a10*/  FFMA.FTZ R40, R40, R61.reuse, -R41 ;  /* 0x0000003d28287223 */ /* 0x080fe20000010829 */
[----:B------:R-:W-:Y:S01]  /*9a20*/  FFMA.FTZ R41, R44, R61, R63 ;  /* 0x0000003d2c297223 */ /* 0x000fe2000001003f */
[----:B------:R-:W-:-:S02]  /*9a30*/  HADD2.F32 R61, -RZ, R60.H0_H0 ;  /* 0x2000003cff3d7230 */ /* 0x000fc40000004100 */
[-C--:B------:R-:W-:Y:S01]  /*9a40*/  FFMA.FTZ R44, R47, R62.reuse, R64 ;  /* 0x0000003e2f2c7223 */ /* 0x080fe20000010040 */
[----:B------:R-:W-:Y:S02]  /*9a50*/  HADD2.F32 R64, -RZ, R167.H1_H1 ;  /* 0x300000a7ff407230 */ /* 0x000fe40000004100 */
[----:B------:R-:W-:Y:S01]  /*9a60*/  FFMA.FTZ R43, R43, R62, -R66 ;  /* 0x0000003e2b2b7223 */ /* 0x000fe20000010842 */
[----:B------:R-:W-:Y:S02]  /*9a70*/  HADD2.F32 R47, -RZ, R45.H0_H0 ;  /* 0x2000002dff2f7230 */ /* 0x000fe40000004100 */
[----:B------:R-:W-:Y:S02]  /*9a80*/  HADD2.F32 R60, -RZ, R60.H1_H1 ;  /* 0x3000003cff3c7230 */ /* 0x000fe40000004100 */
[-C--:B------:R-:W-:Y:S01]  /*9a90*/  FMUL.FTZ R66, R61, R64.reuse ;  /* 0x000000403d427220 */ /* 0x080fe20000410000 */
[----:B------:R-:W-:Y:S02]  /*9aa0*/  HADD2.F32 R65, -RZ, R65.H0_H0 ;  /* 0x20000041ff417230 */ /* 0x000fe40000004100 */
[----:B------:R-:W-:Y:S01]  /*9ab0*/  FMUL.FTZ R64, R47, R64 ;  /* 0x000000402f407220 */ /* 0x000fe20000410000 */
[----:B------:R-:W-:Y:S01]  /*9ac0*/  HADD2.F32 R45, -RZ, R45.H1_H1 ;  /* 0x3000002dff2d7230 */ /* 0x000fe20000004100 */
[----:B------:R-:W-:Y:S01]  /*9ad0*/  F2FP.F16.F32.PACK_AB R43, R43, R40 ;  /* 0x000000282b2b723e */ /* 0x000fe200000000ff */
[----:B------:R-:W-:-:S02]  /*9ae0*/  HADD2.F32 R62, -RZ, R169.H1_H1 ;  /* 0x300000a9ff3e7230 */ /* 0x000fc40000004100 */
[CC--:B------:R-:W-:Y:S01]  /*9af0*/  FMUL.FTZ R68, R60.reuse, R65.reuse ;  /* 0x000000413c447220 */ /* 0x0c0fe20000410000 */
[----:B------:R-:W-:Y:S02]  /*9b00*/  HADD2.F32 R63, -RZ, R67.H0_H0 ;  /* 0x20000043ff3f7230 */ /* 0x000fe40000004100 */
[----:B------:R-:W-:Y:S01]  /*9b10*/  FMUL.FTZ R69, R45, R65 ;  /* 0x000000412d457220 */ /* 0x000fe20000410000 */
[----:B------:R-:W-:Y:S02]  /*9b20*/  HADD2.F32 R57, -RZ, R57.H0_H0 ;  /* 0x20000039ff397230 */ /* 0x000fe40000004100 */
[-C--:B------:R-:W-:Y:S01]  /*9b30*/  FFMA.FTZ R65, R47, R62.reuse, -R66 ;  /* 0x0000003e2f417223 */ /* 0x080fe20000010842 */
[----:B------:R-:W-:Y:S01]  /*9b40*/  FFMA.FTZ R67, R61, R62, R64 ;  /* 0x0000003e3d437223 */ /* 0x000fe20000010040 */
[-C--:B------:R-:W-:Y:S01]  /*9b50*/  FFMA.FTZ R68, R45, R63.reuse, -R68 ;  /* 0x0000003f2d447223 */ /* 0x080fe20000010844 */
[----:B------:R-:W-:Y:S02]  /*9b60*/  HADD2.F32 R62, -RZ, R167.H0_H0 ;  /* 0x200000a7ff3e7230 */ /* 0x000fe40000004100 */
[----:B------:R-:W-:Y:S01]  /*9b70*/  FFMA.FTZ R70, R60, R63, R69 ;  /* 0x0000003f3c467223 */ /* 0x000fe20000010045 */
[----:B------:R-:W-:-:S02]  /*9b80*/  HADD2.F32 R47, -RZ, R59.H0_H0 ;  /* 0x2000003bff2f7230 */ /* 0x000fc40000004100 */
[--C-:B------:R-:W-:Y:S01]  /*9b90*/  HADD2.F32 R45, -RZ, R58.reuse.H0_H0 ;  /* 0x2000003aff2d7230 */ /* 0x100fe20000004100 */
[----:B------:R-:W-:Y:S01]  /*9ba0*/  F2FP.F16.F32.PACK_AB R65, R68, R65 ;  /* 0x000000414441723e */ /* 0x000fe200000000ff */
[----:B------:R-:W-:Y:S02]  /*9bb0*/  HADD2.F32 R60, -RZ, R169.H0_H0 ;  /* 0x200000a9ff3c7230 */ /* 0x000fe40000004100 */
[-C--:B------:R-:W-:Y:S01]  /*9bc0*/  FMUL.FTZ R64, R47, R62.reuse ;  /* 0x0000003e2f407220 */ /* 0x080fe20000410000 */
[----:B------:R-:W-:Y:S02]  /*9bd0*/  HADD2.F32 R59, -RZ, R59.H1_H1 ;  /* 0x3000003bff3b7230 */ /* 0x000fe40000004100 */
[C---:B------:R-:W-:Y:S01]  /*9be0*/  FMUL.FTZ R62, R45.reuse, R62 ;  /* 0x0000003e2d3e7220 */ /* 0x040fe20000410000 */
[----:B------:R-:W-:Y:S02]  /*9bf0*/  HADD2.F32 R58, -RZ, R58.H1_H1 ;  /* 0x3000003aff3a7230 */ /* 0x000fe40000004100 */
[----:B------:R-:W-:Y:S01]  /*9c00*/  FFMA.FTZ R64, R45, R60, -R64 ;  /* 0x0000003c2d407223 */ /* 0x000fe20000010840 */
[----:B------:R-:W-:-:S02]  /*9c10*/  HADD2.F32 R168, -RZ, R168.H0_H0 ;  /* 0x200000a8ffa87230 */ /* 0x000fc40000004100 */
[----:B------:R-:W-:Y:S01]  /*9c20*/  FFMA.FTZ R62, R47, R60, R62 ;  /* 0x0000003c2f3e7223 */ /* 0x000fe2000001003e */
[-C--:B------:R-:W-:Y:S01]  /*9c30*/  FMUL.FTZ R61, R59, R57.reuse ;  /* 0x000000393b3d7220 */ /* 0x080fe20000410000 */
[----:B------:R-:W-:Y:S01]  /*9c40*/  FMUL.FTZ R66, R58, R57 ;  /* 0x000000393a427220 */ /* 0x000fe20000410000 */
[----:B------:R-:W-:Y:S02]  /*9c50*/  HADD2.F32 R47, -RZ, R46.H0_H0 ;  /* 0x2000002eff2f7230 */ /* 0x000fe40000004100 */
[----:B------:R-:W-:Y:S02]  /*9c60*/  HADD2.F32 R57, -RZ, R55.H0_H0 ;  /* 0x20000037ff397230 */ /* 0x000fe40000004100 */
[----:B------:R-:W-:Y:S02]  /*9c70*/  HADD2.F32 R45, -RZ, R42.H0_H0 ;  /* 0x2000002aff2d7230 */ /* 0x000fe40000004100 */
[----:B------:R-:W-:Y:S02]  /*9c80*/  HADD2.F32 R46, -RZ, R46.H1_H1 ;  /* 0x3000002eff2e7230 */ /* 0x000fe40000004100 */
[----:B------:R-:W-:-:S02]  /*9c90*/  HADD2.F32 R42, -RZ, R42.H1_H1 ;  /* 0x3000002aff2a7230 */ /* 0x000fc40000004100 */
[----:B------:R-:W-:Y:S02]  /*9ca0*/  HADD2.F32 R55, -RZ, R54.H0_H0 ;  /* 0x20000036ff377230 */ /* 0x000fe40000004100 */
[-C--:B------:R-:W-:Y:S01]  /*9cb0*/  FMUL.FTZ R54, R47, R168.reuse ;  /* 0x000000a82f367220 */ /* 0x080fe20000410000 */
[----:B------:R-:W-:Y:S02]  /*9cc0*/  HADD2.F32 R56, -RZ, R56.H0_H0 ;  /* 0x20000038ff387230 */ /* 0x000fe40000004100 */
[-C--:B------:R-:W-:Y:S01]  /*9cd0*/  FMUL.FTZ R63, R46, R57.reuse ;  /* 0x000000392e3f7220 */ /* 0x080fe20000410000 */
[----:B------:R-:W-:Y:S02]  /*9ce0*/  HADD2.F32 R170, -RZ, R170.H0_H0 ;  /* 0x200000aaffaa7230 */ /* 0x000fe40000004100 */
[----:B------:R-:W-:Y:S01]  /*9cf0*/  FMUL.FTZ R168, R45, R168 ;  /* 0x000000a82da87220 */ /* 0x000fe20000410000 */
[----:B------:R-:W-:Y:S01]  /*9d00*/  FMUL.FTZ R57, R42, R57 ;  /* 0x000000392a397220 */ /* 0x000fe20000410000 */
[-C--:B------:R-:W-:Y:S01]  /*9d10*/  FFMA.FTZ R61, R58, R56.reuse, -R61 ;  /* 0x000000383a3d7223 */ /* 0x080fe2000001083d */
[----:B------:R-:W-:Y:S01]  /*9d20*/  FFMA.FTZ R59, R59, R56, R66 ;  /* 0x000000383b3b7223 */ /* 0x000fe20000010042 */
[-C--:B------:R-:W-:Y:S01]  /*9d30*/  FFMA.FTZ R54, R45, R170.reuse, -R54 ;  /* 0x000000aa2d367223 */ /* 0x080fe20000010836 */
[----:B------:R-:W-:Y:S01]  /*9d40*/  FFMA.FTZ R168, R47, R170, R168 ;  /* 0x000000aa2fa87223 */ /* 0x000fe200000100a8 */
[-C--:B------:R-:W-:Y:S01]  /*9d50*/  FFMA.FTZ R63, R42, R55.reuse, -R63 ;  /* 0x000000372a3f7223 */ /* 0x080fe2000001083f */
[----:B------:R-:W-:Y:S01]  /*9d60*/  FFMA.FTZ R57, R46, R55, R57 ;  /* 0x000000372e397223 */ /* 0x000fe20000010039 */
[----:B------:R-:W-:Y:S01]  /*9d70*/  F2FP.F16.F32.PACK_AB R45, R44, R41 ;  /* 0x000000292c2d723e */ /* 0x000fe200000000ff */
[----:B------:R-:W-:Y:S01]  /*9d80*/  IMAD.MOV.U32 R41, RZ, RZ, R43 ;  /* 0x000000ffff297224 */ /* 0x000fe200078e002b */
[----:B------:R-:W-:-:S02]  /*9d90*/  F2FP.F16.F32.PACK_AB R47, R70, R67 ;  /* 0x00000043462f723e */ /* 0x000fc400000000ff */
[----:B------:R-:W-:Y:S02]  /*9da0*/  F2FP.F16.F32.PACK_AB R40, R61, R64 ;  /* 0x000000403d28723e */ /* 0x000fe400000000ff */
[----:B------:R-:W-:Y:S02]  /*9db0*/  F2FP.F16.F32.PACK_AB R44, R59, R62 ;  /* 0x0000003e3b2c723e */ /* 0x000fe400000000ff */
[----:B------:R-:W-:Y:S02]  /*9dc0*/  F2FP.F16.F32.PACK_AB R42, R63, R54 ;  /* 0x000000363f2a723e */ /* 0x000fe400000000ff */
[----:B------:R-:W-:Y:S02]  /*9dd0*/  F2FP.F16.F32.PACK_AB R46, R57, R168 ;  /* 0x000000a8392e723e */ /* 0x000fe400000000ff */
[----:B------:R-:W-:-:S07]  /*9de0*/  MOV R43, R65 ;  /* 0x00000041002b7202 */ /* 0x000fce0000000f00 */
.L_x_545:
[----:B------:R-:W-:Y:S05]  /*9df0*/  BSYNC B2 ;  /* 0x0000000000027941 */ /* 0x000fea0003800000 */
.L_x_544:
        /* <DEDUP_REMOVED lines=12> */
.L_x_543:
[----:B------:R-:W-:Y:S05]  /*9ec0*/  BSYNC B1 ;  /* 0x0000000000017941 */ /* 0x000fea0003800000 */
.L_x_542:
[C---:B------:R-:W-:Y:S01]  /*9ed0*/  ISETP.GE.OR P4, PT, R226.reuse, R4, P0 ;  /* 0x00000004e200720c */ /* 0x040fe20000786670 */
[-C--:B-1234-:R-:W-:Y:S02]  /*9ee0*/  IMAD R40, R145, R134.reuse, RZ ;  /* 0x0000008691287224 */ /* 0x09efe400078e02ff */
[----:B------:R-:W-:-:S04]  /*9ef0*/  IMAD.WIDE.U32 R132, R226, R134, R132 ;  /* 0x00000086e2847225 */ /* 0x000fc800078e0084 */
[----:B------:R-:W-:-:S06]  /*9f00*/  IMAD R135, R226, R135, R40 ;  /* 0x00000087e2877224 */ /* 0x000fcc00078e0228 */
[----:B------:R-:W-:Y:S05]  /*9f10*/  @P4 BRA `(.L_x_512) ;  /* 0x0000001000584947 */ /* 0x000fea0003800000 */
[----:B------:R-:W2:Y:S01]  /*9f20*/  LDL R41, [R1] ;  /* 0x0000000001297983 */ /* 0x000ea20000100800 */
[----:B------:R-:W1:Y:S03]  /*9f30*/  LDC.64 R48, c[0x0][0x2d8] ;  /* 0x0000b600ff307b82 */ /* 0x000e660000000a00 */
[----:B------:R-:W3:Y:S04]  /*9f40*/  LDL R43, [R1+0x40] ;  /* 0x00004000012b7983 */ /* 0x000ee80000100800 */
[----:B------:R-:W4:Y:S01]  /*9f50*/  LDL R42, [R1+0x68] ;  /* 0x00006800012a7983 */ /* 0x000f220000100800 */
[----:B------:R-:W-:Y:S01]  /*9f60*/  IMAD.IADD R52, R133, 0x1, R135 ;  /* 0x0000000185347824 */ /* 0x000fe200078e0287 */
[----:B------:R-:W-:Y:S01]  /*9f70*/  IADD3 R40, P4, P5, R98, R132, R20 ;  /* 0x0000008462287210 */ /* 0x000fe20007d9e014 */
[----:B------:R-:W-:Y:S01]  /*9f80*/  BSSY B1, `(.L_x_546) ;  /* 0x0000070000017945 */ /* 0x000fe20003800000 */
[----:B--2---:R-:W-:-:S02]  /*9f90*/  LOP3.LUT P6, RZ, R41, 0x1, RZ, 0xc0, !PT ;  /* 0x0000000129ff7812 */ /* 0x004fc400078cc0ff */
[----:B------:R-:W-:Y:S02]  /*9fa0*/  IADD3.X R41, R15, R52, R9, P4, P5 ;  /* 0x000000340f297210 */ /* 0x000fe400027ea409 */
[C---:B-1----:R-:W-:Y:S02]  /*9fb0*/  LEA R50, P4, R40.reuse, R48, 0x1 ;  /* 0x0000003028327211 */ /* 0x042fe400078808ff */
[----:B------:R-:W-:Y:S02]  /*9fc0*/  SEL R153, R97, R153, !P6 ;  /* 0x0000009961997207 */ /* 0x000fe40007000000 */
[----:B------:R-:W-:Y:S02]  /*9fd0*/  LEA.HI.X R51, R40, R49, R41, 0x1, P4 ;  /* 0x0000003128337211 */ /* 0x000fe400020f0c29 */
[----:B------:R-:W-:-:S04]  /*9fe0*/  SHF.R.S32.HI R40, RZ, 0x1f, R153 ;  /* 0x0000001fff287819 */ /* 0x000fc80000011499 */
[----:B------:R-:W-:-:S04]  /*9ff0*/  LEA.HI R153, R40, R153, RZ, 0x4 ;  /* 0x0000009928997211 */ /* 0x000fc800078f20ff */
[----:B------:R-:W-:-:S04]  /*a000*/  LEA.HI.SX32 R153, R153, R10, 0x1c ;  /* 0x0000000a99997211 */ /* 0x000fc800078fe2ff */
[----:B------:R-:W-:Y:S01]  /*a010*/  SHF.R.S32.HI R40, RZ, 0x1f, R153 ;  /* 0x0000001fff287819 */ /* 0x000fe20000011499 */
[----:B------:R-:W-:-:S03]  /*a020*/  IMAD.SHL.U32 R53, R153, 0x8, RZ ;  /* 0x0000000899357824 */ /* 0x000fc600078e00ff */
[----:B------:R-:W-:-:S04]  /*a030*/  LEA.HI R40, R40, R153, RZ, 0x3 ;  /* 0x0000009928287211 */ /* 0x000fc800078f18ff */
[----:B------:R-:W-:Y:S02]  /*a040*/  SHF.R.S32.HI R41, RZ, 0x3, R40 ;  /* 0x00000003ff297819 */ /* 0x000fe40000011428 */
[----:B---3--:R-:W-:-:S03]  /*a050*/  LOP3.LUT R40, R43, 0x38, R53, 0xf8, !PT ;  /* 0x000000382b287812 */ /* 0x008fc600078ef835 */
[----:B----4-:R-:W-:Y:S01]  /*a060*/  IMAD R41, R41, 0x2c00, R42 ;  /* 0x00002c0029297824 */ /* 0x010fe200078e022a */
        /* <DEDUP_REMOVED lines=8> */
[----:B------:R-:W-:Y:S05]  /*a0f0*/  @P3 BRA `(.L_x_547) ;  /* 0x0000000400603947 */ /* 0x000fea0003800000 */
[----:B------:R-:W-:Y:S01]  /*a100*/  SHF.R.U32.HI R60, RZ, 0x10, R85 ;  /* 0x00000010ff3c7819 */ /* 0x000fe20000011655 */
[----:B--2---:R-:W-:Y:S01]  /*a110*/  IMAD.MOV.U32 R55, RZ, RZ, R44 ;  /* 0x000000ffff377224 */ /* 0x004fe200078e002c */
[----:B------:R-:W-:Y:S01]  /*a120*/  SHF.R.U32.HI R58, RZ, 0x10, R81 ;  /* 0x00000010ff3a7819 */ /* 0x000fe20000011651 */
[----:B------:R-:W-:Y:S01]  /*a130*/  IMAD.MOV.U32 R56, RZ, RZ, R46 ;  /* 0x000000ffff387224 */ /* 0x000fe200078e002e */
[--C-:B------:R-:W-:Y:S01]  /*a140*/  SHF.R.U64 R63, R86, 0x10, R87.reuse ;  /* 0x00000010563f7819 */ /* 0x100fe20000001257 */
[----:B-1----:R-:W-:Y:S01]  /*a150*/  IMAD.MOV.U32 R44, RZ, RZ, R42 ;  /* 0x000000ffff2c7224 */ /* 0x002fe200078e002a */
[----:B------:R-:W-:Y:S01]  /*a160*/  SHF.R.U32.HI R86, RZ, 0x10, R87 ;  /* 0x00000010ff567819 */ /* 0x000fe20000011657 */
[----:B------:R-:W-:Y:S01]  /*a170*/  HADD2.F32 R59, -RZ, R166.H1_H1 ;  /* 0x300000a6ff3b7230 */ /* 0x000fe20000004100 */
[--C-:B------:R-:W-:Y:S01]  /*a180*/  SHF.R.U64 R54, R82, 0x10, R83.reuse ;  /* 0x0000001052367819 */ /* 0x100fe20000001253 */
[----:B------:R-:W-:Y:S01]  /*a190*/  HADD2.F32 R46, -RZ, R45.H0_H0 ;  /* 0x2000002dff2e7230 */ /* 0x000fe20000004100 */
[----:B------:R-:W-:Y:S01]  /*a1a0*/  SHF.R.U32.HI R82, RZ, 0x10, R83 ;  /* 0x00000010ff527819 */ /* 0x000fe20000011653 */
[----:B------:R-:W-:Y:S01]  /*a1b0*/  HADD2.F32 R42, -RZ, R41.H0_H0 ;  /* 0x20000029ff2a7230 */ /* 0x000fe20000004100 */
[----:B------:R-:W-:Y:S01]  /*a1c0*/  SHF.R.U64 R68, R84, 0x10, R85 ;  /* 0x0000001054447819 */ /* 0x000fe20000001255 */
[----:B------:R-:W-:-:S02]  /*a1d0*/  HADD2.F32 R45, -RZ, R45.H1_H1 ;  /* 0x3000002dff2d7230 */ /* 0x000fc40000004100 */
[-C--:B------:R-:W-:Y:S01]  /*a1e0*/  FMUL.FTZ R61, R46, R59.reuse ;  /* 0x0000003b2e3d7220 */ /* 0x080fe20000410000 */
[----:B------:R-:W-:Y:S02]  /*a1f0*/  HADD2.F32 R60, -RZ, R60.H0_H0 ;  /* 0x2000003cff3c7230 */ /* 0x000fe40000004100 */
[----:B------:R-:W-:Y:S01]  /*a200*/  FMUL.FTZ R59, R42, R59 ;  /* 0x0000003b2a3b7220 */ /* 0x000fe20000410000 */
[----:B------:R-:W-:Y:S01]  /*a210*/  HADD2.F32 R57, -RZ, R164.H1_H1 ;  /* 0x300000a4ff397230 */ /* 0x000fe20000004100 */
[----:B------:R-:W-:Y:S01]  /*a220*/  SHF.R.U64 R69, R80, 0x10, R81 ;  /* 0x0000001050457819 */ /* 0x000fe20000001251 */
[----:B------:R-:W-:Y:S02]  /*a230*/  HADD2.F32 R41, -RZ, R41.H1_H1 ;  /* 0x30000029ff297230 */ /* 0x000fe40000004100 */
[-C--:B------:R-:W-:Y:S01]  /*a240*/  FMUL.FTZ R62, R45, R60.reuse ;  /* 0x0000003c2d3e7220 */ /* 0x080fe20000410000 */
[----:B------:R-:W-:Y:S02]  /*a250*/  HADD2.F32 R58, -RZ, R58.H0_H0 ;  /* 0x2000003aff3a7230 */ /* 0x000fe40000004100 */
[-C--:B------:R-:W-:Y:S01]  /*a260*/  FFMA.FTZ R61, R42, R57.reuse, -R61 ;  /* 0x000000392a3d7223 */ /* 0x080fe2000001083d */
[----:B------:R-:W-:Y:S01]  /*a270*/  FFMA.FTZ R59, R46, R57, R59 ;  /* 0x000000392e3b7223 */ /* 0x000fe2000001003b */
[----:B------:R-:W-:Y:S01]  /*a280*/  FMUL.FTZ R60, R41, R60 ;  /* 0x0000003c293c7220 */ /* 0x000fe20000410000 */
[----:B------:R-:W-:-:S02]  /*a290*/  HADD2.F32 R57, -RZ, R165.H1_H1 ;  /* 0x300000a5ff397230 */ /* 0x000fc40000004100 */
[-C--:B------:R-:W-:Y:S01]  /*a2a0*/  FFMA.FTZ R62, R41, R58.reuse, -R62 ;  /* 0x0000003a293e7223 */ /* 0x080fe2000001083e */
[----:B------:R-:W-:Y:S02]  /*a2b0*/  HADD2.F32 R42, -RZ, R47.H0_H0 ;  /* 0x2000002fff2a7230 */ /* 0x000fe40000004100 */
[----:B------:R-:W-:Y:S01]  /*a2c0*/  FFMA.FTZ R60, R45, R58, R60 ;  /* 0x0000003a2d3c7223 */ /* 0x000fe2000001003c */
[----:B------:R-:W-:Y:S02]  /*a2d0*/  HADD2.F32 R41, -RZ, R43.H0_H0 ;  /* 0x2000002bff297230 */ /* 0x000fe40000004100 */
[----:B------:R-:W-:Y:S02]  /*a2e0*/  HADD2.F32 R45, -RZ, R156.H1_H1 ;  /* 0x3000009cff2d7230 */ /* 0x000fe40000004100 */
[-C--:B------:R-:W-:Y:S01]  /*a2f0*/  FMUL.FTZ R64, R42, R57.reuse ;  /* 0x000000392a407220 */ /* 0x080fe20000410000 */
[----:B------:R-:W-:Y:S02]  /*a300*/  HADD2.F32 R47, -RZ, R47.H1_H1 ;  /* 0x3000002fff2f7230 */ /* 0x000fe40000004100 */
[----:B------:R-:W-:Y:S01]  /*a310*/  FMUL.FTZ R57, R41, R57 ;  /* 0x0000003929397220 */ /* 0x000fe20000410000 */
[----:B------:R-:W-:-:S02]  /*a320*/  HADD2.F32 R58, -RZ, R86.H0_H0 ;  /* 0x20000056ff3a7230 */ /* 0x000fc40000004100 */
[-C--:B------:R-:W-:Y:S01]  /*a330*/  FFMA.FTZ R64, R41, R45.reuse, -R64 ;  /* 0x0000002d29407223 */ /* 0x080fe20000010840 */
[----:B------:R-:W-:Y:S02]  /*a340*/  HADD2.F32 R43, -RZ, R43.H1_H1 ;  /* 0x3000002bff2b7230 */ /* 0x000fe40000004100 */
[----:B------:R-:W-:Y:S01]  /*a350*/  FFMA.FTZ R65, R42, R45, R57 ;  /* 0x0000002d2a417223 */ /* 0x000fe20000010039 */
[----:B------:R-:W-:Y:S02]  /*a360*/  HADD2.F32 R46, -RZ, R82.H0_H0 ;  /* 0x20000052ff2e7230 */ /* 0x000fe40000004100 */
[-C--:B------:R-:W-:Y:S01]  /*a370*/  FMUL.FTZ R66, R47, R58.reuse ;  /* 0x0000003a2f427220 */ /* 0x080fe20000410000 */
[----:B------:R-:W-:Y:S02]  /*a380*/  HADD2.F32 R166, -RZ, R166.H0_H0 ;  /* 0x200000a6ffa67230 */ /* 0x000fe40000004100 */
[----:B------:R-:W-:Y:S01]  /*a390*/  FMUL.FTZ R58, R43, R58 ;  /* 0x0000003a2b3a7220 */ /* 0x000fe20000410000 */
[----:B------:R-:W-:-:S02]  /*a3a0*/  HADD2.F32 R42, -RZ, R55.H0_H0 ;  /* 0x20000037ff2a7230 */ /* 0x000fc40000004100 */
[-C--:B------:R-:W-:Y:S01]  /*a3b0*/  FFMA.FTZ R67, R43, R46.reuse, -R66 ;  /* 0x0000002e2b437223 */ /* 0x080fe20000010842 */
[----:B------:R-:W-:Y:S02]  /*a3c0*/  HADD2.F32 R45, -RZ, R68.H0_H0 ;  /* 0x20000044ff2d7230 */ /* 0x000fe40000004100 */
[----:B------:R-:W-:Y:S01]  /*a3d0*/  FFMA.FTZ R66, R47, R46, R58 ;  /* 0x0000002e2f427223 */ /* 0x000fe2000001003a */
[----:B------:R-:W-:Y:S02]  /*a3e0*/  HADD2.F32 R55, -RZ, R55.H1_H1 ;  /* 0x30000037ff377230 */ /* 0x000fe40000004100 */
[----:B------:R-:W-:Y:S01]  /*a3f0*/  FMUL.FTZ R46, R42, R166 ;  /* 0x000000a62a2e7220 */ /* 0x000fe20000410000 */
[----:B------:R-:W-:Y:S01]  /*a400*/  HADD2.F32 R164, -RZ, R164.H0_H0 ;  /* 0x200000a4ffa47230 */ /* 0x000fe20000004100 */
[----:B------:R-:W-:Y:S01]  /*a410*/  F2FP.F16.F32.PACK_AB R59, R60, R59 ;  /* 0x0000003b3c3b723e */ /* 0x000fe200000000ff */
[--C-:B------:R-:W-:Y:S02]  /*a420*/  HADD2.F32 R41, -RZ, R40.reuse.H0_H0 ;  /* 0x20000028ff297230 */ /* 0x100fe40000004100 */
[----:B------:R-:W-:Y:S01]  /*a430*/  FMUL.FTZ R57, R55, R45 ;  /* 0x0000002d37397220 */ /* 0x000fe20000410000 */
[----:B------:R-:W-:Y:S01]  /*a440*/  HADD2.F32 R40, -RZ, R40.H1_H1 ;  /* 0x30000028ff287230 */ /* 0x000fe20000004100 */
[----:B------:R-:W-:Y:S01]  /*a450*/  F2FP.F16.F32.PACK_AB R65, R66, R65 ;  /* 0x000000414241723e */ /* 0x000fe200000000ff */
[----:B------:R-:W-:-:S02]  /*a460*/  HADD2.F32 R43, -RZ, R69.H0_H0 ;  /* 0x20000045ff2b7230 */ /* 0x000fc40000004100 */
[C---:B------:R-:W-:Y:S01]  /*a470*/  FMUL.FTZ R47, R41.reuse, R166 ;  /* 0x000000a6292f7220 */ /* 0x040fe20000410000 */
[-C--:B------:R-:W-:Y:S01]  /*a480*/  FFMA.FTZ R46, R41, R164.reuse, -R46 ;  /* 0x000000a4292e7223 */ /* 0x080fe2000001082e */
[C---:B------:R-:W-:Y:S01]  /*a490*/  FMUL.FTZ R58, R40.reuse, R45 ;  /* 0x0000002d283a7220 */ /* 0x040fe20000410000 */
[----:B------:R-:W-:Y:S02]  /*a4a0*/  HADD2.F32 R41, -RZ, R56.H0_H0 ;  /* 0x20000038ff297230 */ /* 0x000fe40000004100 */
[-C--:B------:R-:W-:Y:S01]  /*a4b0*/  FFMA.FTZ R57, R40, R43.reuse, -R57 ;  /* 0x0000002b28397223 */ /* 0x080fe20000010839 */
[----:B------:R-:W-:Y:S02]  /*a4c0*/  HADD2.F32 R165, -RZ, R165.H0_H0 ;  /* 0x200000a5ffa57230 */ /* 0x000fe40000004100 */
[----:B------:R-:W-:Y:S01]  /*a4d0*/  FFMA.FTZ R58, R55, R43, R58 ;  /* 0x0000002b373a7223 */ /* 0x000fe2000001003a */
[----:B------:R-:W-:Y:S02]  /*a4e0*/  HADD2.F32 R45, -RZ, R63.H0_H0 ;  /* 0x2000003fff2d7230 */ /* 0x000fe40000004100 */
[----:B------:R-:W-:Y:S01]  /*a4f0*/  FFMA.FTZ R47, R42, R164, R47 ;  /* 0x000000a42a2f7223 */ /* 0x000fe2000001002f */
[----:B------:R-:W-:-:S02]  /*a500*/  HADD2.F32 R40, -RZ, R44.H0_H0 ;  /* 0x2000002cff287230 */ /* 0x000fc40000004100 */
[CC--:B------:R-:W-:Y:S01]  /*a510*/  FMUL.FTZ R55, R41.reuse, R165.reuse ;  /* 0x000000a529377220 */ /* 0x0c0fe20000410000 */
[----:B------:R-:W-:Y:S02]  /*a520*/  HADD2.F32 R56, -RZ, R56.H1_H1 ;  /* 0x30000038ff387230 */ /* 0x000fe40000004100 */
[----:B------:R-:W-:Y:S02]  /*a530*/  HADD2.F32 R44, -RZ, R44.H1_H1 ;  /* 0x3000002cff2c7230 */ /* 0x000fe40000004100 */
[----:B------:R-:W-:Y:S01]  /*a540*/  FMUL.FTZ R42, R40, R165 ;  /* 0x000000a5282a7220 */ /* 0x000fe20000410000 */
[----:B------:R-:W-:Y:S02]  /*a550*/  HADD2.F32 R156, -RZ, R156.H0_H0 ;  /* 0x2000009cff9c7230 */ /* 0x000fe40000004100 */
[-C--:B------:R-:W-:Y:S01]  /*a560*/  FMUL.FTZ R63, R56, R45.reuse ;  /* 0x0000002d383f7220 */ /* 0x080fe20000410000 */
[----:B------:R-:W-:Y:S02]  /*a570*/  HADD2.F32 R43, -RZ, R54.H0_H0 ;  /* 0x20000036ff2b7230 */ /* 0x000fe40000004100 */
[----:B------:R-:W-:Y:S01]  /*a580*/  FMUL.FTZ R45, R44, R45 ;  /* 0x0000002d2c2d7220 */ /* 0x000fe20000410000 */
[----:B------:R-:W-:Y:S01]  /*a590*/  F2FP.F16.F32.PACK_AB R58, R58, R47 ;  /* 0x0000002f3a3a723e */ /* 0x000fe200000000ff */
[-C--:B------:R-:W-:Y:S01]  /*a5a0*/  FFMA.FTZ R55, R40, R156.reuse, -R55 ;  /* 0x0000009c28377223 */ /* 0x080fe20000010837 */
[----:B------:R-:W-:Y:S01]  /*a5b0*/  FFMA.FTZ R42, R41, R156, R42 ;  /* 0x0000009c292a7223 */ /* 0x000fe2000001002a */
[-C--:B------:R-:W-:Y:S01]  /*a5c0*/  FFMA.FTZ R44, R44, R43.reuse, -R63 ;  /* 0x0000002b2c2c7223 */ /* 0x080fe2000001083f */
[----:B------:R-:W-:Y:S01]  /*a5d0*/  FFMA.FTZ R45, R56, R43, R45 ;  /* 0x0000002b382d7223 */ /* 0x000fe2000001002d */
[----:B------:R-:W-:Y:S01]  /*a5e0*/  F2FP.F16.F32.PACK_AB R40, R57, R46 ;  /* 0x0000002e3928723e */ /* 0x000fe200000000ff */
[----:B------:R-:W-:Y:S01]  /*a5f0*/  IMAD.MOV.U32 R47, RZ, RZ, R65 ;  /* 0x000000ffff2f7224 */ /* 0x000fe200078e0041 */
[----:B------:R-:W-:-:S02]  /*a600*/  F2FP.F16.F32.PACK_AB R43, R67, R64 ;  /* 0x00000040432b723e */ /* 0x000fc400000000ff */
[----:B------:R-:W-:Y:S01]  /*a610*/  F2FP.F16.F32.PACK_AB R46, R44, R55 ;  /* 0x000000372c2e723e */ /* 0x000fe200000000ff */
[----:B------:R-:W-:Y:S01]  /*a620*/  IMAD.MOV.U32 R44, RZ, RZ, R58 ;  /* 0x000000ffff2c7224 */ /* 0x000fe200078e003a */
[----:B------:R-:W-:Y:S02]  /*a630*/  F2FP.F16.F32.PACK_AB R64, R45, R42 ;  /* 0x0000002a2d40723e */ /* 0x000fe400000000ff */
[----:B------:R-:W-:Y:S01]  /*a640*/  F2FP.F16.F32.PACK_AB R41, R62, R61 ;  /* 0x0000003d3e29723e */ /* 0x000fe200000000ff */
[----:B------:R-:W-:Y:S01]  /*a650*/  IMAD.MOV.U32 R42, RZ, RZ, R46 ;  /* 0x000000ffff2a7224 */ /* 0x000fe200078e002e */
[----:B------:R-:W-:Y:S01]  /*a660*/  MOV R45, R59 ;  /* 0x0000003b002d7202 */ /* 0x000fe20000000f00 */
[----:B------:R-:W-:-:S07]  /*a670*/  IMAD.MOV.U32 R46, RZ, RZ, R64 ;  /* 0x000000ffff2e7224 */ /* 0x000fce00078e0040 */
.L_x_547:
[----:B------:R-:W-:Y:S05]  /*a680*/  BSYNC B1 ;  /* 0x0000000000017941 */ /* 0x000fea0003800000 */
.L_x_546:
[----:B------:R-:W-:Y:S01]  /*a690*/  ISETP.GE.AND P3, PT, R53, R152, PT ;  /* 0x000000983500720c */ /* 0x000fe20003f66270 */
[----:B------:R-:W-:Y:S02]  /*a6a0*/  ULDC.64 UR4, c[0x0][0x208] ;  /* 0x0000820000047ab9 */ /* 0x000fe40000000a00 */
[----:B-1----:R1:W-:Y:S10]  /*a6b0*/  STG.E.128 desc[UR4][R50.64], R40 ;  /* 0x0000002832007986 */ /* 0x0023f4000c101d04 */
[----:B------:R-:W-:Y:S05]  /*a6c0*/  @P3 BRA `(.L_x_512) ;  /* 0x00000008006c3947 */ /* 0x000fea0003800000 */
[--C-:B-1----:R-:W-:Y:S01]  /*a6d0*/  SHF.R.S32.HI R40, RZ, 0x1f, R53.reuse ;  /* 0x0000001fff287819 */ /* 0x102fe20000011435 */
[----:B------:R-:W-:Y:S01]  /*a6e0*/  ULDC.64 UR4, c[0x0][0x208] ;  /* 0x0000820000047ab9 */ /* 0x000fe20000000a00 */
[----:B------:R-:W-:-:S04]  /*a6f0*/  IADD3 R53, P3, P4, R98, R132, R53 ;  /* 0x0000008462357210 */ /* 0x000fc80007c7e035 */
[----:B------:R-:W-:Y:S02]  /*a700*/  IADD3.X R52, R15, R52, R40, P3, P4 ;  /* 0x000000340f347210 */ /* 0x000fe40001fe8428 */
[----:B------:R-:W-:-:S04]  /*a710*/  LEA R48, P3, R53, R48, 0x1 ;  /* 0x0000003035307211 */ /* 0x000fc800078608ff */
[----:B------:R-:W-:-:S05]  /*a720*/  LEA.HI.X R49, R53, R49, R52, 0x1, P3 ;  /* 0x0000003135317211 */ /* 0x000fca00018f0c34 */
[----:B--2---:R1:W-:Y:S01]  /*a730*/  STG.E.128 desc[UR4][R48.64], R44 ;  /* 0x0000002c30007986 */ /* 0x0043e2000c101d04 */
[----:B------:R-:W-:Y:S05]  /*a740*/  BRA `(.L_x_512) ;  /* 0x00000008004c7947 */ /* 0x000fea0003800000 */
.L_x_455:
[----:B------:R-:W-:-:S04]  /*a750*/  ULOP3.LUT UR4, UR60, 0x1, URZ, 0xfc, !UPT ;  /* 0x000000013c047892 */ /* 0x000fc8000f8efc3f */
[----:B------:R-:W-:-:S06]  /*a760*/  UISETP.NE.AND UP0, UPT, UR4, 0x3, UPT ;  /* 0x000000030400788c */ /* 0x000fcc000bf05270 */
[----:B------:R-:W-:-:S13]  /*a770*/  PLOP3.LUT P2, PT, PT, PT, UP0, 0x80, 0x0 ;  /* 0x000000000000781c */ /* 0x000fda0003f4f008 */
[----:B------:R-:W-:Y:S05]  /*a780*/  @!P2 BRA `(.L_x_548) ;  /* 0x000000000004a947 */ /* 0x000fea0003800000 */
[----:B------:R-:W-:Y:S01]  /*a790*/  BPT.TRAP 0x1 ;  /* 0x000000040000795c */ /* 0x000fe20000300000 */
.L_x_548:
[----:B------:R-:W-:Y:S01]  /*a7a0*/  IMAD R3, R220, 0x8, R2 ;  /* 0x00000008dc037824 */ /* 0x000fe200078e0202 */
[----:B0-----:R-:W-:Y:S01]  /*a7b0*/  SHF.L.U32 R0, R229, 0x1f, RZ ;  /* 0x0000001fe5007819 */ /* 0x001fe200000006ff */
[----:B------:R-:W-:Y:S01]  /*a7c0*/  IMAD R4, R24, -0xb0, R25 ;  /* 0xffffff5018047824 */ /* 0x000fe200078e0219 */
[----:B------:R-:W-:Y:S01]  /*a7d0*/  BSSY B1, `(.L_x_549) ;  /* 0x0000006000017945 */ /* 0x000fe20003800000 */
[----:B------:R-:W-:Y:S01]  /*a7e0*/  SHF.R.S32.HI R41, RZ, 0x1f, R24 ;  /* 0x0000001fff297819 */ /* 0x000fe20000011418 */
[----:B------:R-:W0:Y:S01]  /*a7f0*/  SYNCS.PHASECHK.TRANS64.TRYWAIT P3, [R3+URZ+0x34890], R0 ;  /* 0x03489000030075a7 */ /* 0x000e22000806017f */
[----:B------:R-:W-:Y:S01]  /*a800*/  IMAD R40, R39, R24, RZ ;  /* 0x0000001827287224 */ /* 0x000fe200078e02ff */
[----:B------:R-:W-:Y:S01]  /*a810*/  VIMNMX R4, R4, 0xb0, PT ;  /* 0x000000b004047848 */ /* 0x000fe20003fe0100 */
[----:B0-----:R-:W-:Y:S06]  /*a820*/  @!P3 BRA `(.L_x_550) ;  /* 0x0000019000bcb947 */ /* 0x001fec0003800000 */
.L_x_767:
[----:B------:R-:W-:Y:S05]  /*a830*/  BSYNC B1 ;  /* 0x0000000000017941 */ /* 0x000fea0003800000 */
.L_x_549:
[----:B------:R-:W-:Y:S01]  /*a840*/  ISETP.GE.AND P3, PT, R22, R4, PT ;  /* 0x000000041600720c */ /* 0x000fe20003f66270 */
[----:B------:R-:W-:Y:S01]  /*a850*/  IMAD R41, R41, R158, R40 ;  /* 0x0000009e29297224 */ /* 0x000fe200078e0228 */
[----:B------:R-:W-:Y:S01]  /*a860*/  BSSY B1, `(.L_x_551) ;  /* 0x0000013000017945 */ /* 0x000fe20003800000 */
[----:B------:R-:W-:-:S05]  /*a870*/  IMAD.WIDE.U32 R48, R158, R24, RZ ;  /* 0x000000189e307225 */ /* 0x000fca00078e00ff */
[----:B------:R-:W-:-:S05]  /*a880*/  IADD3 R58, R41, R49, RZ ;  /* 0x00000031293a7210 */ /* 0x000fca0007ffe0ff */
[----:B------:R-:W-:Y:S05]  /*a890*/  @P3 BRA `(.L_x_552) ;  /* 0x00000000003c3947 */ /* 0x000fea0003800000 */
[----:B------:R-:W1:Y:S01]  /*a8a0*/  @!P0 LDC.64 R50, c[0x0][0x2d8] ;  /* 0x0000b600ff328b82 */ /* 0x000e620000000a00 */
[----:B------:R-:W2:Y:S01]  /*a8b0*/  @!P0 LDS.128 R40, [R5+0x1e400] ;  /* 0x01e4000005288984 */ /* 0x000ea20000000c00 */
[----:B------:R-:W-:Y:S01]  /*a8c0*/  @!P0 IADD3 R54, P3, R14, R48, RZ ;  /* 0x000000300e368210 */ /* 0x000fe20007f7e0ff */
[----:B------:R-:W-:Y:S02]  /*a8d0*/  ULDC.64 UR4, c[0x0][0x208] ;  /* 0x0000820000047ab9 */ /* 0x000fe40000000a00 */
[----:B------:R-:W3:Y:S02]  /*a8e0*/  @!P1 LDS.128 R44, [R5+0x23c00] ;  /* 0x023c0000052c9984 */ /* 0x000ee40000000c00 */
[----:B------:R-:W-:Y:S01]  /*a8f0*/  @!P0 IMAD.X R55, R58, 0x1, R12, P3 ;  /* 0x000000013a378824 */ /* 0x000fe200018e060c */
[----:B------:R-:W4:Y:S01]  /*a900*/  @!P1 LDC.64 R52, c[0x0][0x2d8] ;  /* 0x0000b600ff349b82 */ /* 0x000f220000000a00 */
[----:B-1----:R-:W-:-:S04]  /*a910*/  @!P0 LEA R50, P3, R54, R50, 0x1 ;  /* 0x0000003236328211 */ /* 0x002fc800078608ff */
[----:B------:R-:W-:Y:S02]  /*a920*/  @!P0 LEA.HI.X R51, R54, R51, R55, 0x1, P3 ;  /* 0x0000003336338211 */ /* 0x000fe400018f0c37 */
[----:B------:R-:W-:-:S05]  /*a930*/  @!P1 IADD3 R54, P3, R11, R48, RZ ;  /* 0x000000300b369210 */ /* 0x000fca0007f7e0ff */
[----:B------:R-:W-:Y:S01]  /*a940*/  @!P1 IMAD.X R55, R58, 0x1, R7, P3 ;  /* 0x000000013a379824 */ /* 0x000fe200018e0607 */
[----:B----4-:R-:W-:-:S04]  /*a950*/  @!P1 LEA R52, P3, R54, R52, 0x1 ;  /* 0x0000003436349211 */ /* 0x010fc800078608ff */
[----:B------:R-:W-:Y:S01]  /*a960*/  @!P1 LEA.HI.X R53, R54, R53, R55, 0x1, P3 ;  /* 0x0000003536359211 */ /* 0x000fe200018f0c37 */
[----:B--2---:R1:W-:Y:S04]  /*a970*/  @!P0 STG.E.128 desc[UR4][R50.64], R40 ;  /* 0x0000002832008986 */ /* 0x0043e8000c101d04 */
[----:B---3--:R1:W-:Y:S04]  /*a980*/  @!P1 STG.E.128 desc[UR4][R52.64], R44 ;  /* 0x0000002c34009986 */ /* 0x0083e8000c101d04 */
.L_x_552:
[----:B------:R-:W-:Y:S05]  /*a990*/  BSYNC B1 ;  /* 0x0000000000017941 */ /* 0x000fea0003800000 */
.L_x_551:
[----:B------:R-:W-:Y:S01]  /*a9a0*/  ISETP.GE.AND P3, PT, R223, R4, PT ;  /* 0x00000004df00720c */ /* 0x000fe20003f66270 */
[----:B------:R-:W-:-:S12]  /*a9b0*/  BSSY B1, `(.L_x_553) ;  /* 0x0000013000017945 */ /* 0x000fd80003800000 */
[----:B------:R-:W-:Y:S05]  /*a9c0*/  @P3 BRA `(.L_x_554) ;  /* 0x0000000000443947 */ /* 0x000fea0003800000 */
[----:B-1----:R-:W1:Y:S01]  /*a9d0*/  @!P0 LDC.64 R50, c[0x0][0x2d8] ;  /* 0x0000b600ff328b82 */ /* 0x002e620000000a00 */
[----:B------:R-:W2:Y:S01]  /*a9e0*/  @!P0 LDS.128 R40, [R5+0x1f400] ;  /* 0x01f4000005288984 */ /* 0x000ea20000000c00 */
[----:B------:R-:W-:Y:S01]  /*a9f0*/  IADD3 R56, P3, R114, R48, RZ ;  /* 0x0000003072387210 */ /* 0x000fe20007f7e0ff */
[----:B------:R-:W-:Y:S02]  /*aa00*/  ULDC.64 UR4, c[0x0][0x208] ;  /* 0x0000820000047ab9 */ /* 0x000fe40000000a00 */
[----:B------:R-:W3:Y:S02]  /*aa10*/  @!P1 LDS.128 R44, [R5+0x24c00] ;  /* 0x024c0000052c9984 */ /* 0x000ee40000000c00 */
[----:B------:R-:W-:Y:S01]  /*aa20*/  IMAD.X R57, R58, 0x1, R115, P3 ;  /* 0x000000013a397824 */ /* 0x000fe200018e0673 */
[----:B------:R-:W4:Y:S01]  /*aa30*/  @!P1 LDC.64 R52, c[0x0][0x2d8] ;  /* 0x0000b600ff349b82 */ /* 0x000f220000000a00 */
[----:B------:R-:W-:-:S05]  /*aa40*/  @!P0 IADD3 R54, P3, R56, R14, RZ ;  /* 0x0000000e38368210 */ /* 0x000fca0007f7e0ff */
[----:B------:R-:W-:Y:S01]  /*aa50*/  @!P0 IMAD.X R55, R57, 0x1, R12, P3 ;  /* 0x0000000139378824 */ /* 0x000fe200018e060c */
[----:B-1----:R-:W-:-:S04]  /*aa60*/  @!P0 LEA R50, P3, R54, R50, 0x1 ;  /* 0x0000003236328211 */ /* 0x002fc800078608ff */
[----:B------:R-:W-:Y:S02]  /*aa70*/  @!P0 LEA.HI.X R51, R54, R51, R55, 0x1, P3 ;  /* 0x0000003336338211 */ /* 0x000fe400018f0c37 */
[----:B------:R-:W-:-:S04]  /*aa80*/  @!P1 IADD3 R54, P3, R56, R11, RZ ;  /* 0x0000000b38369210 */ /* 0x000fc80007f7e0ff */
[----:B------:R-:W-:Y:S02]  /*aa90*/  @!P1 IADD3.X R55, R57, R7, RZ, P3, !PT ;  /* 0x0000000739379210 */ /* 0x000fe40001ffe4ff */
[----:B----4-:R-:W-:-:S04]  /*aaa0*/  @!P1 LEA R52, P3, R54, R52, 0x1 ;  /* 0x0000003436349211 */ /* 0x010fc800078608ff */
[----:B------:R-:W-:Y:S01]  /*aab0*/  @!P1 LEA.HI.X R53, R54, R53, R55, 0x1, P3 ;  /* 0x0000003536359211 */ /* 0x000fe200018f0c37 */
[----:B--2---:R2:W-:Y:S04]  /*aac0*/  @!P0 STG.E.128 desc[UR4][R50.64], R40 ;  /* 0x0000002832008986 */ /* 0x0045e8000c101d04 */
[----:B---3--:R2:W-:Y:S04]  /*aad0*/  @!P1 STG.E.128 desc[UR4][R52.64], R44 ;  /* 0x0000002c34009986 */ /* 0x0085e8000c101d04 */
.L_x_554:
[----:B------:R-:W-:Y:S05]  /*aae0*/  BSYNC B1 ;  /* 0x0000000000017941 */ /* 0x000fea0003800000 */
.L_x_553:
[----:B------:R-:W-:Y:S01]  /*aaf0*/  ISETP.GE.AND P3, PT, R222, R4, PT ;  /* 0x00000004de00720c */ /* 0x000fe20003f66270 */
[----:B------:R-:W-:-:S12]  /*ab00*/  BSSY B1, `(.L_x_555) ;  /* 0x0000013000017945 */ /* 0x000fd80003800000 */
[----:B------:R-:W-:Y:S05]  /*ab10*/  @P3 BRA `(.L_x_556) ;  /* 0x0000000000443947 */ /* 0x000fea0003800000 */
[----:B-12---:R-:W1:Y:S01]  /*ab20*/  @!P0 LDC.64 R50, c[0x0][0x2d8] ;  /* 0x0000b600ff328b82 */ /* 0x006e620000000a00 */
[----:B------:R-:W2:Y:S01]  /*ab30*/  @!P0 LDS.128 R40, [R5+0x20400] ;  /* 0x0204000005288984 */ /* 0x000ea20000000c00 */
[----:B------:R-:W-:Y:S01]  /*ab40*/  LEA R56, P3, R96, R48, 0x6 ;  /* 0x0000003060387211 */ /* 0x000fe200078630ff */
        /* <DEDUP_REMOVED lines=14> */
.L_x_556:
[----:B------:R-:W-:Y:S05]  /*ac30*/  BSYNC B1 ;  /* 0x0000000000017941 */ /* 0x000fea0003800000 */
.L_x_555:
[----:B------:R-:W-:Y:S01]  /*ac40*/  ISETP.GE.AND P3, PT, R224, R4, PT ;  /* 0x00000004e000720c */ /* 0x000fe20003f66270 */
[----:B------:R-:W-:-:S12]  /*ac50*/  BSSY B1, `(.L_x_557) ;  /* 0x0000017000017945 */ /* 0x000fd80003800000 */
[----:B------:R-:W-:Y:S05]  /*ac60*/  @P3 BRA `(.L_x_558) ;  /* 0x0000000000543947 */ /* 0x000fea0003800000 */
[----:B------:R-:W3:Y:S01]  /*ac70*/  LDC.64 R54, c[0x0][0x2f0] ;  /* 0x0000bc00ff367b82 */ /* 0x000ee20000000a00 */
[----:B-12-4-:R-:W1:Y:S01]  /*ac80*/  @!P0 LDS.128 R40, [R5+0x21400] ;  /* 0x0214000005288984 */ /* 0x016e620000000c00 */
[----:B------:R-:W-:Y:S01]  /*ac90*/  MOV R57, R58 ;  /* 0x0000003a00397202 */ /* 0x000fe20000000f00 */
[----:B------:R-:W-:Y:S01]  /*aca0*/  IMAD.MOV.U32 R56, RZ, RZ, R48 ;  /* 0x000000ffff387224 */ /* 0x000fe200078e0030 */
[----:B------:R-:W-:Y:S01]  /*acb0*/  ULDC.64 UR4, c[0x0][0x208] ;  /* 0x0000820000047ab9 */ /* 0x000fe20000000a00 */
[----:B------:R-:W2:Y:S03]  /*acc0*/  @!P1 LDS.128 R44, [R5+0x26c00] ;  /* 0x026c0000052c9984 */ /* 0x000ea60000000c00 */
[----:B------:R-:W4:Y:S08]  /*acd0*/  @!P0 LDC.64 R50, c[0x0][0x2d8] ;  /* 0x0000b600ff328b82 */ /* 0x000f300000000a00 */
[----:B------:R-:W5:Y:S01]  /*ace0*/  @!P1 LDC.64 R52, c[0x0][0x2d8] ;  /* 0x0000b600ff349b82 */ /* 0x000f620000000a00 */
[----:B---3--:R-:W-:-:S04]  /*acf0*/  IMAD.WIDE.U32 R56, R54, 0x60, R56 ;  /* 0x0000006036387825 */ /* 0x008fc800078e0038 */
[----:B------:R-:W-:Y:S01]  /*ad00*/  IMAD R55, R55, 0x60, RZ ;  /* 0x0000006037377824 */ /* 0x000fe200078e02ff */
[----:B------:R-:W-:-:S03]  /*ad10*/  @!P0 IADD3 R54, P3, R14, R56, RZ ;  /* 0x000000380e368210 */ /* 0x000fc60007f7e0ff */
[----:B------:R-:W-:-:S04]  /*ad20*/  IMAD.IADD R57, R57, 0x1, R55 ;  /* 0x0000000139397824 */ /* 0x000fc800078e0237 */
[----:B------:R-:W-:Y:S01]  /*ad30*/  @!P0 IMAD.X R55, R57, 0x1, R12, P3 ;  /* 0x0000000139378824 */ /* 0x000fe200018e060c */
[----:B----4-:R-:W-:-:S04]  /*ad40*/  @!P0 LEA R50, P3, R54, R50, 0x1 ;  /* 0x0000003236328211 */ /* 0x010fc800078608ff */
[----:B------:R-:W-:Y:S02]  /*ad50*/  @!P0 LEA.HI.X R51, R54, R51, R55, 0x1, P3 ;  /* 0x0000003336338211 */ /* 0x000fe400018f0c37 */
[----:B------:R-:W-:-:S03]  /*ad60*/  @!P1 IADD3 R56, P3, R11, R56, RZ ;  /* 0x000000380b389210 */ /* 0x000fc60007f7e0ff */
[----:B-1----:R3:W-:Y:S02]  /*ad70*/  @!P0 STG.E.128 desc[UR4][R50.64], R40 ;  /* 0x0000002832008986 */ /* 0x0027e4000c101d04 */
[----:B------:R-:W-:Y:S01]  /*ad80*/  @!P1 IMAD.X R54, R57, 0x1, R7, P3 ;  /* 0x0000000139369824 */ /* 0x000fe200018e0607 */
[----:B-----5:R-:W-:-:S04]  /*ad90*/  @!P1 LEA R52, P3, R56, R52, 0x1 ;  /* 0x0000003438349211 */ /* 0x020fc800078608ff */
[----:B------:R-:W-:-:S05]  /*ada0*/  @!P1 LEA.HI.X R53, R56, R53, R54, 0x1, P3 ;  /* 0x0000003538359211 */ /* 0x000fca00018f0c36 */
[----:B--2---:R3:W-:Y:S04]  /*adb0*/  @!P1 STG.E.128 desc[UR4][R52.64], R44 ;  /* 0x0000002c34009986 */ /* 0x0047e8000c101d04 */
.L_x_558:
[----:B------:R-:W-:Y:S05]  /*adc0*/  BSYNC B1 ;  /* 0x0000000000017941 */ /* 0x000fea0003800000 */
.L_x_557:
[----:B------:R-:W-:Y:S01]  /*add0*/  ISETP.GE.AND P3, PT, R225, R4, PT ;  /* 0x00000004e100720c */ /* 0x000fe20003f66270 */
[----:B------:R-:W-:-:S12]  /*ade0*/  BSSY B1, `(.L_x_559) ;  /* 0x0000013000017945 */ /* 0x000fd80003800000 */
[----:B------:R-:W-:Y:S05]  /*adf0*/  @P3 BRA `(.L_x_560) ;  /* 0x0000000000443947 */ /* 0x000fea0003800000 */
[----:B-1234-:R-:W1:Y:S01]  /*ae00*/  @!P0 LDC.64 R50, c[0x0][0x2d8] ;  /* 0x0000b600ff328b82 */ /* 0x01ee620000000a00 */
[----:B------:R-:W2:Y:S01]  /*ae10*/  @!P0 LDS.128 R40, [R5+0x22400] ;  /* 0x0224000005288984 */ /* 0x000ea20000000c00 */
[----:B------:R-:W-:Y:S01]  /*ae20*/  LEA R56, P3, R96, R48, 0x7 ;  /* 0x0000003060387211 */ /* 0x000fe200078638ff */
[----:B------:R-:W-:Y:S02]  /*ae30*/  ULDC.64 UR4, c[0x0][0x208] ;  /* 0x0000820000047ab9 */ /* 0x000fe40000000a00 */
[----:B------:R-:W3:Y:S02]  /*ae40*/  @!P1 LDS.128 R44, [R5+0x27c00] ;  /* 0x027c0000052c9984 */ /* 0x000ee40000000c00 */
[----:B------:R-:W-:Y:S01]  /*ae50*/  IMAD.X R57, R58, 0x1, R139, P3 ;  /* 0x000000013a397824 */ /* 0x000fe200018e068b */
[----:B------:R-:W4:Y:S01]  /*ae60*/  @!P1 LDC.64 R52, c[0x0][0x2d8] ;  /* 0x0000b600ff349b82 */ /* 0x000f220000000a00 */
[----:B------:R-:W-:-:S04]  /*ae70*/  @!P0 IADD3 R54, P3, R56, R14, RZ ;  /* 0x0000000e38368210 */ /* 0x000fc80007f7e0ff */
[----:B------:R-:W-:Y:S02]  /*ae80*/  @!P0 IADD3.X R55, R57, R12, RZ, P3, !PT ;  /* 0x0000000c39378210 */ /* 0x000fe40001ffe4ff */
        /* <DEDUP_REMOVED lines=8> */
.L_x_560:
[----:B------:R-:W-:Y:S05]  /*af10*/  BSYNC B1 ;  /* 0x0000000000017941 */ /* 0x000fea0003800000 */
.L_x_559:
[----:B------:R-:W-:-:S13]  /*af20*/  ISETP.GE.AND P3, PT, R226, R4, PT ;  /* 0x00000004e200720c */ /* 0x000fda0003f66270 */
[----:B------:R-:W-:Y:S05]  /*af30*/  @P3 BRA `(.L_x_512) ;  /* 0x0000000000503947 */ /* 0x000fea0003800000 */
[----:B------:R-:W5:Y:S01]  /*af40*/  LDC.64 R54, c[0x0][0x2f0] ;  /* 0x0000bc00ff367b82 */ /* 0x000f620000000a00 */
[----:B-1234-:R-:W1:Y:S01]  /*af50*/  @!P0 LDS.128 R40, [R5+0x23400] ;  /* 0x0234000005288984 */ /* 0x01ee620000000c00 */
[----:B------:R-:W-:Y:S01]  /*af60*/  IMAD.MOV.U32 R49, RZ, RZ, R58 ;  /* 0x000000ffff317224 */ /* 0x000fe200078e003a */
[----:B------:R-:W-:Y:S02]  /*af70*/  ULDC.64 UR4, c[0x0][0x208] ;  /* 0x0000820000047ab9 */ /* 0x000fe40000000a00 */
[----:B------:R-:W2:Y:S03]  /*af80*/  @!P1 LDS.128 R44, [R5+0x28c00] ;  /* 0x028c0000052c9984 */ /* 0x000ea60000000c00 */
[----:B------:R-:W3:Y:S08]  /*af90*/  @!P0 LDC.64 R50, c[0x0][0x2d8] ;  /* 0x0000b600ff328b82 */ /* 0x000ef00000000a00 */
[----:B------:R-:W4:Y:S01]  /*afa0*/  @!P1 LDC.64 R52, c[0x0][0x2d8] ;  /* 0x0000b600ff349b82 */ /* 0x000f220000000a00 */
[----:B-----5:R-:W-:-:S04]  /*afb0*/  IMAD.WIDE.U32 R48, R54, 0xa0, R48 ;  /* 0x000000a036307825 */ /* 0x020fc800078e0030 */
[----:B------:R-:W-:-:S04]  /*afc0*/  IMAD R55, R55, 0xa0, RZ ;  /* 0x000000a037377824 */ /* 0x000fc800078e02ff */
[----:B------:R-:W-:Y:S01]  /*afd0*/  IMAD.IADD R55, R49, 0x1, R55 ;  /* 0x0000000131377824 */ /* 0x000fe200078e0237 */
[----:B------:R-:W-:-:S05]  /*afe0*/  @!P0 IADD3 R49, P3, R14, R48, RZ ;  /* 0x000000300e318210 */ /* 0x000fca0007f7e0ff */
[----:B------:R-:W-:Y:S01]  /*aff0*/  @!P0 IMAD.X R54, R55, 0x1, R12, P3 ;  /* 0x0000000137368824 */ /* 0x000fe200018e060c */
[----:B---3--:R-:W-:-:S04]  /*b000*/  @!P0 LEA R50, P3, R49, R50, 0x1 ;  /* 0x0000003231328211 */ /* 0x008fc800078608ff */
[----:B------:R-:W-:Y:S02]  /*b010*/  @!P0 LEA.HI.X R51, R49, R51, R54, 0x1, P3 ;  /* 0x0000003331338211 */ /* 0x000fe400018f0c36 */
[----:B------:R-:W-:-:S03]  /*b020*/  @!P1 IADD3 R48, P3, R11, R48, RZ ;  /* 0x000000300b309210 */ /* 0x000fc60007f7e0ff */
[----:B-1----:R1:W-:Y:S01]  /*b030*/  @!P0 STG.E.128 desc[UR4][R50.64], R40 ;  /* 0x0000002832008986 */ /* 0x0023e2000c101d04 */
[----:B------:R-:W-:Y:S02]  /*b040*/  @!P1 IADD3.X R49, R55, R7, RZ, P3, !PT ;  /* 0x0000000737319210 */ /* 0x000fe40001ffe4ff */
[----:B----4-:R-:W-:-:S04]  /*b050*/  @!P1 LEA R52, P3, R48, R52, 0x1 ;  /* 0x0000003430349211 */ /* 0x010fc800078608ff */
[----:B------:R-:W-:-:S05]  /*b060*/  @!P1 LEA.HI.X R53, R48, R53, R49, 0x1, P3 ;  /* 0x0000003530359211 */ /* 0x000fca00018f0c31 */
[----:B--2---:R1:W-:Y:S04]  /*b070*/  @!P1 STG.E.128 desc[UR4][R52.64], R44 ;  /* 0x0000002c34009986 */ /* 0x0043e8000c101d04 */
.L_x_512:
[----:B------:R-:W-:Y:S05]  /*b080*/  BSYNC B0 ;  /* 0x0000000000007941 */ /* 0x000fea0003800000 */
.L_x_454:
[----:B-1234-:R-:W1:Y:S01]  /*b090*/  S2R R40, SR_TID.X ;  /* 0x0000000000287919 */ /* 0x01ee620000002100 */
[----:B------:R-:W-:Y:S01]  /*b0a0*/  @!PT LDS RZ, [RZ] ;  /* 0x00000000fffff984 */ /* 0x000fe20000000800 */
[----:B------:R-:W-:Y:S01]  /*b0b0*/  @!PT LDS RZ, [RZ] ;  /* 0x00000000fffff984 */ /* 0x000fe20000000800 */
[----:B------:R-:W-:Y:S01]  /*b0c0*/  @!PT LDS RZ, [RZ] ;  /* 0x00000000fffff984 */ /* 0x000fe20000000800 */
[----:B------:R-:W-:Y:S01]  /*b0d0*/  @!PT LDS RZ, [RZ] ;  /* 0x00000000fffff984 */ /* 0x000fe20000000800 */
[----:B------:R2:W-:Y:S06]  /*b0e0*/  MEMBAR.ALL.CTA ;  /* 0x0000000000007992 */ /* 0x0005ec0000008000 */
[----:B--2---:R-:W2:Y:S01]  /*b0f0*/  FENCE.VIEW.ASYNC.S ;  /* 0x00000000000073c6 */ /* 0x004ea20000000000 */
[----:B------:R-:W-:Y:S05]  /*b100*/  WARPSYNC.ALL ;  /* 0x0000000000007948 */ /* 0x000fea0003800000 */
[----:B------:R-:W-:Y:S01]  /*b110*/  BSSY B0, `(.L_x_561) ;  /* 0x0000009000007945 */ /* 0x000fe20003800000 */
[----:B-1----:R-:W-:Y:S01]  /*b120*/  LOP3.LUT R40, R40, 0x7f, RZ, 0xc0, !PT ;  /* 0x0000007f28287812 */ /* 0x002fe200078ec0ff */
[----:B--2---:R1:W-:Y:S03]  /*b130*/  BAR.SYNC.DEFER_BLOCKING R162, 0x80 ;  /* 0x000200a20000751d */ /* 0x0043e60000010000 */
[----:B------:R-:W-:-:S13]  /*b140*/  ISETP.NE.AND P3, PT, R40, RZ, PT ;  /* 0x000000ff2800720c */ /* 0x000fda0003f65270 */
[----:B------:R-:W-:-:S05]  /*b150*/  @!P3 VIADD R40, R3, 0x348a0 ;  /* 0x000348a00328b836 */ /* 0x000fca0000000000 */
[----:B------:R-:W-:-:S04]  /*b160*/  @!P3 PRMT R40, RZ, 0x654, R40 ;  /* 0x00000654ff28b816 */ /* 0x000fc80000000028 */
[----:B------:R1:W-:Y:S01]  /*b170*/  @!P3 SYNCS.ARRIVE.TRANS64.RED.A1T0 RZ, [R40+URZ], RZ ;  /* 0x000000ff28ffb9a7 */ /* 0x0003e2000810043f */
[----:B------:R-:W-:Y:S05]  /*b180*/  @!P2 BRA `(.L_x_562) ;  /* 0x000000000004a947 */ /* 0x000fea0003800000 */
[----:B------:R-:W-:Y:S01]  /*b190*/  BPT.TRAP 0x1 ;  /* 0x000000040000795c */ /* 0x000fe20000300000 */
.L_x_562:
[----:B------:R-:W-:Y:S05]  /*b1a0*/  BSYNC B0 ;  /* 0x0000000000007941 */ /* 0x000fea0003800000 */
.L_x_561:
[----:B------:R-:W2:Y:S01]  /*b1b0*/  SYNCS.PHASECHK.TRANS64.TRYWAIT P2, [R3+URZ+0x348b0], R0 ;  /* 0x0348b000030075a7 */ /* 0x000ea2000804017f */
[----:B------:R-:W-:Y:S01]  /*b1c0*/  ULDC UR61, c[0x0][0x2e4] ;  /* 0x0000b900003d7ab9 */ /* 0x000fe20000000800 */
[----:B------:R-:W-:Y:S01]  /*b1d0*/  ULDC.64 UR38, c[0x0][0x318] ;  /* 0x0000c60000267ab9 */ /* 0x000fe20000000a00 */
[----:B------:R-:W-:Y:S01]  /*b1e0*/  ULDC.64 UR36, c[0x0][0x308] ;  /* 0x0000c20000247ab9 */ /* 0x000fe20000000a00 */
[----:B------:R-:W-:Y:S04]  /*b1f0*/  BSSY B0, `(.L_x_563) ;  /* 0x0000002000007945 */ /* 0x000fe80003800000 */
[----:B--2---:R-:W-:Y:S05]  /*b200*/  @!P2 BRA `(.L_x_564) ;  /* 0x000001880058a947 */ /* 0x004fea0003800000 */
.L_x_768:
[----:B------:R-:W-:Y:S05]  /*b210*/  BSYNC B0 ;  /* 0x0000000000007941 */ /* 0x000fea0003800000 */
.L_x_563:
[----:B------:R-:W-:Y:S01]  /*b220*/  ISETP.GE.AND P2, PT, R22, R4, PT ;  /* 0x000000041600720c */ /* 0x000fe20003f46270 */
[----:B------:R-:W-:Y:S01]  /*b230*/  BSSY B0, `(.L_x_565) ;  /* 0x0000012000007945 */ /* 0x000fe20003800000 */
[----:B------:R-:W-:-:S11]  /*b240*/  IMAD.WIDE R44, R24, 0xb0, R122 ;  /* 0x000000b0182c7825 */ /* 0x000fd600078e027a */
[----:B------:R-:W-:Y:S05]  /*b250*/  @P2 BRA `(.L_x_566) ;  /* 0x00000000003c2947 */ /* 0x000fea0003800000 */
[----:B------:R-:W-:Y:S01]  /*b260*/  IMAD R43, R45, UR38, RZ ;  /* 0x000000262d2b7c24 */ /* 0x000fe2000f8e02ff */
[----:B------:R-:W-:Y:S01]  /*b270*/  ULDC.64 UR4, c[0x0][0x208] ;  /* 0x0000820000047ab9 */ /* 0x000fe20000000a00 */
[----:B-1----:R-:W-:Y:S02]  /*b280*/  IMAD.MOV.U32 R40, RZ, RZ, R100 ;  /* 0x000000ffff287224 */ /* 0x002fe400078e0064 */
[----:B------:R-:W-:Y:S02]  /*b290*/  IMAD.MOV.U32 R41, RZ, RZ, R6 ;  /* 0x000000ffff297224 */ /* 0x000fe400078e0006 */
[C---:B------:R-:W-:Y:S02]  /*b2a0*/  IMAD R43, R44.reuse, UR39, R43 ;  /* 0x000000272c2b7c24 */ /* 0x040fe4000f8e022b */
[----:B------:R-:W-:-:S04]  /*b2b0*/  IMAD.WIDE.U32 R40, R44, UR38, R40 ;  /* 0x000000262c287c25 */ /* 0x000fc8000f8e0028 */
[----:B------:R-:W-:Y:S01]  /*b2c0*/  IMAD.IADD R41, R41, 0x1, R43 ;  /* 0x0000000129297824 */ /* 0x000fe200078e022b */
[----:B------:R-:W-:-:S04]  /*b2d0*/  LEA R46, P2, R40, UR36, 0x1 ;  /* 0x00000024282e7c11 */ /* 0x000fc8000f8408ff */
[----:B------:R-:W-:Y:S02]  /*b2e0*/  LEA.HI.X R47, R40, UR37, R41, 0x1, P2 ;  /* 0x00000025282f7c11 */ /* 0x000fe400090f0c29 */
[----:B------:R-:W-:-:S13]  /*b2f0*/  ISETP.GE.AND P2, PT, R16, UR61, PT ;  /* 0x0000003d10007c0c */ /* 0x000fda000bf46270 */
[----:B------:R-:W1:Y:S04]  /*b300*/  @!P2 LDS.128 R40, [R5+0x400] ;  /* 0x000400000528a984 */ /* 0x000e680000000c00 */
[----:B-1----:R-:W-:Y:S01]  /*b310*/  @!P2 STG.E.128 desc[UR4][R46.64], R40 ;  /* 0x000000282e00a986 */ /* 0x002fe2000c101d04 */
[----:B------:R-:W-:-:S13]  /*b320*/  ISETP.GE.AND P2, PT, R227, UR61, PT ;  /* 0x0000003de3007c0c */ /* 0x000fda000bf46270 */
[----:B------:R-:W1:Y:S04]  /*b330*/  @!P2 LDS.128 R40, [R5+0x5c00] ;  /* 0x005c00000528a984 */ /* 0x000e680000000c00 */
[----:B-1----:R3:W-:Y:S02]  /*b340*/  @!P2 STG.E.128 desc[UR4][R46.64+0x80], R40 ;  /* 0x000080282e00a986 */ /* 0x0027e4000c101d04 */
.L_x_566:
[----:B------:R-:W-:Y:S05]  /*b350*/  BSYNC B0 ;  /* 0x0000000000007941 */ /* 0x000fea0003800000 */
.L_x_565:
[----:B------:R-:W-:Y:S01]  /*b360*/  ISETP.GE.AND P2, PT, R223, R4, PT ;  /* 0x00000004df00720c */ /* 0x000fe20003f46270 */
[----:B------:R-:W-:-:S12]  /*b370*/  BSSY B0, `(.L_x_567) ;  /* 0x0000013000007945 */ /* 0x000fd80003800000 */
[----:B------:R-:W-:Y:S05]  /*b380*/  @P2 BRA `(.L_x_568) ;  /* 0x0000000000442947 */ /* 0x000fea0003800000 */
[----:B---3--:R-:W-:Y:S01]  /*b390*/  IADD3 R43, P2, R44, 0x20, RZ ;  /* 0x000000202c2b7810 */ /* 0x008fe20007f5e0ff */
[----:B-1----:R-:W-:Y:S01]  /*b3a0*/  IMAD.MOV.U32 R40, RZ, RZ, R100 ;  /* 0x000000ffff287224 */ /* 0x002fe200078e0064 */
[----:B------:R-:W-:Y:S01]  /*b3b0*/  ULDC.64 UR4, c[0x0][0x208] ;  /* 0x0000820000047ab9 */ /* 0x000fe20000000a00 */
[----:B------:R-:W-:Y:S01]  /*b3c0*/  IMAD.MOV.U32 R41, RZ, RZ, R6 ;  /* 0x000000ffff297224 */ /* 0x000fe200078e0006 */
[----:B0-2---:R-:W-:Y:S01]  /*b3d0*/  IADD3.X R0, RZ, R45, RZ, P2, !PT ;  /* 0x0000002dff007210 */ /* 0x005fe200017fe4ff */
[----:B------:R-:W-:-:S04]  /*b3e0*/  IMAD.WIDE.U32 R40, R43, UR38, R40 ;  /* 0x000000262b287c25 */ /* 0x000fc8000f8e0028 */
[----:B------:R-:W-:Y:S01]  /*b3f0*/  IMAD R0, R0, UR38, RZ ;  /* 0x0000002600007c24 */ /* 0x000fe2000f8e02ff */
[----:B------:R-:W-:-:S03]  /*b400*/  LEA R46, P2, R40, UR36, 0x1 ;  /* 0x00000024282e7c11 */ /* 0x000fc6000f8408ff */
[----:B------:R-:W-:-:S04]  /*b410*/  IMAD R43, R43, UR39, R0 ;  /* 0x000000272b2b7c24 */ /* 0x000fc8000f8e0200 */
[----:B------:R-:W-:-:S05]  /*b420*/  IMAD.IADD R41, R41, 0x1, R43 ;  /* 0x0000000129297824 */ /* 0x000fca00078e022b */
[----:B------:R-:W-:Y:S02]  /*b430*/  LEA.HI.X R47, R40, UR37, R41, 0x1, P2 ;  /* 0x00000025282f7c11 */ /* 0x000fe400090f0c29 */
[----:B------:R-:W-:-:S13]  /*b440*/  ISETP.GE.AND P2, PT, R16, UR61, PT ;  /* 0x0000003d10007c0c */ /* 0x000fda000bf46270 */
[----:B------:R-:W0:Y:S04]  /*b450*/  @!P2 LDS.128 R40, [R5+0x1400] ;  /* 0x001400000528a984 */ /* 0x000e280000000c00 */
[----:B0-----:R-:W-:Y:S01]  /*b460*/  @!P2 STG.E.128 desc[UR4][R46.64], R40 ;  /* 0x000000282e00a986 */ /* 0x001fe2000c101d04 */
[----:B------:R-:W-:-:S13]  /*b470*/  ISETP.GE.AND P2, PT, R227, UR61, PT ;  /* 0x0000003de3007c0c */ /* 0x000fda000bf46270 */
[----:B------:R-:W0:Y:S04]  /*b480*/  @!P2 LDS.128 R40, [R5+0x6c00] ;  /* 0x006c00000528a984 */ /* 0x000e280000000c00 */
[----:B0-----:R4:W-:Y:S02]  /*b490*/  @!P2 STG.E.128 desc[UR4][R46.64+0x80], R40 ;  /* 0x000080282e00a986 */ /* 0x0019e4000c101d04 */
.L_x_568:
[----:B------:R-:W-:Y:S05]  /*b4a0*/  BSYNC B0 ;  /* 0x0000000000007941 */ /* 0x000fea0003800000 */
.L_x_567:
[----:B------:R-:W-:Y:S01]  /*b4b0*/  ISETP.GE.AND P2, PT, R222, R4, PT ;  /* 0x00000004de00720c */ /* 0x000fe20003f46270 */
[----:B------:R-:W-:-:S12]  /*b4c0*/  BSSY B0, `(.L_x_569) ;  /* 0x0000013000007945 */ /* 0x000fd80003800000 */
[----:B------:R-:W-:Y:S05]  /*b4d0*/  @P2 BRA `(.L_x_570) ;  /* 0x0000000000442947 */ /* 0x000fea0003800000 */
[----:B---34-:R-:W-:Y:S01]  /*b4e0*/  IADD3 R43, P2, R44, 0x40, RZ ;  /* 0x000000402c2b7810 */ /* 0x018fe20007f5e0ff */
[----:B------:R-:W-:Y:S01]  /*b4f0*/  IMAD.MOV.U32 R41, RZ, RZ, R6 ;  /* 0x000000ffff297224 */ /* 0x000fe200078e0006 */
[----:B-1----:R-:W-:Y:S01]  /*b500*/  MOV R40, R100 ;  /* 0x0000006400287202 */ /* 0x002fe20000000f00 */
[----:B------:R-:W-:Y:S02]  /*b510*/  ULDC.64 UR4, c[0x0][0x208] ;  /* 0x0000820000047ab9 */ /* 0x000fe40000000a00 */
[----:B0-2---:R-:W-:Y:S02]  /*b520*/  IMAD.X R0, RZ, RZ, R45, P2 ;  /* 0x000000ffff007224 */ /* 0x005fe400010e062d */
        /* <DEDUP_REMOVED lines=12> */
.L_x_570:
[----:B------:R-:W-:Y:S05]  /*b5f0*/  BSYNC B0 ;  /* 0x0000000000007941 */ /* 0x000fea0003800000 */
.L_x_569:
[----:B------:R-:W-:Y:S01]  /*b600*/  ISETP.GE.AND P2, PT, R224, R4, PT ;  /* 0x00000004e000720c */ /* 0x000fe20003f46270 */
[----:B------:R-:W-:-:S12]  /*b610*/  BSSY B0, `(.L_x_571) ;  /* 0x0000013000007945 */ /* 0x000fd80003800000 */
[----:B------:R-:W-:Y:S05]  /*b620*/  @P2 BRA `(.L_x_572) ;  /* 0x0000000000442947 */ /* 0x000fea0003800000 */
[----:B0--34-:R-:W-:Y:S01]  /*b630*/  IADD3 R43, P2, R44, 0x60, RZ ;  /* 0x000000602c2b7810 */ /* 0x019fe20007f5e0ff */
[----:B-1----:R-:W-:Y:S01]  /*b640*/  IMAD.MOV.U32 R40, RZ, RZ, R100 ;  /* 0x000000ffff287224 */ /* 0x002fe200078e0064 */
[----:B------:R-:W-:Y:S01]  /*b650*/  MOV R41, R6 ;  /* 0x0000000600297202 */ /* 0x000fe20000000f00 */
[----:B------:R-:W-:Y:S02]  /*b660*/  ULDC.64 UR4, c[0x0][0x208] ;  /* 0x0000820000047ab9 */ /* 0x000fe40000000a00 */
[----:B--2---:R-:W-:Y:S02]  /*b670*/  IMAD.X R0, RZ, RZ, R45, P2 ;  /* 0x000000ffff007224 */ /* 0x004fe400010e062d */
        /* <DEDUP_REMOVED lines=12> */
.L_x_572:
[----:B------:R-:W-:Y:S05]  /*b740*/  BSYNC B0 ;  /* 0x0000000000007941 */ /* 0x000fea0003800000 */
.L_x_571:
[----:B------:R-:W-:Y:S01]  /*b750*/  ISETP.GE.AND P2, PT, R225, R4, PT ;  /* 0x00000004e100720c */ /* 0x000fe20003f46270 */
[----:B------:R-:W-:-:S12]  /*b760*/  BSSY B0, `(.L_x_573) ;  /* 0x0000013000007945 */ /* 0x000fd80003800000 */
[----:B------:R-:W-:Y:S05]  /*b770*/  @P2 BRA `(.L_x_574) ;  /* 0x0000000000442947 */ /* 0x000fea0003800000 */
[----:B0--34-:R-:W-:Y:S01]  /*b780*/  IADD3 R43, P2, R44, 0x80, RZ ;  /* 0x000000802c2b7810 */ /* 0x019fe20007f5e0ff */
[----:B-1----:R-:W-:Y:S01]  /*b790*/  IMAD.MOV.U32 R40, RZ, RZ, R100 ;  /* 0x000000ffff287224 */ /* 0x002fe200078e0064 */
[----:B------:R-:W-:Y:S01]  /*b7a0*/  ULDC.64 UR4, c[0x0][0x208] ;  /* 0x0000820000047ab9 */ /* 0x000fe20000000a00 */
[----:B------:R-:W-:Y:S02]  /*b7b0*/  IMAD.MOV.U32 R41, RZ, RZ, R6 ;  /* 0x000000ffff297224 */ /* 0x000fe400078e0006 */
[----:B--2---:R-:W-:Y:S02]  /*b7c0*/  IMAD.X R0, RZ, RZ, R45, P2 ;  /* 0x000000ffff007224 */ /* 0x004fe400010e062d */
[----:B------:R-:W-:-:S04]  /*b7d0*/  IMAD.WIDE.U32 R40, R43, UR38, R40 ;  /* 0x000000262b287c25 */ /* 0x000fc8000f8e0028 */
[----:B------:R-:W-:Y:S01]  /*b7e0*/  IMAD R0, R0, UR38, RZ ;  /* 0x0000002600007c24 */ /* 0x000fe2000f8e02ff */
[----:B------:R-:W-:-:S03]  /*b7f0*/  LEA R46, P2, R40, UR36, 0x1 ;  /* 0x00000024282e7c11 */ /* 0x000fc6000f8408ff */
[----:B------:R-:W-:-:S05]  /*b800*/  IMAD R43, R43, UR39, R0 ;  /* 0x000000272b2b7c24 */ /* 0x000fca000f8e0200 */
[----:B------:R-:W-:-:S04]  /*b810*/  IADD3 R41, R41, R43, RZ ;  /* 0x0000002b29297210 */ /* 0x000fc80007ffe0ff */
[----:B------:R-:W-:Y:S02]  /*b820*/  LEA.HI.X R47, R40, UR37, R41, 0x1, P2 ;  /* 0x00000025282f7c11 */ /* 0x000fe400090f0c29 */
[----:B------:R-:W-:-:S13]  /*b830*/  ISETP.GE.AND P2, PT, R16, UR61, PT ;  /* 0x0000003d10007c0c */ /* 0x000fda000bf46270 */
[----:B------:R-:W0:Y:S04]  /*b840*/  @!P2 LDS.128 R40, [R5+0x4400] ;  /* 0x004400000528a984 */ /* 0x000e280000000c00 */
[----:B0-----:R-:W-:Y:S01]  /*b850*/  @!P2 STG.E.128 desc[UR4][R46.64], R40 ;  /* 0x000000282e00a986 */ /* 0x001fe2000c101d04 */
[----:B------:R-:W-:-:S13]  /*b860*/  ISETP.GE.AND P2, PT, R227, UR61, PT ;  /* 0x0000003de3007c0c */ /* 0x000fda000bf46270 */
[----:B------:R-:W0:Y:S04]  /*b870*/  @!P2 LDS.128 R40, [R5+0x9c00] ;  /* 0x009c00000528a984 */ /* 0x000e280000000c00 */
[----:B0-----:R0:W-:Y:S02]  /*b880*/  @!P2 STG.E.128 desc[UR4][R46.64+0x80], R40 ;  /* 0x000080282e00a986 */ /* 0x0011e4000c101d04 */
.L_x_574:
[----:B------:R-:W-:Y:S05]  /*b890*/  BSYNC B0 ;  /* 0x0000000000007941 */ /* 0x000fea0003800000 */
.L_x_573:
[----:B------:R-:W-:Y:S01]  /*b8a0*/  ISETP.GE.AND P2, PT, R226, R4, PT ;  /* 0x00000004e200720c */ /* 0x000fe20003f46270 */
[----:B------:R-:W-:-:S12]  /*b8b0*/  BSSY B0, `(.L_x_575) ;  /* 0x0000013000007945 */ /* 0x000fd80003800000 */
[----:B------:R-:W-:Y:S05]  /*b8c0*/  @P2 BRA `(.L_x_576) ;  /* 0x0000000000442947 */ /* 0x000fea0003800000 */
[----:B0--34-:R-:W-:Y:S01]  /*b8d0*/  IADD3 R43, P2, R44, 0xa0, RZ ;  /* 0x000000a02c2b7810 */ /* 0x019fe20007f5e0ff */
[----:B-1----:R-:W-:Y:S01]  /*b8e0*/  IMAD.MOV.U32 R40, RZ, RZ, R100 ;  /* 0x000000ffff287224 */ /* 0x002fe200078e0064 */
[----:B------:R-:W-:Y:S01]  /*b8f0*/  ULDC.64 UR4, c[0x0][0x208] ;  /* 0x0000820000047ab9 */ /* 0x000fe20000000a00 */
[----:B------:R-:W-:Y:S02]  /*b900*/  IMAD.MOV.U32 R41, RZ, RZ, R6 ;  /* 0x000000ffff297224 */ /* 0x000fe400078e0006 */
[----:B------:R-:W-:Y:S02]  /*b910*/  IMAD.X R44, RZ, RZ, R45, P2 ;  /* 0x000000ffff2c7224 */ /* 0x000fe400010e062d */
[----:B------:R-:W-:-:S04]  /*b920*/  IMAD.WIDE.U32 R40, R43, UR38, R40 ;  /* 0x000000262b287c25 */ /* 0x000fc8000f8e0028 */
[----:B------:R-:W-:-:S04]  /*b930*/  IMAD R44, R44, UR38, RZ ;  /* 0x000000262c2c7c24 */ /* 0x000fc8000f8e02ff */
[----:B------:R-:W-:Y:S01]  /*b940*/  IMAD R43, R43, UR39, R44 ;  /* 0x000000272b2b7c24 */ /* 0x000fe2000f8e022c */
[----:B------:R-:W-:-:S03]  /*b950*/  LEA R44, P2, R40, UR36, 0x1 ;  /* 0x00000024282c7c11 */ /* 0x000fc6000f8408ff */
        /* <DEDUP_REMOVED lines=8> */
.L_x_576:
[----:B------:R-:W-:Y:S05]  /*b9e0*/  BSYNC B0 ;  /* 0x0000000000007941 */ /* 0x000fea0003800000 */
.L_x_575:
[----:B0-2---:R-:W2:Y:S01]  /*b9f0*/  LDL R0, [R1] ;  /* 0x0000000001007983 */ /* 0x005ea20000100800 */
[----:B------:R-:W-:Y:S01]  /*ba00*/  VIADD R220, R220, 0x1 ;  /* 0x00000001dcdc7836 */ /* 0x000fe20000000000 */
[----:B------:R-:W-:Y:S01]  /*ba10*/  @!P3 IADD3 R3, R3, 0x348c0, RZ ;  /* 0x000348c00303b810 */ /* 0x000fe20007ffe0ff */
[----:B------:R-:W-:Y:S01]  /*ba20*/  @!PT LDS RZ, [RZ] ;  /* 0x00000000fffff984 */ /* 0x000fe20000000800 */
[----:B------:R-:W-:Y:S01]  /*ba30*/  @!PT LDS RZ, [RZ] ;  /* 0x00000000fffff984 */ /* 0x000fe20000000800 */
[----:B------:R-:W-:Y:S01]  /*ba40*/  @!PT LDS RZ, [RZ] ;  /* 0x00000000fffff984 */ /* 0x000fe20000000800 */
[----:B------:R-:W-:Y:S01]  /*ba50*/  @!PT LDS RZ, [RZ] ;  /* 0x00000000fffff984 */ /* 0x000fe20000000800 */
[----:B------:R0:W-:Y:S06]  /*ba60*/  MEMBAR.ALL.CTA ;  /* 0x0000000000007992 */ /* 0x0001ec0000008000 */
[----:B0-----:R-:W0:Y:S02]  /*ba70*/  FENCE.VIEW.ASYNC.S ;  /* 0x00000000000073c6 */ /* 0x001e240000000000 */
[----:B0-----:R0:W-:Y:S01]  /*ba80*/  BAR.SYNC.DEFER_BLOCKING R162, 0x80 ;  /* 0x000200a20000751d */ /* 0x0011e20000010000 */
[----:B------:R-:W-:-:S02]  /*ba90*/  ISETP.NE.AND P2, PT, R220, 0x2, PT ;  /* 0x00000002dc00780c */ /* 0x000fc40003f45270 */
[----:B------:R-:W-:Y:S02]  /*baa0*/  @!P3 PRMT R3, RZ, 0x654, R3 ;  /* 0x00000654ff03b816 */ /* 0x000fe40000000003 */
[----:B------:R-:W-:Y:S02]  /*bab0*/  SEL R220, R220, RZ, P2 ;  /* 0x000000ffdcdc7207 */ /* 0x000fe40001000000 */
[----:B------:R0:W-:Y:S01]  /*bac0*/  @!P3 SYNCS.ARRIVE.TRANS64.RED.A1T0 RZ, [R3+URZ], RZ ;  /* 0x000000ff03ffb9a7 */ /* 0x0001e2000810043f */
[----:B--2---:R-:W-:Y:S02]  /*bad0*/  LOP3.LUT P4, RZ, R0, 0x10, RZ, 0xc0, !PT ;  /* 0x0000001000ff7812 */ /* 0x004fe4000788c0ff */
[----:B------:R-:W-:-:S04]  /*bae0*/  SEL R0, RZ, 0x1, P2 ;  /* 0x00000001ff007807 */ /* 0x000fc80001000000 */
[----:B------:R-:W-:-:S07]  /*baf0*/  LOP3.LUT R229, R229, R0, RZ, 0x3c, !PT ;  /* 0x00000000e5e57212 */ /* 0x000fce00078e3cff */
[----:B0-----:R-:W-:Y:S05]  /*bb00*/  @P4 BRA `(.L_x_577) ;  /* 0xffffff6800e84947 */ /* 0x001fea000383ffff */
[----:B------:R-:W0:Y:S01]  /*bb10*/  S2R R4, SR_TID.X ;  /* 0x0000000000047919 */ /* 0x000e220000002100 */
[----:B------:R-:W-:Y:S02]  /*bb20*/  PLOP3.LUT P0, PT, PT, PT, PT, 0x8, 0x0 ;  /* 0x000000000000781c */ /* 0x000fe40003f0e170 */
[----:B0-----:R-:W-:-:S04]  /*bb30*/  SHF.R.U32.HI R4, RZ, 0x7, R4 ;  /* 0x00000007ff047819 */ /* 0x001fc80000011604 */
[----:B------:R-:W-:-:S13]  /*bb40*/  ISETP.NE.AND P4, PT, R4, 0x1, PT ;  /* 0x000000010400780c */ /* 0x000fda0003f85270 */
[----:B------:R-:W-:Y:S06]  /*bb50*/  @!P4 BAR.ARV 0x9, 0x100 ;  /* 0x024400000000cb1d */ /* 0x000fec0000002000 */
.L_x_449:
[----:B------:R-:W-:Y:S01]  /*bb60*/  ISETP.GE.AND P2, PT, R161, 0x1, PT ;  /* 0x00000001a100780c */ /* 0x000fe20003f46270 */
[----:B------:R-:W-:Y:S01]  /*bb70*/  IMAD.MOV.U32 R0, RZ, RZ, RZ ;  /* 0x000000ffff007224 */ /* 0x000fe200078e00ff */
[----:B------:R-:W-:Y:S01]  /*bb80*/  PLOP3.LUT P1, PT, PT, PT, PT, 0x80, 0x0 ;  /* 0x000000000000781c */ /* 0x000fe20003f2f070 */
[----:B------:R-:W-:Y:S01]  /*bb90*/  IMAD.MOV.U32 R3, RZ, RZ, RZ ;  /* 0x000000ffff037224 */ /* 0x000fe200078e00ff */
[----:B---34-:R-:W-:Y:S01]  /*bba0*/  CS2R R42, SRZ ;  /* 0x00000000002a7805 */ /* 0x018fe2000001ff00 */
[----:B------:R-:W-:Y:S01]  /*bbb0*/  IMAD.MOV.U32 R87, RZ, RZ, RZ ;  /* 0x000000ffff577224 */ /* 0x000fe200078e00ff */
[----:B------:R-:W-:Y:S02]  /*bbc0*/  CS2R R36, SRZ ;  /* 0x0000000000247805 */ /* 0x000fe4000001ff00 */
[----:B------:R-:W-:Y:S02]  /*bbd0*/  MOV R39, RZ ;  /* 0x000000ff00277202 */ /* 0x000fe40000000f00 */
[----:B------:R-:W-:-:S02]  /*bbe0*/  CS2R R46, SRZ ;  /* 0x00000000002e7805 */ /* 0x000fc4000001ff00 */
[----:B------:R-:W-:Y:S02]  /*bbf0*/  CS2R R44, SRZ ;  /* 0x00000000002c7805 */ /* 0x000fe4000001ff00 */
[----:B-1----:R-:W-:Y:S02]  /*bc00*/  CS2R R40, SRZ ;  /* 0x0000000000287805 */ /* 0x002fe4000001ff00 */
[----:B------:R-:W-:Y:S02]  /*bc10*/  CS2R R34, SRZ ;  /* 0x0000000000227805 */ /* 0x000fe4000001ff00 */
[----:B------:R-:W-:Y:S02]  /*bc20*/  CS2R R50, SRZ ;  /* 0x0000000000327805 */ /* 0x000fe4000001ff00 */
[----:B------:R-:W-:Y:S02]  /*bc30*/  CS2R R48, SRZ ;  /* 0x0000000000307805 */ /* 0x000fe4000001ff00 */
[----:B------:R-:W-:-:S02]  /*bc40*/  CS2R R32, SRZ ;  /* 0x0000000000207805 */ /* 0x000fc4000001ff00 */
[----:B------:R-:W-:Y:S02]  /*bc50*/  CS2R R30, SRZ ;  /* 0x00000000001e7805 */ /* 0x000fe4000001ff00 */
[----:B------:R-:W-:Y:S02]  /*bc60*/  CS2R R54, SRZ ;  /* 0x0000000000367805 */ /* 0x000fe4000001ff00 */
[----:B------:R-:W-:Y:S01]  /*bc70*/  CS2R R52, SRZ ;  /* 0x0000000000347805 */ /* 0x000fe2000001ff00 */
[----:B------:R-:W-:Y:S01]  /*bc80*/  IMAD.MOV.U32 R58, RZ, RZ, RZ ;  /* 0x000000ffff3a7224 */ /* 0x000fe200078e00ff */
        /* <DEDUP_REMOVED lines=15> */
[----:B------:R-:W-:Y:S01]  /*bd80*/  CS2R R104, SRZ ;  /* 0x0000000000687805 */ /* 0x000fe2000001ff00 */
[----:B------:R-:W-:Y:S02]  /*bd90*/  IMAD.MOV.U32 R102, RZ, RZ, RZ ;  /* 0x000000ffff667224 */ /* 0x000fe400078e00ff */
[----:B------:R-:W-:Y:S02]  /*bda0*/  IMAD.MOV.U32 R7, RZ, RZ, RZ ;  /* 0x000000ffff077224 */ /* 0x000fe400078e00ff */
[----:B------:R-:W-:Y:S01]  /*bdb0*/  IMAD.MOV.U32 R106, RZ, RZ, RZ ;  /* 0x000000ffff6a7224 */ /* 0x000fe200078e00ff */
[----:B------:R-:W-:Y:S06]  /*bdc0*/  @P0 BRA `(.L_x_578) ;  /* 0x00000000000c0947 */ /* 0x000fec0003800000 */
[----:B------:R-:W0:Y:S01]  /*bdd0*/  FENCE.VIEW.ASYNC.G ;  /* 0x00000000000073c6 */ /* 0x000e220000000100 */
[----:B------:R-:W-:Y:S05]  /*bde0*/  WARPSYNC.ALL ;  /* 0x0000000000007948 */ /* 0x000fea0003800000 */
[----:B0-----:R-:W-:Y:S06]  /*bdf0*/  BAR.ARV 0xc, 0x120 ;  /* 0x0304800000007b1d */ /* 0x001fec0000002000 */
.L_x_578:
[----:B------:R-:W-:Y:S01]  /*be00*/  MOV R103, RZ ;  /* 0x000000ff00677202 */ /* 0x000fe20000000f00 */
[----:B------:R-:W-:Y:S01]  /*be10*/  IMAD.MOV.U32 R6, RZ, RZ, RZ ;  /* 0x000000ffff067224 */ /* 0x000fe200078e00ff */
[----:B------:R-:W-:Y:S06]  /*be20*/  @!P2 BRA `(.L_x_579) ;  /* 0x00000100009ca947 */ /* 0x000fec0003800000 */
[----:B------:R-:W0:Y:S01]  /*be30*/  S2R R4, SR_TID.X ;  /* 0x0000000000047919 */ /* 0x000e220000002100 */
[----:B------:R-:W-:Y:S01]  /*be40*/  UMOV UR4, 0xffffffff ;  /* 0xffffffff00047882 */ /* 0x000fe20000000000 */
[----:B0-----:R-:W-:-:S05]  /*be50*/  VIADD R4, R4, 0xffffff80 ;  /* 0xffffff8004047836 */ /* 0x001fca0000000000 */
[----:B------:R-:W-:-:S04]  /*be60*/  SHF.R.S32.HI R33, RZ, 0x1f, R4 ;  /* 0x0000001fff217819 */ /* 0x000fc80000011404 */
[----:B------:R-:W-:-:S04]  /*be70*/  LEA.HI R80, R33, R4, RZ, 0x7 ;  /* 0x0000000421507211 */ /* 0x000fc800078f38ff */
[----:B------:R-:W-:Y:S01]  /*be80*/  SHF.R.S32.HI R13, RZ, 0x7, R80 ;  /* 0x00000007ff0d7819 */ /* 0x000fe20000011450 */
[----:B------:R-:W-:Y:S06]  /*be90*/  BRA.DIV UR4, `(.L_x_580) ;  /* 0x0000017e04487947 */ /* 0x000fec000b800000 */
[----:B------:R-:W0:Y:S04]  /*bea0*/  SHFL.IDX PT, R0, R13, RZ, 0x1f ;  /* 0x00001fff0d007589 */ /* 0x000e2800000e0000 */
[----:B0-----:R0:W-:Y:S02]  /*beb0*/  STL [R1+0x28], R0 ;  /* 0x0000280001007387 */ /* 0x0011e40000100800 */
.L_x_771:
[----:B0-----:R-:W2:Y:S04]  /*bec0*/  LDL R0, [R1+0x8c] ;  /* 0x00008c0001007983 */ /* 0x001ea80000100800 */
[----:B------:R-:W3:Y:S01]  /*bed0*/  LDL R3, [R1+0x28] ;  /* 0x0000280001037983 */ /* 0x000ee20000100800 */
[----:B--2---:R-:W-:Y:S02]  /*bee0*/  R2UR UR4, R0 ;  /* 0x00000000000472ca */ /* 0x004fe400000e0000 */
[----:B---3--:R-:W-:-:S04]  /*bef0*/  LEA.HI R0, R3, R3, RZ, 0x1 ;  /* 0x0000000303007211 */ /* 0x008fc800078f08ff */
[----:B------:R-:W-:-:S07]  /*bf00*/  LOP3.LUT R0, R0, 0x1e, RZ, 0xc0, !PT ;  /* 0x0000001e00007812 */ /* 0x000fce00078ec0ff */
[----:B------:R-:W-:Y:S01]  /*bf10*/  ULOP3.LUT UP0, URZ, UR4, 0x9f, URZ, 0xc0, !UPT ;  /* 0x0000009f043f7892 */ /* 0x000fe2000f80c03f */
[----:B------:R-:W-:-:S05]  /*bf20*/  IMAD.IADD R0, R3, 0x1, -R0 ;  /* 0x0000000103007824 */ /* 0x000fca00078e0a00 */
[----:B------:R-:W-:Y:S02]  /*bf30*/  PLOP3.LUT P0, PT, PT, PT, UP0, 0x80, 0x0 ;  /* 0x000000000000781c */ /* 0x000fe40003f0f008 */
[----:B------:R-:W-:-:S04]  /*bf40*/  LEA R0, R0, UR4, 0xd ;  /* 0x0000000400007c11 */ /* 0x000fc8000f8e68ff */
[----:B------:R-:W-:-:S04]  /*bf50*/  SHF.R.U32.HI R0, RZ, 0x4, R0 ;  /* 0x00000004ff007819 */ /* 0x000fc80000011600 */
[----:B------:R-:W-:-:S03]  /*bf60*/  LOP3.LUT R32, R0, 0x3fff, RZ, 0xc0, !PT ;  /* 0x00003fff00207812 */ /* 0x000fc600078ec0ff */
[----:B------:R-:W-:Y:S05]  /*bf70*/  @!P0 BRA `(.L_x_581) ;  /* 0x0000000000408947 */ /* 0x000fea0003800000 */
[----:B------:R-:W-:Y:S01]  /*bf80*/  MOV R0, 0x0 ;  /* 0x0000000000007802 */ /* 0x000fe20000000f00 */
[----:B------:R-:W-:Y:S01]  /*bf90*/  ULDC.64 UR4, c[0x4][0xa0] ;  /* 0x0100280000047ab9 */ /* 0x000fe20000000a00 */
[----:B------:R-:W-:Y:S01]  /*bfa0*/  ULDC.64 UR6, c[0x4][0xa8] ;  /* 0x01002a0000067ab9 */ /* 0x000fe20000000a00 */
[----:B------:R-:W-:Y:S01]  /*bfb0*/  IMAD.U32 R4, RZ, RZ, UR4 ;  /* 0x00000004ff047e24 */ /* 0x000fe2000f8e00ff */
[----:B-1----:R0:W1:Y:S01]  /*bfc0*/  LDC.64 R14, c[0x4][R0] ;  /* 0x01000000000e7b82 */ /* 0x0020620000000a00 */
[----:B------:R-:W-:Y:S01]  /*bfd0*/  MOV R5, UR5 ;  /* 0x0000000500057c02 */ /* 0x000fe20008000f00 */
[----:B------:R-:W-:Y:S01]  /*bfe0*/  ULDC.64 UR4, c[0x4][0x40] ;  /* 0x0100100000047ab9 */ /* 0x000fe20000000a00 */
[----:B------:R-:W-:Y:S01]  /*bff0*/  IMAD.U32 R6, RZ, RZ, UR6 ;  /* 0x00000006ff067e24 */ /* 0x000fe2000f8e00ff */
[----:B------:R-:W-:Y:S01]  /*c000*/  MOV R8, 0x70 ;  /* 0x0000007000087802 */ /* 0x000fe20000000f00 */
[----:B------:R-:W-:Y:S02]  /*c010*/  IMAD.U32 R7, RZ, RZ, UR7 ;  /* 0x00000007ff077e24 */ /* 0x000fe4000f8e00ff */
[----:B------:R-:W-:-:S02]  /*c020*/  IMAD.U32 R10, RZ, RZ, UR4 ;  /* 0x00000004ff0a7e24 */ /* 0x000fc4000f8e00ff */
[----:B------:R-:W-:Y:S02]  /*c030*/  IMAD.U32 R11, RZ, RZ, UR5 ;  /* 0x00000005ff0b7e24 */ /* 0x000fe4000f8e00ff */
[----:B------:R-:W-:Y:S02]  /*c040*/  IMAD.MOV.U32 R12, RZ, RZ, 0x1 ;  /* 0x00000001ff0c7424 */ /* 0x000fe400078e00ff */
[----:B0-----:R-:W-:-:S07]  /*c050*/  IMAD.MOV.U32 R13, RZ, RZ, RZ ;  /* 0x000000ffff0d7224 */ /* 0x001fce00078e00ff */
[----:B------:R-:W-:-:S07]  /*c060*/  LEPC R20, `(.L_x_581) ;  /* 0x000000001014794e */ /* 0x000fce0000000000 */
[----:B-1---5:R-:W-:Y:S05]  /*c070*/  CALL.ABS.NOINC R14 ;  /* 0x000000000e007343 */ /* 0x022fea0003c00000 */
.L_x_581:
[----:B------:R-:W-:Y:S02]  /*c080*/  ULDC UR4, c[0x0][0x3d4] ;  /* 0x0000f50000047ab9 */ /* 0x000fe40000000800 */
[----:B------:R-:W-:-:S13]  /*c090*/  ISETP.LT.AND P0, PT, RZ, UR4, PT ;  /* 0x00000004ff007c0c */ /* 0x000fda000bf01270 */
[----:B------:R-:W-:Y:S05]  /*c0a0*/  @P0 BRA `(.L_x_582) ;  /* 0x0000000000400947 */ /* 0x000fea0003800000 */
[----:B------:R-:W2:Y:S02]  /*c0b0*/  LDL R20, [R1+0x84] ;  /* 0x0000840001147983 */ /* 0x000ea40000100800 */
[----:B--2---:R-:W-:-:S04]  /*c0c0*/  LEA.HI R0, R20, R20, RZ, 0x1 ;  /* 0x0000001414007211 */ /* 0x004fc800078f08ff */
[----:B------:R-:W-:-:S05]  /*c0d0*/  LOP3.LUT R0, R0, 0xfffffffe, RZ, 0xc0, !PT ;  /* 0xfffffffe00007812 */ /* 0x000fca00078ec0ff */
[----:B------:R-:W-:-:S05]  /*c0e0*/  IMAD.IADD R0, R20, 0x1, -R0 ;  /* 0x0000000114007824 */ /* 0x000fca00078e0a00 */
[----:B------:R-:W-:-:S04]  /*c0f0*/  SHF.L.U32 R3, R0, 0x1f, RZ ;  /* 0x0000001f00037819 */ /* 0x000fc800000006ff */
[----:B------:R0:W2:Y:S03]  /*c100*/  SYNCS.PHASECHK.TRANS64.TRYWAIT P0, [R2+URZ+0x34800], R3 ;  /* 0x03480003020075a7 */ /* 0x0000a6000800017f */
[----:B--2---:R-:W-:Y:S05]  /*c110*/  @!P0 NANOSLEEP.SYNCS 0x989680 ;  /* 0x009896800000895d */ /* 0x004fea0003900000 */
[----:B------:R-:W2:Y:S01]  /*c120*/  @!P0 SYNCS.PHASECHK.TRANS64 P0, [R2+URZ+0x34800], R3 ;  /* 0x03480003020085a7 */ /* 0x000ea2000800007f */
[----:B------:R-:W-:Y:S04]  /*c130*/  BSSY B0, `(.L_x_583) ;  /* 0x0000006000007945 */ /* 0x000fe80003800000 */
[----:B--2---:R-:W-:Y:S05]  /*c140*/  @P0 BRA `(.L_x_584) ;  /* 0x0000000000100947 */ /* 0x004fea0003800000 */
.L_x_585:
[----:B--2---:R2:W3:Y:S02]  /*c150*/  SYNCS.PHASECHK.TRANS64.TRYWAIT P0, [R2+URZ+0x34800], R3 ;  /* 0x03480003020075a7 */ /* 0x0044e4000800017f */
[----:B---3--:R-:W-:Y:S05]  /*c160*/  @!P0 NANOSLEEP.SYNCS 0x989680 ;  /* 0x009896800000895d */ /* 0x008fea0003900000 */
[----:B------:R-:W3:Y:S02]  /*c170*/  @!P0 SYNCS.PHASECHK.TRANS64 P0, [R2+URZ+0x34800], R3 ;  /* 0x03480003020085a7 */ /* 0x000ee4000800007f */
[----:B---3--:R-:W-:Y:S05]  /*c180*/  @!P0 BRA `(.L_x_585) ;  /* 0xfffffffc00f08947 */ /* 0x008fea000383ffff */
.L_x_584:
[----:B------:R-:W-:Y:S05]  /*c190*/  BSYNC B0 ;  /* 0x0000000000007941 */ /* 0x000fea0003800000 */
.L_x_583:
[----:B------:R-:W-:Y:S05]  /*c1a0*/  BRA `(.L_x_586) ;  /* 0x0000003800847947 */ /* 0x000fea0003800000 */
.L_x_582:
[----:B------:R-:W2:Y:S01]  /*c1b0*/  LDL R38, [R1+0x8c] ;  /* 0x00008c0001267983 */ /* 0x000ea20000100800 */
[----:B-----5:R-:W-:Y:S01]  /*c1c0*/  SHF.R.S32.HI R0, RZ, 0x1f, R155 ;  /* 0x0000001fff007819 */ /* 0x020fe2000001149b */
[----:B------:R-:W-:Y:S01]  /*c1d0*/  ULDC.64 UR4, c[0x0][0x3d8] ;  /* 0x0000f60000047ab9 */ /* 0x000fe20000000a00 */
[----:B------:R-:W-:Y:S01]  /*c1e0*/  ULDC.64 UR6, c[0x0][0x3e8] ;  /* 0x0000fa0000067ab9 */ /* 0x000fe20000000a00 */
[----:B------:R-:W-:Y:S01]  /*c1f0*/  IMAD.WIDE.U32 R4, R155, UR4, RZ ;  /* 0x000000049b047c25 */ /* 0x000fe2000f8e00ff */
[----:B------:R-:W-:-:S03]  /*c200*/  SHF.R.S32.HI R10, RZ, 0x1f, R18 ;  /* 0x0000001fff0a7819 */ /* 0x000fc60000011412 */
[C---:B------:R-:W-:Y:S02]  /*c210*/  IMAD R6, R0.reuse, UR4, RZ ;  /* 0x0000000400067c24 */ /* 0x040fe4000f8e02ff */
[----:B------:R-:W-:Y:S02]  /*c220*/  IMAD R0, R0, UR6, RZ ;  /* 0x0000000600007c24 */ /* 0x000fe4000f8e02ff */
[C---:B------:R-:W-:Y:S01]  /*c230*/  IMAD R9, R155.reuse, UR5, R6 ;  /* 0x000000059b097c24 */ /* 0x040fe2000f8e0206 */
[----:B------:R-:W-:Y:S01]  /*c240*/  ULDC.64 UR4, c[0x0][0x3c8] ;  /* 0x0000f20000047ab9 */ /* 0x000fe20000000a00 */
[----:B------:R-:W-:Y:S01]  /*c250*/  IMAD R27, R155, UR7, R0 ;  /* 0x000000079b1b7c24 */ /* 0x000fe2000f8e0200 */
[----:B------:R-:W-:Y:S01]  /*c260*/  IADD3 R0, P0, R18, R4, RZ ;  /* 0x0000000412007210 */ /* 0x000fe20007f1e0ff */
[----:B------:R-:W-:Y:S01]  /*c270*/  IMAD.IADD R9, R9, 0x1, R5 ;  /* 0x0000000109097824 */ /* 0x000fe200078e0205 */
[----:B------:R-:W-:Y:S01]  /*c280*/  LEA R24, P1, R4, UR4, 0x1 ;  /* 0x0000000404187c11 */ /* 0x000fe2000f8208ff */
[----:B------:R-:W-:Y:S01]  /*c290*/  IMAD.WIDE.U32 R6, R155, UR6, RZ ;  /* 0x000000069b067c25 */ /* 0x000fe2000f8e00ff */
[----:B------:R-:W-:Y:S01]  /*c2a0*/  LEA R28, P2, R0, UR4, 0x1 ;  /* 0x00000004001c7c11 */ /* 0x000fe2000f8408ff */
[----:B------:R-:W-:Y:S01]  /*c2b0*/  ULDC.64 UR6, c[0x0][0x3e0] ;  /* 0x0000f80000067ab9 */ /* 0x000fe20000000a00 */
[----:B------:R-:W-:Y:S01]  /*c2c0*/  IADD3.X R3, R10, R9, RZ, P0, !PT ;  /* 0x000000090a037210 */ /* 0x000fe200007fe4ff */
[----:B------:R-:W-:Y:S01]  /*c2d0*/  IMAD.IADD R27, R27, 0x1, R7 ;  /* 0x000000011b1b7824 */ /* 0x000fe200078e0207 */
[----:B------:R-:W-:-:S02]  /*c2e0*/  LEA.HI.X R25, R4, UR5, R9, 0x1, P1 ;  /* 0x0000000504197c11 */ /* 0x000fc400088f0c09 */
[----:B------:R-:W-:Y:S02]  /*c2f0*/  LEA.HI.X R29, R0, UR5, R3, 0x1, P2 ;  /* 0x00000005001d7c11 */ /* 0x000fe400090f0c03 */
[----:B------:R-:W-:Y:S02]  /*c300*/  IADD3 R5, P0, R16, R4, RZ ;  /* 0x0000000410057210 */ /* 0x000fe40007f1e0ff */
[-C--:B------:R-:W-:Y:S02]  /*c310*/  IADD3 R8, P4, R18, R6.reuse, RZ ;  /* 0x0000000612087210 */ /* 0x080fe40007f9e0ff */
[----:B------:R-:W-:Y:S01]  /*c320*/  IADD3 R0, P3, R16, R6, RZ ;  /* 0x0000000610007210 */ /* 0x000fe20007f7e0ff */
[C---:B------:R-:W-:Y:S01]  /*c330*/  IMAD.X R4, R17.reuse, 0x1, R9, P0 ;  /* 0x0000000111047824 */ /* 0x040fe200000e0609 */
[----:B------:R-:W-:Y:S01]  /*c340*/  LEA R26, P2, R6, UR6, 0x1 ;  /* 0x00000006061a7c11 */ /* 0x000fe2000f8408ff */
[--C-:B------:R-:W-:Y:S01]  /*c350*/  IMAD.X R7, R10, 0x1, R27.reuse, P4 ;  /* 0x000000010a077824 */ /* 0x100fe200020e061b */
[----:B------:R-:W-:Y:S01]  /*c360*/  LEA R30, P5, R8, UR6, 0x1 ;  /* 0x00000006081e7c11 */ /* 0x000fe2000f8a08ff */
[----:B------:R-:W-:Y:S01]  /*c370*/  IMAD.X R3, R17, 0x1, R27, P3 ;  /* 0x0000000111037824 */ /* 0x000fe200018e061b */
[----:B------:R-:W-:-:S02]  /*c380*/  LEA R34, P4, R5, UR4, 0x1 ;  /* 0x0000000405227c11 */ /* 0x000fc4000f8808ff */
[----:B------:R-:W-:Y:S02]  /*c390*/  LEA R36, P0, R0, UR6, 0x1 ;  /* 0x0000000600247c11 */ /* 0x000fe4000f8008ff */
[----:B------:R-:W-:Y:S02]  /*c3a0*/  LEA.HI.X R31, R8, UR7, R7, 0x1, P5 ;  /* 0x00000007081f7c11 */ /* 0x000fe4000a8f0c07 */
[----:B------:R-:W-:Y:S02]  /*c3b0*/  LEA.HI.X R27, R6, UR7, R27, 0x1, P2 ;  /* 0x00000007061b7c11 */ /* 0x000fe400090f0c1b */
[----:B------:R-:W-:Y:S02]  /*c3c0*/  LEA.HI.X R35, R5, UR5, R4, 0x1, P4 ;  /* 0x0000000505237c11 */ /* 0x000fe4000a0f0c04 */
[----:B------:R-:W-:Y:S02]  /*c3d0*/  LEA.HI.X R37, R0, UR7, R3, 0x1, P0 ;  /* 0x0000000700257c11 */ /* 0x000fe400080f0c03 */
[----:B--2---:R-:W-:-:S13]  /*c3e0*/  R2UR UR8, R38 ;  /* 0x00000000260872ca */ /* 0x004fda00000e0000 */
[----:B------:R-:W-:-:S06]  /*c3f0*/  ULOP3.LUT UP0, URZ, UR8, 0x3ff, URZ, 0xc0, !UPT ;  /* 0x000003ff083f7892 */ /* 0x000fcc000f80c03f */
[----:B------:R-:W-:-:S13]  /*c400*/  PLOP3.LUT P1, PT, PT, PT, UP0, 0x80, 0x0 ;  /* 0x000000000000781c */ /* 0x000fda0003f2f008 */
[----:B------:R-:W-:Y:S05]  /*c410*/  @!P1 BRA `(.L_x_587) ;  /* 0x0000000000409947 */ /* 0x000fea0003800000 */
[----:B------:R-:W-:Y:S01]  /*c420*/  MOV R0, 0x0 ;  /* 0x0000000000007802 */ /* 0x000fe20000000f00 */
[----:B------:R-:W-:Y:S01]  /*c430*/  ULDC.64 UR4, c[0x4][0xa0] ;  /* 0x0100280000047ab9 */ /* 0x000fe20000000a00 */
[----:B------:R-:W-:Y:S01]  /*c440*/  ULDC.64 UR6, c[0x4][0xa8] ;  /* 0x01002a0000067ab9 */ /* 0x000fe20000000a00 */
[----:B------:R-:W-:Y:S01]  /*c450*/  MOV R4, UR4 ;  /* 0x0000000400047c02 */ /* 0x000fe20008000f00 */
[----:B-1----:R0:W1:Y:S01]  /*c460*/  LDC.64 R14, c[0x4][R0] ;  /* 0x01000000000e7b82 */ /* 0x0020620000000a00 */
[----:B------:R-:W-:Y:S01]  /*c470*/  IMAD.U32 R5, RZ, RZ, UR5 ;  /* 0x00000005ff057e24 */ /* 0x000fe2000f8e00ff */
[----:B------:R-:W-:Y:S01]  /*c480*/  ULDC.64 UR4, c[0x4][0x20] ;  /* 0x0100080000047ab9 */ /* 0x000fe20000000a00 */
[----:B------:R-:W-:Y:S01]  /*c490*/  IMAD.U32 R6, RZ, RZ, UR6 ;  /* 0x00000006ff067e24 */ /* 0x000fe2000f8e00ff */
[----:B------:R-:W-:Y:S01]  /*c4a0*/  MOV R11, UR5 ;  /* 0x00000005000b7c02 */ /* 0x000fe20008000f00 */
[----:B------:R-:W-:Y:S02]  /*c4b0*/  IMAD.U32 R7, RZ, RZ, UR7 ;  /* 0x00000007ff077e24 */ /* 0x000fe4000f8e00ff */
[----:B------:R-:W-:-:S02]  /*c4c0*/  IMAD.U32 R10, RZ, RZ, UR4 ;  /* 0x00000004ff0a7e24 */ /* 0x000fc4000f8e00ff */
[----:B------:R-:W-:Y:S02]  /*c4d0*/  IMAD.MOV.U32 R8, RZ, RZ, 0x70 ;  /* 0x00000070ff087424 */ /* 0x000fe400078e00ff */
[----:B------:R-:W-:Y:S02]  /*c4e0*/  IMAD.MOV.U32 R12, RZ, RZ, 0x1 ;  /* 0x00000001ff0c7424 */ /* 0x000fe400078e00ff */
[----:B0-----:R-:W-:-:S07]  /*c4f0*/  IMAD.MOV.U32 R13, RZ, RZ, RZ ;  /* 0x000000ffff0d7224 */ /* 0x001fce00078e00ff */
[----:B------:R-:W-:-:S07]  /*c500*/  LEPC R20, `(.L_x_587) ;  /* 0x000000001014794e */ /* 0x000fce0000000000 */
[----:B-1----:R-:W-:Y:S05]  /*c510*/  CALL.ABS.NOINC R14 ;  /* 0x000000000e007343 */ /* 0x002fea0003c00000 */
.L_x_587:
[----:B------:R-:W2:Y:S01]  /*c520*/  LDL R20, [R1+0x60] ;  /* 0x0000600001147983 */ /* 0x000ea20000100800 */
[----:B------:R-:W-:Y:S01]  /*c530*/  ULDC.U8 UR4, c[0x0][0x3f0] ;  /* 0x0000fc0000047ab9 */ /* 0x000fe20000000000 */
[----:B------:R-:W-:Y:S01]  /*c540*/  R2UR UR5, R38 ;  /* 0x00000000260572ca */ /* 0x000fe200000e0000 */
[----:B------:R-:W-:Y:S01]  /*c550*/  BSSY B0, `(.L_x_588) ;  /* 0x000035e000007945 */ /* 0x000fe20003800000 */
[----:B------:R-:W-:-:S11]  /*c560*/  ISETP.NE.AND P0, PT, RZ, UR4, PT ;  /* 0x00000004ff007c0c */ /* 0x000fd6000bf05270 */
[----:B--2---:R-:W-:Y:S02]  /*c570*/  LEA R0, R20, UR5, 0x1 ;  /* 0x0000000514007c11 */ /* 0x004fe4000f8e08ff */
[----:B------:R-:W-:Y:S05]  /*c580*/  @!P0 BRA `(.L_x_589) ;  /* 0x0000001800648947 */ /* 0x000fea0003800000 */
[----:B------:R-:W2:Y:S01]  /*c590*/  LDL R20, [R1+0x84] ;  /* 0x0000840001147983 */ /* 0x000ea20000100800 */
[----:B------:R-:W-:Y:S01]  /*c5a0*/  IMAD R3, R157, -0x80, R160 ;  /* 0xffffff809d037824 */ /* 0x000fe200078e02a0 */
[----:B------:R-:W-:Y:S01]  /*c5b0*/  BSSY B1, `(.L_x_590) ;  /* 0x0000018000017945 */ /* 0x000fe20003800000 */
[----:B------:R-:W-:Y:S02]  /*c5c0*/  CS2R R6, SRZ ;  /* 0x0000000000067805 */ /* 0x000fe4000001ff00 */
[----:B------:R-:W-:Y:S02]  /*c5d0*/  CS2R R8, SRZ ;  /* 0x0000000000087805 */ /* 0x000fe4000001ff00 */
[----:B------:R-:W-:-:S04]  /*c5e0*/  VIMNMX R3, R3, 0x80, PT ;  /* 0x0000008003037848 */ /* 0x000fc80003fe0100 */
[----:B------:R-:W-:Y:S02]  /*c5f0*/  ISETP.GE.AND P1, PT, R22, R3, PT ;  /* 0x000000031600720c */ /* 0x000fe40003f26270 */
[----:B--2---:R-:W-:-:S04]  /*c600*/  LEA.HI R4, R20, R20, RZ, 0x1 ;  /* 0x0000001414047211 */ /* 0x004fc800078f08ff */
[----:B------:R-:W-:-:S05]  /*c610*/  LOP3.LUT R4, R4, 0xfffffffe, RZ, 0xc0, !PT ;  /* 0xfffffffe04047812 */ /* 0x000fca00078ec0ff */
[----:B------:R-:W-:Y:S01]  /*c620*/  IMAD.IADD R33, R20, 0x1, -R4 ;  /* 0x0000000114217824 */ /* 0x000fe200078e0a04 */
[----:B------:R-:W-:Y:S02]  /*c630*/  CS2R R4, SRZ ;  /* 0x0000000000047805 */ /* 0x000fe4000001ff00 */
[----:B------:R-:W-:Y:S02]  /*c640*/  CS2R R20, SRZ ;  /* 0x0000000000147805 */ /* 0x000fe4000001ff00 */
[----:B------:R-:W-:Y:S01]  /*c650*/  SHF.L.U32 R33, R33, 0x1f, RZ ;  /* 0x0000001f21217819 */ /* 0x000fe200000006ff */
[----:B------:R-:W-:Y:S06]  /*c660*/  @P1 BRA `(.L_x_591) ;  /* 0x0000000000301947 */ /* 0x000fec0003800000 */
[----:B------:R-:W-:Y:S01]  /*c670*/  ULDC UR4, c[0x0][0x3d4] ;  /* 0x0000f50000047ab9 */ /* 0x000fe20000000800 */
[----:B------:R-:W-:Y:S02]  /*c680*/  CS2R R8, SRZ ;  /* 0x0000000000087805 */ /* 0x000fe4000001ff00 */
[----:B------:R-:W-:Y:S02]  /*c690*/  ISETP.GE.AND P0, PT, R18, UR4, PT ;  /* 0x0000000412007c0c */ /* 0x000fe4000bf06270 */
[----:B------:R-:W-:Y:S02]  /*c6a0*/  CS2R R20, SRZ ;  /* 0x0000000000147805 */ /* 0x000fe4000001ff00 */
[----:B------:R-:W-:Y:S02]  /*c6b0*/  ISETP.GE.AND P2, PT, R221, UR4, PT ;  /* 0x00000004dd007c0c */ /* 0x000fe4000bf46270 */
[----:B------:R-:W-:Y:S02]  /*c6c0*/  CS2R R4, SRZ ;  /* 0x0000000000047805 */ /* 0x000fe4000001ff00 */
[----:B------:R-:W-:Y:S01]  /*c6d0*/  CS2R R6, SRZ ;  /* 0x0000000000067805 */ /* 0x000fe2000001ff00 */
[----:B------:R-:W-:-:S04]  /*c6e0*/  ULDC.64 UR6, c[0x0][0x208] ;  /* 0x0000820000067ab9 */ /* 0x000fc80000000a00 */
[----:B------:R0:W5:Y:S04]  /*c6f0*/  @!P0 LDG.E.64 R8, desc[UR6][R28.64] ;  /* 0x000000061c088981 */ /* 0x000168000c1e1b00 */
[----:B------:R0:W5:Y:S04]  /*c700*/  @!P2 LDG.E.64 R20, desc[UR6][R28.64+0x40] ;  /* 0x000040061c14a981 */ /* 0x000168000c1e1b00 */
[----:B------:R0:W5:Y:S04]  /*c710*/  @!P0 LDG.E.64 R4, desc[UR6][R30.64] ;  /* 0x000000061e048981 */ /* 0x000168000c1e1b00 */
[----:B------:R0:W5:Y:S02]  /*c720*/  @!P2 LDG.E.64 R6, desc[UR6][R30.64+0x40] ;  /* 0x000040061e06a981 */ /* 0x000164000c1e1b00 */
.L_x_591:
[----:B------:R-:W-:Y:S05]  /*c730*/  BSYNC B1 ;  /* 0x0000000000017941 */ /* 0x000fea0003800000 */
.L_x_590:
[----:B------:R-:W-:-:S03]  /*c740*/  UMOV UR4, 0xffffffff ;  /* 0xffffffff00047882 */ /* 0x000fc60000000000 */
[----:B------:R-:W-:Y:S05]  /*c750*/  BRA.DIV UR4, `(.L_x_592) ;  /* 0x0000017604407947 */ /* 0x000fea000b800000 */
.L_x_774:
[----:B------:R-:W-:-:S03]  /*c760*/  UMOV UR4, 0xffffffff ;  /* 0xffffffff00047882 */ /* 0x000fc60000000000 */
[----:B------:R-:W-:Y:S05]  /*c770*/  BRA.DIV UR4, `(.L_x_593) ;  /* 0x0000017604607947 */ /* 0x000fea000b800000 */
.L_x_777:
[----:B------:R-:W-:-:S03]  /*c780*/  UMOV UR4, 0xffffffff ;  /* 0xffffffff00047882 */ /* 0x000fc60000000000 */
[----:B------:R-:W-:Y:S05]  /*c790*/  BRA.DIV UR4, `(.L_x_594) ;  /* 0x0000017604807947 */ /* 0x000fea000b800000 */
.L_x_780:
[----:B------:R-:W-:-:S03]  /*c7a0*/  UMOV UR4, 0xffffffff ;  /* 0xffffffff00047882 */ /* 0x000fc60000000000 */
[----:B------:R-:W-:Y:S05]  /*c7b0*/  BRA.DIV UR4, `(.L_x_595) ;  /* 0x0000017604a07947 */ /* 0x000fea000b800000 */
.L_x_783:
[----:B------:R-:W2:Y:S01]  /*c7c0*/  SYNCS.PHASECHK.TRANS64.TRYWAIT P0, [R2+URZ+0x34800], R33 ;  /* 0x03480021020075a7 */ /* 0x000ea2000800017f */
[----:B-----5:R-:W-:Y:S01]  /*c7d0*/  MOV R12, R8 ;  /* 0x00000008000c7202 */ /* 0x020fe20000000f00 */
[--C-:B------:R-:W-:Y:S01]  /*c7e0*/  IMAD.MOV.U32 R11, RZ, RZ, R9.reuse ;  /* 0x000000ffff0b7224 */ /* 0x100fe200078e0009 */
[--C-:B------:R-:W-:Y:S01]  /*c7f0*/  SHF.R.U64 R13, R8, 0x10, R9.reuse ;  /* 0x00000010080d7819 */ /* 0x100fe20000001209 */
[----:B------:R-:W-:Y:S01]  /*c800*/  IMAD.MOV.U32 R8, RZ, RZ, R20 ;  /* 0x000000ffff087224 */ /* 0x000fe200078e0014 */
[----:B------:R-:W-:Y:S01]  /*c810*/  SHF.R.U32.HI R15, RZ, 0x10, R9 ;  /* 0x00000010ff0f7819 */ /* 0x000fe20000011609 */
[----:B------:R-:W-:Y:S01]  /*c820*/  IMAD.MOV.U32 R9, RZ, RZ, R21 ;  /* 0x000000ffff097224 */ /* 0x000fe200078e0015 */
[----:B------:R-:W-:Y:S01]  /*c830*/  MOV R10, R5 ;  /* 0x00000005000a7202 */ /* 0x000fe20000000f00 */
[----:B-1----:R-:W-:Y:S01]  /*c840*/  IMAD.MOV.U32 R14, RZ, RZ, R4 ;  /* 0x000000ffff0e7224 */ /* 0x002fe200078e0004 */
[--C-:B------:R-:W-:Y:S01]  /*c850*/  SHF.R.U64 R24, R4, 0x10, R5.reuse ;  /* 0x0000001004187819 */ /* 0x100fe20000001205 */
[----:B------:R-:W-:Y:S01]  /*c860*/  IMAD.MOV.U32 R4, RZ, RZ, R6 ;  /* 0x000000ffff047224 */ /* 0x000fe200078e0006 */
[----:B------:R-:W-:Y:S01]  /*c870*/  SHF.R.U32.HI R25, RZ, 0x10, R5 ;  /* 0x00000010ff197819 */ /* 0x000fe20000011605 */
[----:B------:R-:W-:Y:S01]  /*c880*/  IMAD.MOV.U32 R5, RZ, RZ, R7 ;  /* 0x000000ffff057224 */ /* 0x000fe200078e0007 */
[--C-:B------:R-:W-:Y:S01]  /*c890*/  SHF.R.U64 R20, R20, 0x10, R21.reuse ;  /* 0x0000001014147819 */ /* 0x100fe20000001215 */
[----:B------:R-:W-:Y:S01]  /*c8a0*/  BSSY B1, `(.L_x_596) ;  /* 0x000000c000017945 */ /* 0x000fe20003800000 */
[----:B------:R-:W-:-:S02]  /*c8b0*/  SHF.R.U32.HI R21, RZ, 0x10, R21 ;  /* 0x00000010ff157819 */ /* 0x000fc40000011615 */
[----:B------:R-:W-:Y:S02]  /*c8c0*/  SHF.R.U64 R6, R6, 0x10, R7 ;  /* 0x0000001006067819 */ /* 0x000fe40000001207 */
[----:B------:R-:W-:Y:S02]  /*c8d0*/  PRMT R13, R13, 0x5410, R15 ;  /* 0x000054100d0d7816 */ /* 0x000fe4000000000f */
[----:B------:R-:W-:Y:S02]  /*c8e0*/  PRMT R8, R8, 0x5410, R9 ;  /* 0x0000541008087816 */ /* 0x000fe40000000009 */
[----:B------:R-:W-:Y:S02]  /*c8f0*/  PRMT R14, R14, 0x5410, R10 ;  /* 0x000054100e0e7816 */ /* 0x000fe4000000000a */
[----:B------:R-:W-:Y:S02]  /*c900*/  SHF.R.U32.HI R7, RZ, 0x10, R7 ;  /* 0x00000010ff077819 */ /* 0x000fe40000011607 */
[----:B------:R-:W-:-:S02]  /*c910*/  PRMT R12, R12, 0x5410, R11 ;  /* 0x000054100c0c7816 */ /* 0x000fc4000000000b */
[----:B------:R-:W-:Y:S02]  /*c920*/  PRMT R9, R20, 0x5410, R21 ;  /* 0x0000541014097816 */ /* 0x000fe40000000015 */
[----:B------:R-:W-:Y:S02]  /*c930*/  PRMT R15, R24, 0x5410, R25 ;  /* 0x00005410180f7816 */ /* 0x000fe40000000019 */
[----:B------:R-:W-:Y:S01]  /*c940*/  PRMT R10, R4, 0x5410, R5 ;  /* 0x00005410040a7816 */ /* 0x000fe20000000005 */
[----:B--2---:R-:W-:Y:S06]  /*c950*/  @!P0 BRA `(.L_x_597) ;  /* 0x0000017400608947 */ /* 0x004fec0003800000 */
.L_x_784:
[----:B------:R-:W-:Y:S05]  /*c960*/  BSYNC B1 ;  /* 0x0000000000017941 */ /* 0x000fea0003800000 */
.L_x_596:
[----:B------:R-:W-:Y:S01]  /*c970*/  BSSY B1, `(.L_x_598) ;  /* 0x0000056000017945 */ /* 0x000fe20003800000 */
[----:B------:R-:W-:-:S03]  /*c980*/  PRMT R11, R6, 0x5410, R7 ;  /* 0x00005410060b7816 */ /* 0x000fc60000000007 */
[----:B------:R-:W-:Y:S05]  /*c990*/  @P1 BRA `(.L_x_599) ;  /* 0x00000004004c1947 */ /* 0x000fea0003800000 */
[----:B------:R-:W2:Y:S01]  /*c9a0*/  LDC R4, c[0x0][0x3d4] ;  /* 0x0000f500ff047b82 */ /* 0x000ea20000000800 */
[----:B------:R-:W-:Y:S01]  /*c9b0*/  BSSY B2, `(.L_x_600) ;  /* 0x000002a000027945 */ /* 0x000fe20003800000 */
[-C--:B--2---:R-:W-:Y:S02]  /*c9c0*/  ISETP.GE.AND P0, PT, R18, R4.reuse, PT ;  /* 0x000000041200720c */ /* 0x084fe40003f06270 */
[----:B------:R-:W-:-:S11]  /*c9d0*/  ISETP.GE.AND P1, PT, R221, R4, PT ;  /* 0x00000004dd00720c */ /* 0x000fd60003f26270 */
[----:B------:R-:W-:Y:S05]  /*c9e0*/  @P0 BRA `(.L_x_601) ;  /* 0x0000000000980947 */ /* 0x000fea0003800000 */
[----:B------:R-:W2:Y:S01]  /*c9f0*/  LDS.128 R4, [R0] ;  /* 0x0000000000047984 */ /* 0x000ea20000000c00 */
[----:B0-----:R-:W-:Y:S02]  /*ca00*/  HADD2.F32 R29, -RZ, R14.H0_H0 ;  /* 0x2000000eff1d7230 */ /* 0x001fe40000004100 */
[----:B------:R-:W-:Y:S02]  /*ca10*/  HADD2.F32 R27, -RZ, R12.H0_H0 ;  /* 0x2000000cff1b7230 */ /* 0x000fe40000004100 */
[----:B------:R-:W-:Y:S02]  /*ca20*/  HADD2.F32 R26, -RZ, R13.H0_H0 ;  /* 0x2000000dff1a7230 */ /* 0x000fe40000004100 */
[----:B------:R-:W-:Y:S02]  /*ca30*/  HADD2.F32 R28, -RZ, R15.H0_H0 ;  /* 0x2000000fff1c7230 */ /* 0x000fe40000004100 */
[--C-:B--2---:R-:W-:Y:S02]  /*ca40*/  HADD2.F32 R20, -RZ, R4.reuse.H0_H0 ;  /* 0x20000004ff147230 */ /* 0x104fe40000004100 */
[----:B------:R-:W-:-:S02]  /*ca50*/  HADD2.F32 R4, -RZ, R4.H1_H1 ;  /* 0x30000004ff047230 */ /* 0x000fc40000004100 */
[--C-:B------:R-:W-:Y:S02]  /*ca60*/  HADD2.F32 R21, -RZ, R5.reuse.H0_H0 ;  /* 0x20000005ff157230 */ /* 0x100fe40000004100 */
[----:B------:R-:W-:Y:S02]  /*ca70*/  HADD2.F32 R5, -RZ, R5.H1_H1 ;  /* 0x30000005ff057230 */ /* 0x000fe40000004100 */
[C---:B------:R-:W-:Y:S01]  /*ca80*/  FMUL.FTZ R31, R4.reuse, R29 ;  /* 0x0000001d041f7220 */ /* 0x040fe20000410000 */
[-C--:B------:R-:W-:Y:S01]  /*ca90*/  FMUL.FTZ R4, R4, R27.reuse ;  /* 0x0000001b04047220 */ /* 0x080fe20000410000 */
[--C-:B------:R-:W-:Y:S02]  /*caa0*/  HADD2.F32 R24, -RZ, R6.reuse.H0_H0 ;  /* 0x20000006ff187230 */ /* 0x100fe40000004100 */
[----:B------:R-:W-:Y:S02]  /*cab0*/  HADD2.F32 R25, -RZ, R7.H0_H0 ;  /* 0x20000007ff197230 */ /* 0x000fe40000004100 */
[C---:B------:R-:W-:Y:S01]  /*cac0*/  FMUL.FTZ R34, R5.reuse, R28 ;  /* 0x0000001c05227220 */ /* 0x040fe20000410000 */
[C---:B------:R-:W-:Y:S01]  /*cad0*/  FFMA.FTZ R31, R20.reuse, R27, -R31 ;  /* 0x0000001b141f7223 */ /* 0x040fe2000001081f */
[----:B------:R-:W-:Y:S01]  /*cae0*/  FFMA.FTZ R30, R20, R29, R4 ;  /* 0x0000001d141e7223 */ /* 0x000fe20000010004 */
[----:B------:R-:W-:Y:S01]  /*caf0*/  FMUL.FTZ R36, R5, R26 ;  /* 0x0000001a05247220 */ /* 0x000fe20000410000 */
[----:B------:R-:W-:-:S02]  /*cb00*/  HADD2.F32 R6, -RZ, R6.H1_H1 ;  /* 0x30000006ff067230 */ /* 0x000fc40000004100 */
[C---:B------:R-:W-:Y:S01]  /*cb10*/  FFMA.FTZ R34, R21.reuse, R26, -R34 ;  /* 0x0000001a15227223 */ /* 0x040fe20000010822 */
[----:B------:R-:W-:Y:S02]  /*cb20*/  HADD2.F32 R7, -RZ, R7.H1_H1 ;  /* 0x30000007ff077230 */ /* 0x000fe40000004100 */
[----:B------:R-:W-:Y:S01]  /*cb30*/  FFMA.FTZ R21, R21, R28, R36 ;  /* 0x0000001c15157223 */ /* 0x000fe20000010024 */
[----:B------:R-:W-:Y:S02]  /*cb40*/  HADD2.F32 R27, -RZ, R14.H1_H1 ;  /* 0x3000000eff1b7230 */ /* 0x000fe40000004100 */
[----:B------:R-:W-:Y:S02]  /*cb50*/  HADD2.F32 R5, -RZ, R12.H1_H1 ;  /* 0x3000000cff057230 */ /* 0x000fe40000004100 */
[----:B------:R-:W-:Y:S02]  /*cb60*/  HADD2.F32 R20, -RZ, R15.H1_H1 ;  /* 0x3000000fff147230 */ /* 0x000fe40000004100 */
[----:B------:R-:W-:Y:S01]  /*cb70*/  FMUL.FTZ R29, R6, R27 ;  /* 0x0000001b061d7220 */ /* 0x000fe20000410000 */
[----:B------:R-:W-:-:S02]  /*cb80*/  HADD2.F32 R4, -RZ, R13.H1_H1 ;  /* 0x3000000dff047230 */ /* 0x000fc40000004100 */
[-C--:B------:R-:W-:Y:S01]  /*cb90*/  FMUL.FTZ R26, R6, R5.reuse ;  /* 0x00000005061a7220 */ /* 0x080fe20000410000 */
[C---:B------:R-:W-:Y:S01]  /*cba0*/  FMUL.FTZ R28, R7.reuse, R20 ;  /* 0x00000014071c7220 */ /* 0x040fe20000410000 */
[C---:B------:R-:W-:Y:S01]  /*cbb0*/  FFMA.FTZ R6, R24.reuse, R5, -R29 ;  /* 0x0000000518067223 */ /* 0x040fe2000001081d */
[-C--:B-1----:R-:W-:Y:S01]  /*cbc0*/  FMUL.FTZ R33, R7, R4.reuse ;  /* 0x0000000407217220 */ /* 0x082fe20000410000 */
[----:B------:R-:W-:Y:S01]  /*cbd0*/  FFMA.FTZ R27, R24, R27, R26 ;  /* 0x0000001b181b7223 */ /* 0x000fe2000001001a */
[C---:B------:R-:W-:Y:S01]  /*cbe0*/  FFMA.FTZ R7, R25.reuse, R4, -R28 ;  /* 0x0000000419077223 */ /* 0x040fe2000001081c */
[----:B------:R-:W-:Y:S01]  /*cbf0*/  F2FP.F16.F32.PACK_AB R4, R30, R31 ;  /* 0x0000001f1e04723e */ /* 0x000fe200000000ff */
[----:B------:R-:W-:Y:S01]  /*cc00*/  FFMA.FTZ R20, R25, R20, R33 ;  /* 0x0000001419147223 */ /* 0x000fe20000010021 */
[----:B------:R-:W-:Y:S02]  /*cc10*/  F2FP.F16.F32.PACK_AB R5, R21, R34 ;  /* 0x000000221505723e */ /* 0x000fe400000000ff */
[----:B------:R-:W-:-:S02]  /*cc20*/  F2FP.F16.F32.PACK_AB R6, R27, R6 ;  /* 0x000000061b06723e */ /* 0x000fc400000000ff */
[----:B------:R-:W-:-:S05]  /*cc30*/  F2FP.F16.F32.PACK_AB R7, R20, R7 ;  /* 0x000000071407723e */ /* 0x000fca00000000ff */
[----:B------:R2:W-:Y:S02]  /*cc40*/  STS.128 [R0], R4 ;  /* 0x0000000400007388 */ /* 0x0005e40000000c00 */
.L_x_601:
[----:B------:R-:W-:Y:S05]  /*cc50*/  BSYNC B2 ;  /* 0x0000000000027941 */ /* 0x000fea0003800000 */
.L_x_600:
[----:B------:R-:W-:Y:S05]  /*cc60*/  @P1 BRA `(.L_x_599) ;  /* 0x0000000000981947 */ /* 0x000fea0003800000 */
[----:B--2---:R-:W2:Y:S01]  /*cc70*/  LDS.128 R4, [R0+0x4000] ;  /* 0x0040000000047984 */ /* 0x004ea20000000c00 */
        /* <DEDUP_REMOVED lines=36> */
[----:B------:R3:W-:Y:S02]  /*cec0*/  STS.128 [R0+0x4000], R4 ;  /* 0x0040000400007388 */ /* 0x0007e40000000c00 */
.L_x_599:
[----:B------:R-:W-:Y:S05]  /*ced0*/  BSYNC B1 ;  /* 0x0000000000017941 */ /* 0x000fea0003800000 */
.L_x_598:
[----:B------:R-:W-:Y:S01]  /*cee0*/  ISETP.GE.AND P0, PT, R223, R3, PT ;  /* 0x00000003df00720c */ /* 0x000fe20003f06270 */
[----:B------:R-:W-:-:S12]  /*cef0*/  BSSY B1, `(.L_x_602) ;  /* 0x0000055000017945 */ /* 0x000fd80003800000 */
[----:B------:R-:W-:Y:S05]  /*cf00*/  @P0 BRA `(.L_x_603) ;  /* 0x00000004004c0947 */ /* 0x000fea0003800000 */
[----:B--23--:R-:W2:Y:S01]  /*cf10*/  LDC R4, c[0x0][0x3d4] ;  /* 0x0000f500ff047b82 */ /* 0x00cea20000000800 */
[----:B------:R-:W-:Y:S01]  /*cf20*/  BSSY B2, `(.L_x_604) ;  /* 0x000002a000027945 */ /* 0x000fe20003800000 */
[-C--:B--2---:R-:W-:Y:S02]  /*cf30*/  ISETP.GE.AND P0, PT, R18, R4.reuse, PT ;  /* 0x000000041200720c */ /* 0x084fe40003f06270 */
[----:B------:R-:W-:-:S11]  /*cf40*/  ISETP.GE.AND P1, PT, R221, R4, PT ;  /* 0x00000004dd00720c */ /* 0x000fd60003f26270 */
[----:B------:R-:W-:Y:S05]  /*cf50*/  @P0 BRA `(.L_x_605) ;  /* 0x0000000000980947 */ /* 0x000fea0003800000 */
[----:B------:R-:W2:Y:S01]  /*cf60*/  LDS.128 R4, [R0+0x1000] ;  /* 0x0010000000047984 */ /* 0x000ea20000000c00 */
[----:B0-----:R-:W-:Y:S02]  /*cf70*/  HADD2.F32 R28, -RZ, R12.H0_H0 ;  /* 0x2000000cff1c7230 */ /* 0x001fe40000004100 */
[--C-:B------:R-:W-:Y:S02]  /*cf80*/  HADD2.F32 R30, -RZ, R14.reuse.H0_H0 ;  /* 0x2000000eff1e7230 */ /* 0x100fe40000004100 */
[----:B-1----:R-:W-:Y:S02]  /*cf90*/  HADD2.F32 R33, -RZ, R15.H0_H0 ;  /* 0x2000000fff217230 */ /* 0x002fe40000004100 */
[----:B------:R-:W-:Y:S02]  /*cfa0*/  HADD2.F32 R31, -RZ, R13.H0_H0 ;  /* 0x2000000dff1f7230 */ /* 0x000fe40000004100 */
[----:B------:R-:W-:Y:S02]  /*cfb0*/  HADD2.F32 R34, -RZ, R14.H1_H1 ;  /* 0x3000000eff227230 */ /* 0x000fe40000004100 */
[----:B------:R-:W-:-:S02]  /*cfc0*/  HADD2.F32 R35, -RZ, R15.H1_H1 ;  /* 0x3000000fff237230 */ /* 0x000fc40000004100 */
[--C-:B--2---:R-:W-:Y:S02]  /*cfd0*/  HADD2.F32 R20, -RZ, R4.reuse.H0_H0 ;  /* 0x20000004ff147230 */ /* 0x104fe40000004100 */
[----:B------:R-:W-:Y:S02]  /*cfe0*/  HADD2.F32 R4, -RZ, R4.H1_H1 ;  /* 0x30000004ff047230 */ /* 0x000fe40000004100 */
[--C-:B------:R-:W-:Y:S02]  /*cff0*/  HADD2.F32 R21, -RZ, R5.reuse.H0_H0 ;  /* 0x20000005ff157230 */ /* 0x100fe40000004100 */
[----:B------:R-:W-:Y:S02]  /*d000*/  HADD2.F32 R5, -RZ, R5.H1_H1 ;  /* 0x30000005ff057230 */ /* 0x000fe40000004100 */
[-C--:B------:R-:W-:Y:S01]  /*d010*/  FMUL.FTZ R27, R30, R4.reuse ;  /* 0x000000041e1b7220 */ /* 0x080fe20000410000 */
[----:B------:R-:W-:Y:S01]  /*d020*/  FMUL.FTZ R29, R28, R4 ;  /* 0x000000041c1d7220 */ /* 0x000fe20000410000 */
[----:B------:R-:W-:-:S02]  /*d030*/  HADD2.F32 R24, -RZ, R6.H0_H0 ;  /* 0x20000006ff187230 */ /* 0x000fc40000004100 */
[-C--:B------:R-:W-:Y:S01]  /*d040*/  FMUL.FTZ R26, R33, R5.reuse ;  /* 0x00000005211a7220 */ /* 0x080fe20000410000 */
[-C--:B------:R-:W-:Y:S01]  /*d050*/  FFMA.FTZ R4, R28, R20.reuse, -R27 ;  /* 0x000000141c047223 */ /* 0x080fe2000001081b */
[----:B------:R-:W-:Y:S01]  /*d060*/  FFMA.FTZ R29, R30, R20, R29 ;  /* 0x000000141e1d7223 */ /* 0x000fe2000001001d */
[C---:B------:R-:W-:Y:S01]  /*d070*/  FMUL.FTZ R20, R31.reuse, R5 ;  /* 0x000000051f147220 */ /* 0x040fe20000410000 */
[--C-:B------:R-:W-:Y:S02]  /*d080*/  HADD2.F32 R25, -RZ, R7.reuse.H0_H0 ;  /* 0x20000007ff197230 */ /* 0x100fe40000004100 */
[-C--:B------:R-:W-:Y:S01]  /*d090*/  FFMA.FTZ R5, R31, R21.reuse, -R26 ;  /* 0x000000151f057223 */ /* 0x080fe2000001081a */
[----:B------:R-:W-:Y:S02]  /*d0a0*/  HADD2.F32 R6, -RZ, R6.H1_H1 ;  /* 0x30000006ff067230 */ /* 0x000fe40000004100 */
[----:B------:R-:W-:Y:S01]  /*d0b0*/  FFMA.FTZ R20, R33, R21, R20 ;  /* 0x0000001521147223 */ /* 0x000fe20000010014 */
[----:B------:R-:W-:Y:S01]  /*d0c0*/  HADD2.F32 R7, -RZ, R7.H1_H1 ;  /* 0x30000007ff077230 */ /* 0x000fe20000004100 */
[----:B------:R-:W-:Y:S01]  /*d0d0*/  F2FP.F16.F32.PACK_AB R4, R29, R4 ;  /* 0x000000041d04723e */ /* 0x000fe200000000ff */
[----:B------:R-:W-:-:S02]  /*d0e0*/  HADD2.F32 R30, -RZ, R12.H1_H1 ;  /* 0x3000000cff1e7230 */ /* 0x000fc40000004100 */
[-C--:B------:R-:W-:Y:S01]  /*d0f0*/  FMUL.FTZ R21, R34, R6.reuse ;  /* 0x0000000622157220 */ /* 0x080fe20000410000 */
[----:B------:R-:W-:Y:S02]  /*d100*/  HADD2.F32 R31, -RZ, R13.H1_H1 ;  /* 0x3000000dff1f7230 */ /* 0x000fe40000004100 */
[----:B------:R-:W-:Y:S01]  /*d110*/  FMUL.FTZ R26, R35, R7 ;  /* 0x00000007231a7220 */ /* 0x000fe20000410000 */
[----:B------:R-:W-:Y:S01]  /*d120*/  F2FP.F16.F32.PACK_AB R5, R20, R5 ;  /* 0x000000051405723e */ /* 0x000fe200000000ff */
[C---:B------:R-:W-:Y:S01]  /*d130*/  FMUL.FTZ R27, R30.reuse, R6 ;  /* 0x000000061e1b7220 */ /* 0x040fe20000410000 */
[-C--:B------:R-:W-:Y:S01]  /*d140*/  FFMA.FTZ R6, R30, R24.reuse, -R21 ;  /* 0x000000181e067223 */ /* 0x080fe20000010815 */
[C---:B------:R-:W-:Y:S01]  /*d150*/  FMUL.FTZ R28, R31.reuse, R7 ;  /* 0x000000071f1c7220 */ /* 0x040fe20000410000 */
[-C--:B------:R-:W-:Y:S01]  /*d160*/  FFMA.FTZ R7, R31, R25.reuse, -R26 ;  /* 0x000000191f077223 */ /* 0x080fe2000001081a */
[----:B------:R-:W-:Y:S02]  /*d170*/  FFMA.FTZ R27, R34, R24, R27 ;  /* 0x00000018221b7223 */ /* 0x000fe4000001001b */
[----:B------:R-:W-:-:S03]  /*d180*/  FFMA.FTZ R28, R35, R25, R28 ;  /* 0x00000019231c7223 */ /* 0x000fc6000001001c */
[----:B------:R-:W-:Y:S02]  /*d190*/  F2FP.F16.F32.PACK_AB R6, R27, R6 ;  /* 0x000000061b06723e */ /* 0x000fe400000000ff */
[----:B------:R-:W-:-:S05]  /*d1a0*/  F2FP.F16.F32.PACK_AB R7, R28, R7 ;  /* 0x000000071c07723e */ /* 0x000fca00000000ff */
[----:B------:R2:W-:Y:S02]  /*d1b0*/  STS.128 [R0+0x1000], R4 ;  /* 0x0010000400007388 */ /* 0x0005e40000000c00 */
.L_x_605:
[----:B------:R-:W-:Y:S05]  /*d1c0*/  BSYNC B2 ;  /* 0x0000000000027941 */ /* 0x000fea0003800000 */
.L_x_604:
[----:B------:R-:W-:Y:S05]  /*d1d0*/  @P1 BRA `(.L_x_603) ;  /* 0x0000000000981947 */ /* 0x000fea0003800000 */
[----:B--2---:R-:W2:Y:S01]  /*d1e0*/  LDS.128 R4, [R0+0x5000] ;  /* 0x0050000000047984 */ /* 0x004ea20000000c00 */
        /* <DEDUP_REMOVED lines=37> */
.L_x_603:
[----:B------:R-:W-:Y:S05]  /*d440*/  BSYNC B1 ;  /* 0x0000000000017941 */ /* 0x000fea0003800000 */
.L_x_602:
[----:B------:R-:W-:Y:S01]  /*d450*/  ISETP.GE.AND P0, PT, R222, R3, PT ;  /* 0x00000003de00720c */ /* 0x000fe20003f06270 */
[----:B------:R-:W-:-:S12]  /*d460*/  BSSY B1, `(.L_x_606) ;  /* 0x0000055000017945 */ /* 0x000fd80003800000 */
[----:B------:R-:W-:Y:S05]  /*d470*/  @P0 BRA `(.L_x_607) ;  /* 0x00000004004c0947 */ /* 0x000fea0003800000 */
[----:B--234-:R-:W2:Y:S01]  /*d480*/  LDC R4, c[0x0][0x3d4] ;  /* 0x0000f500ff047b82 */ /* 0x01cea20000000800 */
        /* <DEDUP_REMOVED lines=42> */
.L_x_609:
[----:B------:R-:W-:Y:S05]  /*d730*/  BSYNC B2 ;  /* 0x0000000000027941 */ /* 0x000fea0003800000 */
.L_x_608:
        /* <DEDUP_REMOVED lines=39> */
.L_x_607:
[----:B------:R-:W-:Y:S05]  /*d9b0*/  BSYNC B1 ;  /* 0x0000000000017941 */ /* 0x000fea0003800000 */
.L_x_606:
[----:B------:R-:W-:-:S13]  /*d9c0*/  ISETP.GE.AND P0, PT, R224, R3, PT ;  /* 0x00000003e000720c */ /* 0x000fda0003f06270 */
[----:B------:R-:W-:Y:S05]  /*d9d0*/  @P0 BRA `(.L_x_610) ;  /* 0x0000002000540947 */ /* 0x000fea0003800000 */
[----:B------:R-:W5:Y:S01]  /*d9e0*/  LDC R3, c[0x0][0x3d4] ;  /* 0x0000f500ff037b82 */ /* 0x000f620000000800 */
[----:B------:R-:W-:Y:S01]  /*d9f0*/  BSSY B1, `(.L_x_611) ;  /* 0x000002a000017945 */ /* 0x000fe20003800000 */
[-C--:B-----5:R-:W-:Y:S02]  /*da00*/  ISETP.GE.AND P0, PT, R18, R3.reuse, PT ;  /* 0x000000031200720c */ /* 0x0a0fe40003f06270 */
[----:B------:R-:W-:-:S11]  /*da10*/  ISETP.GE.AND P1, PT, R221, R3, PT ;  /* 0x00000003dd00720c */ /* 0x000fd60003f26270 */
[----:B------:R-:W-:Y:S05]  /*da20*/  @P0 BRA `(.L_x_612) ;  /* 0x0000000000980947 */ /* 0x000fea0003800000 */
[----:B0-234-:R-:W0:Y:S01]  /*da30*/  LDS.128 R4, [R0+0x3000] ;  /* 0x0030000000047984 */ /* 0x01de220000000c00 */
[----:B------:R-:W-:Y:S02]  /*da40*/  HADD2.F32 R29, -RZ, R14.H0_H0 ;  /* 0x2000000eff1d7230 */ /* 0x000fe40000004100 */
[----:B------:R-:W-:Y:S02]  /*da50*/  HADD2.F32 R27, -RZ, R12.H0_H0 ;  /* 0x2000000cff1b7230 */ /* 0x000fe40000004100 */
[----:B------:R-:W-:Y:S02]  /*da60*/  HADD2.F32 R34, -RZ, R15.H0_H0 ;  /* 0x2000000fff227230 */ /* 0x000fe40000004100 */
[----:B------:R-:W-:Y:S02]  /*da70*/  HADD2.F32 R30, -RZ, R13.H0_H0 ;  /* 0x2000000dff1e7230 */ /* 0x000fe40000004100 */
[--C-:B0-----:R-:W-:Y:S02]  /*da80*/  HADD2.F32 R3, -RZ, R4.reuse.H0_H0 ;  /* 0x20000004ff037230 */ /* 0x101fe40000004100 */
[----:B------:R-:W-:-:S02]  /*da90*/  HADD2.F32 R4, -RZ, R4.H1_H1 ;  /* 0x30000004ff047230 */ /* 0x000fc40000004100 */
[--C-:B------:R-:W-:Y:S02]  /*daa0*/  HADD2.F32 R20, -RZ, R5.reuse.H0_H0 ;  /* 0x20000005ff147230 */ /* 0x100fe40000004100 */
[----:B------:R-:W-:Y:S02]  /*dab0*/  HADD2.F32 R5, -RZ, R5.H1_H1 ;  /* 0x30000005ff057230 */ /* 0x000fe40000004100 */
[-C--:B------:R-:W-:Y:S01]  /*dac0*/  FMUL.FTZ R26, R29, R4.reuse ;  /* 0x000000041d1a7220 */ /* 0x080fe20000410000 */
[C---:B------:R-:W-:Y:S01]  /*dad0*/  FMUL.FTZ R28, R27.reuse, R4 ;  /* 0x000000041b1c7220 */ /* 0x040fe20000410000 */
[----:B------:R-:W-:Y:S02]  /*dae0*/  HADD2.F32 R21, -RZ, R6.H0_H0 ;  /* 0x20000006ff157230 */ /* 0x000fe40000004100 */
[----:B------:R-:W-:Y:S01]  /*daf0*/  FMUL.FTZ R25, R34, R5 ;  /* 0x0000000522197220 */ /* 0x000fe20000410000 */
[----:B------:R-:W-:Y:S01]  /*db00*/  FFMA.FTZ R4, R27, R3, -R26 ;  /* 0x000000031b047223 */ /* 0x000fe2000001081a */
[----:B------:R-:W-:-:S02]  /*db10*/  HADD2.F32 R24, -RZ, R7.H0_H0 ;  /* 0x20000007ff187230 */ /* 0x000fc40000004100 */
[----:B------:R-:W-:Y:S01]  /*db20*/  FFMA.FTZ R3, R29, R3, R28 ;  /* 0x000000031d037223 */ /* 0x000fe2000001001c */
[C---:B------:R-:W-:Y:S01]  /*db30*/  FMUL.FTZ R27, R30.reuse, R5 ;  /* 0x000000051e1b7220 */ /* 0x040fe20000410000 */
[----:B------:R-:W-:Y:S02]  /*db40*/  HADD2.F32 R6, -RZ, R6.H1_H1 ;  /* 0x30000006ff067230 */ /* 0x000fe40000004100 */
[-C--:B------:R-:W-:Y:S01]  /*db50*/  FFMA.FTZ R5, R30, R20.reuse, -R25 ;  /* 0x000000141e057223 */ /* 0x080fe20000010819 */
[----:B------:R-:W-:Y:S02]  /*db60*/  HADD2.F32 R7, -RZ, R7.H1_H1 ;  /* 0x30000007ff077230 */ /* 0x000fe40000004100 */
[----:B------:R-:W-:Y:S01]  /*db70*/  FFMA.FTZ R20, R34, R20, R27 ;  /* 0x0000001422147223 */ /* 0x000fe2000001001b */
[----:B------:R-:W-:Y:S01]  /*db80*/  HADD2.F32 R29, -RZ, R14.H1_H1 ;  /* 0x3000000eff1d7230 */ /* 0x000fe20000004100 */
[----:B------:R-:W-:Y:S01]  /*db90*/  F2FP.F16.F32.PACK_AB R4, R3, R4 ;  /* 0x000000040304723e */ /* 0x000fe200000000ff */
[----:B------:R-:W-:-:S02]  /*dba0*/  HADD2.F32 R28, -RZ, R15.H1_H1 ;  /* 0x3000000fff1c7230 */ /* 0x000fc40000004100 */
[----:B------:R-:W-:Y:S02]  /*dbb0*/  HADD2.F32 R25, -RZ, R12.H1_H1 ;  /* 0x3000000cff197230 */ /* 0x000fe40000004100 */
[-C--:B------:R-:W-:Y:S01]  /*dbc0*/  FMUL.FTZ R12, R29, R6.reuse ;  /* 0x000000061d0c7220 */ /* 0x080fe20000410000 */
[----:B------:R-:W-:Y:S02]  /*dbd0*/  HADD2.F32 R26, -RZ, R13.H1_H1 ;  /* 0x3000000dff1a7230 */ /* 0x000fe40000004100 */
[----:B------:R-:W-:Y:S01]  /*dbe0*/  FMUL.FTZ R13, R28, R7 ;  /* 0x000000071c0d7220 */ /* 0x000fe20000410000 */
[----:B------:R-:W-:Y:S01]  /*dbf0*/  F2FP.F16.F32.PACK_AB R5, R20, R5 ;  /* 0x000000051405723e */ /* 0x000fe200000000ff */
[C---:B------:R-:W-:Y:S01]  /*dc00*/  FMUL.FTZ R14, R25.reuse, R6 ;  /* 0x00000006190e7220 */ /* 0x040fe20000410000 */
[----:B------:R-:W-:Y:S01]  /*dc10*/  FFMA.FTZ R6, R25, R21, -R12 ;  /* 0x0000001519067223 */ /* 0x000fe2000001080c */
[C---:B------:R-:W-:Y:S01]  /*dc20*/  FMUL.FTZ R15, R26.reuse, R7 ;  /* 0x000000071a0f7220 */ /* 0x040fe20000410000 */
[----:B------:R-:W-:Y:S01]  /*dc30*/  FFMA.FTZ R7, R26, R24, -R13 ;  /* 0x000000181a077223 */ /* 0x000fe2000001080d */
[----:B------:R-:W-:-:S02]  /*dc40*/  FFMA.FTZ R21, R29, R21, R14 ;  /* 0x000000151d157223 */ /* 0x000fc4000001000e */
[----:B------:R-:W-:-:S03]  /*dc50*/  FFMA.FTZ R24, R28, R24, R15 ;  /* 0x000000181c187223 */ /* 0x000fc6000001000f */
[----:B------:R-:W-:Y:S02]  /*dc60*/  F2FP.F16.F32.PACK_AB R6, R21, R6 ;  /* 0x000000061506723e */ /* 0x000fe400000000ff */
[----:B------:R-:W-:-:S05]  /*dc70*/  F2FP.F16.F32.PACK_AB R7, R24, R7 ;  /* 0x000000071807723e */ /* 0x000fca00000000ff */
[----:B------:R0:W-:Y:S02]  /*dc80*/  STS.128 [R0+0x3000], R4 ;  /* 0x0030000400007388 */ /* 0x0001e40000000c00 */
.L_x_612:
[----:B------:R-:W-:Y:S05]  /*dc90*/  BSYNC B1 ;  /* 0x0000000000017941 */ /* 0x000fea0003800000 */
.L_x_611:
        /* <DEDUP_REMOVED lines=13> */
[-C--:B------:R-:W-:Y:S01]  /*dd70*/  FFMA.FTZ R20, R21, R3.reuse, -R20 ;  /* 0x0000000315147223 */ /* 0x080fe20000010814 */
[----:B------:R-:W-:Y:S01]  /*dd80*/  FFMA.FTZ R3, R25, R3, R4 ;  /* 0x0000000319037223 */ /* 0x000fe20000010004 */
[----:B------:R-:W-:-:S02]  /*dd90*/  HADD2.F32 R14, -RZ, R7.H0_H0 ;  /* 0x20000007ff0e7230 */ /* 0x000fc40000004100 */
[-C--:B------:R-:W-:Y:S01]  /*dda0*/  FMUL.FTZ R15, R26, R5.reuse ;  /* 0x000000051a0f7220 */ /* 0x080fe20000410000 */
[----:B------:R-:W-:Y:S02]  /*ddb0*/  HADD2.F32 R25, -RZ, R10.H1_H1 ;  /* 0x3000000aff197230 */ /* 0x000fe40000004100 */
[C---:B------:R-:W-:Y:S01]  /*ddc0*/  FMUL.FTZ R5, R24.reuse, R5 ;  /* 0x0000000518057220 */ /* 0x040fe20000410000 */
[----:B------:R-:W-:Y:S02]  /*ddd0*/  HADD2.F32 R6, -RZ, R6.H1_H1 ;  /* 0x30000006ff067230 */ /* 0x000fe40000004100 */
[-C--:B------:R-:W-:Y:S01]  /*dde0*/  FFMA.FTZ R15, R24, R12.reuse, -R15 ;  /* 0x0000000c180f7223 */ /* 0x080fe2000001080f */
[----:B------:R-:W-:Y:S02]  /*ddf0*/  HADD2.F32 R7, -RZ, R7.H1_H1 ;  /* 0x30000007ff077230 */ /* 0x000fe40000004100 */
[----:B------:R-:W-:Y:S01]  /*de00*/  FFMA.FTZ R12, R26, R12, R5 ;  /* 0x0000000c1a0c7223 */ /* 0x000fe20000010005 */
[----:B------:R-:W-:-:S02]  /*de10*/  HADD2.F32 R21, -RZ, R8.H1_H1 ;  /* 0x30000008ff157230 */ /* 0x000fc40000004100 */
[-C--:B------:R-:W-:Y:S01]  /*de20*/  FMUL.FTZ R4, R25, R6.reuse ;  /* 0x0000000619047220 */ /* 0x080fe20000410000 */
[----:B------:R-:W-:Y:S02]  /*de30*/  HADD2.F32 R10, -RZ, R11.H1_H1 ;  /* 0x3000000bff0a7230 */ /* 0x000fe40000004100 */
[----:B------:R-:W-:Y:S02]  /*de40*/  HADD2.F32 R8, -RZ, R9.H1_H1 ;  /* 0x30000009ff087230 */ /* 0x000fe40000004100 */
[C---:B------:R-:W-:Y:S01]  /*de50*/  FMUL.FTZ R6, R21.reuse, R6 ;  /* 0x0000000615067220 */ /* 0x040fe20000410000 */
[----:B------:R-:W-:Y:S01]  /*de60*/  FFMA.FTZ R4, R21, R13, -R4 ;  /* 0x0000000d15047223 */ /* 0x000fe20000010804 */
[----:B------:R-:W-:Y:S01]  /*de70*/  FMUL.FTZ R5, R10, R7 ;  /* 0x000000070a057220 */ /* 0x000fe20000410000 */
[----:B------:R-:W-:Y:S01]  /*de80*/  F2FP.F16.F32.PACK_AB R9, R12, R15 ;  /* 0x0000000f0c09723e */ /* 0x000fe200000000ff */
[C---:B------:R-:W-:Y:S01]  /*de90*/  FMUL.FTZ R7, R8.reuse, R7 ;  /* 0x0000000708077220 */ /* 0x040fe20000410000 */
[----:B------:R-:W-:Y:S01]  /*dea0*/  FFMA.FTZ R13, R25, R13, R6 ;  /* 0x0000000d190d7223 */ /* 0x000fe20000010006 */
[----:B------:R-:W-:Y:S01]  /*deb0*/  FFMA.FTZ R5, R8, R14, -R5 ;  /* 0x0000000e08057223 */ /* 0x000fe20000010805 */
[----:B------:R-:W-:Y:S01]  /*dec0*/  F2FP.F16.F32.PACK_AB R8, R3, R20 ;  /* 0x000000140308723e */ /* 0x000fe200000000ff */
[----:B------:R-:W-:-:S02]  /*ded0*/  FFMA.FTZ R14, R10, R14, R7 ;  /* 0x0000000e0a0e7223 */ /* 0x000fc40000010007 */
[----:B------:R-:W-:-:S03]  /*dee0*/  F2FP.F16.F32.PACK_AB R10, R13, R4 ;  /* 0x000000040d0a723e */ /* 0x000fc600000000ff */
[----:B------:R-:W-:-:S05]  /*def0*/  F2FP.F16.F32.PACK_AB R11, R14, R5 ;  /* 0x000000050e0b723e */ /* 0x000fca00000000ff */
[----:B------:R0:W-:Y:S01]  /*df00*/  STS.128 [R0+0x7000], R8 ;  /* 0x0070000800007388 */ /* 0x0001e20000000c00 */
[----:B------:R-:W-:Y:S05]  /*df10*/  BRA `(.L_x_610) ;  /* 0x0000001c00047947 */ /* 0x000fea0003800000 */
.L_x_589:
[----:B------:R-:W0:Y:S01]  /*df20*/  LDC R3, c[0x0][0x3d4] ;  /* 0x0000f500ff037b82 */ /* 0x000e220000000800 */
[----:B------:R-:W-:Y:S01]  /*df30*/  IMAD R160, R157, -0x80, R160 ;  /* 0xffffff809da07824 */ /* 0x000fe200078e02a0 */
[----:B------:R-:W-:Y:S02]  /*df40*/  CS2R R4, SRZ ;  /* 0x0000000000047805 */ /* 0x000fe4000001ff00 */
[----:B------:R-:W-:Y:S02]  /*df50*/  CS2R R6, SRZ ;  /* 0x0000000000067805 */ /* 0x000fe4000001ff00 */
[----:B------:R-:W-:Y:S02]  /*df60*/  CS2R R28, SRZ ;  /* 0x00000000001c7805 */ /* 0x000fe4000001ff00 */
[----:B------:R-:W-:Y:S02]  /*df70*/  CS2R R30, SRZ ;  /* 0x00000000001e7805 */ /* 0x000fe4000001ff00 */
[----:B------:R-:W-:Y:S01]  /*df80*/  VIMNMX R21, R160, 0x80, PT ;  /* 0x00000080a0157848 */ /* 0x000fe20003fe0100 */
[----:B------:R-:W-:Y:S01]  /*df90*/  ULDC.64 UR4, c[0x0][0x208] ;  /* 0x0000820000047ab9 */ /* 0x000fe20000000a00 */
[----:B0-----:R-:W-:-:S04]  /*dfa0*/  ISETP.GE.AND P0, PT, R16, R3, PT ;  /* 0x000000031000720c */ /* 0x001fc80003f06270 */
[----:B------:R-:W-:-:S13]  /*dfb0*/  ISETP.GE.OR P1, PT, R22, R21, P0 ;  /* 0x000000151600720c */ /* 0x000fda0000726670 */
[----:B------:R0:W5:Y:S04]  /*dfc0*/  @!P1 LDG.E.128 R4, desc[UR4][R34.64] ;  /* 0x0000000422049981 */ /* 0x000168000c1e1d00 */
[----:B------:R0:W5:Y:S01]  /*dfd0*/  @!P1 LDG.E.128 R28, desc[UR4][R36.64] ;  /* 0x00000004241c9981 */ /* 0x000162000c1e1d00 */
[----:B------:R-:W-:-:S03]  /*dfe0*/  UMOV UR4, 0xffffffff ;  /* 0xffffffff00047882 */ /* 0x000fc60000000000 */
[----:B------:R-:W-:Y:S05]  /*dff0*/  BRA.DIV UR4, `(.L_x_613) ;  /* 0x0000015e04cc7947 */ /* 0x000fea000b800000 */
.L_x_787:
[----:B------:R-:W2:Y:S01]  /*e000*/  LDL R9, [R1+0x84] ;  /* 0x0000840001097983 */ /* 0x000ea20000100800 */
[----:B------:R-:W-:Y:S01]  /*e010*/  UMOV UR4, 0xffffffff ;  /* 0xffffffff00047882 */ /* 0x000fe20000000000 */
[----:B--2---:R-:W-:Y:S02]  /*e020*/  LEA.HI R8, R9, R9, RZ, 0x1 ;  /* 0x0000000909087211 */ /* 0x004fe400078f08ff */
[----:B------:R-:W-:Y:S05]  /*e030*/  BRA.DIV UR4, `(.L_x_614) ;  /* 0x0000015e04e47947 */ /* 0x000fea000b800000 */
.L_x_790:
[----:B------:R-:W-:Y:S01]  /*e040*/  UMOV UR4, 0xffffffff ;  /* 0xffffffff00047882 */ /* 0x000fe20000000000 */
[----:B------:R-:W-:Y:S02]  /*e050*/  LOP3.LUT R8, R8, 0xfffffffe, RZ, 0xc0, !PT ;  /* 0xfffffffe08087812 */ /* 0x000fe400078ec0ff */
[----:B------:R-:W-:Y:S05]  /*e060*/  BRA.DIV UR4, `(.L_x_615) ;  /* 0x0000016204007947 */ /* 0x000fea000b800000 */
.L_x_793:
[----:B------:R-:W-:Y:S01]  /*e070*/  UMOV UR4, 0xffffffff ;  /* 0xffffffff00047882 */ /* 0x000fe20000000000 */
[----:B------:R-:W-:Y:S02]  /*e080*/  IMAD.IADD R8, R9, 0x1, -R8 ;  /* 0x0000000109087824 */ /* 0x000fe400078e0a08 */
[----:B------:R-:W-:Y:S05]  /*e090*/  BRA.DIV UR4, `(.L_x_616) ;  /* 0x00000162041c7947 */ /* 0x000fea000b800000 */
.L_x_796:
[----:B------:R-:W-:Y:S01]  /*e0a0*/  SHF.L.U32 R9, R8, 0x1f, RZ ;  /* 0x0000001f08097819 */ /* 0x000fe200000006ff */
[----:B------:R-:W2:Y:S01]  /*e0b0*/  S2R R10, SR_TID.X ;  /* 0x00000000000a7919 */ /* 0x000ea20000002100 */
[----:B-----5:R-:W-:Y:S01]  /*e0c0*/  IMAD.MOV.U32 R13, RZ, RZ, R4 ;  /* 0x000000ffff0d7224 */ /* 0x020fe200078e0004 */
[--C-:B-1----:R-:W-:Y:S01]  /*e0d0*/  SHF.R.U64 R14, R4, 0x10, R5.reuse ;  /* 0x00000010040e7819 */ /* 0x102fe20000001205 */
[----:B------:R-:W1:Y:S01]  /*e0e0*/  SYNCS.PHASECHK.TRANS64.TRYWAIT P4, [R2+URZ+0x34800], R9 ;  /* 0x03480009020075a7 */ /* 0x000e62000808017f */
[----:B------:R-:W-:Y:S01]  /*e0f0*/  MOV R8, R5 ;  /* 0x0000000500087202 */ /* 0x000fe20000000f00 */
[----:B------:R-:W-:Y:S01]  /*e100*/  IMAD.MOV.U32 R15, RZ, RZ, R6 ;  /* 0x000000ffff0f7224 */ /* 0x000fe200078e0006 */
[----:B------:R-:W-:Y:S01]  /*e110*/  SHF.R.U32.HI R5, RZ, 0x10, R5 ;  /* 0x00000010ff057819 */ /* 0x000fe20000011605 */
[--C-:B------:R-:W-:Y:S01]  /*e120*/  IMAD.MOV.U32 R4, RZ, RZ, R7.reuse ;  /* 0x000000ffff047224 */ /* 0x100fe200078e0007 */
[--C-:B------:R-:W-:Y:S01]  /*e130*/  SHF.R.U64 R20, R6, 0x10, R7.reuse ;  /* 0x0000001006147819 */ /* 0x100fe20000001207 */
[----:B------:R-:W-:Y:S01]  /*e140*/  BSSY B1, `(.L_x_617) ;  /* 0x000001a000017945 */ /* 0x000fe20003800000 */
[----:B------:R-:W-:-:S02]  /*e150*/  SHF.R.U32.HI R6, RZ, 0x10, R7 ;  /* 0x00000010ff067819 */ /* 0x000fc40000011607 */
[-C--:B------:R-:W-:Y:S02]  /*e160*/  ISETP.GE.OR P1, PT, R22, R21.reuse, P0 ;  /* 0x000000151600720c */ /* 0x080fe40000726670 */
[-C--:B------:R-:W-:Y:S02]  /*e170*/  ISETP.GE.OR P2, PT, R223, R21.reuse, P0 ;  /* 0x00000015df00720c */ /* 0x080fe40000746670 */
[-C--:B------:R-:W-:Y:S02]  /*e180*/  ISETP.GE.OR P3, PT, R222, R21.reuse, P0 ;  /* 0x00000015de00720c */ /* 0x080fe40000766670 */
[----:B------:R-:W-:Y:S01]  /*e190*/  ISETP.GE.OR P0, PT, R224, R21, P0 ;  /* 0x00000015e000720c */ /* 0x000fe20000706670 */
[----:B------:R-:W-:Y:S01]  /*e1a0*/  IMAD.MOV.U32 R21, RZ, RZ, R28 ;  /* 0x000000ffff157224 */ /* 0x000fe200078e001c */
[----:B------:R-:W-:Y:S01]  /*e1b0*/  PRMT R14, R14, 0x5410, R5 ;  /* 0x000054100e0e7816 */ /* 0x000fe20000000005 */
[----:B------:R-:W-:Y:S01]  /*e1c0*/  IMAD.MOV.U32 R5, RZ, RZ, R31 ;  /* 0x000000ffff057224 */ /* 0x000fe200078e001f */
[----:B------:R-:W-:Y:S01]  /*e1d0*/  PRMT R15, R15, 0x5410, R4 ;  /* 0x000054100f0f7816 */ /* 0x000fe20000000004 */
[----:B------:R-:W-:Y:S01]  /*e1e0*/  IMAD.MOV.U32 R4, RZ, RZ, R29 ;  /* 0x000000ffff047224 */ /* 0x000fe200078e001d */
[----:B------:R-:W-:-:S02]  /*e1f0*/  PRMT R20, R20, 0x5410, R6 ;  /* 0x0000541014147816 */ /* 0x000fc40000000006 */
[--C-:B------:R-:W-:Y:S02]  /*e200*/  SHF.R.U64 R24, R28, 0x10, R29.reuse ;  /* 0x000000101c187819 */ /* 0x100fe4000000121d */
[----:B------:R-:W-:Y:S02]  /*e210*/  SHF.R.U32.HI R6, RZ, 0x10, R29 ;  /* 0x00000010ff067819 */ /* 0x000fe4000001161d */
[----:B------:R-:W-:Y:S01]  /*e220*/  MOV R25, R30 ;  /* 0x0000001e00197202 */ /* 0x000fe20000000f00 */
[----:B--2---:R-:W-:Y:S01]  /*e230*/  VIADD R10, R10, 0xffffff80 ;  /* 0xffffff800a0a7836 */ /* 0x004fe20000000000 */
[--C-:B------:R-:W-:Y:S02]  /*e240*/  SHF.R.U64 R26, R30, 0x10, R31.reuse ;  /* 0x000000101e1a7819 */ /* 0x100fe4000000121f */
[----:B------:R-:W-:Y:S02]  /*e250*/  SHF.R.U32.HI R7, RZ, 0x10, R31 ;  /* 0x00000010ff077819 */ /* 0x000fe4000001161f */
[----:B------:R-:W-:-:S02]  /*e260*/  LEA.HI R33, R33, R10, RZ, 0x3 ;  /* 0x0000000a21217211 */ /* 0x000fc400078f18ff */
[----:B------:R-:W-:Y:S02]  /*e270*/  PRMT R13, R13, 0x5410, R8 ;  /* 0x000054100d0d7816 */ /* 0x000fe40000000008 */
[----:B------:R-:W-:Y:S02]  /*e280*/  PRMT R21, R21, 0x5410, R4 ;  /* 0x0000541015157816 */ /* 0x000fe40000000004 */
[----:B------:R-:W-:Y:S02]  /*e290*/  PRMT R24, R24, 0x5410, R6 ;  /* 0x0000541018187816 */ /* 0x000fe40000000006 */
[----:B------:R-:W-:Y:S02]  /*e2a0*/  PRMT R25, R25, 0x5410, R5 ;  /* 0x0000541019197816 */ /* 0x000fe40000000005 */
[----:B------:R-:W-:Y:S02]  /*e2b0*/  PRMT R26, R26, 0x5410, R7 ;  /* 0x000054101a1a7816 */ /* 0x000fe40000000007 */
[----:B------:R-:W-:Y:S01]  /*e2c0*/  LOP3.LUT R12, R33, 0xfffffff8, RZ, 0xc0, !PT ;  /* 0xfffffff8210c7812 */ /* 0x000fe200078ec0ff */
[----:B-1----:R-:W-:Y:S06]  /*e2d0*/  @!P4 BRA `(.L_x_618) ;  /* 0x0000015c00b4c947 */ /* 0x002fec0003800000 */
.L_x_797:
[----:B------:R-:W-:Y:S05]  /*e2e0*/  BSYNC B1 ;  /* 0x0000000000017941 */ /* 0x000fea0003800000 */
.L_x_617:
[----:B------:R-:W2:Y:S01]  /*e2f0*/  S2R R8, SR_TID.X ;  /* 0x0000000000087919 */ /* 0x000ea20000002100 */
[----:B------:R-:W-:Y:S01]  /*e300*/  BSSY B1, `(.L_x_619) ;  /* 0x0000061000017945 */ /* 0x000fe20003800000 */
[----:B--2---:R-:W-:-:S04]  /*e310*/  VIADD R8, R8, 0xffffff80 ;  /* 0xffffff8008087836 */ /* 0x004fc80000000000 */
[----:B------:R-:W-:Y:S01]  /*e320*/  IMAD.IADD R12, R8, 0x1, -R12 ;  /* 0x00000001080c7824 */ /* 0x000fe200078e0a0c */
[----:B------:R-:W-:Y:S06]  /*e330*/  @P1 BRA `(.L_x_620) ;  /* 0x0000000400741947 */ /* 0x000fec0003800000 */
[----:B------:R-:W2:Y:S04]  /*e340*/  LDL R10, [R1+0x3c] ;  /* 0x00003c00010a7983 */ /* 0x000ea80000100800 */
[----:B------:R-:W1:Y:S01]  /*e350*/  LDL R6, [R1+0x64] ;  /* 0x0000640001067983 */ /* 0x000e620000100800 */
[----:B------:R-:W-:Y:S01]  /*e360*/  LEA.HI R4, R3, R12, RZ, 0x1d ;  /* 0x0000000c03047211 */ /* 0x000fe200078fe8ff */
[----:B0-----:R-:W-:Y:S02]  /*e370*/  HADD2.F32 R37, -RZ, R13.H0_H0 ;  /* 0x2000000dff257230 */ /* 0x001fe40000004100 */
[----:B------:R-:W-:Y:S01]  /*e380*/  HADD2.F32 R38, -RZ, R21.H0_H0 ;  /* 0x20000015ff267230 */ /* 0x000fe20000004100 */
[----:B------:R-:W-:Y:S01]  /*e390*/  SHF.L.U32 R5, R4, 0x3, RZ ;  /* 0x0000000304057819 */ /* 0x000fe200000006ff */
[----:B------:R-:W-:Y:S01]  /*e3a0*/  HADD2.F32 R39, -RZ, R24.H0_H0 ;  /* 0x20000018ff277230 */ /* 0x000fe20000004100 */
[----:B------:R-:W-:-:S02]  /*e3b0*/  SHF.R.S32.HI R7, RZ, 0x1f, R4 ;  /* 0x0000001fff077819 */ /* 0x000fc40000011404 */
[----:B------:R-:W-:Y:S02]  /*e3c0*/  LOP3.LUT R5, R5, 0x38, RZ, 0xc0, !PT ;  /* 0x0000003805057812 */ /* 0x000fe400078ec0ff */
[----:B------:R-:W-:-:S05]  /*e3d0*/  LEA.HI R7, R7, R4, RZ, 0x3 ;  /* 0x0000000407077211 */ /* 0x000fca00078f18ff */
[----:B------:R-:W-:Y:S01]  /*e3e0*/  IMAD.SHL.U32 R7, R7, 0x400, RZ ;  /* 0x0000040007077824 */ /* 0x000fe200078e00ff */
[----:B--2---:R-:W-:Y:S02]  /*e3f0*/  LOP3.LUT R5, R5, 0x1c0, R10, 0xf8, !PT ;  /* 0x000001c005057812 */ /* 0x004fe400078ef80a */
[----:B------:R-:W-:Y:S02]  /*e400*/  SHF.R.S32.HI R10, RZ, 0x1f, R8 ;  /* 0x0000001fff0a7819 */ /* 0x000fe40000011408 */
[----:B-1----:R-:W-:Y:S02]  /*e410*/  LOP3.LUT R9, R5, R6, RZ, 0x3c, !PT ;  /* 0x0000000605097212 */ /* 0x002fe400078e3cff */
[----:B------:R-:W-:Y:S02]  /*e420*/  LEA.HI R10, R10, R8, RZ, 0x6 ;  /* 0x000000080a0a7211 */ /* 0x000fe400078f30ff */
[----:B------:R-:W-:Y:S02]  /*e430*/  LOP3.LUT R8, R7, 0x7fffe000, RZ, 0xc0, !PT ;  /* 0x7fffe00007087812 */ /* 0x000fe400078ec0ff */
[----:B------:R-:W0:Y:S01]  /*e440*/  LDS.128 R4, [R0] ;  /* 0x0000000000047984 */ /* 0x000e220000000c00 */
[----:B------:R-:W-:-:S05]  /*e450*/  IMAD.SHL.U32 R10, R10, 0x8, RZ ;  /* 0x000000080a0a7824 */ /* 0x000fca00078e00ff */
[----:B------:R-:W-:-:S04]  /*e460*/  LOP3.LUT R10, R10, 0xfffffe00, RZ, 0xc0, !PT ;  /* 0xfffffe000a0a7812 */ /* 0x000fc800078ec0ff */
[----:B------:R-:W-:-:S05]  /*e470*/  IADD3 R9, R9, R8, R10 ;  /* 0x0000000809097210 */ /* 0x000fca0007ffe00a */
[----:B------:R-:W-:-:S05]  /*e480*/  IMAD R27, R9, 0x2, R2 ;  /* 0x00000002091b7824 */ /* 0x000fca00078e0202 */
[----:B------:R-:W1:Y:S01]  /*e490*/  LDS.128 R8, [R27+0x16400] ;  /* 0x016400001b087984 */ /* 0x000e620000000c00 */
[--C-:B0-----:R-:W-:Y:S02]  /*e4a0*/  HADD2.F32 R28, -RZ, R4.reuse.H0_H0 ;  /* 0x20000004ff1c7230 */ /* 0x101fe40000004100 */
[----:B------:R-:W-:Y:S02]  /*e4b0*/  HADD2.F32 R4, -RZ, R4.H1_H1 ;  /* 0x30000004ff047230 */ /* 0x000fe40000004100 */
[--C-:B------:R-:W-:Y:S02]  /*e4c0*/  HADD2.F32 R29, -RZ, R5.reuse.H0_H0 ;  /* 0x20000005ff1d7230 */ /* 0x100fe40000004100 */
[----:B------:R-:W-:Y:S02]  /*e4d0*/  HADD2.F32 R5, -RZ, R5.H1_H1 ;  /* 0x30000005ff057230 */ /* 0x000fe40000004100 */
[--C-:B------:R-:W-:Y:S02]  /*e4e0*/  HADD2.F32 R30, -RZ, R6.reuse.H0_H0 ;  /* 0x20000006ff1e7230 */ /* 0x100fe40000004100 */
[----:B------:R-:W-:-:S02]  /*e4f0*/  HADD2.F32 R6, -RZ, R6.H1_H1 ;  /* 0x30000006ff067230 */ /* 0x000fc40000004100 */
[--C-:B------:R-:W-:Y:S02]  /*e500*/  HADD2.F32 R31, -RZ, R7.reuse.H0_H0 ;  /* 0x20000007ff1f7230 */ /* 0x100fe40000004100 */
[----:B------:R-:W-:Y:S02]  /*e510*/  HADD2.F32 R7, -RZ, R7.H1_H1 ;  /* 0x30000007ff077230 */ /* 0x000fe40000004100 */
[--C-:B-1----:R-:W-:Y:S02]  /*e520*/  HADD2.F32 R33, -RZ, R8.reuse.H0_H0 ;  /* 0x20000008ff217230 */ /* 0x102fe40000004100 */
[----:B------:R-:W-:Y:S02]  /*e530*/  HADD2.F32 R8, -RZ, R8.H1_H1 ;  /* 0x30000008ff087230 */ /* 0x000fe40000004100 */
[----:B------:R-:W-:Y:S02]  /*e540*/  HADD2.F32 R34, -RZ, R9.H0_H0 ;  /* 0x20000009ff227230 */ /* 0x000fe40000004100 */
[C---:B------:R-:W-:Y:S01]  /*e550*/  FMUL.FTZ R41, R33.reuse, R38 ;  /* 0x0000002621297220 */ /* 0x040fe20000410000 */
[----:B------:R-:W-:Y:S01]  /*e560*/  FMUL.FTZ R43, R33, R37 ;  /* 0x00000025212b7220 */ /* 0x000fe20000410000 */
[----:B------:R-:W-:-:S02]  /*e570*/  HADD2.F32 R33, -RZ, R14.H0_H0 ;  /* 0x2000000eff217230 */ /* 0x000fc40000004100 */
[----:B------:R-:W-:Y:S01]  /*e580*/  FMUL.FTZ R45, R8, R39 ;  /* 0x00000027082d7220 */ /* 0x000fe20000410000 */
[C---:B------:R-:W-:Y:S01]  /*e590*/  FFMA.FTZ R41, R28.reuse, R37, -R41 ;  /* 0x000000251c297223 */ /* 0x040fe20000010829 */
[----:B------:R-:W-:Y:S01]  /*e5a0*/  FFMA.FTZ R43, R28, R38, R43 ;  /* 0x000000261c2b7223 */ /* 0x000fe2000001002b */
[----:B------:R-:W-:Y:S02]  /*e5b0*/  HADD2.F32 R37, -RZ, R21.H1_H1 ;  /* 0x30000015ff257230 */ /* 0x000fe40000004100 */
[-C--:B------:R-:W-:Y:S01]  /*e5c0*/  FMUL.FTZ R47, R8, R33.reuse ;  /* 0x00000021082f7220 */ /* 0x080fe20000410000 */
[----:B------:R-:W-:Y:S02]  /*e5d0*/  HADD2.F32 R28, -RZ, R13.H1_H1 ;  /* 0x3000000dff1c7230 */ /* 0x000fe40000004100 */
[----:B------:R-:W-:Y:S01]  /*e5e0*/  FFMA.FTZ R40, R4, R33, -R45 ;  /* 0x0000002104287223 */ /* 0x000fe2000001082d */
[----:B------:R-:W-:Y:S02]  /*e5f0*/  HADD2.F32 R9, -RZ, R9.H1_H1 ;  /* 0x30000009ff097230 */ /* 0x000fe40000004100 */
[----:B------:R-:W-:Y:S01]  /*e600*/  FMUL.FTZ R8, R34, R37 ;  /* 0x0000002522087220 */ /* 0x000fe20000410000 */
[----:B------:R-:W-:-:S02]  /*e610*/  HADD2.F32 R38, -RZ, R24.H1_H1 ;  /* 0x30000018ff267230 */ /* 0x000fc40000004100 */
[-C--:B------:R-:W-:Y:S01]  /*e620*/  FMUL.FTZ R42, R34, R28.reuse ;  /* 0x0000001c222a7220 */ /* 0x080fe20000410000 */
[----:B------:R-:W-:Y:S01]  /*e630*/  FFMA.FTZ R34, R4, R39, R47 ;  /* 0x0000002704227223 */ /* 0x000fe2000001002f */
[----:B------:R-:W-:Y:S02]  /*e640*/  HADD2.F32 R4, -RZ, R14.H1_H1 ;  /* 0x3000000eff047230 */ /* 0x000fe40000004100 */
[C---:B------:R-:W-:Y:S01]  /*e650*/  FFMA.FTZ R33, R29.reuse, R28, -R8 ;  /* 0x0000001c1d217223 */ /* 0x040fe20000010808 */
[----:B------:R-:W-:Y:S02]  /*e660*/  HADD2.F32 R35, -RZ, R10.H0_H0 ;  /* 0x2000000aff237230 */ /* 0x000fe40000004100 */
[----:B------:R-:W-:Y:S01]  /*e670*/  FFMA.FTZ R42, R29, R37, R42 ;  /* 0x000000251d2a7223 */ /* 0x000fe2000001002a */
[----:B------:R-:W-:Y:S02]  /*e680*/  HADD2.F32 R8, -RZ, R15.H0_H0 ;  /* 0x2000000fff087230 */ /* 0x000fe40000004100 */
[----:B------:R-:W-:Y:S01]  /*e690*/  FMUL.FTZ R44, R9, R38 ;  /* 0x00000026092c7220 */ /* 0x000fe20000410000 */
[----:B------:R-:W-:-:S02]  /*e6a0*/  HADD2.F32 R28, -RZ, R25.H0_H0 ;  /* 0x20000019ff1c7230 */ /* 0x000fc40000004100 */
[----:B------:R-:W-:Y:S01]  /*e6b0*/  FMUL.FTZ R46, R9, R4 ;  /* 0x00000004092e7220 */ /* 0x000fe20000410000 */
[----:B------:R-:W-:Y:S02]  /*e6c0*/  HADD2.F32 R10, -RZ, R10.H1_H1 ;  /* 0x3000000aff0a7230 */ /* 0x000fe40000004100 */
[C---:B------:R-:W-:Y:S01]  /*e6d0*/  FMUL.FTZ R39, R35.reuse, R8 ;  /* 0x0000000823277220 */ /* 0x040fe20000410000 */
[----:B------:R-:W-:Y:S02]  /*e6e0*/  HADD2.F32 R29, -RZ, R26.H0_H0 ;  /* 0x2000001aff1d7230 */ /* 0x000fe40000004100 */
[----:B------:R-:W-:Y:S01]  /*e6f0*/  FMUL.FTZ R37, R35, R28 ;  /* 0x0000001c23257220 */ /* 0x000fe20000410000 */
[C---:B------:R-:W-:Y:S01]  /*e700*/  FFMA.FTZ R44, R5.reuse, R4, -R44 ;  /* 0x00000004052c7223 */ /* 0x040fe2000001082c */
[----:B------:R-:W-:Y:S02]  /*e710*/  HADD2.F32 R9, -RZ, R20.H0_H0 ;  /* 0x20000014ff097230 */ /* 0x000fe40000004100 */
[----:B------:R-:W-:Y:S01]  /*e720*/  FFMA.FTZ R35, R5, R38, R46 ;  /* 0x0000002605237223 */ /* 0x000fe2000001002e */
[----:B------:R-:W-:Y:S01]  /*e730*/  FMUL.FTZ R5, R10, R29 ;  /* 0x0000001d0a057220 */ /* 0x000fe20000410000 */
[----:B------:R-:W-:Y:S01]  /*e740*/  FFMA.FTZ R39, R30, R28, R39 ;  /* 0x0000001c1e277223 */ /* 0x000fe20000010027 */
[----:B------:R-:W-:-:S02]  /*e750*/  HADD2.F32 R36, -RZ, R11.H0_H0 ;  /* 0x2000000bff247230 */ /* 0x000fc40000004100 */
[-C--:B------:R-:W-:Y:S01]  /*e760*/  FMUL.FTZ R45, R10, R9.reuse ;  /* 0x000000090a2d7220 */ /* 0x080fe20000410000 */
[----:B------:R-:W-:Y:S01]  /*e770*/  FFMA.FTZ R28, R6, R9, -R5 ;  /* 0x00000009061c7223 */ /* 0x000fe20000010805 */
[----:B------:R-:W-:Y:S02]  /*e780*/  HADD2.F32 R11, -RZ, R11.H1_H1 ;  /* 0x3000000bff0b7230 */ /* 0x000fe40000004100 */
[----:B------:R-:W-:Y:S01]  /*e790*/  FFMA.FTZ R37, R30, R8, -R37 ;  /* 0x000000081e257223 */ /* 0x000fe20000010825 */
[----:B------:R-:W-:Y:S02]  /*e7a0*/  HADD2.F32 R5, -RZ, R25.H1_H1 ;  /* 0x30000019ff057230 */ /* 0x000fe40000004100 */
[----:B------:R-:W-:Y:S01]  /*e7b0*/  FFMA.FTZ R30, R6, R29, R45 ;  /* 0x0000001d061e7223 */ /* 0x000fe2000001002d */
[----:B------:R-:W-:Y:S02]  /*e7c0*/  HADD2.F32 R10, -RZ, R26.H1_H1 ;  /* 0x3000001aff0a7230 */ /* 0x000fe40000004100 */
[----:B------:R-:W-:-:S02]  /*e7d0*/  HADD2.F32 R4, -RZ, R15.H1_H1 ;  /* 0x3000000fff047230 */ /* 0x000fc40000004100 */
[CC--:B------:R-:W-:Y:S01]  /*e7e0*/  FMUL.FTZ R6, R36.reuse, R5.reuse ;  /* 0x0000000524067220 */ /* 0x0c0fe20000410000 */
[----:B------:R-:W-:Y:S02]  /*e7f0*/  HADD2.F32 R8, -RZ, R20.H1_H1 ;  /* 0x30000014ff087230 */ /* 0x000fe40000004100 */
[C---:B------:R-:W-:Y:S01]  /*e800*/  FMUL.FTZ R38, R11.reuse, R10 ;  /* 0x0000000a0b267220 */ /* 0x040fe20000410000 */
[----:B------:R-:W-:Y:S02]  /*e810*/  FMUL.FTZ R36, R36, R4 ;  /* 0x0000000424247220 */ /* 0x000fe40000410000 */
[----:B------:R-:W-:Y:S01]  /*e820*/  FMUL.FTZ R9, R11, R8 ;  /* 0x000000080b097220 */ /* 0x000fe20000410000 */
[----:B------:R-:W-:Y:S01]  /*e830*/  FFMA.FTZ R11, R31, R4, -R6 ;  /* 0x000000041f0b7223 */ /* 0x000fe20000010806 */
[----:B------:R-:W-:Y:S01]  /*e840*/  FFMA.FTZ R38, R7, R8, -R38 ;  /* 0x0000000807267223 */ /* 0x000fe20000010826 */
[----:B------:R-:W-:Y:S01]  /*e850*/  FFMA.FTZ R36, R31, R5, R36 ;  /* 0x000000051f247223 */ /* 0x000fe20000010024 */
[----:B------:R-:W-:Y:S01]  /*e860*/  FFMA.FTZ R29, R7, R10, R9 ;  /* 0x0000000a071d7223 */ /* 0x000fe20000010009 */
[----:B------:R-:W-:-:S02]  /*e870*/  F2FP.F16.F32.PACK_AB R4, R40, R41 ;  /* 0x000000292804723e */ /* 0x000fc400000000ff */
[----:B------:R-:W-:Y:S02]  /*e880*/  F2FP.F16.F32.PACK_AB R5, R44, R33 ;  /* 0x000000212c05723e */ /* 0x000fe400000000ff */
[----:B------:R-:W-:Y:S02]  /*e890*/  F2FP.F16.F32.PACK_AB R6, R28, R37 ;  /* 0x000000251c06723e */ /* 0x000fe400000000ff */
[----:B------:R-:W-:Y:S02]  /*e8a0*/  F2FP.F16.F32.PACK_AB R7, R38, R11 ;  /* 0x0000000b2607723e */ /* 0x000fe400000000ff */
[----:B------:R-:W-:Y:S02]  /*e8b0*/  F2FP.F16.F32.PACK_AB R8, R34, R43 ;  /* 0x0000002b2208723e */ /* 0x000fe400000000ff */
[----:B------:R-:W-:Y:S01]  /*e8c0*/  F2FP.F16.F32.PACK_AB R9, R35, R42 ;  /* 0x0000002a2309723e */ /* 0x000fe200000000ff */
[----:B------:R2:W-:Y:S01]  /*e8d0*/  STS.128 [R0], R4 ;  /* 0x0000000400007388 */ /* 0x0005e20000000c00 */
[----:B------:R-:W-:-:S02]  /*e8e0*/  F2FP.F16.F32.PACK_AB R10, R30, R39 ;  /* 0x000000271e0a723e */ /* 0x000fc400000000ff */
[----:B------:R-:W-:-:S05]  /*e8f0*/  F2FP.F16.F32.PACK_AB R11, R29, R36 ;  /* 0x000000241d0b723e */ /* 0x000fca00000000ff */
[----:B------:R2:W-:Y:S02]  /*e900*/  STS.128 [R27+0x16400], R8 ;  /* 0x016400081b007388 */ /* 0x0005e40000000c00 */
.L_x_620:
[----:B------:R-:W-:Y:S05]  /*e910*/  BSYNC B1 ;  /* 0x0000000000017941 */ /* 0x000fea0003800000 */
.L_x_619:
[----:B------:R-:W-:Y:S04]  /*e920*/  BSSY B1, `(.L_x_621) ;  /* 0x0000060000017945 */ /* 0x000fe80003800000 */
[----:B------:R-:W-:Y:S05]  /*e930*/  @P2 BRA `(.L_x_622) ;  /* 0x0000000400782947 */ /* 0x000fea0003800000 */
[----:B--2---:R-:W2:Y:S04]  /*e940*/  LDL R0, [R1+0x8c] ;  /* 0x00008c0001007983 */ /* 0x004ea80000100800 */
[----:B-1----:R-:W3:Y:S04]  /*e950*/  LDL R9, [R1+0x38] ;  /* 0x0000380001097983 */ /* 0x002ee80000100800 */
[----:B------:R-:W4:Y:S04]  /*e960*/  LDL R7, [R1+0x5c] ;  /* 0x00005c0001077983 */ /* 0x000f280000100800 */
[----:B------:R-:W5:Y:S01]  /*e970*/  LDL R8, [R1+0x4c] ;  /* 0x00004c0001087983 */ /* 0x000f620000100800 */
[----:B0-----:R-:W-:-:S02]  /*e980*/  HADD2.F32 R37, -RZ, R13.H0_H0 ;  /* 0x2000000dff257230 */ /* 0x001fc40000004100 */
[--C-:B------:R-:W-:Y:S02]  /*e990*/  HADD2.F32 R39, -RZ, R21.reuse.H0_H0 ;  /* 0x20000015ff277230 */ /* 0x100fe40000004100 */
[----:B------:R-:W-:Y:S02]  /*e9a0*/  HADD2.F32 R44, -RZ, R24.H0_H0 ;  /* 0x20000018ff2c7230 */ /* 0x000fe40000004100 */
[----:B------:R-:W-:Y:S02]  /*e9b0*/  HADD2.F32 R40, -RZ, R14.H0_H0 ;  /* 0x2000000eff287230 */ /* 0x000fe40000004100 */
[----:B------:R-:W-:Y:S02]  /*e9c0*/  HADD2.F32 R46, -RZ, R21.H1_H1 ;  /* 0x30000015ff2e7230 */ /* 0x000fe40000004100 */
[----:B------:R-:W-:Y:S02]  /*e9d0*/  HADD2.F32 R42, -RZ, R13.H1_H1 ;  /* 0x3000000dff2a7230 */ /* 0x000fe40000004100 */
[----:B------:R-:W-:-:S02]  /*e9e0*/  HADD2.F32 R43, -RZ, R24.H1_H1 ;  /* 0x30000018ff2b7230 */ /* 0x000fc40000004100 */
[----:B------:R-:W-:Y:S02]  /*e9f0*/  HADD2.F32 R41, -RZ, R15.H0_H0 ;  /* 0x2000000fff297230 */ /* 0x000fe40000004100 */
[----:B------:R-:W-:Y:S01]  /*ea00*/  HADD2.F32 R45, -RZ, R25.H0_H0 ;  /* 0x20000019ff2d7230 */ /* 0x000fe20000004100 */
[----:B--2---:R-:W-:Y:S02]  /*ea10*/  R2UR UR4, R0 ;  /* 0x00000000000472ca */ /* 0x004fe400000e0000 */
[----:B------:R-:W-:Y:S02]  /*ea20*/  LEA.HI R0, R3, R12, RZ, 0x1d ;  /* 0x0000000c03007211 */ /* 0x000fe400078fe8ff */
[----:B---3--:R-:W-:Y:S02]  /*ea30*/  LOP3.LUT R6, R9, 0x38, R16, 0xf8, !PT ;  /* 0x0000003809067812 */ /* 0x008fe400078ef810 */
[----:B------:R-:W-:Y:S01]  /*ea40*/  SHF.R.S32.HI R5, RZ, 0x1f, R0 ;  /* 0x0000001fff057819 */ /* 0x000fe20000011400 */
[----:B------:R-:W-:-:S03]  /*ea50*/  IMAD.SHL.U32 R4, R0, 0x8, RZ ;  /* 0x0000000800047824 */ /* 0x000fc600078e00ff */
[----:B------:R-:W-:Y:S02]  /*ea60*/  LEA.HI R5, R5, R0, RZ, 0x3 ;  /* 0x0000000005057211 */ /* 0x000fe400078f18ff */
[----:B------:R-:W-:Y:S02]  /*ea70*/  LOP3.LUT R0, R9, 0x38, R4, 0xf8, !PT ;  /* 0x0000003809007812 */ /* 0x000fe400078ef804 */
[----:B------:R-:W-:Y:S02]  /*ea80*/  SHF.L.U32 R5, R5, 0xa, RZ ;  /* 0x0000000a05057819 */ /* 0x000fe400000006ff */
[----:B----4-:R-:W-:Y:S02]  /*ea90*/  LOP3.LUT R0, R0, R7, RZ, 0x3c, !PT ;  /* 0x0000000700007212 */ /* 0x010fe400078e3cff */
[----:B------:R-:W-:Y:S02]  /*eaa0*/  LOP3.LUT R9, R5, 0x7fffe000, RZ, 0xc0, !PT ;  /* 0x7fffe00005097812 */ /* 0x000fe400078ec0ff */
[----:B-----5:R-:W-:-:S02]  /*eab0*/  LOP3.LUT R6, R8, R6, R7, 0xf6, !PT ;  /* 0x0000000608067212 */ /* 0x020fc400078ef607 */
[----:B------:R-:W-:Y:S02]  /*eac0*/  IADD3 R9, R0, R9, R8 ;  /* 0x0000000900097210 */ /* 0x000fe40007ffe008 */
[----:B------:R-:W-:-:S03]  /*ead0*/  LEA R47, R6, UR4, 0x1 ;  /* 0x00000004062f7c11 */ /* 0x000fc6000f8e08ff */
[----:B------:R-:W-:Y:S02]  /*eae0*/  IMAD R0, R9, 0x2, R2 ;  /* 0x0000000209007824 */ /* 0x000fe400078e0202 */
[----:B------:R-:W0:Y:S04]  /*eaf0*/  LDS.128 R4, [R47] ;  /* 0x000000002f047984 */ /* 0x000e280000000c00 */
[----:B------:R-:W1:Y:S01]  /*eb00*/  LDS.128 R8, [R0+0x16400] ;  /* 0x0164000000087984 */ /* 0x000e620000000c00 */
[--C-:B0-----:R-:W-:Y:S02]  /*eb10*/  HADD2.F32 R27, -RZ, R4.reuse.H0_H0 ;  /* 0x20000004ff1b7230 */ /* 0x101fe40000004100 */
[----:B------:R-:W-:Y:S02]  /*eb20*/  HADD2.F32 R4, -RZ, R4.H1_H1 ;  /* 0x30000004ff047230 */ /* 0x000fe40000004100 */
[----:B-1----:R-:W-:-:S02]  /*eb30*/  HADD2.F32 R31, -RZ, R8.H0_H0 ;  /* 0x20000008ff1f7230 */ /* 0x002fc40000004100 */
[----:B------:R-:W-:Y:S02]  /*eb40*/  HADD2.F32 R8, -RZ, R8.H1_H1 ;  /* 0x30000008ff087230 */ /* 0x000fe40000004100 */
[--C-:B------:R-:W-:Y:S02]  /*eb50*/  HADD2.F32 R33, -RZ, R9.reuse.H0_H0 ;  /* 0x20000009ff217230 */ /* 0x100fe40000004100 */
[-C--:B------:R-:W-:Y:S01]  /*eb60*/  FMUL.FTZ R36, R39, R31.reuse ;  /* 0x0000001f27247220 */ /* 0x080fe20000410000 */
[C---:B------:R-:W-:Y:S01]  /*eb70*/  FMUL.FTZ R38, R37.reuse, R31 ;  /* 0x0000001f25267220 */ /* 0x040fe20000410000 */
[----:B------:R-:W-:Y:S02]  /*eb80*/  HADD2.F32 R9, -RZ, R9.H1_H1 ;  /* 0x30000009ff097230 */ /* 0x000fe40000004100 */
[-C--:B------:R-:W-:Y:S01]  /*eb90*/  FMUL.FTZ R31, R44, R8.reuse ;  /* 0x000000082c1f7220 */ /* 0x080fe20000410000 */
[-C--:B------:R-:W-:Y:S01]  /*eba0*/  FFMA.FTZ R36, R37, R27.reuse, -R36 ;  /* 0x0000001b25247223 */ /* 0x080fe20000010824 */
[----:B------:R-:W-:Y:S01]  /*ebb0*/  FFMA.FTZ R38, R39, R27, R38 ;  /* 0x0000001b27267223 */ /* 0x000fe20000010026 */
[----:B------:R-:W-:Y:S01]  /*ebc0*/  FMUL.FTZ R27, R40, R8 ;  /* 0x00000008281b7220 */ /* 0x000fe20000410000 */
[----:B------:R-:W-:-:S02]  /*ebd0*/  HADD2.F32 R39, -RZ, R14.H1_H1 ;  /* 0x3000000eff277230 */ /* 0x000fc40000004100 */
[-C--:B------:R-:W-:Y:S01]  /*ebe0*/  FMUL.FTZ R37, R46, R33.reuse ;  /* 0x000000212e257220 */ /* 0x080fe20000410000 */
[--C-:B------:R-:W-:Y:S02]  /*ebf0*/  HADD2.F32 R28, -RZ, R5.reuse.H0_H0 ;  /* 0x20000005ff1c7230 */ /* 0x100fe40000004100 */
[-C--:B------:R-:W-:Y:S01]  /*ec00*/  FFMA.FTZ R31, R40, R4.reuse, -R31 ;  /* 0x00000004281f7223 */ /* 0x080fe2000001081f */
[----:B------:R-:W-:Y:S02]  /*ec10*/  HADD2.F32 R5, -RZ, R5.H1_H1 ;  /* 0x30000005ff057230 */ /* 0x000fe40000004100 */
[----:B------:R-:W-:Y:S01]  /*ec20*/  FMUL.FTZ R33, R42, R33 ;  /* 0x000000212a217220 */ /* 0x000fe20000410000 */
[----:B------:R-:W-:Y:S01]  /*ec30*/  FFMA.FTZ R27, R44, R4, R27 ;  /* 0x000000042c1b7223 */ /* 0x000fe2000001001b */
[--C-:B------:R-:W-:Y:S02]  /*ec40*/  HADD2.F32 R34, -RZ, R10.reuse.H0_H0 ;  /* 0x2000000aff227230 */ /* 0x100fe40000004100 */
[----:B------:R-:W-:Y:S01]  /*ec50*/  FMUL.FTZ R4, R43, R9 ;  /* 0x000000092b047220 */ /* 0x000fe20000410000 */
[----:B------:R-:W-:-:S02]  /*ec60*/  HADD2.F32 R10, -RZ, R10.H1_H1 ;  /* 0x3000000aff0a7230 */ /* 0x000fc40000004100 */
[C---:B------:R-:W-:Y:S01]  /*ec70*/  FMUL.FTZ R8, R39.reuse, R9 ;  /* 0x0000000927087220 */ /* 0x040fe20000410000 */
[----:B------:R-:W-:Y:S02]  /*ec80*/  HADD2.F32 R44, -RZ, R26.H0_H0 ;  /* 0x2000001aff2c7230 */ /* 0x000fe40000004100 */
[-C--:B------:R-:W-:Y:S01]  /*ec90*/  FFMA.FTZ R37, R42, R28.reuse, -R37 ;  /* 0x0000001c2a257223 */ /* 0x080fe20000010825 */
[----:B------:R-:W-:Y:S01]  /*eca0*/  FFMA.FTZ R33, R46, R28, R33 ;  /* 0x0000001c2e217223 */ /* 0x000fe20000010021 */
[----:B------:R-:W-:Y:S01]  /*ecb0*/  FFMA.FTZ R28, R39, R5, -R4 ;  /* 0x00000005271c7223 */ /* 0x000fe20000010804 */
[----:B------:R-:W-:Y:S02]  /*ecc0*/  HADD2.F32 R29, -RZ, R6.H0_H0 ;  /* 0x20000006ff1d7230 */ /* 0x000fe40000004100 */
[-C--:B------:R-:W-:Y:S01]  /*ecd0*/  FMUL.FTZ R4, R45, R34.reuse ;  /* 0x000000222d047220 */ /* 0x080fe20000410000 */
[----:B------:R-:W-:Y:S02]  /*ece0*/  HADD2.F32 R42, -RZ, R20.H0_H0 ;  /* 0x20000014ff2a7230 */ /* 0x000fe40000004100 */
[----:B------:R-:W-:Y:S01]  /*ecf0*/  FMUL.FTZ R40, R41, R34 ;  /* 0x0000002229287220 */ /* 0x000fe20000410000 */
[----:B------:R-:W-:-:S02]  /*ed00*/  HADD2.F32 R6, -RZ, R6.H1_H1 ;  /* 0x30000006ff067230 */ /* 0x000fc40000004100 */
[----:B------:R-:W-:Y:S01]  /*ed10*/  FFMA.FTZ R34, R43, R5, R8 ;  /* 0x000000052b227223 */ /* 0x000fe20000010008 */
[-C--:B------:R-:W-:Y:S01]  /*ed20*/  FMUL.FTZ R5, R44, R10.reuse ;  /* 0x0000000a2c057220 */ /* 0x080fe20000410000 */
[C---:B------:R-:W-:Y:S01]  /*ed30*/  FMUL.FTZ R9, R42.reuse, R10 ;  /* 0x0000000a2a097220 */ /* 0x040fe20000410000 */
[----:B------:R-:W-:Y:S02]  /*ed40*/  HADD2.F32 R35, -RZ, R11.H0_H0 ;  /* 0x2000000bff237230 */ /* 0x000fe40000004100 */
[-C--:B------:R-:W-:Y:S01]  /*ed50*/  FFMA.FTZ R39, R41, R29.reuse, -R4 ;  /* 0x0000001d29277223 */ /* 0x080fe20000010804 */
[----:B------:R-:W-:Y:S01]  /*ed60*/  FFMA.FTZ R10, R42, R6, -R5 ;  /* 0x000000062a0a7223 */ /* 0x000fe20000010805 */
[----:B------:R-:W-:Y:S02]  /*ed70*/  HADD2.F32 R42, -RZ, R25.H1_H1 ;  /* 0x30000019ff2a7230 */ /* 0x000fe40000004100 */
[----:B------:R-:W-:Y:S01]  /*ed80*/  FFMA.FTZ R40, R45, R29, R40 ;  /* 0x0000001d2d287223 */ /* 0x000fe20000010028 */
[----:B------:R-:W-:-:S02]  /*ed90*/  HADD2.F32 R8, -RZ, R15.H1_H1 ;  /* 0x3000000fff087230 */ /* 0x000fc40000004100 */
[----:B------:R-:W-:Y:S01]  /*eda0*/  FFMA.FTZ R29, R44, R6, R9 ;  /* 0x000000062c1d7223 */ /* 0x000fe20000010009 */
[----:B------:R-:W-:Y:S02]  /*edb0*/  HADD2.F32 R11, -RZ, R11.H1_H1 ;  /* 0x3000000bff0b7230 */ /* 0x000fe40000004100 */
[-C--:B------:R-:W-:Y:S01]  /*edc0*/  FMUL.FTZ R5, R42, R35.reuse ;  /* 0x000000232a057220 */ /* 0x080fe20000410000 */
[----:B------:R-:W-:Y:S02]  /*edd0*/  HADD2.F32 R43, -RZ, R26.H1_H1 ;  /* 0x3000001aff2b7230 */ /* 0x000fe40000004100 */
[----:B------:R-:W-:Y:S01]  /*ede0*/  FMUL.FTZ R35, R8, R35 ;  /* 0x0000002308237220 */ /* 0x000fe20000410000 */
[----:B------:R-:W-:Y:S01]  /*edf0*/  HADD2.F32 R41, -RZ, R20.H1_H1 ;  /* 0x30000014ff297230 */ /* 0x000fe20000004100 */
[----:B------:R-:W-:Y:S01]  /*ee00*/  F2FP.F16.F32.PACK_AB R9, R34, R33 ;  /* 0x000000212209723e */ /* 0x000fe200000000ff */
[--C-:B------:R-:W-:Y:S02]  /*ee10*/  HADD2.F32 R30, -RZ, R7.reuse.H0_H0 ;  /* 0x20000007ff1e7230 */ /* 0x100fe40000004100 */
[----:B------:R-:W-:Y:S01]  /*ee20*/  FMUL.FTZ R4, R43, R11 ;  /* 0x0000000b2b047220 */ /* 0x000fe20000410000 */
[----:B------:R-:W-:-:S02]  /*ee30*/  HADD2.F32 R7, -RZ, R7.H1_H1 ;  /* 0x30000007ff077230 */ /* 0x000fc40000004100 */
[C---:B------:R-:W-:Y:S01]  /*ee40*/  FMUL.FTZ R6, R41.reuse, R11 ;  /* 0x0000000b29067220 */ /* 0x040fe20000410000 */
[-C--:B------:R-:W-:Y:S01]  /*ee50*/  FFMA.FTZ R11, R8, R30.reuse, -R5 ;  /* 0x0000001e080b7223 */ /* 0x080fe20000010805 */
[----:B------:R-:W-:Y:S01]  /*ee60*/  FFMA.FTZ R35, R42, R30, R35 ;  /* 0x0000001e2a237223 */ /* 0x000fe20000010023 */
[-C--:B------:R-:W-:Y:S01]  /*ee70*/  FFMA.FTZ R30, R41, R7.reuse, -R4 ;  /* 0x00000007291e7223 */ /* 0x080fe20000010804 */
[----:B------:R-:W-:Y:S01]  /*ee80*/  FFMA.FTZ R42, R43, R7, R6 ;  /* 0x000000072b2a7223 */ /* 0x000fe20000010006 */
[----:B------:R-:W-:Y:S02]  /*ee90*/  F2FP.F16.F32.PACK_AB R4, R31, R36 ;  /* 0x000000241f04723e */ /* 0x000fe400000000ff */
[----:B------:R-:W-:Y:S02]  /*eea0*/  F2FP.F16.F32.PACK_AB R5, R28, R37 ;  /* 0x000000251c05723e */ /* 0x000fe400000000ff */
[----:B------:R-:W-:Y:S02]  /*eeb0*/  F2FP.F16.F32.PACK_AB R6, R10, R39 ;  /* 0x000000270a06723e */ /* 0x000fe400000000ff */
[----:B------:R-:W-:-:S02]  /*eec0*/  F2FP.F16.F32.PACK_AB R7, R30, R11 ;  /* 0x0000000b1e07723e */ /* 0x000fc400000000ff */
[----:B------:R-:W-:Y:S02]  /*eed0*/  F2FP.F16.F32.PACK_AB R8, R27, R38 ;  /* 0x000000261b08723e */ /* 0x000fe400000000ff */
[----:B------:R-:W-:Y:S01]  /*eee0*/  F2FP.F16.F32.PACK_AB R10, R29, R40 ;  /* 0x000000281d0a723e */ /* 0x000fe200000000ff */
[----:B------:R3:W-:Y:S01]  /*eef0*/  STS.128 [R47], R4 ;  /* 0x000000042f007388 */ /* 0x0007e20000000c00 */
[----:B------:R-:W-:-:S05]  /*ef00*/  F2FP.F16.F32.PACK_AB R11, R42, R35 ;  /* 0x000000232a0b723e */ /* 0x000fca00000000ff */
[----:B------:R3:W-:Y:S02]  /*ef10*/  STS.128 [R0+0x16400], R8 ;  /* 0x0164000800007388 */ /* 0x0007e40000000c00 */
.L_x_622:
[----:B------:R-:W-:Y:S05]  /*ef20*/  BSYNC B1 ;  /* 0x0000000000017941 */ /* 0x000fea0003800000 */
.L_x_621:
[----:B------:R-:W-:Y:S04]  /*ef30*/  BSSY B1, `(.L_x_623) ;  /* 0x0000060000017945 */ /* 0x000fe80003800000 */
[----:B------:R-:W-:Y:S05]  /*ef40*/  @P3 BRA `(.L_x_624) ;  /* 0x0000000400783947 */ /* 0x000fea0003800000 */
[----:B--23--:R-:W2:Y:S04]  /*ef50*/  LDL R0, [R1+0x8c] ;  /* 0x00008c0001007983 */ /* 0x00cea80000100800 */
[----:B-1----:R-:W3:Y:S04]  /*ef60*/  LDL R9, [R1+0x34] ;  /* 0x0000340001097983 */ /* 0x002ee80000100800 */
[----:B------:R-:W4:Y:S04]  /*ef70*/  LDL R7, [R1+0x58] ;  /* 0x0000580001077983 */ /* 0x000f280000100800 */
[----:B------:R-:W4:Y:S01]  /*ef80*/  LDL R8, [R1+0x48] ;  /* 0x0000480001087983 */ /* 0x000f220000100800 */
        /* <DEDUP_REMOVED lines=16> */
[----:B----4-:R-:W-:Y:S01]  /*f090*/  LOP3.LUT R6, R8, R6, R7, 0xf6, !PT ;  /* 0x0000000608067212 */ /* 0x010fe200078ef607 */
[----:B------:R-:W-:Y:S01]  /*f0a0*/  IMAD.SHL.U32 R5, R5, 0x400, RZ ;  /* 0x0000040005057824 */ /* 0x000fe200078e00ff */
[----:B------:R-:W-:Y:S02]  /*f0b0*/  LOP3.LUT R0, R0, R7, RZ, 0x3c, !PT ;  /* 0x0000000700007212 */ /* 0x000fe400078e3cff */
[----:B------:R-:W-:Y:S02]  /*f0c0*/  LEA R47, R6, UR4, 0x1 ;  /* 0x00000004062f7c11 */ /* 0x000fe4000f8e08ff */
[----:B------:R-:W-:-:S03]  /*f0d0*/  LOP3.LUT R9, R5, 0x7fffe000, RZ, 0xc0, !PT ;  /* 0x7fffe00005097812 */ /* 0x000fc600078ec0ff */
[----:B------:R-:W0:Y:S01]  /*f0e0*/  LDS.128 R4, [R47] ;  /* 0x000000002f047984 */ /* 0x000e220000000c00 */
        /* <DEDUP_REMOVED lines=9> */
[--C-:B-1----:R-:W-:Y:S02]  /*f180*/  HADD2.F32 R31, -RZ, R8.reuse.H0_H0 ;  /* 0x20000008ff1f7230 */ /* 0x102fe40000004100 */
        /* <DEDUP_REMOVED lines=11> */
[-C--:B------:R-:W-:Y:S01]  /*f240*/  FFMA.FTZ R31, R40, R4.reuse, -R31 ;  /* 0x00000004281f7223 */ /* 0x080fe2000001081f */
[----:B------:R-:W-:Y:S01]  /*f250*/  FMUL.FTZ R33, R42, R33 ;  /* 0x000000212a217220 */ /* 0x000fe20000410000 */
[----:B------:R-:W-:Y:S01]  /*f260*/  FFMA.FTZ R27, R44, R4, R27 ;  /* 0x000000042c1b7223 */ /* 0x000fe2000001001b */
[--C-:B------:R-:W-:Y:S02]  /*f270*/  HADD2.F32 R34, -RZ, R10.reuse.H0_H0 ;  /* 0x2000000aff227230 */ /* 0x100fe40000004100 */
[-C--:B------:R-:W-:Y:S01]  /*f280*/  FMUL.FTZ R4, R43, R9.reuse ;  /* 0x000000092b047220 */ /* 0x080fe20000410000 */
[----:B------:R-:W-:Y:S02]  /*f290*/  HADD2.F32 R10, -RZ, R10.H1_H1 ;  /* 0x3000000aff0a7230 */ /* 0x000fe40000004100 */
[----:B------:R-:W-:Y:S01]  /*f2a0*/  FMUL.FTZ R8, R39, R9 ;  /* 0x0000000927087220 */ /* 0x000fe20000410000 */
[----:B------:R-:W-:-:S02]  /*f2b0*/  HADD2.F32 R44, -RZ, R26.H0_H0 ;  /* 0x2000001aff2c7230 */ /* 0x000fc40000004100 */
[-C--:B------:R-:W-:Y:S01]  /*f2c0*/  FFMA.FTZ R37, R42, R28.reuse, -R37 ;  /* 0x0000001c2a257223 */ /* 0x080fe20000010825 */
[----:B------:R-:W-:Y:S01]  /*f2d0*/  FFMA.FTZ R33, R46, R28, R33 ;  /* 0x0000001c2e217223 */ /* 0x000fe20000010021 */
[-C--:B------:R-:W-:Y:S01]  /*f2e0*/  FFMA.FTZ R28, R39, R5.reuse, -R4 ;  /* 0x00000005271c7223 */ /* 0x080fe20000010804 */
[----:B------:R-:W-:Y:S02]  /*f2f0*/  HADD2.F32 R42, -RZ, R20.H0_H0 ;  /* 0x20000014ff2a7230 */ /* 0x000fe40000004100 */
[-C--:B------:R-:W-:Y:S01]  /*f300*/  FMUL.FTZ R4, R45, R34.reuse ;  /* 0x000000222d047220 */ /* 0x080fe20000410000 */
[----:B------:R-:W-:Y:S01]  /*f310*/  FMUL.FTZ R40, R41, R34 ;  /* 0x0000002229287220 */ /* 0x000fe20000410000 */
[----:B------:R-:W-:Y:S01]  /*f320*/  FFMA.FTZ R34, R43, R5, R8 ;  /* 0x000000052b227223 */ /* 0x000fe20000010008 */
[-C--:B------:R-:W-:Y:S01]  /*f330*/  FMUL.FTZ R5, R44, R10.reuse ;  /* 0x0000000a2c057220 */ /* 0x080fe20000410000 */
[----:B------:R-:W-:Y:S01]  /*f340*/  FMUL.FTZ R9, R42, R10 ;  /* 0x0000000a2a097220 */ /* 0x000fe20000410000 */
[----:B------:R-:W-:-:S02]  /*f350*/  HADD2.F32 R35, -RZ, R11.H0_H0 ;  /* 0x2000000bff237230 */ /* 0x000fc40000004100 */
[-C--:B------:R-:W-:Y:S01]  /*f360*/  FFMA.FTZ R39, R41, R29.reuse, -R4 ;  /* 0x0000001d29277223 */ /* 0x080fe20000010804 */
[-C--:B------:R-:W-:Y:S01]  /*f370*/  FFMA.FTZ R10, R42, R6.reuse, -R5 ;  /* 0x000000062a0a7223 */ /* 0x080fe20000010805 */
[----:B------:R-:W-:Y:S02]  /*f380*/  HADD2.F32 R42, -RZ, R25.H1_H1 ;  /* 0x30000019ff2a7230 */ /* 0x000fe40000004100 */
[----:B------:R-:W-:Y:S01]  /*f390*/  FFMA.FTZ R40, R45, R29, R40 ;  /* 0x0000001d2d287223 */ /* 0x000fe20000010028 */
[----:B------:R-:W-:Y:S02]  /*f3a0*/  HADD2.F32 R8, -RZ, R15.H1_H1 ;  /* 0x3000000fff087230 */ /* 0x000fe40000004100 */
[----:B------:R-:W-:Y:S01]  /*f3b0*/  FFMA.FTZ R29, R44, R6, R9 ;  /* 0x000000062c1d7223 */ /* 0x000fe20000010009 */
[----:B------:R-:W-:Y:S02]  /*f3c0*/  HADD2.F32 R11, -RZ, R11.H1_H1 ;  /* 0x3000000bff0b7230 */ /* 0x000fe40000004100 */
[----:B------:R-:W-:Y:S01]  /*f3d0*/  FMUL.FTZ R5, R42, R35 ;  /* 0x000000232a057220 */ /* 0x000fe20000410000 */
[----:B------:R-:W-:-:S02]  /*f3e0*/  HADD2.F32 R43, -RZ, R26.H1_H1 ;  /* 0x3000001aff2b7230 */ /* 0x000fc40000004100 */
[----:B------:R-:W-:Y:S01]  /*f3f0*/  FMUL.FTZ R35, R8, R35 ;  /* 0x0000002308237220 */ /* 0x000fe20000410000 */
[----:B------:R-:W-:Y:S01]  /*f400*/  HADD2.F32 R41, -RZ, R20.H1_H1 ;  /* 0x30000014ff297230 */ /* 0x000fe20000004100 */
[----:B------:R-:W-:Y:S01]  /*f410*/  F2FP.F16.F32.PACK_AB R9, R34, R33 ;  /* 0x000000212209723e */ /* 0x000fe200000000ff */
[--C-:B------:R-:W-:Y:S02]  /*f420*/  HADD2.F32 R30, -RZ, R7.reuse.H0_H0 ;  /* 0x20000007ff1e7230 */ /* 0x100fe40000004100 */
[-C--:B------:R-:W-:Y:S01]  /*f430*/  FMUL.FTZ R4, R43, R11.reuse ;  /* 0x0000000b2b047220 */ /* 0x080fe20000410000 */
[----:B------:R-:W-:Y:S02]  /*f440*/  HADD2.F32 R7, -RZ, R7.H1_H1 ;  /* 0x30000007ff077230 */ /* 0x000fe40000004100 */
[C---:B------:R-:W-:Y:S01]  /*f450*/  FMUL.FTZ R6, R41.reuse, R11 ;  /* 0x0000000b29067220 */ /* 0x040fe20000410000 */
        /* <DEDUP_REMOVED lines=11> */
[----:B------:R-:W-:-:S05]  /*f510*/  F2FP.F16.F32.PACK_AB R11, R42, R35 ;  /* 0x000000232a0b723e */ /* 0x000fca00000000ff */
[----:B------:R4:W-:Y:S02]  /*f520*/  STS.128 [R0+0x16400], R8 ;  /* 0x0164000800007388 */ /* 0x0009e40000000c00 */
.L_x_624:
[----:B------:R-:W-:Y:S05]  /*f530*/  BSYNC B1 ;  /* 0x0000000000017941 */ /* 0x000fea0003800000 */
.L_x_623:
[----:B------:R-:W-:Y:S05]  /*f540*/  @P0 BRA `(.L_x_610) ;  /* 0x0000000400780947 */ /* 0x000fea0003800000 */
[----:B--234-:R-:W2:Y:S04]  /*f550*/  LDL R0, [R1+0x8c] ;  /* 0x00008c0001007983 */ /* 0x01cea80000100800 */
[----:B------:R-:W3:Y:S04]  /*f560*/  LDL R7, [R1+0x30] ;  /* 0x0000300001077983 */ /* 0x000ee80000100800 */
[----:B------:R-:W4:Y:S04]  /*f570*/  LDL R6, [R1+0x50] ;  /* 0x0000500001067983 */ /* 0x000f280000100800 */
[----:B------:R-:W5:Y:S01]  /*f580*/  LDL R8, [R1+0x54] ;  /* 0x0000540001087983 */ /* 0x000f620000100800 */
[----:B------:R-:W-:Y:S01]  /*f590*/  LEA.HI R3, R3, R12, RZ, 0x1d ;  /* 0x0000000c03037211 */ /* 0x000fe200078fe8ff */
[----:B0-----:R-:W-:-:S02]  /*f5a0*/  HADD2.F32 R36, -RZ, R21.H0_H0 ;  /* 0x20000015ff247230 */ /* 0x001fc40000004100 */
[----:B------:R-:W-:Y:S01]  /*f5b0*/  HADD2.F32 R34, -RZ, R13.H0_H0 ;  /* 0x2000000dff227230 */ /* 0x000fe20000004100 */
[----:B------:R-:W-:Y:S01]  /*f5c0*/  SHF.R.S32.HI R4, RZ, 0x1f, R3 ;  /* 0x0000001fff047819 */ /* 0x000fe20000011403 */
[--C-:B------:R-:W-:Y:S02]  /*f5d0*/  HADD2.F32 R38, -RZ, R24.reuse.H0_H0 ;  /* 0x20000018ff267230 */ /* 0x100fe40000004100 */
[----:B------:R-:W-:Y:S01]  /*f5e0*/  HADD2.F32 R40, -RZ, R21.H1_H1 ;  /* 0x30000015ff287230 */ /* 0x000fe20000004100 */
[----:B------:R-:W-:Y:S01]  /*f5f0*/  LEA.HI R4, R4, R3, RZ, 0x3 ;  /* 0x0000000304047211 */ /* 0x000fe200078f18ff */
[----:B------:R-:W-:Y:S02]  /*f600*/  HADD2.F32 R41, -RZ, R24.H1_H1 ;  /* 0x30000018ff297230 */ /* 0x000fe40000004100 */
[----:B------:R-:W-:Y:S02]  /*f610*/  HADD2.F32 R39, -RZ, R15.H0_H0 ;  /* 0x2000000fff277230 */ /* 0x000fe40000004100 */
[----:B------:R-:W-:-:S02]  /*f620*/  IMAD.SHL.U32 R4, R4, 0x400, RZ ;  /* 0x0000040004047824 */ /* 0x000fc400078e00ff */
[----:B------:R-:W-:Y:S01]  /*f630*/  HADD2.F32 R43, -RZ, R25.H0_H0 ;  /* 0x20000019ff2b7230 */ /* 0x000fe20000004100 */
[----:B--2---:R-:W-:Y:S02]  /*f640*/  R2UR UR4, R0 ;  /* 0x00000000000472ca */ /* 0x004fe400000e0000 */
[----:B------:R-:W-:Y:S02]  /*f650*/  SHF.L.U32 R0, R3, 0x3, RZ ;  /* 0x0000000303007819 */ /* 0x000fe400000006ff */
[----:B------:R-:W-:Y:S02]  /*f660*/  LOP3.LUT R3, R4, 0x7fffe000, RZ, 0xc0, !PT ;  /* 0x7fffe00004037812 */ /* 0x000fe400078ec0ff */
[C---:B---3--:R-:W-:Y:S02]  /*f670*/  LOP3.LUT R0, R7.reuse, 0x38, R0, 0xf8, !PT ;  /* 0x0000003807007812 */ /* 0x048fe400078ef800 */
[----:B------:R-:W-:Y:S02]  /*f680*/  LOP3.LUT R5, R7, 0x38, R16, 0xf8, !PT ;  /* 0x0000003807057812 */ /* 0x000fe400078ef810 */
[----:B----4-:R-:W-:-:S02]  /*f690*/  LOP3.LUT R0, R0, R6, RZ, 0x3c, !PT ;  /* 0x0000000600007212 */ /* 0x010fc400078e3cff */
[----:B-----5:R-:W-:Y:S02]  /*f6a0*/  LOP3.LUT R5, R8, R5, R6, 0xf6, !PT ;  /* 0x0000000508057212 */ /* 0x020fe400078ef606 */
[----:B------:R-:W-:Y:S02]  /*f6b0*/  IADD3 R3, R0, R3, R8 ;  /* 0x0000000300037210 */ /* 0x000fe40007ffe008 */
[----:B------:R-:W-:-:S03]  /*f6c0*/  LEA R42, R5, UR4, 0x1 ;  /* 0x00000004052a7c11 */ /* 0x000fc6000f8e08ff */
[----:B------:R-:W-:Y:S02]  /*f6d0*/  IMAD R3, R3, 0x2, R2 ;  /* 0x0000000203037824 */ /* 0x000fe400078e0202 */
[----:B------:R-:W0:Y:S04]  /*f6e0*/  LDS.128 R4, [R42] ;  /* 0x000000002a047984 */ /* 0x000e280000000c00 */
[----:B-1----:R-:W1:Y:S01]  /*f6f0*/  LDS.128 R8, [R3+0x16400] ;  /* 0x0164000003087984 */ /* 0x002e620000000c00 */
[--C-:B0-----:R-:W-:Y:S02]  /*f700*/  HADD2.F32 R0, -RZ, R4.reuse.H0_H0 ;  /* 0x20000004ff007230 */ /* 0x101fe40000004100 */
[----:B------:R-:W-:Y:S02]  /*f710*/  HADD2.F32 R4, -RZ, R4.H1_H1 ;  /* 0x30000004ff047230 */ /* 0x000fe40000004100 */
[----:B-1----:R-:W-:-:S02]  /*f720*/  HADD2.F32 R29, -RZ, R8.H0_H0 ;  /* 0x20000008ff1d7230 */ /* 0x002fc40000004100 */
[----:B------:R-:W-:Y:S02]  /*f730*/  HADD2.F32 R8, -RZ, R8.H1_H1 ;  /* 0x30000008ff087230 */ /* 0x000fe40000004100 */
[--C-:B------:R-:W-:Y:S02]  /*f740*/  HADD2.F32 R30, -RZ, R9.reuse.H0_H0 ;  /* 0x20000009ff1e7230 */ /* 0x100fe40000004100 */
[-C--:B------:R-:W-:Y:S01]  /*f750*/  FMUL.FTZ R35, R36, R29.reuse ;  /* 0x0000001d24237220 */ /* 0x080fe20000410000 */
[----:B------:R-:W-:Y:S01]  /*f760*/  FMUL.FTZ R29, R34, R29 ;  /* 0x0000001d221d7220 */ /* 0x000fe20000410000 */
[----:B------:R-:W-:Y:S01]  /*f770*/  FMUL.FTZ R21, R38, R8 ;  /* 0x0000000826157220 */ /* 0x000fe20000410000 */
[----:B------:R-:W-:Y:S02]  /*f780*/  HADD2.F32 R9, -RZ, R9.H1_H1 ;  /* 0x30000009ff097230 */ /* 0x000fe40000004100 */
[----:B------:R-:W-:Y:S01]  /*f790*/  FFMA.FTZ R35, R34, R0, -R35 ;  /* 0x0000000022237223 */ /* 0x000fe20000010823 */
[----:B------:R-:W-:-:S02]  /*f7a0*/  HADD2.F32 R34, -RZ, R14.H0_H0 ;  /* 0x2000000eff227230 */ /* 0x000fc40000004100 */
[----:B------:R-:W-:Y:S01]  /*f7b0*/  FFMA.FTZ R29, R36, R0, R29 ;  /* 0x00000000241d7223 */ /* 0x000fe2000001001d */
[----:B------:R-:W-:Y:S02]  /*f7c0*/  HADD2.F32 R36, -RZ, R13.H1_H1 ;  /* 0x3000000dff247230 */ /* 0x000fe40000004100 */
[--C-:B------:R-:W-:Y:S02]  /*f7d0*/  HADD2.F32 R12, -RZ, R5.reuse.H0_H0 ;  /* 0x20000005ff0c7230 */ /* 0x100fe40000004100 */
[C---:B------:R-:W-:Y:S01]  /*f7e0*/  FMUL.FTZ R13, R34.reuse, R8 ;  /* 0x00000008220d7220 */ /* 0x040fe20000410000 */
[----:B------:R-:W-:Y:S01]  /*f7f0*/  FFMA.FTZ R0, R34, R4, -R21 ;  /* 0x0000000422007223 */ /* 0x000fe20000010815 */
[----:B------:R-:W-:Y:S02]  /*f800*/  HADD2.F32 R5, -RZ, R5.H1_H1 ;  /* 0x30000005ff057230 */ /* 0x000fe40000004100 */
[----:B------:R-:W-:Y:S01]  /*f810*/  FMUL.FTZ R21, R40, R30 ;  /* 0x0000001e28157220 */ /* 0x000fe20000410000 */
[----:B------:R-:W-:Y:S01]  /*f820*/  FFMA.FTZ R8, R38, R4, R13 ;  /* 0x0000000426087223 */ /* 0x000fe2000001000d */
[----:B------:R-:W-:-:S02]  /*f830*/  HADD2.F32 R13, -RZ, R14.H1_H1 ;  /* 0x3000000eff0d7230 */ /* 0x000fc40000004100 */
[C---:B------:R-:W-:Y:S01]  /*f840*/  FMUL.FTZ R37, R36.reuse, R30 ;  /* 0x0000001e24257220 */ /* 0x040fe20000410000 */
[--C-:B------:R-:W-:Y:S02]  /*f850*/  HADD2.F32 R31, -RZ, R10.reuse.H0_H0 ;  /* 0x2000000aff1f7230 */ /* 0x100fe40000004100 */
[-C--:B------:R-:W-:Y:S01]  /*f860*/  FMUL.FTZ R4, R41, R9.reuse ;  /* 0x0000000929047220 */ /* 0x080fe20000410000 */
[----:B------:R-:W-:Y:S02]  /*f870*/  HADD2.F32 R10, -RZ, R10.H1_H1 ;  /* 0x3000000aff0a7230 */ /* 0x000fe40000004100 */
[----:B------:R-:W-:Y:S01]  /*f880*/  FMUL.FTZ R14, R13, R9 ;  /* 0x000000090d0e7220 */ /* 0x000fe20000410000 */
[----:B------:R-:W-:Y:S02]  /*f890*/  HADD2.F32 R34, -RZ, R26.H0_H0 ;  /* 0x2000001aff227230 */ /* 0x000fe40000004100 */
[-C--:B------:R-:W-:Y:S01]  /*f8a0*/  FFMA.FTZ R21, R36, R12.reuse, -R21 ;  /* 0x0000000c24157223 */ /* 0x080fe20000010815 */
[----:B------:R-:W-:Y:S01]  /*f8b0*/  FFMA.FTZ R37, R40, R12, R37 ;  /* 0x0000000c28257223 */ /* 0x000fe20000010025 */
[----:B------:R-:W-:-:S02]  /*f8c0*/  HADD2.F32 R27, -RZ, R6.H0_H0 ;  /* 0x20000006ff1b7230 */ /* 0x000fc40000004100 */
[----:B------:R-:W-:Y:S01]  /*f8d0*/  FFMA.FTZ R12, R13, R5, -R4 ;  /* 0x000000050d0c7223 */ /* 0x000fe20000010804 */
[----:B------:R-:W-:Y:S02]  /*f8e0*/  HADD2.F32 R30, -RZ, R20.H0_H0 ;  /* 0x20000014ff1e7230 */ /* 0x000fe40000004100 */
[-C--:B------:R-:W-:Y:S01]  /*f8f0*/  FMUL.FTZ R4, R43, R31.reuse ;  /* 0x0000001f2b047220 */ /* 0x080fe20000410000 */
[----:B------:R-:W-:Y:S02]  /*f900*/  HADD2.F32 R6, -RZ, R6.H1_H1 ;  /* 0x30000006ff067230 */ /* 0x000fe40000004100 */
[----:B------:R-:W-:Y:S01]  /*f910*/  FMUL.FTZ R24, R39, R31 ;  /* 0x0000001f27187220 */ /* 0x000fe20000410000 */
[----:B------:R-:W-:Y:S01]  /*f920*/  FFMA.FTZ R14, R41, R5, R14 ;  /* 0x00000005290e7223 */ /* 0x000fe2000001000e */
[-C--:B------:R-:W-:Y:S01]  /*f930*/  FMUL.FTZ R5, R34, R10.reuse ;  /* 0x0000000a22057220 */ /* 0x080fe20000410000 */
[--C-:B------:R-:W-:Y:S02]  /*f940*/  HADD2.F32 R33, -RZ, R11.reuse.H0_H0 ;  /* 0x2000000bff217230 */ /* 0x100fe40000004100 */
[-C--:B------:R-:W-:Y:S01]  /*f950*/  FFMA.FTZ R13, R39, R27.reuse, -R4 ;  /* 0x0000001b270d7223 */ /* 0x080fe20000010804 */
[----:B------:R-:W-:Y:S01]  /*f960*/  FFMA.FTZ R24, R43, R27, R24 ;  /* 0x0000001b2b187223 */ /* 0x000fe20000010018 */
[----:B------:R-:W-:Y:S01]  /*f970*/  FMUL.FTZ R9, R30, R10 ;  /* 0x0000000a1e097220 */ /* 0x000fe20000410000 */
[----:B------:R-:W-:-:S02]  /*f980*/  HADD2.F32 R11, -RZ, R11.H1_H1 ;  /* 0x3000000bff0b7230 */ /* 0x000fc40000004100 */
[-C--:B------:R-:W-:Y:S01]  /*f990*/  FFMA.FTZ R10, R30, R6.reuse, -R5 ;  /* 0x000000061e0a7223 */ /* 0x080fe20000010805 */
[----:B------:R-:W-:Y:S01]  /*f9a0*/  HADD2.F32 R36, -RZ, R25.H1_H1 ;  /* 0x30000019ff247230 */ /* 0x000fe20000004100 */
[----:B------:R-:W-:Y:S01]  /*f9b0*/  F2FP.F16.F32.PACK_AB R8, R8, R29 ;  /* 0x0000001d0808723e */ /* 0x000fe200000000ff */
[----:B------:R-:W-:Y:S02]  /*f9c0*/  HADD2.F32 R27, -RZ, R26.H1_H1 ;  /* 0x3000001aff1b7230 */ /* 0x000fe40000004100 */
[----:B------:R-:W-:Y:S02]  /*f9d0*/  HADD2.F32 R30, -RZ, R15.H1_H1 ;  /* 0x3000000fff1e7230 */ /* 0x000fe40000004100 */
[----:B------:R-:W-:Y:S01]  /*f9e0*/  FFMA.FTZ R15, R34, R6, R9 ;  /* 0x00000006220f7223 */ /* 0x000fe20000010009 */
[----:B------:R-:W-:Y:S02]  /*f9f0*/  HADD2.F32 R25, -RZ, R20.H1_H1 ;  /* 0x30000014ff197230 */ /* 0x000fe40000004100 */
[----:B------:R-:W-:Y:S01]  /*fa00*/  FMUL.FTZ R5, R36, R33 ;  /* 0x0000002124057220 */ /* 0x000fe20000410000 */
[----:B------:R-:W-:-:S02]  /*fa10*/  HADD2.F32 R28, -RZ, R7.H0_H0 ;  /* 0x20000007ff1c7230 */ /* 0x000fc40000004100 */
[----:B------:R-:W-:Y:S01]  /*fa20*/  FMUL.FTZ R4, R27, R11 ;  /* 0x0000000b1b047220 */ /* 0x000fe20000410000 */
[----:B------:R-:W-:Y:S02]  /*fa30*/  HADD2.F32 R7, -RZ, R7.H1_H1 ;  /* 0x30000007ff077230 */ /* 0x000fe40000004100 */
[C---:B------:R-:W-:Y:S01]  /*fa40*/  FMUL.FTZ R33, R30.reuse, R33 ;  /* 0x000000211e217220 */ /* 0x040fe20000410000 */
[C---:B------:R-:W-:Y:S01]  /*fa50*/  FMUL.FTZ R6, R25.reuse, R11 ;  /* 0x0000000b19067220 */ /* 0x040fe20000410000 */
[-C--:B------:R-:W-:Y:S01]  /*fa60*/  FFMA.FTZ R11, R30, R28.reuse, -R5 ;  /* 0x0000001c1e0b7223 */ /* 0x080fe20000010805 */
[----:B------:R-:W-:Y:S01]  /*fa70*/  F2FP.F16.F32.PACK_AB R5, R12, R21 ;  /* 0x000000150c05723e */ /* 0x000fe200000000ff */
[-C--:B------:R-:W-:Y:S01]  /*fa80*/  FFMA.FTZ R20, R25, R7.reuse, -R4 ;  /* 0x0000000719147223 */ /* 0x080fe20000010804 */
[----:B------:R-:W-:Y:S01]  /*fa90*/  FFMA.FTZ R33, R36, R28, R33 ;  /* 0x0000001c24217223 */ /* 0x000fe20000010021 */
[----:B------:R-:W-:Y:S01]  /*faa0*/  FFMA.FTZ R26, R27, R7, R6 ;  /* 0x000000071b1a7223 */ /* 0x000fe20000010006 */
[----:B------:R-:W-:-:S02]  /*fab0*/  F2FP.F16.F32.PACK_AB R4, R0, R35 ;  /* 0x000000230004723e */ /* 0x000fc400000000ff */
[----:B------:R-:W-:Y:S02]  /*fac0*/  F2FP.F16.F32.PACK_AB R6, R10, R13 ;  /* 0x0000000d0a06723e */ /* 0x000fe400000000ff */
[----:B------:R-:W-:Y:S02]  /*fad0*/  F2FP.F16.F32.PACK_AB R7, R20, R11 ;  /* 0x0000000b1407723e */ /* 0x000fe400000000ff */
[----:B------:R-:W-:Y:S02]  /*fae0*/  F2FP.F16.F32.PACK_AB R9, R14, R37 ;  /* 0x000000250e09723e */ /* 0x000fe400000000ff */
[----:B------:R-:W-:Y:S01]  /*faf0*/  F2FP.F16.F32.PACK_AB R10, R15, R24 ;  /* 0x000000180f0a723e */ /* 0x000fe200000000ff */
[----:B------:R0:W-:Y:S01]  /*fb00*/  STS.128 [R42], R4 ;  /* 0x000000042a007388 */ /* 0x0001e20000000c00 */
[----:B------:R-:W-:-:S05]  /*fb10*/  F2FP.F16.F32.PACK_AB R11, R26, R33 ;  /* 0x000000211a0b723e */ /* 0x000fca00000000ff */
[----:B------:R0:W-:Y:S02]  /*fb20*/  STS.128 [R3+0x16400], R8 ;  /* 0x0164000803007388 */ /* 0x0001e40000000c00 */
.L_x_610:
[----:B------:R-:W-:Y:S05]  /*fb30*/  BSYNC B0 ;  /* 0x0000000000007941 */ /* 0x000fea0003800000 */
.L_x_588:
[----:B------:R-:W-:Y:S01]  /*fb40*/  @!PT LDS RZ, [RZ] ;  /* 0x00000000fffff984 */ /* 0x000fe20000000800 */
[----:B------:R-:W-:Y:S01]  /*fb50*/  @!PT LDS RZ, [RZ] ;  /* 0x00000000fffff984 */ /* 0x000fe20000000800 */
[----:B------:R-:W-:Y:S01]  /*fb60*/  @!PT LDS RZ, [RZ] ;  /* 0x00000000fffff984 */ /* 0x000fe20000000800 */
[----:B------:R-:W-:Y:S01]  /*fb70*/  @!PT LDS RZ, [RZ] ;  /* 0x00000000fffff984 */ /* 0x000fe20000000800 */
[----:B------:R5:W-:Y:S06]  /*fb80*/  MEMBAR.ALL.CTA ;  /* 0x0000000000007992 */ /* 0x000bec0000008000 */
[----:B-----5:R-:W5:Y:S01]  /*fb90*/  FENCE.VIEW.ASYNC.S ;  /* 0x00000000000073c6 */ /* 0x020f620000000000 */
[----:B------:R-:W-:Y:S05]  /*fba0*/  WARPSYNC.ALL ;  /* 0x0000000000007948 */ /* 0x000fea0003800000 */
[----:B-----5:R-:W-:Y:S06]  /*fbb0*/  BAR.SYNC.DEFER_BLOCKING 0xd, 0x100 ;  /* 0x0344000000007b1d */ /* 0x020fec0000010000 */
.L_x_586:
[----:B------:R-:W-:-:S06]  /*fbc0*/  ULOP3.LUT UR4, UR60, 0x1, URZ, 0xfc, !UPT ;  /* 0x000000013c047892 */ /* 0x000fcc000f8efc3f */
[----:B0-234-:R-:W-:-:S05]  /*fbd0*/  IMAD.U32 R0, RZ, RZ, UR4 ;  /* 0x00000004ff007e24 */ /* 0x01dfca000f8e00ff */
[----:B------:R-:W-:-:S13]  /*fbe0*/  ISETP.NE.AND P0, PT, R0, 0x3, PT ;  /* 0x000000030000780c */ /* 0x000fda0003f05270 */
[----:B------:R-:W-:Y:S05]  /*fbf0*/  @!P0 BRA `(.L_x_625) ;  /* 0x0000000000048947 */ /* 0x000fea0003800000 */
[----:B------:R-:W-:Y:S01]  /*fc00*/  BPT.TRAP 0x1 ;  /* 0x000000040000795c */ /* 0x000fe20000300000 */
.L_x_625:
[----:B------:R-:W2:Y:S01]  /*fc10*/  LDL R3, [R1+0x4] ;  /* 0x0000040001037983 */ /* 0x000ea20000100800 */
[----:B------:R-:W-:Y:S01]  /*fc20*/  IMAD R0, R228, 0x8, R2 ;  /* 0x00000008e4007824 */ /* 0x000fe200078e0202 */
[----:B--2---:R-:W-:-:S04]  /*fc30*/  SHF.L.U32 R3, R3, 0x1f, RZ ;  /* 0x0000001f03037819 */ /* 0x004fc800000006ff */
[----:B------:R0:W2:Y:S01]  /*fc40*/  SYNCS.PHASECHK.TRANS64.TRYWAIT P2, [R0+URZ+0x34830], R3 ;  /* 0x03483003000075a7 */ /* 0x0000a2000804017f */
[----:B------:R-:W-:Y:S05]  /*fc50*/  @!P0 BRA `(.L_x_626) ;  /* 0x0000000000048947 */ /* 0x000fea0003800000 */
[----:B------:R-:W-:Y:S01]  /*fc60*/  BPT.TRAP 0x1 ;  /* 0x000000040000795c */ /* 0x000fe20000300000 */
.L_x_626:
[----:B------:R-:W3:Y:S01]  /*fc70*/  S2R R4, SR_TID.X ;  /* 0x0000000000047919 */ /* 0x000ee20000002100 */
[----:B------:R-:W-:Y:S02]  /*fc80*/  MOV R87, RZ ;  /* 0x000000ff00577202 */ /* 0x000fe40000000f00 */
[----:B---3--:R-:W-:-:S04]  /*fc90*/  LOP3.LUT R4, R4, 0x7f, RZ, 0xc0, !PT ;  /* 0x0000007f04047812 */ /* 0x008fc800078ec0ff */
[----:B------:R-:W-:Y:S01]  /*fca0*/  ISETP.NE.AND P1, PT, R4, RZ, PT ;  /* 0x000000ff0400720c */ /* 0x000fe20003f25270 */
[----:B--2---:R-:W-:-:S12]  /*fcb0*/  @P2 BRA `(.L_x_627) ;  /* 0x0000000000082947 */ /* 0x004fd80003800000 */
[----:B------:R-:W2:Y:S02]  /*fcc0*/  SYNCS.PHASECHK.TRANS64.TRYWAIT P2, [R0+URZ+0x34830], R3 ;  /* 0x03483003000075a7 */ /* 0x000ea4000804017f */
[----:B--2---:R-:W-:Y:S05]  /*fcd0*/  @!P2 BRA `(.L_x_628) ;  /* 0x000001440048a947 */ /* 0x004fea0003800000 */
.L_x_627:
[----:B------:R-:W-:Y:S05]  /*fce0*/  WARPSYNC.ALL ;  /* 0x0000000000007948 */ /* 0x000fea0003800000 */
[----:B0-2---:R-:W-:Y:S01]  /*fcf0*/  VIADD R3, R2, 0x1e400 ;  /* 0x0001e40002037836 */ /* 0x005fe20000000000 */
[----:B------:R-:W-:Y:S01]  /*fd00*/  R2UR UR56, R32 ;  /* 0x00000000203872ca */ /* 0x000fe200000e0000 */
[----:B------:R-:W-:Y:S01]  /*fd10*/  IMAD.MOV.U32 R5, RZ, RZ, 0x40000040 ;  /* 0x40000040ff057424 */ /* 0x000fe200078e00ff */
[----:B------:R-:W-:Y:S01]  /*fd20*/  WARPGROUP.ARRIVE ;  /* 0x00000000000079c5 */ /* 0x000fe20000000000 */
[----:B------:R-:W-:Y:S01]  /*fd30*/  UMOV UR9, 0x40000040 ;  /* 0x4000004000097882 */ /* 0x000fe20000000000 */
[----:B------:R-:W-:Y:S01]  /*fd40*/  SHF.R.U32.HI R3, RZ, 0x4, R3 ;  /* 0x00000004ff037819 */ /* 0x000fe20000011603 */
[----:B------:R-:W-:Y:S01]  /*fd50*/  IMAD.MOV.U32 R15, RZ, RZ, 0x40000040 ;  /* 0x40000040ff0f7424 */ /* 0x000fe200078e00ff */
[----:B------:R-:W-:Y:S01]  /*fd60*/  R2UR UR11, R5 ;  /* 0x00000000050b72ca */ /* 0x000fe200000e0000 */
[----:B------:R-:W-:Y:S01]  /*fd70*/  IMAD.MOV.U32 R21, RZ, RZ, 0x40000040 ;  /* 0x40000040ff157424 */ /* 0x000fe200078e00ff */
[----:B------:R-:W-:Y:S01]  /*fd80*/  LOP3.LUT R3, R3, 0x3fff, RZ, 0xc0, !PT ;  /* 0x00003fff03037812 */ /* 0x000fe200078ec0ff */
[----:B------:R-:W-:Y:S01]  /*fd90*/  IMAD.MOV.U32 R25, RZ, RZ, 0x40000040 ;  /* 0x40000040ff197424 */ /* 0x000fe200078e00ff */
[----:B------:R-:W-:Y:S01]  /*fda0*/  R2UR UR15, R15 ;  /* 0x000000000f0f72ca */ /* 0x000fe200000e0000 */
[----:B------:R-:W-:Y:S01]  /*fdb0*/  IMAD.U32 R27, RZ, RZ, UR9 ;  /* 0x00000009ff1b7e24 */ /* 0x000fe2000f8e00ff */
[----:B------:R-:W-:Y:S01]  /*fdc0*/  LOP3.LUT R4, R3, 0x10000, RZ, 0xfc, !PT ;  /* 0x0001000003047812 */ /* 0x000fe200078efcff */
[----:B------:R-:W-:Y:S01]  /*fdd0*/  ULOP3.LUT UR56, UR56, 0x10000, URZ, 0xfc, !UPT ;  /* 0x0001000038387892 */ /* 0x000fe2000f8efc3f */
[----:B------:R-:W-:Y:S01]  /*fde0*/  MOV R8, UR37 ;  /* 0x0000002500087c02 */ /* 0x000fe20008000f00 */
[----:B------:R-:W-:Y:S01]  /*fdf0*/  UMOV UR37, UR9 ;  /* 0x0000000900257c82 */ /* 0x000fe20008000000 */
[----:B-1----:R-:W-:Y:S01]  /*fe00*/  MOV R9, UR36 ;  /* 0x0000002400097c02 */ /* 0x002fe20008000f00 */
[----:B------:R0:W-:Y:S01]  /*fe10*/  STL [R1+0x2c], R4 ;  /* 0x00002c0401007387 */ /* 0x0001e20000100800 */
[----:B------:R-:W-:Y:S01]  /*fe20*/  UMOV UR13, UR37 ;  /* 0x00000025000d7c82 */ /* 0x000fe20008000000 */
[----:B------:R-:W-:Y:S01]  /*fe30*/  R2UR UR23, R21 ;  /* 0x00000000151772ca */ /* 0x000fe200000e0000 */
[----:B------:R-:W-:Y:S01]  /*fe40*/  UMOV UR8, UR56 ;  /* 0x0000003800087c82 */ /* 0x000fe20008000000 */
[----:B------:R-:W-:Y:S01]  /*fe50*/  UMOV UR21, UR37 ;  /* 0x0000002500157c82 */ /* 0x000fe20008000000 */
[----:B------:R-:W-:Y:S01]  /*fe60*/  UMOV UR36, UR8 ;  /* 0x0000000800247c82 */ /* 0x000fe20008000000 */
[----:B------:R-:W-:Y:S01]  /*fe70*/  R2UR UR55, R25 ;  /* 0x00000000193772ca */ /* 0x000fe200000e0000 */
[----:B------:R-:W-:Y:S01]  /*fe80*/  UMOV UR12, UR36 ;  /* 0x00000024000c7c82 */ /* 0x000fe20008000000 */
[----:B------:R-:W-:Y:S01]  /*fe90*/  UMOV UR20, UR36 ;  /* 0x0000002400147c82 */ /* 0x000fe20008000000 */
[----:B------:R-:W-:Y:S01]  /*fea0*/  UMOV UR52, UR36 ;  /* 0x0000002400347c82 */ /* 0x000fe20008000000 */
[----:B0-----:R-:W-:Y:S01]  /*feb0*/  IMAD R4, R228, 0xb00, R4 ;  /* 0x00000b00e4047824 */ /* 0x001fe200078e0204 */
[----:B------:R-:W-:Y:S01]  /*fec0*/  UMOV UR53, UR37 ;  /* 0x0000002500357c82 */ /* 0x000fe20008000000 */
[----:B------:R-:W-:Y:S01]  /*fed0*/  R2UR UR35, R15 ;  /* 0x000000000f2372ca */ /* 0x000fe200000e0000 */
[----:B------:R-:W-:Y:S01]  /*fee0*/  UMOV UR32, UR36 ;  /* 0x0000002400207c82 */ /* 0x000fe20008000000 */
[C---:B------:R-:W-:Y:S01]  /*fef0*/  VIADD R14, R4.reuse, 0x80 ;  /* 0x00000080040e7836 */ /* 0x040fe20000000000 */
[C---:B------:R-:W-:Y:S01]  /*ff00*/  R2UR UR10, R4.reuse ;  /* 0x00000000040a72ca */ /* 0x040fe200000e0000 */
[C---:B------:R-:W-:Y:S01]  /*ff10*/  VIADD R20, R4.reuse, 0x100 ;  /* 0x0000010004147836 */ /* 0x040fe20000000000 */
[----:B------:R-:W-:Y:S01]  /*ff20*/  IADD3 R24, R4, 0x180, RZ ;  /* 0x0000018004187810 */ /* 0x000fe20007ffe0ff */
[----:B------:R-:W-:Y:S01]  /*ff30*/  UMOV UR33, UR37 ;  /* 0x0000002500217c82 */ /* 0x000fe20008000000 */
[----:B------:R-:W-:Y:S01]  /*ff40*/  R2UR UR14, R14 ;  /* 0x000000000e0e72ca */ /* 0x000fe200000e0000 */
[----:B------:R-:W-:Y:S01]  /*ff50*/  VIADD R14, R4, 0x200 ;  /* 0x00000200040e7836 */ /* 0x000fe20000000000 */
[----:B------:R-:W-:Y:S01]  /*ff60*/  R2UR UR22, R20 ;  /* 0x00000000141672ca */ /* 0x000fe200000e0000 */
[----:B------:R-:W-:Y:S01]  /*ff70*/  UMOV UR28, UR36 ;  /* 0x00000024001c7c82 */ /* 0x000fe20008000000 */
[----:B------:R-:W-:Y:S01]  /*ff80*/  R2UR UR54, R24 ;  /* 0x00000000183672ca */ /* 0x000fe200000e0000 */
[----:B------:R-:W-:Y:S01]  /*ff90*/  UMOV UR29, UR37 ;  /* 0x00000025001d7c82 */ /* 0x000fe20008000000 */
[----:B------:R-:W-:Y:S01]  /*ffa0*/  R2UR UR34, R14 ;  /* 0x000000000e2272ca */ /* 0x000fe200000e0000 */
[C---:B------:R-:W-:Y:S01]  /*ffb0*/  VIADD R24, R4.reuse, 0x300 ;  /* 0x0000030004187836 */ /* 0x040fe20000000000 */
[----:B------:R-:W-:Y:S01]  /*ffc0*/  IADD3 R20, R4, 0x280, RZ ;  /* 0x0000028004147810 */ /* 0x000fe20007ffe0ff */
[----:B------:R-:W-:Y:S01]  /*ffd0*/  HGMMA.64x16x16.F32 R112, gdesc[UR8], RZ, !UPT, gsb0 ;  /* 0x00200000087079f0 */ /* 0x000fe2000c0008ff */
[----:B------:R-:W-:Y:S01]  /*ffe0*/  R2UR UR31, R21 ;  /* 0x00000000151f72ca */ /* 0x000fe200000e0000 */
[----:B------:R-:W-:Y:S01]  /*fff0*/  UMOV UR44, UR36 ;  /* 0x00000024002c7c82 */ /* 0x000fe20008000000 */
[----:B------:R-:W-:Y:S01]  /*10000*/  R2UR UR30, R20 ;  /* 0x00000000141e72ca */ /* 0x000fe200000e0000 */
        /* <DEDUP_REMOVED lines=9> */
[----:B------:R-:W-:Y:S01]  /*100a0*/  R2UR UR19, R21 ;  /* 0x00000000151372ca */ /* 0x000fe200000e0000 */
[----:B------:R-:W-:Y:S01]  /*100b0*/  UMOV UR16, UR36 ;  /* 0x0000002400107c82 */ /* 0x000fe20008000000 */
[----:B------:R-:W-:Y:S01]  /*100c0*/  UMOV UR17, UR37 ;  /* 0x0000002500117c82 */ /* 0x000fe20008000000 */
        /* <DEDUP_REMOVED lines=8> */
[----:B------:R-:W-:Y:S01]  /*10150*/  IMAD.U32 R26, RZ, RZ, UR8 ;  /* 0x00000008ff1a7e24 */ /* 0x000fe2000f8e00ff */
[----:B------:R-:W-:Y:S01]  /*10160*/  R2UR UR43, R21 ;  /* 0x00000000152b72ca */ /* 0x000fe200000e0000 */
[----:B------:R-:W-:Y:S01]  /*10170*/  IMAD.MOV.U32 R25, RZ, RZ, 0x40000040 ;  /* 0x40000040ff197424 */ /* 0x000fe200078e00ff */
[----:B------:R-:W-:Y:S01]  /*10180*/  R2UR UR42, R20 ;  /* 0x00000000142a72ca */ /* 0x000fe200000e0000 */
[----:B------:R-:W-:Y:S01]  /*10190*/  UMOV UR40, UR36 ;  /* 0x0000002400287c82 */ /* 0x000fe20008000000 */
[----:B------:R-:W-:Y:S01]  /*101a0*/  STL.64 [R1+0x20], R26 ;  /* 0x0000201a01007387 */ /* 0x000fe20000100a00 */
[----:B------:R-:W-:Y:S01]  /*101b0*/  R2UR UR10, R24 ;  /* 0x00000000180a72ca */ /* 0x000fe200000e0000 */
[----:B------:R-:W-:Y:S01]  /*101c0*/  UMOV UR41, UR37 ;  /* 0x0000002500297c82 */ /* 0x000fe20008000000 */
[----:B------:R-:W-:Y:S01]  /*101d0*/  R2UR UR11, R25 ;  /* 0x00000000190b72ca */ /* 0x000fe200000e0000 */
[----:B------:R-:W-:Y:S01]  /*101e0*/  VIADD R14, R4, 0x2 ;  /* 0x00000002040e7836 */ /* 0x000fe20000000000 */
[----:B------:R-:W-:Y:S01]  /*101f0*/  MOV R6, UR39 ;  /* 0x0000002700067c02 */ /* 0x000fe20008000f00 */
[----:B------:R-:W-:Y:S01]  /*10200*/  IMAD.MOV.U32 R15, RZ, RZ, 0x40000040 ;  /* 0x40000040ff0f7424 */ /* 0x000fe200078e00ff */
[----:B------:R-:W-:Y:S01]  /*10210*/  MOV R7, UR38 ;  /* 0x0000002600077c02 */ /* 0x000fe20008000f00 */
[----:B------:R-:W-:Y:S01]  /*10220*/  UIADD3 UR8, UR56, 0x2, URZ ;  /* 0x0000000238087890 */ /* 0x000fe2000fffe03f */
[----:B------:R-:W-:Y:S01]  /*10230*/  R2UR UR38, R14 ;  /* 0x000000000e2672ca */ /* 0x000fe200000e0000 */
[----:B------:R-:W-:Y:S01]  /*10240*/  UMOV UR37, 0x40000040 ;  /* 0x4000004000257882 */ /* 0x000fe20000000000 */
[----:B------:R-:W-:Y:S01]  /*10250*/  R2UR UR39, R15 ;  /* 0x000000000f2772ca */ /* 0x000fe200000e0000 */
[----:B------:R-:W-:Y:S01]  /*10260*/  IMAD.MOV.U32 R21, RZ, RZ, 0x40000040 ;  /* 0x40000040ff157424 */ /* 0x000fe200078e00ff */
[C---:B------:R-:W-:Y:S01]  /*10270*/  IADD3 R20, R4.reuse, 0x102, RZ ;  /* 0x0000010204147810 */ /* 0x040fe20007ffe0ff */
[----:B------:R-:W-:Y:S01]  /*10280*/  VIADD R14, R4, 0x182 ;  /* 0x00000182040e7836 */ /* 0x000fe20000000000 */
[----:B------:R-:W-:Y:S01]  /*10290*/  UMOV UR36, UR8 ;  /* 0x0000000800247c82 */ /* 0x000fe20008000000 */
[----:B------:R-:W-:Y:S01]  /*102a0*/  IMAD.MOV.U32 R15, RZ, RZ, 0x40000040 ;  /* 0x40000040ff0f7424 */ /* 0x000fe200078e00ff */
[----:B------:R-:W-:Y:S01]  /*102b0*/  R2UR UR50, R20 ;  /* 0x00000000143272ca */ /* 0x000fe200000e0000 */
[C---:B------:R-:W-:Y:S01]  /*102c0*/  VIADD R82, R4.reuse, 0x4 ;  /* 0x0000000404527836 */ /* 0x040fe20000000000 */
[----:B------:R-:W-:Y:S01]  /*102d0*/  R2UR UR51, R21 ;  /* 0x00000000153372ca */ /* 0x000fe200000e0000 */
[----:B------:R-:W-:Y:S01]  /*102e0*/  IMAD.MOV.U32 R21, RZ, RZ, 0x40000040 ;  /* 0x40000040ff157424 */ /* 0x000fe200078e00ff */
[----:B------:R-:W-:Y:S01]  /*102f0*/  IADD3 R20, R4, 0x202, RZ ;  /* 0x0000020204147810 */ /* 0x000fe20007ffe0ff */
[----:B------:R-:W-:Y:S01]  /*10300*/  IMAD.MOV.U32 R83, RZ, RZ, 0x40000040 ;  /* 0x40000040ff537424 */ /* 0x000fe200078e00ff */
[----:B------:R-:W-:-:S02]  /*10310*/  WARPGROUP.DEPBAR.LE gsb0, 0x0 ;  /* 0x00008000000079c5 */ /* 0x000fc40000010000 */
[----:B------:R-:W-:Y:S01]  /*10320*/  WARPGROUP.ARRIVE ;  /* 0x00000000000079c5 */ /* 0x000fe20000000000 */
[----:B------:R-:W-:Y:S01]  /*10330*/  IMAD.U32 R84, RZ, RZ, UR36 ;  /* 0x00000024ff547e24 */ /* 0x000fe2000f8e00ff */
[----:B------:R-:W-:Y:S01]  /*10340*/  MOV R85, UR37 ;  /* 0x0000002500557c02 */ /* 0x000fe20008000f00 */
[----:B------:R-:W-:-:S03]  /*10350*/  VIADD R126, R4, 0x806 ;  /* 0x00000806047e7836 */ /* 0x000fc60000000000 */
[----:B------:R-:W0:Y:S01]  /*10360*/  S2R R3, SR_TID.X ;  /* 0x0000000000037919 */ /* 0x000e220000002100 */
[----:B------:R-:W-:Y:S01]  /*10370*/  IMAD.MOV.U32 R127, RZ, RZ, 0x40000040 ;  /* 0x40000040ff7f7424 */ /* 0x000fe200078e00ff */
[----:B------:R-:W-:Y:S01]  /*10380*/  HGMMA.64x16x16.F32 R104, gdesc[UR12], RZ, !UPT, gsb0 ;  /* 0x002000000c6879f0 */ /* 0x000fe2000c0008ff */
[----:B------:R-:W-:Y:S01]  /*10390*/  R2UR UR14, R14 ;  /* 0x000000000e0e72ca */ /* 0x000fe200000e0000 */
[C---:B------:R-:W-:Y:S01]  /*103a0*/  VIADD R14, R4.reuse, 0x282 ;  /* 0x00000282040e7836 */ /* 0x040fe20000000000 */
[----:B------:R-:W-:Y:S01]  /*103b0*/  R2UR UR15, R15 ;  /* 0x000000000f0f72ca */ /* 0x000fe200000e0000 */
[----:B------:R-:W-:Y:S01]  /*103c0*/  VIADD R124, R4, 0x886 ;  /* 0x00000886047c7836 */ /* 0x000fe20000000000 */
[----:B------:R-:W-:Y:S01]  /*103d0*/  MOV R15, 0x40000040 ;  /* 0x40000040000f7802 */ /* 0x000fe20000000f00 */
[----:B------:R1:W-:Y:S01]  /*103e0*/  STL.64 [R1+0x18], R84 ;  /* 0x0000185401007387 */ /* 0x0003e20000100a00 */
[----:B------:R-:W-:Y:S01]  /*103f0*/  MOV R125, 0x40000040 ;  /* 0x40000040007d7802 */ /* 0x000fe20000000f00 */
[----:B------:R-:W-:Y:S01]  /*10400*/  IMAD.MOV.U32 R86, RZ, RZ, R87 ;  /* 0x000000ffff567224 */ /* 0x000fe200078e0057 */
[----:B------:R-:W-:-:S02]  /*10410*/  LOP3.LUT R80, R80, 0xffffff80, RZ, 0xc0, !PT ;  /* 0xffffff8050507812 */ /* 0x000fc400078ec0ff */
[----:B------:R-:W-:Y:S02]  /*10420*/  MOV R5, 0x40000040 ;  /* 0x4000004000057802 */ /* 0x000fe40000000f00 */
[----:B------:R-:W-:Y:S02]  /*10430*/  P2R R12, PR, RZ, 0x2 ;  /* 0x00000002ff0c7803 */ /* 0x000fe40000000000 */
[----:B------:R-:W-:Y:S01]  /*10440*/  P2R R10, PR, RZ, 0x1 ;  /* 0x00000001ff0a7803 */ /* 0x000fe20000000000 */
[----:B-1----:R-:W-:Y:S02]  /*10450*/  IMAD.MOV.U32 R84, RZ, RZ, R87 ;  /* 0x000000ffff547224 */ /* 0x002fe400078e0057 */
[----:B0-----:R-:W-:-:S04]  /*10460*/  VIADD R3, R3, 0xffffff80 ;  /* 0xffffff8003037836 */ /* 0x001fc80000000000 */
[----:B------:R-:W-:-:S05]  /*10470*/  IMAD.IADD R80, R3, 0x1, -R80 ;  /* 0x0000000103507824 */ /* 0x000fca00078e0a50 */
[----:B------:R-:W-:-:S04]  /*10480*/  SHF.R.S32.HI R3, RZ, 0x1f, R80 ;  /* 0x0000001fff037819 */ /* 0x000fc80000011450 */
[----:B------:R-:W-:-:S04]  /*10490*/  LEA.HI R3, R3, R80, RZ, 0x2 ;  /* 0x0000005003037211 */ /* 0x000fc800078f10ff */
[----:B------:R-:W-:Y:S01]  /*104a0*/  LOP3.LUT R3, R3, 0x7ffffffc, RZ, 0xc0, !PT ;  /* 0x7ffffffc03037812 */ /* 0x000fe200078ec0ff */
[----:B------:R-:W-:Y:S02]  /*104b0*/  WARPGROUP.DEPBAR.LE gsb0, 0x0 ;  /* 0x00008000000079c5 */ /* 0x000fe40000010000 */
[----:B------:R-:W-:Y:S02]  /*104c0*/  WARPGROUP.ARRIVE ;  /* 0x00000000000079c5 */ /* 0x000fe40000000000 */
[----:B------:R-:W-:Y:S02]  /*104d0*/  IMAD.IADD R3, R80, 0x1, -R3 ;  /* 0x0000000150037824 */ /* 0x000fe400078e0a03 */
[----:B------:R-:W-:Y:S02]  /*104e0*/  IMAD.MOV.U32 R80, RZ, RZ, R87 ;  /* 0x000000ffff507224 */ /* 0x000fe400078e0057 */
[----:B------:R-:W-:Y:S01]  /*104f0*/  HGMMA.64x16x16.F32 R96, gdesc[UR20], RZ, !UPT, gsb0 ;  /* 0x00200000146079f0 */ /* 0x000fe2000c0008ff */
[----:B------:R-:W-:Y:S01]  /*10500*/  R2UR UR22, R20 ;  /* 0x00000000141672ca */ /* 0x000fe200000e0000 */
[----:B------:R-:W-:Y:S01]  /*10510*/  VIADD R20, R4, 0x302 ;  /* 0x0000030204147836 */ /* 0x000fe20000000000 */
[----:B------:R-:W-:Y:S01]  /*10520*/  R2UR UR23, R21 ;  /* 0x00000000151772ca */ /* 0x000fe200000e0000 */
[----:B------:R-:W-:Y:S01]  /*10530*/  IMAD.MOV.U32 R21, RZ, RZ, 0x40000040 ;  /* 0x40000040ff157424 */ /* 0x000fe200078e00ff */
[----:B------:R-:W-:-:S02]  /*10540*/  WARPGROUP.DEPBAR.LE gsb0, 0x0 ;  /* 0x00008000000079c5 */ /* 0x000fc40000010000 */
[----:B------:R-:W-:-:S06]  /*10550*/  WARPGROUP.ARRIVE ;  /* 0x00000000000079c5 */ /* 0x000fcc0000000000 */
[----:B------:R-:W-:Y:S01]  /*10560*/  HGMMA.64x16x16.F32 R88, gdesc[UR52], RZ, !UPT, gsb0 ;  /* 0x00200000345879f0 */ /* 0x000fe2000c0008ff */
[----:B------:R-:W-:Y:S01]  /*10570*/  R2UR UR54, R82 ;  /* 0x00000000523672ca */ /* 0x000fe200000e0000 */
[----:B------:R-:W-:Y:S01]  /*10580*/  UMOV UR53, 0x40000040 ;  /* 0x4000004000357882 */ /* 0x000fe20000000000 */
[----:B------:R-:W-:Y:S01]  /*10590*/  R2UR UR55, R83 ;  /* 0x00000000533772ca */ /* 0x000fe200000e0000 */
[----:B------:R-:W-:Y:S01]  /*105a0*/  IMAD.MOV.U32 R82, RZ, RZ, R87 ;  /* 0x000000ffff527224 */ /* 0x000fe200078e0057 */
[----:B------:R-:W-:Y:S02]  /*105b0*/  WARPGROUP.DEPBAR.LE gsb0, 0x0 ;  /* 0x00008000000079c5 */ /* 0x000fe40000010000 */
[----:B------:R-:W-:-:S06]  /*105c0*/  WARPGROUP.ARRIVE ;  /* 0x00000000000079c5 */ /* 0x000fcc0000000000 */
[----:B------:R-:W-:Y:S01]  /*105d0*/  HGMMA.64x16x16.F32 R72, gdesc[UR32], RZ, !UPT, gsb0 ;  /* 0x00200000204879f0 */ /* 0x000fe2000c0008ff */
[----:B------:R-:W-:Y:S01]  /*105e0*/  R2UR UR34, R14 ;  /* 0x000000000e2272ca */ /* 0x000fe200000e0000 */
[----:B------:R-:W-:Y:S01]  /*105f0*/  VIADD R14, R4, 0x382 ;  /* 0x00000382040e7836 */ /* 0x000fe20000000000 */
[----:B------:R-:W-:Y:S01]  /*10600*/  R2UR UR35, R15 ;  /* 0x000000000f2372ca */ /* 0x000fe200000e0000 */
[----:B------:R-:W-:Y:S01]  /*10610*/  IMAD.MOV.U32 R15, RZ, RZ, 0x40000040 ;  /* 0x40000040ff0f7424 */ /* 0x000fe200078e00ff */
[----:B------:R-:W-:Y:S02]  /*10620*/  WARPGROUP.DEPBAR.LE gsb0, 0x0 ;  /* 0x00008000000079c5 */ /* 0x000fe40000010000 */
[----:B------:R-:W-:-:S06]  /*10630*/  WARPGROUP.ARRIVE ;  /* 0x00000000000079c5 */ /* 0x000fcc0000000000 */
[----:B------:R-:W-:Y:S01]  /*10640*/  HGMMA.64x16x16.F32 R64, gdesc[UR28], RZ, !UPT, gsb0 ;  /* 0x002000001c4079f0 */ /* 0x000fe2000c0008ff */
[----:B------:R-:W-:Y:S01]  /*10650*/  R2UR UR30, R20 ;  /* 0x00000000141e72ca */ /* 0x000fe200000e0000 */
[----:B------:R-:W-:Y:S01]  /*10660*/  VIADD R20, R4, 0x402 ;  /* 0x0000040204147836 */ /* 0x000fe20000000000 */
[----:B------:R-:W-:Y:S02]  /*10670*/  R2UR UR31, R21 ;  /* 0x00000000151f72ca */ /* 0x000fe400000e0000 */
[----:B------:R-:W-:Y:S01]  /*10680*/  MOV R21, 0x40000040 ;  /* 0x4000004000157802 */ /* 0x000fe20000000f00 */
[----:B------:R-:W-:Y:S02]  /*10690*/  WARPGROUP.DEPBAR.LE gsb0, 0x0 ;  /* 0x00008000000079c5 */ /* 0x000fe40000010000 */
[----:B------:R-:W-:-:S06]  /*106a0*/  WARPGROUP.ARRIVE ;  /* 0x00000000000079c5 */ /* 0x000fcc0000000000 */
[----:B------:R-:W-:Y:S01]  /*106b0*/  HGMMA.64x16x16.F32 R56, gdesc[UR44], RZ, !UPT, gsb0 ;  /* 0x002000002c3879f0 */ /* 0x000fe2000c0008ff */
        /* <DEDUP_REMOVED lines=16> */
[----:B------:R-:W-:Y:S01]  /*107c0*/  HGMMA.64x16x16.F32 R48, gdesc[UR24], RZ, !UPT, gsb0 ;  /* 0x00200000183079f0 */ /* 0x000fe2000c0008ff */
[----:B------:R-:W-:Y:S01]  /*107d0*/  R2UR UR26, R14 ;  /* 0x000000000e1a72ca */ /* 0x000fe200000e0000 */
[----:B------:R-:W-:Y:S01]  /*107e0*/  UMOV UR24, UR44 ;  /* 0x0000002c00187c82 */ /* 0x000fe20008000000 */
[----:B------:R-:W-:Y:S01]  /*107f0*/  R2UR UR27, R15 ;  /* 0x000000000f1b72ca */ /* 0x000fe200000e0000 */
[----:B------:R-:W-:Y:S01]  /*10800*/  UMOV UR25, UR45 ;  /* 0x0000002d00197c82 */ /* 0x000fe20008000000 */
[----:B------:R-:W-:Y:S02]  /*10810*/  VIADD R14, R4, 0x482 ;  /* 0x00000482040e7836 */ /* 0x000fe40000000000 */
[----:B------:R-:W-:Y:S01]  /*10820*/  IMAD.MOV.U32 R15, RZ, RZ, 0x40000040 ;  /* 0x40000040ff0f7424 */ /* 0x000fe200078e00ff */
[----:B------:R-:W-:Y:S02]  /*10830*/  WARPGROUP.DEPBAR.LE gsb0, 0x0 ;  /* 0x00008000000079c5 */ /* 0x000fe40000010000 */
[----:B------:R-:W-:-:S06]  /*10840*/  WARPGROUP.ARRIVE ;  /* 0x00000000000079c5 */ /* 0x000fcc0000000000 */
[----:B------:R-:W-:Y:S01]  /*10850*/  HGMMA.64x16x16.F32 R40, gdesc[UR16], RZ, !UPT, gsb0 ;  /* 0x00200000102879f0 */ /* 0x000fe2000c0008ff */
[----:B------:R-:W-:Y:S01]  /*10860*/  R2UR UR18, R20 ;  /* 0x00000000141272ca */ /* 0x000fe200000e0000 */
[----:B------:R-:W-:Y:S01]  /*10870*/  UMOV UR16, UR44 ;  /* 0x0000002c00107c82 */ /* 0x000fe20008000000 */
[----:B------:R-:W-:Y:S01]  /*10880*/  R2UR UR19, R21 ;  /* 0x00000000151372ca */ /* 0x000fe200000e0000 */
[----:B------:R-:W-:Y:S01]  /*10890*/  UMOV UR17, UR45 ;  /* 0x0000002d00117c82 */ /* 0x000fe20008000000 */
[----:B------:R-:W-:Y:S02]  /*108a0*/  VIADD R20, R4, 0x502 ;  /* 0x0000050204147836 */ /* 0x000fe40000000000 */
[----:B------:R-:W-:-:S03]  /*108b0*/  IMAD.MOV.U32 R21, RZ, RZ, 0x40000040 ;  /* 0x40000040ff157424 */ /* 0x000fc600078e00ff */
[----:B------:R-:W-:Y:S02]  /*108c0*/  R2UR UR46, R20 ;  /* 0x00000000142e72ca */ /* 0x000fe400000e0000 */
[----:B------:R-:W-:Y:S01]  /*108d0*/  R2UR UR47, R21 ;  /* 0x00000000152f72ca */ /* 0x000fe200000e0000 */
[----:B------:R-:W-:Y:S01]  /*108e0*/  IMAD.U32 R21, RZ, RZ, UR53 ;  /* 0x00000035ff157e24 */ /* 0x000fe2000f8e00ff */
[----:B------:R-:W-:Y:S02]  /*108f0*/  WARPGROUP.DEPBAR.LE gsb0, 0x0 ;  /* 0x00008000000079c5 */ /* 0x000fe40000010000 */
[----:B------:R-:W-:-:S06]  /*10900*/  WARPGROUP.ARRIVE ;  /* 0x00000000000079c5 */ /* 0x000fcc0000000000 */
[----:B------:R-:W-:Y:S01]  /*10910*/  HGMMA.64x16x16.F32 R32, gdesc[UR4], RZ, !UPT, gsb0 ;  /* 0x00200000042079f0 */ /* 0x000fe2000c0008ff */
[----:B------:R-:W-:-:S07]  /*10920*/  UIADD3 UR4, UR56, 0x4, URZ ;  /* 0x0000000438047890 */ /* 0x000fce000fffe03f */
[----:B------:R-:W-:Y:S02]  /*10930*/  UMOV UR52, UR4 ;  /* 0x0000000400347c82 */ /* 0x000fe40008000000 */
[----:B------:R-:W-:-:S05]  /*10940*/  MOV R20, UR52 ;  /* 0x0000003400147c02 */ /* 0x000fca0008000f00 */
[----:B------:R0:W-:Y:S01]  /*10950*/  STL.64 [R1+0x10], R20 ;  /* 0x0000101401007387 */ /* 0x0001e20000100a00 */
        /* <DEDUP_REMOVED lines=11> */
[----:B------:R-:W-:Y:S01]  /*10a10*/  HGMMA.64x16x16.F32 R112, gdesc[UR36], R112, gsb0 ;  /* 0x00200000247079f0 */ /* 0x000fe20008000870 */
[----:B------:R-:W-:Y:S01]  /*10a20*/  R2UR UR39, R6 ;  /* 0x00000000062772ca */ /* 0x000fe200000e0000 */
[----:B------:R-:W-:Y:S01]  /*10a30*/  VIADD R6, R4, 0x84 ;  /* 0x0000008404067836 */ /* 0x000fe20000000000 */
[----:B------:R-:W-:Y:S01]  /*10a40*/  R2UR UR38, R7 ;  /* 0x00000000072672ca */ /* 0x000fe200000e0000 */
[----:B------:R-:W-:Y:S01]  /*10a50*/  IMAD.MOV.U32 R7, RZ, RZ, 0x40000040 ;  /* 0x40000040ff077424 */ /* 0x000fe200078e00ff */
[----:B------:R-:W-:Y:S01]  /*10a60*/  R2UR UR36, R9 ;  /* 0x00000000092472ca */ /* 0x000fe200000e0000 */
[----:B------:R-:W-:Y:S01]  /*10a70*/  IMAD.MOV.U32 R9, RZ, RZ, 0x40000040 ;  /* 0x40000040ff097424 */ /* 0x000fe200078e00ff */
[----:B------:R-:W-:Y:S01]  /*10a80*/  R2UR UR6, R6 ;  /* 0x00000000060672ca */ /* 0x000fe200000e0000 */
[----:B------:R-:W-:Y:S01]  /*10a90*/  VIADD R6, R4, 0x184 ;  /* 0x0000018404067836 */ /* 0x000fe20000000000 */
[----:B------:R-:W-:Y:S02]  /*10aa0*/  R2UR UR7, R7 ;  /* 0x00000000070772ca */ /* 0x000fe400000e0000 */
[----:B------:R-:W-:-:S02]  /*10ab0*/  R2UR UR37, R8 ;  /* 0x00000000082572ca */ /* 0x000fc400000e0000 */
[----:B------:R-:W-:Y:S02]  /*10ac0*/  IADD3 R8, R4, 0x104, RZ ;  /* 0x0000010404087810 */ /* 0x000fe40007ffe0ff */
[----:B------:R-:W-:Y:S01]  /*10ad0*/  MOV R7, 0x40000040 ;  /* 0x4000004000077802 */ /* 0x000fe20000000f00 */
[----:B------:R-:W-:Y:S02]  /*10ae0*/  WARPGROUP.DEPBAR.LE gsb0, 0x0 ;  /* 0x00008000000079c5 */ /* 0x000fe40000010000 */
[----:B------:R-:W-:-:S06]  /*10af0*/  WARPGROUP.ARRIVE ;  /* 0x00000000000079c5 */ /* 0x000fcc0000000000 */
[----:B------:R-:W-:Y:S01]  /*10b00*/  HGMMA.64x16x16.F32 R104, gdesc[UR8], R104, gsb0 ;  /* 0x00200000086879f0 */ /* 0x000fe20008000868 */
[----:B------:R-:W-:Y:S01]  /*10b10*/  R2UR UR10, R8 ;  /* 0x00000000080a72ca */ /* 0x000fe200000e0000 */
[----:B------:R-:W-:Y:S01]  /*10b20*/  VIADD R8, R4, 0x204 ;  /* 0x0000020404087836 */ /* 0x000fe20000000000 */
[----:B------:R-:W-:Y:S01]  /*10b30*/  R2UR UR11, R9 ;  /* 0x00000000090b72ca */ /* 0x000fe200000e0000 */
[----:B------:R-:W-:Y:S01]  /*10b40*/  IMAD.MOV.U32 R9, RZ, RZ, 0x40000040 ;  /* 0x40000040ff097424 */ /* 0x000fe200078e00ff */
[----:B------:R-:W-:Y:S02]  /*10b50*/  WARPGROUP.DEPBAR.LE gsb0, 0x0 ;  /* 0x00008000000079c5 */ /* 0x000fe40000010000 */
[----:B------:R-:W-:-:S06]  /*10b60*/  WARPGROUP.ARRIVE ;  /* 0x00000000000079c5 */ /* 0x000fcc0000000000 */
[----:B------:R-:W-:Y:S01]  /*10b70*/  HGMMA.64x16x16.F32 R96, gdesc[UR48], R96, gsb0 ;  /* 0x00200000306079f0 */ /* 0x000fe20008000860 */
[----:B------:R-:W-:Y:S02]  /*10b80*/  UMOV UR49, 0x40000040 ;  /* 0x4000004000317882 */ /* 0x000fe40000000000 */
[----:B0-----:R-:W-:Y:S01]  /*10b90*/  IMAD.U32 R21, RZ, RZ, UR49 ;  /* 0x00000031ff157e24 */ /* 0x001fe2000f8e00ff */
        /* <DEDUP_REMOVED lines=10> */
[----:B------:R-:W-:Y:S02]  /*10c40*/  R2UR UR22, R8 ;  /* 0x00000000081672ca */ /* 0x000fe400000e0000 */
[----:B------:R-:W-:Y:S01]  /*10c50*/  R2UR UR23, R9 ;  /* 0x00000000091772ca */ /* 0x000fe200000e0000 */
[----:B------:R-:W-:Y:S01]  /*10c60*/  IMAD.MOV.U32 R9, RZ, RZ, 0x40000040 ;  /* 0x40000040ff097424 */ /* 0x000fe200078e00ff */
[----:B------:R-:W-:Y:S01]  /*10c70*/  IADD3 R8, R4, 0x384, RZ ;  /* 0x0000038404087810 */ /* 0x000fe20007ffe0ff */
[----:B------:R-:W-:Y:S02]  /*10c80*/  WARPGROUP.DEPBAR.LE gsb0, 0x0 ;  /* 0x00008000000079c5 */ /* 0x000fe40000010000 */
[----:B------:R-:W-:-:S06]  /*10c90*/  WARPGROUP.ARRIVE ;  /* 0x00000000000079c5 */ /* 0x000fcc0000000000 */
[----:B------:R-:W-:Y:S03]  /*10ca0*/  HGMMA.64x16x16.F32 R64, gdesc[UR32], R64, gsb0 ;  /* 0x00200000204079f0 */ /* 0x000fe60008000840 */
        /* <DEDUP_REMOVED lines=10> */
[----:B------:R-:W-:Y:S01]  /*10d50*/  R2UR UR26, R8 ;  /* 0x00000000081a72ca */ /* 0x000fe200000e0000 */
[----:B------:R-:W-:Y:S01]  /*10d60*/  VIADD R8, R4, 0x484 ;  /* 0x0000048404087836 */ /* 0x000fe20000000000 */
[----:B------:R-:W-:Y:S02]  /*10d70*/  R2UR UR27, R9 ;  /* 0x00000000091b72ca */ /* 0x000fe400000e0000 */
[----:B------:R-:W-:Y:S02]  /*10d80*/  MOV R9, 0x40000040 ;  /* 0x4000004000097802 */ /* 0x000fe40000000f00 */
[----:B------:R-:W-:Y:S01]  /*10d90*/  R2UR UR34, R8 ;  /* 0x00000000082272ca */ /* 0x000fe200000e0000 */
[----:B------:R-:W-:Y:S01]  /*10da0*/  VIADD R8, R4, 0x106 ;  /* 0x0000010604087836 */ /* 0x000fe20000000000 */
[----:B------:R-:W-:Y:S01]  /*10db0*/  R2UR UR35, R9 ;  /* 0x00000000092372ca */ /* 0x000fe200000e0000 */
[----:B------:R-:W-:Y:S01]  /*10dc0*/  IMAD.MOV.U32 R9, RZ, RZ, 0x40000040 ;  /* 0x40000040ff097424 */ /* 0x000fe200078e00ff */
[----:B------:R-:W-:-:S02]  /*10dd0*/  WARPGROUP.DEPBAR.LE gsb0, 0x0 ;  /* 0x00008000000079c5 */ /* 0x000fc40000010000 */
        /* <DEDUP_REMOVED lines=27> */
[----:B------:R-:W-:-:S02]  /*10f90*/  R2UR UR42, R14 ;  /* 0x000000000e2a72ca */ /* 0x000fc400000e0000 */
[----:B------:R-:W-:Y:S01]  /*10fa0*/  R2UR UR43, R15 ;  /* 0x000000000f2b72ca */ /* 0x000fe200000e0000 */
[----:B------:R-:W-:Y:S01]  /*10fb0*/  IMAD.MOV.U32 R15, RZ, RZ, 0x40000040 ;  /* 0x40000040ff0f7424 */ /* 0x000fe200078e00ff */
[----:B------:R-:W-:Y:S01]  /*10fc0*/  IADD3 R14, R4, 0x406, RZ ;  /* 0x00000406040e7810 */ /* 0x000fe20007ffe0ff */
[----:B------:R-:W-:Y:S02]  /*10fd0*/  WARPGROUP.DEPBAR.LE gsb0, 0x0 ;  /* 0x00008000000079c5 */ /* 0x000fe40000010000 */
[----:B------:R-:W-:-:S06]  /*10fe0*/  WARPGROUP.ARRIVE ;  /* 0x00000000000079c5 */ /* 0x000fcc0000000000 */
[----:B------:R-:W-:Y:S01]  /*10ff0*/  HGMMA.64x16x16.F32 R24, gdesc[UR44], R24, gsb0 ;  /* 0x002000002c1879f0 */ /* 0x000fe20008000818 */
[----:B------:R-:W-:Y:S01]  /*11000*/  R2UR UR46, R6 ;  /* 0x00000000062e72ca */ /* 0x000fe200000e0000 */
[----:B------:R-:W-:Y:S01]  /*11010*/  UMOV UR44, UR40 ;  /* 0x00000028002c7c82 */ /* 0x000fe20008000000 */
[----:B------:R-:W-:Y:S01]  /*11020*/  R2UR UR47, R7 ;  /* 0x00000000072f72ca */ /* 0x000fe200000e0000 */
[----:B------:R-:W-:Y:S01]  /*11030*/  UMOV UR45, UR41 ;  /* 0x00000029002d7c82 */ /* 0x000fe20008000000 */
[----:B------:R-:W-:Y:S02]  /*11040*/  VIADD R6, R4, 0x6 ;  /* 0x0000000604067836 */ /* 0x000fe40000000000 */
[----:B------:R-:W-:-:S03]  /*11050*/  IMAD.MOV.U32 R7, RZ, RZ, 0x40000040 ;  /* 0x40000040ff077424 */ /* 0x000fc600078e00ff */
[----:B------:R-:W-:Y:S01]  /*11060*/  R2UR UR50, R6 ;  /* 0x00000000063272ca */ /* 0x000fe200000e0000 */
[----:B------:R-:W-:Y:S01]  /*11070*/  VIADD R6, R4, 0x86 ;  /* 0x0000008604067836 */ /* 0x000fe20000000000 */
[----:B------:R-:W-:Y:S02]  /*11080*/  R2UR UR51, R7 ;  /* 0x00000000073372ca */ /* 0x000fe400000e0000 */
[----:B------:R-:W-:Y:S01]  /*11090*/  MOV R7, 0x40000040 ;  /* 0x4000004000077802 */ /* 0x000fe20000000f00 */
[----:B------:R-:W-:Y:S02]  /*110a0*/  WARPGROUP.DEPBAR.LE gsb0, 0x0 ;  /* 0x00008000000079c5 */ /* 0x000fe40000010000 */
[----:B------:R-:W-:-:S06]  /*110b0*/  WARPGROUP.ARRIVE ;  /* 0x00000000000079c5 */ /* 0x000fcc0000000000 */
[----:B------:R-:W-:Y:S03]  /*110c0*/  HGMMA.64x16x16.F32 R112, gdesc[UR52], R112, gsb0 ;  /* 0x00200000347079f0 */ /* 0x000fe60008000870 */
[----:B------:R-:W-:Y:S02]  /*110d0*/  WARPGROUP.DEPBAR.LE gsb0, 0x0 ;  /* 0x00008000000079c5 */ /* 0x000fe40000010000 */
[----:B------:R-:W-:-:S06]  /*110e0*/  WARPGROUP.ARRIVE ;  /* 0x00000000000079c5 */ /* 0x000fcc0000000000 */
[----:B------:R-:W-:Y:S01]  /*110f0*/  HGMMA.64x16x16.F32 R104, gdesc[UR4], R104, gsb0 ;  /* 0x00200000046879f0 */ /* 0x000fe20008000868 */
[----:B------:R-:W-:Y:S01]  /*11100*/  UIADD3 UR4, UR56, 0x6, URZ ;  /* 0x0000000638047890 */ /* 0x000fe2000fffe03f */
[----:B------:R-:W-:Y:S01]  /*11110*/  R2UR UR6, R6 ;  /* 0x00000000060672ca */ /* 0x000fe200000e0000 */
[----:B------:R-:W-:Y:S01]  /*11120*/  VIADD R6, R4, 0x186 ;  /* 0x0000018604067836 */ /* 0x000fe20000000000 */
[----:B------:R-:W-:Y:S01]  /*11130*/  R2UR UR7, R7 ;  /* 0x00000000070772ca */ /* 0x000fe200000e0000 */
[----:B------:R-:W-:-:S03]  /*11140*/  IMAD.MOV.U32 R7, RZ, RZ, 0x40000040 ;  /* 0x40000040ff077424 */ /* 0x000fc600078e00ff */
[----:B------:R-:W-:Y:S02]  /*11150*/  UMOV UR48, UR4 ;  /* 0x0000000400307c82 */ /* 0x000fe40008000000 */
[----:B------:R-:W-:-:S05]  /*11160*/  IMAD.U32 R20, RZ, RZ, UR48 ;  /* 0x00000030ff147e24 */ /* 0x000fca000f8e00ff */
[----:B------:R0:W-:Y:S01]  /*11170*/  STL.64 [R1+0x8], R20 ;  /* 0x0000081401007387 */ /* 0x0001e20000100a00 */
        /* <DEDUP_REMOVED lines=16> */
[----:B------:R-:W-:Y:S01]  /*11280*/  HGMMA.64x16x16.F32 R72, gdesc[UR20], R72, gsb0 ;  /* 0x00200000144879f0 */ /* 0x000fe20008000848 */
[----:B------:R-:W-:Y:S01]  /*11290*/  R2UR UR22, R8 ;  /* 0x00000000081672ca */ /* 0x000fe200000e0000 */
[----:B------:R-:W-:Y:S01]  /*112a0*/  VIADD R8, R4, 0x386 ;  /* 0x0000038604087836 */ /* 0x000fe20000000000 */
[----:B------:R-:W-:Y:S02]  /*112b0*/  R2UR UR23, R9 ;  /* 0x00000000091772ca */ /* 0x000fe400000e0000 */
        /* <DEDUP_REMOVED lines=41> */
[----:B------:R-:W-:Y:S01]  /*11550*/  R2UR UR46, R8 ;  /* 0x00000000082e72ca */ /* 0x000fe200000e0000 */
[----:B------:R-:W-:Y:S01]  /*11560*/  VIADD R8, R4, 0x680 ;  /* 0x0000068004087836 */ /* 0x000fe20000000000 */
[----:B------:R-:W-:-:S02]  /*11570*/  R2UR UR47, R9 ;  /* 0x00000000092f72ca */ /* 0x000fc400000e0000 */
[----:B------:R-:W-:Y:S01]  /*11580*/  MOV R9, 0x40000040 ;  /* 0x4000004000097802 */ /* 0x000fe20000000f00 */
[----:B------:R-:W-:Y:S02]  /*11590*/  WARPGROUP.DEPBAR.LE gsb0, 0x0 ;  /* 0x00008000000079c5 */ /* 0x000fe40000010000 */
[----:B------:R-:W-:-:S06]  /*115a0*/  WARPGROUP.ARRIVE ;  /* 0x00000000000079c5 */ /* 0x000fcc0000000000 */
[----:B------:R-:W-:Y:S01]  /*115b0*/  HGMMA.64x16x16.F32 R32, gdesc[UR32], R32, gsb0 ;  /* 0x00200000202079f0 */ /* 0x000fe20008000820 */
[----:B------:R-:W-:Y:S01]  /*115c0*/  UMOV UR32, UR44 ;  /* 0x0000002c00207c82 */ /* 0x000fe20008000000 */
[----:B------:R-:W-:Y:S01]  /*115d0*/  UMOV UR33, UR45 ;  /* 0x0000002d00217c82 */ /* 0x000fe20008000000 */
        /* <DEDUP_REMOVED lines=19> */
[----:B------:R-:W-:Y:S01]  /*11710*/  R2UR UR6, R6 ;  /* 0x00000000060672ca */ /* 0x000fe200000e0000 */
[----:B------:R-:W-:Y:S01]  /*11720*/  UMOV UR4, UR44 ;  /* 0x0000002c00047c82 */ /* 0x000fe20008000000 */
[----:B------:R-:W-:Y:S01]  /*11730*/  R2UR UR7, R7 ;  /* 0x00000000070772ca */ /* 0x000fe200000e0000 */
[----:B------:R-:W-:Y:S01]  /*11740*/  UMOV UR5, UR45 ;  /* 0x0000002d00057c82 */ /* 0x000fe20008000000 */
[----:B------:R-:W-:Y:S01]  /*11750*/  UMOV UR45, 0x40000040 ;  /* 0x40000040002d7882 */ /* 0x000fe20000000000 */
[----:B------:R-:W-:Y:S02]  /*11760*/  VIADD R6, R4, 0x600 ;  /* 0x0000060004067836 */ /* 0x000fe40000000000 */
[----:B------:R-:W-:Y:S02]  /*11770*/  IMAD.MOV.U32 R7, RZ, RZ, 0x40000040 ;  /* 0x40000040ff077424 */ /* 0x000fe400078e00ff */
[----:B------:R-:W-:Y:S01]  /*11780*/  IMAD.U32 R237, RZ, RZ, UR45 ;  /* 0x0000002dffed7e24 */ /* 0x000fe2000f8e00ff */
        /* <DEDUP_REMOVED lines=16> */
[----:B------:R-:W-:Y:S01]  /*11890*/  IMAD.U32 R236, RZ, RZ, UR44 ;  /* 0x0000002cffec7e24 */ /* 0x000fe2000f8e00ff */
[----:B------:R-:W-:Y:S02]  /*118a0*/  WARPGROUP.DEPBAR.LE gsb0, 0x0 ;  /* 0x00008000000079c5 */ /* 0x000fe40000010000 */
[----:B------:R-:W-:-:S06]  /*118b0*/  WARPGROUP.ARRIVE ;  /* 0x00000000000079c5 */ /* 0x000fcc0000000000 */
[----:B------:R-:W-:Y:S01]  /*118c0*/  HGMMA.64x16x16.F32 R72, gdesc[UR16], R72, gsb0 ;  /* 0x00200000104879f0 */ /* 0x000fe20008000848 */
[----:B------:R-:W-:Y:S02]  /*118d0*/  R2UR UR18, R6 ;  /* 0x00000000061272ca */ /* 0x000fe400000e0000 */
[----:B------:R-:W-:Y:S02]  /*118e0*/  R2UR UR19, R7 ;  /* 0x00000000071372ca */ /* 0x000fe400000e0000 */
        /* <DEDUP_REMOVED lines=25> */
[----:B------:R-:W-:Y:S01]  /*11a80*/  R2UR UR26, R14 ;  /* 0x000000000e1a72ca */ /* 0x000fe200000e0000 */
[----:B------:R-:W-:Y:S01]  /*11a90*/  UMOV UR24, UR40 ;  /* 0x0000002800187c82 */ /* 0x000fe20008000000 */
[----:B------:R-:W-:Y:S01]  /*11aa0*/  R2UR UR27, R15 ;  /* 0x000000000f1b72ca */ /* 0x000fe200000e0000 */
[----:B------:R-:W-:Y:S01]  /*11ab0*/  UMOV UR25, UR41 ;  /* 0x0000002900197c82 */ /* 0x000fe20008000000 */
[----:B------:R-:W-:Y:S01]  /*11ac0*/  VIADD R14, R4, 0x882 ;  /* 0x00000882040e7836 */ /* 0x000fe20000000000 */
        /* <DEDUP_REMOVED lines=13> */
[----:B------:R-:W-:Y:S01]  /*11ba0*/  VIADD R6, R4, 0x980 ;  /* 0x0000098004067836 */ /* 0x000fe20000000000 */
[----:B------:R-:W-:-:S04]  /*11bb0*/  MOV R7, 0x40000040 ;  /* 0x4000004000077802 */ /* 0x000fc80000000f00 */
        /* <DEDUP_REMOVED lines=37> */
[----:B------:R-:W-:Y:S01]  /*11e10*/  IMAD.MOV.U32 R7, RZ, RZ, 0x40000040 ;  /* 0x40000040ff077424 */ /* 0x000fe200078e00ff */
[----:B------:R-:W-:Y:S02]  /*11e20*/  IADD3 R6, R4, 0x602, RZ ;  /* 0x0000060204067810 */ /* 0x000fe40007ffe0ff */
[----:B------:R-:W-:Y:S01]  /*11e30*/  MOV R235, UR41 ;  /* 0x0000002900eb7c02 */ /* 0x000fe20008000f00 */
[----:B------:R-:W-:-:S02]  /*11e40*/  WARPGROUP.DEPBAR.LE gsb0, 0x0 ;  /* 0x00008000000079c5 */ /* 0x000fc40000010000 */
        /* <DEDUP_REMOVED lines=8> */
[----:B------:R-:W-:Y:S02]  /*11ed0*/  UMOV UR33, UR41 ;  /* 0x0000002900217c82 */ /* 0x000fe40008000000 */
[----:B------:R-:W-:Y:S01]  /*11ee0*/  UMOV UR17, UR33 ;  /* 0x0000002100117c82 */ /* 0x000fe20008000000 */
[----:B------:R-:W-:Y:S01]  /*11ef0*/  UMOV UR21, UR33 ;  /* 0x0000002100157c82 */ /* 0x000fe20008000000 */
[----:B------:R-:W-:Y:S02]  /*11f00*/  WARPGROUP.DEPBAR.LE gsb0, 0x0 ;  /* 0x00008000000079c5 */ /* 0x000fe40000010000 */
[----:B------:R-:W-:-:S06]  /*11f10*/  WARPGROUP.ARRIVE ;  /* 0x00000000000079c5 */ /* 0x000fcc0000000000 */
[----:B------:R-:W-:Y:S01]  /*11f20*/  HGMMA.64x16x16.F32 R56, gdesc[UR4], R56, gsb0 ;  /* 0x00200000043879f0 */ /* 0x000fe20008000838 */
[----:B------:R-:W-:Y:S01]  /*11f30*/  UIADD3 UR4, UR56, 0x402, URZ ;  /* 0x0000040238047890 */ /* 0x000fe2000fffe03f */
[----:B------:R-:W-:Y:S01]  /*11f40*/  R2UR UR6, R6 ;  /* 0x00000000060672ca */ /* 0x000fe200000e0000 */
[----:B------:R-:W-:Y:S01]  /*11f50*/  UMOV UR5, UR33 ;  /* 0x0000002100057c82 */ /* 0x000fe20008000000 */
[----:B------:R-:W-:Y:S01]  /*11f60*/  R2UR UR7, R7 ;  /* 0x00000000070772ca */ /* 0x000fe200000e0000 */
[----:B------:R-:W-:Y:S01]  /*11f70*/  VIADD R6, R4, 0x682 ;  /* 0x0000068204067836 */ /* 0x000fe20000000000 */
[----:B------:R-:W-:Y:S02]  /*11f80*/  MOV R7, 0x40000040 ;  /* 0x4000004000077802 */ /* 0x000fe40000000f00 */
[----:B------:R-:W-:Y:S02]  /*11f90*/  UMOV UR40, UR4 ;  /* 0x0000000400287c82 */ /* 0x000fe40008000000 */
[----:B------:R-:W-:Y:S01]  /*11fa0*/  UMOV UR32, UR40 ;  /* 0x0000002800207c82 */ /* 0x000fe20008000000 */
[----:B------:R-:W-:Y:S01]  /*11fb0*/  R2UR UR18, R6 ;  /* 0x00000000061272ca */ /* 0x000fe200000e0000 */
[----:B------:R-:W-:Y:S01]  /*11fc0*/  UMOV UR4, UR32 ;  /* 0x0000002000047c82 */ /* 0x000fe20008000000 */
[----:B------:R-:W-:Y:S01]  /*11fd0*/  R2UR UR19, R7 ;  /* 0x00000000071372ca */ /* 0x000fe200000e0000 */
[----:B------:R-:W-:Y:S01]  /*11fe0*/  UMOV UR16, UR32 ;  /* 0x0000002000107c82 */ /* 0x000fe20008000000 */
[----:B------:R-:W-:Y:S01]  /*11ff0*/  VIADD R6, R4, 0x782 ;  /* 0x0000078204067836 */ /* 0x000fe20000000000 */
[----:B------:R-:W-:Y:S01]  /*12000*/  UMOV UR20, UR32 ;  /* 0x0000002000147c82 */ /* 0x000fe20008000000 */
[----:B------:R-:W-:-:S02]  /*12010*/  IMAD.MOV.U32 R7, RZ, RZ, 0x40000040 ;  /* 0x40000040ff077424 */ /* 0x000fc400078e00ff */
[----:B------:R-:W-:Y:S01]  /*12020*/  IMAD.U32 R234, RZ, RZ, UR40 ;  /* 0x00000028ffea7e24 */ /* 0x000fe2000f8e00ff */
        /* <DEDUP_REMOVED lines=118> */
[----:B------:R-:W-:Y:S01]  /*12790*/  IMAD.MOV.U32 R7, RZ, RZ, 0x40000040 ;  /* 0x40000040ff077424 */ /* 0x000fe200078e00ff */
[----:B------:R-:W-:-:S04]  /*127a0*/  IADD3 R6, R4, 0x784, RZ ;  /* 0x0000078404067810 */ /* 0x000fc80007ffe0ff */
        /* <DEDUP_REMOVED lines=54> */
[----:B------:R-:W-:Y:S01]  /*12b10*/  UIADD3 UR20, UR56, 0x406, URZ ;  /* 0x0000040638147890 */ /* 0x000fe2000fffe03f */
[----:B------:R-:W-:Y:S01]  /*12b20*/  R2UR UR23, R9 ;  /* 0x00000000091772ca */ /* 0x000fe200000e0000 */
[----:B------:R-:W-:Y:S01]  /*12b30*/  UMOV UR21, 0x40000040 ;  /* 0x4000004000157882 */ /* 0x000fe20000000000 */
        /* <DEDUP_REMOVED lines=8> */
[----:B------:R-:W-:Y:S02]  /*12bc0*/  ULDC UR6, c[0x0][0x988] ;  /* 0x0002620000067ab9 */ /* 0x000fe40000000800 */
[----:B------:R-:W-:Y:S02]  /*12bd0*/  WARPGROUP.DEPBAR.LE gsb0, 0x0 ;  /* 0x00008000000079c5 */ /* 0x000fe40000010000 */
[----:B------:R-:W-:-:S06]  /*12be0*/  WARPGROUP.ARRIVE ;  /* 0x00000000000079c5 */ /* 0x000fcc0000000000 */
[----:B------:R-:W-:Y:S01]  /*12bf0*/  HGMMA.64x16x16.F32 R40, gdesc[UR8], R40, gsb0 ;  /* 0x00200000082879f0 */ /* 0x000fe20008000828 */
[----:B------:R-:W-:Y:S01]  /*12c00*/  R2UR UR10, R126 ;  /* 0x000000007e0a72ca */ /* 0x000fe200000e0000 */
[----:B------:R-:W-:Y:S01]  /*12c10*/  UMOV UR8, UR20 ;  /* 0x0000001400087c82 */ /* 0x000fe20008000000 */
[----:B------:R-:W-:Y:S01]  /*12c20*/  R2UR UR11, R127 ;  /* 0x000000007f0b72ca */ /* 0x000fe200000e0000 */
[----:B------:R-:W-:Y:S01]  /*12c30*/  UMOV UR9, UR21 ;  /* 0x0000001500097c82 */ /* 0x000fe20008000000 */
[----:B------:R-:W-:Y:S02]  /*12c40*/  WARPGROUP.DEPBAR.LE gsb0, 0x0 ;  /* 0x00008000000079c5 */ /* 0x000fe40000010000 */
[----:B------:R-:W-:-:S06]  /*12c50*/  WARPGROUP.ARRIVE ;  /* 0x00000000000079c5 */ /* 0x000fcc0000000000 */
[----:B------:R-:W-:Y:S01]  /*12c60*/  HGMMA.64x16x16.F32 R32, gdesc[UR12], R32, gsb0 ;  /* 0x002000000c2079f0 */ /* 0x000fe20008000820 */
[----:B------:R-:W-:Y:S01]  /*12c70*/  UMOV UR12, UR20 ;  /* 0x00000014000c7c82 */ /* 0x000fe20008000000 */
[----:B------:R-:W-:Y:S01]  /*12c80*/  UMOV UR13, UR21 ;  /* 0x00000015000d7c82 */ /* 0x000fe20008000000 */
[----:B------:R-:W-:Y:S02]  /*12c90*/  WARPGROUP.DEPBAR.LE gsb0, 0x0 ;  /* 0x00008000000079c5 */ /* 0x000fe40000010000 */
[----:B------:R-:W-:-:S06]  /*12ca0*/  WARPGROUP.ARRIVE ;  /* 0x00000000000079c5 */ /* 0x000fcc0000000000 */
[----:B------:R-:W-:Y:S03]  /*12cb0*/  HGMMA.64x16x16.F32 R24, gdesc[UR16], R24, gsb0 ;  /* 0x00200000101879f0 */ /* 0x000fe60008000818 */
        /* <DEDUP_REMOVED lines=8> */
[----:B------:R-:W-:-:S08]  /*12d40*/  WARPGROUP.ARRIVE ;  /* 0x00000000000079c5 */ /* 0x000fd00000000000 */
[----:B------:R-:W-:Y:S01]  /*12d50*/  HGMMA.64x16x16.F32 R104, gdesc[UR20], R104, gsb0 ;  /* 0x00200000146879f0 */ /* 0x000fe20008000868 */
[----:B------:R-:W-:Y:S01]  /*12d60*/  R2UR UR22, R6 ;  /* 0x00000000061672ca */ /* 0x000fe200000e0000 */
[----:B------:R-:W-:Y:S01]  /*12d70*/  IMAD.MOV.U32 R6, RZ, RZ, -0x2 ;  /* 0xfffffffeff067424 */ /* 0x000fe200078e00ff */
[----:B------:R-:W-:-:S03]  /*12d80*/  R2UR UR23, R7 ;  /* 0x00000000071772ca */ /* 0x000fc600000e0000 */
[----:B------:R-:W-:-:S04]  /*12d90*/  IMAD R6, R3, R6, 0xb0 ;  /* 0x000000b003067424 */ /* 0x000fc800078e0206 */
[----:B------:R-:W-:-:S04]  /*12da0*/  IMAD.IADD R6, R6, 0x1, R161 ;  /* 0x0000000106067824 */ /* 0x000fc800078e02a1 */
[----:B------:R-:W-:-:S05]  /*12db0*/  IMAD R6, R163, -0xb0, R6 ;  /* 0xffffff50a3067824 */ /* 0x000fca00078e0206 */
[C---:B------:R-:W-:Y:S02]  /*12dc0*/  ISETP.GT.AND P4, PT, R6.reuse, 0x8, PT ;  /* 0x000000080600780c */ /* 0x040fe40003f84270 */
[----:B------:R-:W-:Y:S02]  /*12dd0*/  ISETP.GT.AND P5, PT, R6, 0x9, PT ;  /* 0x000000090600780c */ /* 0x000fe40003fa4270 */
[----:B------:R-:W-:Y:S02]  /*12de0*/  FSEL R83, R116, -INF , P4 ;  /* 0xff80000074537808 */ /* 0x000fe40002000000 */
[----:B------:R-:W-:Y:S02]  /*12df0*/  FSEL R119, R119, -INF , P5 ;  /* 0xff80000077777808 */ /* 0x000fe40002800000 */
[----:B------:R-:W-:Y:S02]  /*12e00*/  FSEL R117, R117, -INF , P5 ;  /* 0xff80000075757808 */ /* 0x000fe40002800000 */
[----:B------:R-:W-:-:S02]  /*12e10*/  ISETP.GT.AND P5, PT, R6, 0x19, PT ;  /* 0x000000190600780c */ /* 0x000fc40003fa4270 */
[C---:B------:R-:W-:Y:S02]  /*12e20*/  ISETP.GT.AND P2, PT, R6.reuse, RZ, PT ;  /* 0x000000ff0600720c */ /* 0x040fe40003f44270 */
[----:B------:R-:W-:Y:S02]  /*12e30*/  ISETP.GT.AND P3, PT, R6, 0x1, PT ;  /* 0x000000010600780c */ /* 0x000fe40003f64270 */
[----:B0-----:R-:W-:Y:S02]  /*12e40*/  FSEL R21, R112, -INF , P2 ;  /* 0xff80000070157808 */ /* 0x001fe40001000000 */
[----:B------:R-:W-:Y:S02]  /*12e50*/  FSEL R113, R113, -INF , P3 ;  /* 0xff80000071717808 */ /* 0x000fe40001800000 */
[----:B------:R-:W-:Y:S02]  /*12e60*/  FSEL R3, R114, -INF , P2 ;  /* 0xff80000072037808 */ /* 0x000fe40001000000 */
[----:B------:R-:W-:-:S02]  /*12e70*/  ISETP.GT.AND P2, PT, R6, 0x10, PT ;  /* 0x000000100600780c */ /* 0x000fc40003f44270 */
[----:B------:R-:W-:Y:S02]  /*12e80*/  FSEL R115, R115, -INF , P3 ;  /* 0xff80000073737808 */ /* 0x000fe40001800000 */
[C---:B------:R-:W-:Y:S02]  /*12e90*/  ISETP.GT.AND P3, PT, R6.reuse, 0x11, PT ;  /* 0x000000110600780c */ /* 0x040fe40003f64270 */
[C---:B------:R-:W-:Y:S02]  /*12ea0*/  ISETP.GT.AND P1, PT, R6.reuse, 0x91, PT ;  /* 0x000000910600780c */ /* 0x040fe40003f24270 */
[C---:B------:R-:W-:Y:S02]  /*12eb0*/  ISETP.GT.AND P6, PT, R6.reuse, 0x90, PT ;  /* 0x000000900600780c */ /* 0x040fe40003fc4270 */
[----:B------:R-:W-:Y:S01]  /*12ec0*/  ISETP.GT.AND P0, PT, R6, 0x98, PT ;  /* 0x000000980600780c */ /* 0x000fe20003f04270 */
[----:B------:R-:W-:Y:S02]  /*12ed0*/  WARPGROUP.DEPBAR.LE gsb0, 0x0 ;  /* 0x00008000000079c5 */ /* 0x000fe40000010000 */
[----:B------:R-:W-:Y:S01]  /*12ee0*/  WARPGROUP.ARRIVE ;  /* 0x00000000000079c5 */ /* 0x000fe20000000000 */
[----:B------:R-:W-:-:S02]  /*12ef0*/  FSEL R111, R111, -INF , P5 ;  /* 0xff8000006f6f7808 */ /* 0x000fc40002800000 */
[----:B------:R-:W-:Y:S02]  /*12f00*/  FSEL R109, R109, -INF , P5 ;  /* 0xff8000006d6d7808 */ /* 0x000fe40002800000 */
[----:B------:R-:W-:Y:S01]  /*12f10*/  ISETP.GT.AND P5, PT, R6, 0x29, PT ;  /* 0x000000290600780c */ /* 0x000fe20003fa4270 */
[----:B------:R-:W-:Y:S01]  /*12f20*/  HGMMA.64x16x16.F32 R96, gdesc[UR20], R96, gsb0 ;  /* 0x00200000146079f0 */ /* 0x000fe20008000860 */
[----:B------:R-:W-:Y:S02]  /*12f30*/  R2UR UR22, R8 ;  /* 0x00000000081672ca */ /* 0x000fe400000e0000 */
[----:B------:R-:W-:Y:S02]  /*12f40*/  R2UR UR23, R9 ;  /* 0x00000000091772ca */ /* 0x000fe400000e0000 */
[----:B------:R-:W-:Y:S02]  /*12f50*/  FSEL R9, R118, -INF , P4 ;  /* 0xff80000076097808 */ /* 0x000fe40002000000 */
[----:B------:R-:W-:-:S02]  /*12f60*/  ISETP.GT.AND P4, PT, R6, 0x18, PT ;  /* 0x000000180600780c */ /* 0x000fc40003f84270 */
[----:B------:R-:W-:Y:S02]  /*12f70*/  FMNMX.FTZ R8, R21, R113, !PT ;  /* 0x0000007115087209 */ /* 0x000fe40007810000 */
[----:B------:R-:W-:Y:S02]  /*12f80*/  FSEL R13, R110, -INF , P4 ;  /* 0xff8000006e0d7808 */ /* 0x000fe40002000000 */
[----:B------:R-:W-:Y:S02]  /*12f90*/  FSEL R121, R108, -INF , P4 ;  /* 0xff8000006c797808 */ /* 0x000fe40002000000 */
[----:B------:R-:W-:Y:S02]  /*12fa0*/  ISETP.GT.AND P4, PT, R6, 0x28, PT ;  /* 0x000000280600780c */ /* 0x000fe40003f84270 */
[----:B------:R-:W-:Y:S02]  /*12fb0*/  FMNMX.FTZ R8, R83, R8, !PT ;  /* 0x0000000853087209 */ /* 0x000fe40007810000 */
[----:B------:R-:W-:-:S02]  /*12fc0*/  FSEL R85, R104, -INF , P2 ;  /* 0xff80000068557808 */ /* 0x000fc40001000000 */
[----:B------:R-:W-:Y:S02]  /*12fd0*/  FMNMX.FTZ R8, R117, R8, !PT ;  /* 0x0000000875087209 */ /* 0x000fe40007810000 */
[----:B------:R-:W-:Y:S02]  /*12fe0*/  FSEL R105, R105, -INF , P3 ;  /* 0xff80000069697808 */ /* 0x000fe40001800000 */
[----:B------:R-:W-:Y:S02]  /*12ff0*/  FMNMX.FTZ R8, R85, R8, !PT ;  /* 0x0000000855087209 */ /* 0x000fe40007810000 */
[----:B------:R-:W-:Y:S02]  /*13000*/  FSEL R11, R106, -INF , P2 ;  /* 0xff8000006a0b7808 */ /* 0x000fe40001000000 */
[----:B------:R-:W-:Y:S02]  /*13010*/  FMNMX.FTZ R8, R105, R8, !PT ;  /* 0x0000000869087209 */ /* 0x000fe40007810000 */
[----:B------:R-:W-:-:S02]  /*13020*/  ISETP.GT.AND P2, PT, R6, 0x20, PT ;  /* 0x000000200600780c */ /* 0x000fc40003f44270 */
[----:B------:R-:W-:Y:S02]  /*13030*/  FMNMX.FTZ R8, R121, R8, !PT ;  /* 0x0000000879087209 */ /* 0x000fe40007810000 */
[----:B------:R-:W-:Y:S02]  /*13040*/  FSEL R107, R107, -INF , P3 ;  /* 0xff8000006b6b7808 */ /* 0x000fe40001800000 */
[----:B------:R-:W-:Y:S02]  /*13050*/  ISETP.GT.AND P3, PT, R6, 0x21, PT ;  /* 0x000000210600780c */ /* 0x000fe40003f64270 */
[----:B------:R-:W-:Y:S01]  /*13060*/  FMNMX.FTZ R8, R109, R8, !PT ;  /* 0x000000086d087209 */ /* 0x000fe20007810000 */
[----:B------:R-:W-:Y:S02]  /*13070*/  WARPGROUP.DEPBAR.LE gsb0, 0x0 ;  /* 0x00008000000079c5 */ /* 0x000fe40000010000 */
[----:B------:R-:W-:Y:S01]  /*13080*/  WARPGROUP.ARRIVE ;  /* 0x00000000000079c5 */ /* 0x000fe20000000000 */
[----:B------:R-:W-:Y:S01]  /*13090*/  FSEL R131, R100, -INF , P4 ;  /* 0xff80000064837808 */ /* 0x000fe20002000000 */
[----:B------:R-:W-:Y:S01]  /*130a0*/  VIADD R100, R4, 0x906 ;  /* 0x0000090604647836 */ /* 0x000fe20000000000 */
[----:B------:R-:W-:Y:S01]  /*130b0*/  FSEL R133, R101, -INF , P5 ;  /* 0xff80000065857808 */ /* 0x000fe20002800000 */
[----:B------:R-:W-:Y:S01]  /*130c0*/  IMAD.MOV.U32 R101, RZ, RZ, 0x40000040 ;  /* 0x40000040ff657424 */ /* 0x000fe200078e00ff */
[----:B------:R-:W-:Y:S01]  /*130d0*/  FSEL R81, R102, -INF , P4 ;  /* 0xff80000066517808 */ /* 0x000fe20002000000 */
[----:B------:R-:W-:Y:S01]  /*130e0*/  HGMMA.64x16x16.F32 R88, gdesc[UR20], R88, gsb0 ;  /* 0x00200000145879f0 */ /* 0x000fe20008000858 */
[----:B------:R-:W-:-:S02]  /*130f0*/  R2UR UR22, R14 ;  /* 0x000000000e1672ca */ /* 0x000fc400000e0000 */
[----:B------:R-:W-:Y:S02]  /*13100*/  R2UR UR23, R15 ;  /* 0x000000000f1772ca */ /* 0x000fe400000e0000 */
[----:B------:R-:W-:Y:S02]  /*13110*/  FSEL R103, R103, -INF , P5 ;  /* 0xff80000067677808 */ /* 0x000fe40002800000 */
[C---:B------:R-:W-:Y:S02]  /*13120*/  ISETP.GT.AND P4, PT, R6.reuse, 0x38, PT ;  /* 0x000000380600780c */ /* 0x040fe40003f84270 */
[----:B------:R-:W-:Y:S02]  /*13130*/  ISETP.GT.AND P5, PT, R6, 0x39, PT ;  /* 0x000000390600780c */ /* 0x000fe40003fa4270 */
[----:B------:R-:W-:Y:S02]  /*13140*/  FSEL R123, R96, -INF , P2 ;  /* 0xff800000607b7808 */ /* 0x000fe40001000000 */
[----:B------:R-:W-:-:S02]  /*13150*/  FSEL R129, R97, -INF , P3 ;  /* 0xff80000061817808 */ /* 0x000fc40001800000 */
[----:B------:R-:W-:Y:S02]  /*13160*/  FMNMX.FTZ R8, R123, R8, !PT ;  /* 0x000000087b087209 */ /* 0x000fe40007810000 */
[----:B------:R-:W-:Y:S02]  /*13170*/  FSEL R15, R98, -INF , P2 ;  /* 0xff800000620f7808 */ /* 0x000fe40001000000 */
[----:B------:R-:W-:Y:S02]  /*13180*/  FMNMX.FTZ R8, R129, R8, !PT ;  /* 0x0000000881087209 */ /* 0x000fe40007810000 */
[----:B------:R-:W-:Y:S02]  /*13190*/  ISETP.GT.AND P2, PT, R6, 0x30, PT ;  /* 0x000000300600780c */ /* 0x000fe40003f44270 */
[----:B------:R-:W-:Y:S02]  /*131a0*/  FMNMX.FTZ R8, R131, R8, !PT ;  /* 0x0000000883087209 */ /* 0x000fe40007810000 */
[----:B------:R-:W-:-:S02]  /*131b0*/  FSEL R99, R99, -INF , P3 ;  /* 0xff80000063637808 */ /* 0x000fc40001800000 */
[----:B------:R-:W-:Y:S02]  /*131c0*/  ISETP.GT.AND P3, PT, R6, 0x31, PT ;  /* 0x000000310600780c */ /* 0x000fe40003f64270 */
[----:B------:R-:W-:Y:S01]  /*131d0*/  FMNMX.FTZ R8, R133, R8, !PT ;  /* 0x0000000885087209 */ /* 0x000fe20007810000 */
[----:B------:R-:W-:Y:S02]  /*131e0*/  WARPGROUP.DEPBAR.LE gsb0, 0x0 ;  /* 0x00008000000079c5 */ /* 0x000fe40000010000 */
[----:B------:R-:W-:Y:S01]  /*131f0*/  WARPGROUP.ARRIVE ;  /* 0x00000000000079c5 */ /* 0x000fe20000000000 */
[----:B------:R-:W-:Y:S01]  /*13200*/  FSEL R135, R92, -INF , P4 ;  /* 0xff8000005c877808 */ /* 0x000fe20002000000 */
[----:B------:R-:W-:Y:S01]  /*13210*/  VIADD R92, R4, 0x986 ;  /* 0x00000986045c7836 */ /* 0x000fe20000000000 */
[----:B------:R-:W-:Y:S02]  /*13220*/  FSEL R137, R93, -INF , P5 ;  /* 0xff8000005d897808 */ /* 0x000fe40002800000 */
[----:B------:R-:W-:Y:S01]  /*13230*/  MOV R93, 0x40000040 ;  /* 0x40000040005d7802 */ /* 0x000fe20000000f00 */
[----:B------:R-:W-:Y:S01]  /*13240*/  HGMMA.64x16x16.F32 R72, gdesc[UR20], R72, gsb0 ;  /* 0x00200000144879f0 */ /* 0x000fe20008000848 */
[----:B------:R-:W-:-:S02]  /*13250*/  R2UR UR22, R124 ;  /* 0x000000007c1672ca */ /* 0x000fc400000e0000 */
[----:B------:R-:W-:Y:S02]  /*13260*/  R2UR UR23, R125 ;  /* 0x000000007d1772ca */ /* 0x000fe400000e0000 */
[----:B------:R-:W-:Y:S01]  /*13270*/  R2UR UR14, R92 ;  /* 0x000000005c0e72ca */ /* 0x000fe200000e0000 */
[----:B------:R-:W-:Y:S01]  /*13280*/  VIADD R92, R4, 0xa06 ;  /* 0x00000a06045c7836 */ /* 0x000fe20000000000 */
[----:B------:R-:W-:Y:S01]  /*13290*/  R2UR UR15, R93 ;  /* 0x000000005d0f72ca */ /* 0x000fe200000e0000 */
[----:B------:R-:W-:Y:S01]  /*132a0*/  IMAD.MOV.U32 R93, RZ, RZ, 0x40000040 ;  /* 0x40000040ff5d7424 */ /* 0x000fe200078e00ff */
[----:B------:R-:W-:Y:S01]  /*132b0*/  FSEL R125, R88, -INF , P2 ;  /* 0xff800000587d7808 */ /* 0x000fe20001000000 */
[----:B------:R-:W-:Y:S01]  /*132c0*/  VIADD R4, R4, 0xa86 ;  /* 0x00000a8604047836 */ /* 0x000fe20000000000 */
        /* <DEDUP_REMOVED lines=20> */
[----:B------:R-:W-:Y:S01]  /*13410*/  R2UR UR10, R100 ;  /* 0x00000000640a72ca */ /* 0x000fe200000e0000 */
[----:B------:R-:W-:Y:S01]  /*13420*/  UMOV UR8, UR20 ;  /* 0x0000001400087c82 */ /* 0x000fe20008000000 */
[----:B------:R-:W-:Y:S01]  /*13430*/  R2UR UR11, R101 ;  /* 0x00000000650b72ca */ /* 0x000fe200000e0000 */
[----:B------:R-:W-:Y:S01]  /*13440*/  UMOV UR9, UR21 ;  /* 0x0000001500097c82 */ /* 0x000fe20008000000 */
[----:B------:R-:W-:Y:S01]  /*13450*/  FSEL R143, R76, -INF , P4 ;  /* 0xff8000004c8f7808 */ /* 0x000fe20002000000 */
[--C-:B------:R-:W-:Y:S01]  /*13460*/  IMAD.MOV.U32 R76, RZ, RZ, R87.reuse ;  /* 0x000000ffff4c7224 */ /* 0x100fe200078e0057 */
[----:B------:R-:W-:Y:S02]  /*13470*/  FMNMX.FTZ R8, R141, R8, !PT ;  /* 0x000000088d087209 */ /* 0x000fe40007810000 */
[----:B------:R-:W-:Y:S01]  /*13480*/  FSEL R101, R74, -INF , P2 ;  /* 0xff8000004a657808 */ /* 0x000fe20001000000 */
[----:B------:R-:W-:Y:S01]  /*13490*/  IMAD.MOV.U32 R74, RZ, RZ, R87 ;  /* 0x000000ffff4a7224 */ /* 0x000fe200078e0057 */
[----:B------:R-:W-:-:S02]  /*134a0*/  FSEL R145, R77, -INF , P5 ;  /* 0xff8000004d917808 */ /* 0x000fc40002800000 */
[C---:B------:R-:W-:Y:S02]  /*134b0*/  ISETP.GT.AND P2, PT, R6.reuse, 0x50, PT ;  /* 0x000000500600780c */ /* 0x040fe40003f44270 */
[----:B------:R-:W-:Y:S02]  /*134c0*/  FMNMX.FTZ R8, R143, R8, !PT ;  /* 0x000000088f087209 */ /* 0x000fe40007810000 */
[----:B------:R-:W-:Y:S02]  /*134d0*/  FSEL R75, R75, -INF , P3 ;  /* 0xff8000004b4b7808 */ /* 0x000fe40001800000 */
[----:B------:R-:W-:Y:S02]  /*134e0*/  ISETP.GT.AND P3, PT, R6, 0x51, PT ;  /* 0x000000510600780c */ /* 0x000fe40003f64270 */
[----:B------:R-:W-:Y:S02]  /*134f0*/  FMNMX.FTZ R8, R145, R8, !PT ;  /* 0x0000000891087209 */ /* 0x000fe40007810000 */
[----:B------:R-:W-:Y:S01]  /*13500*/  FSEL R73, R78, -INF , P4 ;  /* 0xff8000004e497808 */ /* 0x000fe20002000000 */
[----:B------:R-:W-:Y:S01]  /*13510*/  IMAD.MOV.U32 R78, RZ, RZ, R87 ;  /* 0x000000ffff4e7224 */ /* 0x000fe200078e0057 */
[----:B------:R-:W-:-:S02]  /*13520*/  FSEL R79, R79, -INF , P5 ;  /* 0xff8000004f4f7808 */ /* 0x000fc40002800000 */
[C---:B------:R-:W-:Y:S02]  /*13530*/  ISETP.GT.AND P4, PT, R6.reuse, 0x58, PT ;  /* 0x000000580600780c */ /* 0x040fe40003f84270 */
[----:B------:R-:W-:Y:S01]  /*13540*/  ISETP.GT.AND P5, PT, R6, 0x59, PT ;  /* 0x000000590600780c */ /* 0x000fe20003fa4270 */
[----:B------:R-:W-:Y:S02]  /*13550*/  WARPGROUP.DEPBAR.LE gsb0, 0x0 ;  /* 0x00008000000079c5 */ /* 0x000fe40000010000 */
[----:B------:R-:W-:Y:S01]  /*13560*/  WARPGROUP.ARRIVE ;  /* 0x00000000000079c5 */ /* 0x000fe20000000000 */
[----:B------:R-:W-:Y:S02]  /*13570*/  FSEL R147, R65, -INF , P3 ;  /* 0xff80000041937808 */ /* 0x000fe40001800000 */
[----:B------:R-:W-:Y:S01]  /*13580*/  FSEL R77, R66, -INF , P2 ;  /* 0xff800000424d7808 */ /* 0x000fe20001000000 */
[--C-:B------:R-:W-:Y:S01]  /*13590*/  IMAD.MOV.U32 R66, RZ, RZ, R87.reuse ;  /* 0x000000ffff427224 */ /* 0x100fe200078e0057 */
[----:B------:R-:W-:Y:S01]  /*135a0*/  FSEL R65, R70, -INF , P4 ;  /* 0xff80000046417808 */ /* 0x000fe20002000000 */
[----:B------:R-:W-:Y:S01]  /*135b0*/  HGMMA.64x16x16.F32 R56, gdesc[UR20], R56, gsb0 ;  /* 0x00200000143879f0 */ /* 0x000fe20008000838 */
[----:B------:R-:W-:Y:S01]  /*135c0*/  R2UR UR22, R92 ;  /* 0x000000005c1672ca */ /* 0x000fe200000e0000 */
[----:B------:R-:W-:Y:S01]  /*135d0*/  IMAD.MOV.U32 R70, RZ, RZ, R87 ;  /* 0x000000ffff467224 */ /* 0x000fe200078e0057 */
[----:B------:R-:W-:-:S02]  /*135e0*/  R2UR UR23, R93 ;  /* 0x000000005d1772ca */ /* 0x000fc400000e0000 */
[----:B------:R-:W-:Y:S01]  /*135f0*/  FSEL R93, R64, -INF , P2 ;  /* 0xff800000405d7808 */ /* 0x000fe20001000000 */
[--C-:B------:R-:W-:Y:S01]  /*13600*/  IMAD.MOV.U32 R64, RZ, RZ, R87.reuse ;  /* 0x000000ffff407224 */ /* 0x100fe200078e0057 */
[----:B------:R-:W-:Y:S01]  /*13610*/  FSEL R149, R68, -INF , P4 ;  /* 0xff80000044957808 */ /* 0x000fe20002000000 */
[----:B------:R-:W-:Y:S01]  /*13620*/  IMAD.MOV.U32 R68, RZ, RZ, R87 ;  /* 0x000000ffff447224 */ /* 0x000fe200078e0057 */
[----:B------:R-:W-:Y:S02]  /*13630*/  FMNMX.FTZ R8, R93, R8, !PT ;  /* 0x000000085d087209 */ /* 0x000fe40007810000 */
[----:B------:R-:W-:Y:S02]  /*13640*/  FSEL R67, R67, -INF , P3 ;  /* 0xff80000043437808 */ /* 0x000fe40001800000 */
[----:B------:R-:W-:Y:S02]  /*13650*/  FSEL R71, R71, -INF , P5 ;  /* 0xff80000047477808 */ /* 0x000fe40002800000 */
[----:B------:R-:W-:-:S02]  /*13660*/  FSEL R151, R69, -INF , P5 ;  /* 0xff80000045977808 */ /* 0x000fc40002800000 */
[----:B------:R-:W-:Y:S02]  /*13670*/  FMNMX.FTZ R8, R147, R8, !PT ;  /* 0x0000000893087209 */ /* 0x000fe40007810000 */
[C---:B------:R-:W-:Y:S02]  /*13680*/  ISETP.GT.AND P4, PT, R6.reuse, 0x61, PT ;  /* 0x000000610600780c */ /* 0x040fe40003f84270 */
[C---:B------:R-:W-:Y:S02]  /*13690*/  ISETP.GT.AND P2, PT, R6.reuse, 0x69, PT ;  /* 0x000000690600780c */ /* 0x040fe40003f44270 */
[C---:B------:R-:W-:Y:S02]  /*136a0*/  ISETP.GT.AND P5, PT, R6.reuse, 0x60, PT ;  /* 0x000000600600780c */ /* 0x040fe40003fa4270 */
[----:B------:R-:W-:Y:S02]  /*136b0*/  ISETP.GT.AND P3, PT, R6, 0x68, PT ;  /* 0x000000680600780c */ /* 0x000fe40003f64270 */
[----:B------:R-:W-:-:S04]  /*136c0*/  FMNMX.FTZ R8, R149, R8, !PT ;  /* 0x0000000895087209 */ /* 0x000fc80007810000 */
[----:B------:R-:W-:Y:S01]  /*136d0*/  FMNMX.FTZ R8, R151, R8, !PT ;  /* 0x0000000897087209 */ /* 0x000fe20007810000 */
[----:B------:R-:W-:Y:S02]  /*136e0*/  WARPGROUP.DEPBAR.LE gsb0, 0x0 ;  /* 0x00008000000079c5 */ /* 0x000fe40000010000 */
[----:B------:R-:W-:Y:S01]  /*136f0*/  WARPGROUP.ARRIVE ;  /* 0x00000000000079c5 */ /* 0x000fe20000000000 */
[----:B------:R-:W-:Y:S02]  /*13700*/  FSEL R157, R57, -INF , P4 ;  /* 0xff800000399d7808 */ /* 0x000fe40002000000 */
[----:B------:R-:W-:Y:S02]  /*13710*/  FSEL R59, R59, -INF , P4 ;  /* 0xff8000003b3b7808 */ /* 0x000fe40002000000 */
[----:B------:R-:W-:Y:S01]  /*13720*/  FSEL R171, R61, -INF , P2 ;  /* 0xff8000003dab7808 */ /* 0x000fe20001000000 */
[----:B------:R-:W-:Y:S01]  /*13730*/  HGMMA.64x16x16.F32 R48, gdesc[UR8], R48, gsb0 ;  /* 0x00200000083079f0 */ /* 0x000fe20008000830 */
[----:B------:R-:W-:-:S02]  /*13740*/  FSEL R63, R63, -INF , P2 ;  /* 0xff8000003f3f7808 */ /* 0x000fc40001000000 */
[----:B------:R-:W-:Y:S01]  /*13750*/  FSEL R159, R56, -INF , P5 ;  /* 0xff800000389f7808 */ /* 0x000fe20002800000 */
[--C-:B------:R-:W-:Y:S01]  /*13760*/  IMAD.MOV.U32 R56, RZ, RZ, R87.reuse ;  /* 0x000000ffff387224 */ /* 0x100fe200078e0057 */
[----:B------:R-:W-:Y:S01]  /*13770*/  FSEL R169, R60, -INF , P3 ;  /* 0xff8000003ca97808 */ /* 0x000fe20001800000 */
[--C-:B------:R-:W-:Y:S01]  /*13780*/  IMAD.MOV.U32 R60, RZ, RZ, R87.reuse ;  /* 0x000000ffff3c7224 */ /* 0x100fe200078e0057 */
[----:B------:R-:W-:Y:S02]  /*13790*/  ISETP.GT.AND P4, PT, R6, 0x71, PT ;  /* 0x000000710600780c */ /* 0x000fe40003f84270 */
[----:B------:R-:W-:Y:S01]  /*137a0*/  FSEL R57, R62, -INF , P3 ;  /* 0xff8000003e397808 */ /* 0x000fe20001800000 */
[----:B------:R-:W-:Y:S01]  /*137b0*/  IMAD.MOV.U32 R62, RZ, RZ, R87 ;  /* 0x000000ffff3e7224 */ /* 0x000fe200078e0057 */
[C---:B------:R-:W-:Y:S02]  /*137c0*/  ISETP.GT.AND P2, PT, R6.reuse, 0x79, PT ;  /* 0x000000790600780c */ /* 0x040fe40003f44270 */
[----:B------:R-:W-:-:S02]  /*137d0*/  ISETP.GT.AND P3, PT, R6, 0x78, PT ;  /* 0x000000780600780c */ /* 0x000fc40003f64270 */
[----:B------:R-:W-:-:S04]  /*137e0*/  FMNMX.FTZ R8, R159, R8, !PT ;  /* 0x000000089f087209 */ /* 0x000fc80007810000 */
[----:B------:R-:W-:-:S04]  /*137f0*/  FMNMX.FTZ R8, R157, R8, !PT ;  /* 0x000000089d087209 */ /* 0x000fc80007810000 */
[----:B------:R-:W-:-:S04]  /*13800*/  FMNMX.FTZ R8, R169, R8, !PT ;  /* 0x00000008a9087209 */ /* 0x000fc80007810000 */
[----:B------:R-:W-:Y:S01]  /*13810*/  FMNMX.FTZ R8, R171, R8, !PT ;  /* 0x00000008ab087209 */ /* 0x000fe20007810000 */
[----:B------:R-:W-:Y:S02]  /*13820*/  WARPGROUP.DEPBAR.LE gsb0, 0x0 ;  /* 0x00008000000079c5 */ /* 0x000fe40000010000 */
[----:B------:R-:W-:Y:S01]  /*13830*/  WARPGROUP.ARRIVE ;  /* 0x00000000000079c5 */ /* 0x000fe20000000000 */
[----:B-----5:R-:W-:Y:S02]  /*13840*/  FSEL R155, R49, -INF , P4 ;  /* 0xff800000319b7808 */ /* 0x020fe40002000000 */
[----:B------:R-:W-:Y:S02]  /*13850*/  FSEL R167, R53, -INF , P2 ;  /* 0xff80000035a77808 */ /* 0x000fe40001000000 */
[----:B------:R-:W-:Y:S01]  /*13860*/  FSEL R51, R51, -INF , P4 ;  /* 0xff80000033337808 */ /* 0x000fe20002000000 */
[----:B------:R-:W-:Y:S01]  /*13870*/  HGMMA.64x16x16.F32 R40, gdesc[UR12], R40, gsb0 ;  /* 0x002000000c2879f0 */ /* 0x000fe20008000828 */
[----:B------:R-:W-:-:S02]  /*13880*/  FSEL R55, R55, -INF , P2 ;  /* 0xff80000037377808 */ /* 0x000fc40001000000 */
[----:B------:R-:W-:Y:S02]  /*13890*/  FSEL R153, R52, -INF , P3 ;  /* 0xff80000034997808 */ /* 0x000fe40001800000 */
[----:B------:R-:W-:Y:S02]  /*138a0*/  ISETP.GT.AND P4, PT, R6, 0x81, PT ;  /* 0x000000810600780c */ /* 0x000fe40003f84270 */
[----:B------:R-:W-:Y:S02]  /*138b0*/  FSEL R53, R54, -INF , P3 ;  /* 0xff80000036357808 */ /* 0x000fe40001800000 */
[C---:B------:R-:W-:Y:S02]  /*138c0*/  ISETP.GT.AND P2, PT, R6.reuse, 0x89, PT ;  /* 0x000000890600780c */ /* 0x040fe40003f44270 */
[----:B------:R-:W-:Y:S01]  /*138d0*/  ISETP.GT.AND P3, PT, R6, 0x88, PT ;  /* 0x000000880600780c */ /* 0x000fe20003f64270 */
[----:B------:R-:W-:Y:S02]  /*138e0*/  WARPGROUP.DEPBAR.LE gsb0, 0x0 ;  /* 0x00008000000079c5 */ /* 0x000fe40000010000 */
[----:B------:R-:W-:Y:S01]  /*138f0*/  WARPGROUP.ARRIVE ;  /* 0x00000000000079c5 */ /* 0x000fe20000000000 */
[----:B------:R-:W-:-:S02]  /*13900*/  FSEL R175, R41, -INF , P4 ;  /* 0xff80000029af7808 */ /* 0x000fc40002000000 */
[----:B------:R-:W-:Y:S02]  /*13910*/  FSEL R179, R45, -INF , P2 ;  /* 0xff8000002db37808 */ /* 0x000fe40001000000 */
[----:B------:R-:W-:Y:S01]  /*13920*/  FSEL R177, R44, -INF , P3 ;  /* 0xff8000002cb17808 */ /* 0x000fe20001800000 */
[----:B------:R-:W-:Y:S01]  /*13930*/  HGMMA.64x16x16.F32 R32, gdesc[UR20], R32, gsb0 ;  /* 0x00200000142079f0 */ /* 0x000fe20008000820 */
[----:B------:R-:W-:Y:S02]  /*13940*/  R2UR UR23, R5 ;  /* 0x00000000051772ca */ /* 0x000fe400000e0000 */
[----:B------:R-:W-:Y:S01]  /*13950*/  FSEL R5, R58, -INF , P5 ;  /* 0xff8000003a057808 */ /* 0x000fe20002800000 */
[----:B------:R-:W-:Y:S01]  /*13960*/  IMAD.MOV.U32 R58, RZ, RZ, R87 ;  /* 0x000000ffff3a7224 */ /* 0x000fe200078e0057 */
[----:B------:R-:W-:Y:S02]  /*13970*/  ISETP.GT.AND P5, PT, R6, 0x70, PT ;  /* 0x000000700600780c */ /* 0x000fe40003fa4270 */
[----:B------:R-:W-:-:S02]  /*13980*/  R2UR UR22, R4 ;  /* 0x00000000041672ca */ /* 0x000fc400000e0000 */
[----:B------:R-:W-:Y:S02]  /*13990*/  FSEL R165, R48, -INF , P5 ;  /* 0xff80000030a57808 */ /* 0x000fe40002800000 */
[----:B------:R-:W-:Y:S02]  /*139a0*/  FSEL R49, R50, -INF , P5 ;  /* 0xff80000032317808 */ /* 0x000fe40002800000 */
[----:B------:R-:W-:Y:S02]  /*139b0*/  ISETP.GT.AND P5, PT, R6, 0x80, PT ;  /* 0x000000800600780c */ /* 0x000fe40003fa4270 */
[----:B------:R-:W-:Y:S02]  /*139c0*/  FSEL R43, R43, -INF , P4 ;  /* 0xff8000002b2b7808 */ /* 0x000fe40002000000 */
[----:B------:R-:W-:Y:S02]  /*139d0*/  FSEL R173, R40, -INF , P5 ;  /* 0xff80000028ad7808 */ /* 0x000fe40002800000 */
[----:B------:R-:W-:-:S02]  /*139e0*/  FSEL R41, R42, -INF , P5 ;  /* 0xff8000002a297808 */ /* 0x000fc40002800000 */
[----:B------:R-:W-:Y:S02]  /*139f0*/  FSEL R45, R46, -INF , P3 ;  /* 0xff8000002e2d7808 */ /* 0x000fe40001800000 */
[----:B------:R-:W-:Y:S02]  /*13a00*/  FSEL R47, R47, -INF , P2 ;  /* 0xff8000002f2f7808 */ /* 0x000fe40001000000 */
[C---:B------:R-:W-:Y:S02]  /*13a10*/  ISETP.GT.AND P2, PT, R6.reuse, 0x99, PT ;  /* 0x000000990600780c */ /* 0x040fe40003f44270 */
[C---:B------:R-:W-:Y:S02]  /*13a20*/  ISETP.GT.AND P3, PT, R6.reuse, 0xa0, PT ;  /* 0x000000a00600780c */ /* 0x040fe40003f64270 */
[C---:B------:R-:W-:Y:S02]  /*13a30*/  ISETP.GT.AND P4, PT, R6.reuse, 0xa1, PT ;  /* 0x000000a10600780c */ /* 0x040fe40003f84270 */
[----:B------:R-:W-:-:S02]  /*13a40*/  ISETP.GT.AND P5, PT, R6, 0xa8, PT ;  /* 0x000000a80600780c */ /* 0x000fc40003fa4270 */
[----:B------:R-:W-:-:S04]  /*13a50*/  FMNMX.FTZ R8, R165, R8, !PT ;  /* 0x00000008a5087209 */ /* 0x000fc80007810000 */
[----:B------:R-:W-:-:S04]  /*13a60*/  FMNMX.FTZ R8, R155, R8, !PT ;  /* 0x000000089b087209 */ /* 0x000fc80007810000 */
[----:B------:R-:W-:-:S04]  /*13a70*/  FMNMX.FTZ R8, R153, R8, !PT ;  /* 0x0000000899087209 */ /* 0x000fc80007810000 */
[----:B------:R-:W-:-:S04]  /*13a80*/  FMNMX.FTZ R8, R167, R8, !PT ;  /* 0x00000008a7087209 */ /* 0x000fc80007810000 */
[----:B------:R-:W-:Y:S01]  /*13a90*/  FMNMX.FTZ R8, R173, R8, !PT ;  /* 0x00000008ad087209 */ /* 0x000fe20007810000 */
[----:B------:R-:W-:Y:S02]  /*13aa0*/  WARPGROUP.DEPBAR.LE gsb0, 0x0 ;  /* 0x00008000000079c5 */ /* 0x000fe40000010000 */
[----:B------:R-:W-:Y:S01]  /*13ab0*/  WARPGROUP.ARRIVE ;  /* 0x00000000000079c5 */ /* 0x000fe20000000000 */
[----:B------:R-:W-:Y:S02]  /*13ac0*/  FSEL R183, R33, -INF , P1 ;  /* 0xff80000021b77808 */ /* 0x000fe40000800000 */
[----:B------:R-:W-:Y:S02]  /*13ad0*/  FSEL R181, R32, -INF , P6 ;  /* 0xff80000020b57808 */ /* 0x000fe40003000000 */
[----:B------:R-:W-:Y:S01]  /*13ae0*/  P2R R33, PR, RZ, 0x2 ;  /* 0x00000002ff217803 */ /* 0x000fe20000000000 */
[----:B------:R-:W-:Y:S01]  /*13af0*/  HGMMA.64x16x16.F32 R24, gdesc[UR20], R24, gsb0 ;  /* 0x00200000141879f0 */ /* 0x000fe20008000818 */
[----:B------:R-:W-:-:S02]  /*13b00*/  ISETP.GT.AND P6, PT, R6, 0xa9, PT ;  /* 0x000000a90600780c */ /* 0x000fc40003fc4270 */
[----:B------:R-:W-:Y:S02]  /*13b10*/  ISETP.GT.AND P1, PT, R6, 0x90, PT ;  /* 0x000000900600780c */ /* 0x000fe40003f24270 */
        /* <DEDUP_REMOVED lines=9> */
[----:B------:R-:W-:Y:S02]  /*13bb0*/  FSEL R191, R36, -INF , P0 ;  /* 0xff80000024bf7808 */ /* 0x000fe40000000000 */
[----:B------:R-:W-:-:S02]  /*13bc0*/  FMNMX.FTZ R6, R13, R6, !PT ;  /* 0x000000060d067209 */ /* 0x000fc40007810000 */
[----:B------:R-:W-:Y:S02]  /*13bd0*/  FMNMX.FTZ R8, R183, R8, !PT ;  /* 0x00000008b7087209 */ /* 0x000fe40007810000 */
[----:B------:R-:W-:Y:S02]  /*13be0*/  FMNMX.FTZ R6, R111, R6, !PT ;  /* 0x000000066f067209 */ /* 0x000fe40007810000 */
[----:B------:R-:W-:Y:S02]  /*13bf0*/  FSEL R195, R37, -INF , P2 ;  /* 0xff80000025c37808 */ /* 0x000fe40001000000 */
[----:B------:R-:W-:Y:S02]  /*13c00*/  FMNMX.FTZ R6, R15, R6, !PT ;  /* 0x000000060f067209 */ /* 0x000fe40007810000 */
[----:B------:R-:W-:Y:S02]  /*13c10*/  FMNMX.FTZ R8, R191, R8, !PT ;  /* 0x00000008bf087209 */ /* 0x000fe40007810000 */
[----:B------:R-:W-:-:S02]  /*13c20*/  FMNMX.FTZ R6, R99, R6, !PT ;  /* 0x0000000663067209 */ /* 0x000fc40007810000 */
[----:B------:R-:W-:Y:S02]  /*13c30*/  FMNMX.FTZ R8, R195, R8, !PT ;  /* 0x00000008c3087209 */ /* 0x000fe40007810000 */
[----:B------:R-:W-:Y:S02]  /*13c40*/  FMNMX.FTZ R6, R81, R6, !PT ;  /* 0x0000000651067209 */ /* 0x000fe40007810000 */
[----:B------:R-:W-:Y:S02]  /*13c50*/  P2R R32, PR, RZ, 0x1 ;  /* 0x00000001ff207803 */ /* 0x000fe40000000000 */
[----:B------:R-:W-:Y:S02]  /*13c60*/  FMNMX.FTZ R6, R103, R6, !PT ;  /* 0x0000000667067209 */ /* 0x000fe40007810000 */
[----:B------:R-:W-:Y:S02]  /*13c70*/  FSEL R39, R39, -INF , P2 ;  /* 0xff80000027277808 */ /* 0x000fe40001000000 */
[----:B------:R-:W-:Y:S01]  /*13c80*/  FMNMX.FTZ R6, R97, R6, !PT ;  /* 0x0000000661067209 */ /* 0x000fe20007810000 */
[----:B------:R-:W-:-:S03]  /*13c90*/  WARPGROUP.DEPBAR.LE gsb0, 0x0 ;  /* 0x00008000000079c5 */ /* 0x000fc60000010000 */
        /* <DEDUP_REMOVED lines=10> */
[----:B------:R-:W-:Y:S02]  /*13d40*/  FSEL R185, R29, -INF , P6 ;  /* 0xff8000001db97808 */ /* 0x000fe40003000000 */
[----:B------:R-:W-:-:S02]  /*13d50*/  FMNMX.FTZ R8, R187, R8, !PT ;  /* 0x00000008bb087209 */ /* 0x000fc40007810000 */
[----:B------:R-:W-:Y:S02]  /*13d60*/  FMNMX.FTZ R6, R73, R6, !PT ;  /* 0x0000000649067209 */ /* 0x000fe40007810000 */
[----:B------:R-:W-:Y:S01]  /*13d70*/  FMNMX.FTZ R14, R185, R8, !PT ;  /* 0x00000008b90e7209 */ /* 0x000fe20007810000 */
[----:B------:R-:W-:Y:S01]  /*13d80*/  IMAD.U32 R8, RZ, RZ, UR6 ;  /* 0x00000006ff087e24 */ /* 0x000fe2000f8e00ff */
[----:B------:R-:W-:Y:S02]  /*13d90*/  FMNMX.FTZ R6, R79, R6, !PT ;  /* 0x000000064f067209 */ /* 0x000fe40007810000 */
[----:B------:R-:W-:Y:S01]  /*13da0*/  FSEL R25, R34, -INF , P1 ;  /* 0xff80000022197808 */ /* 0x000fe20000800000 */
[----:B------:R-:W0:Y:S01]  /*13db0*/  SHFL.BFLY PT, R7, R14, 0x2, 0x1f ;  /* 0x0c401f000e077f89 */ /* 0x000e2200000e0000 */
[----:B------:R-:W-:Y:S02]  /*13dc0*/  FMNMX.FTZ R6, R77, R6, !PT ;  /* 0x000000064d067209 */ /* 0x000fe40007810000 */
[----:B------:R-:W-:-:S02]  /*13dd0*/  ISETP.NE.AND P1, PT, R33, RZ, PT ;  /* 0x000000ff2100720c */ /* 0x000fc40003f25270 */
[----:B------:R-:W-:Y:S02]  /*13de0*/  FMNMX.FTZ R6, R67, R6, !PT ;  /* 0x0000000643067209 */ /* 0x000fe40007810000 */
[----:B------:R-:W-:Y:S02]  /*13df0*/  FSEL R35, R35, -INF , P1 ;  /* 0xff80000023237808 */ /* 0x000fe40000800000 */
[----:B------:R-:W-:Y:S02]  /*13e00*/  FMNMX.FTZ R6, R65, R6, !PT ;  /* 0x0000000641067209 */ /* 0x000fe40007810000 */
[----:B------:R-:W-:Y:S02]  /*13e10*/  ISETP.NE.AND P1, PT, R12, RZ, PT ;  /* 0x000000ff0c00720c */ /* 0x000fe40003f25270 */
[----:B------:R-:W-:-:S04]  /*13e20*/  FMNMX.FTZ R6, R71, R6, !PT ;  /* 0x0000000647067209 */ /* 0x000fc80007810000 */
[----:B------:R-:W-:-:S04]  /*13e30*/  FMNMX.FTZ R6, R5, R6, !PT ;  /* 0x0000000605067209 */ /* 0x000fc80007810000 */
[----:B------:R-:W-:Y:S02]  /*13e40*/  FMNMX.FTZ R6, R59, R6, !PT ;  /* 0x000000063b067209 */ /* 0x000fe40007810000 */
[----:B0-----:R-:W-:Y:S01]  /*13e50*/  FMNMX.FTZ R20, R14, R7, !PT ;  /* 0x000000070e147209 */ /* 0x001fe20007810000 */
[----:B------:R-:W-:Y:S01]  /*13e60*/  @!P1 VIADD R0, R0, 0x34840 ;  /* 0x0003484000009836 */ /* 0x000fe20000000000 */
        /* <DEDUP_REMOVED lines=15> */
[----:B------:R-:W-:Y:S02]  /*13f60*/  ISETP.NE.AND P0, PT, R32, RZ, PT ;  /* 0x000000ff2000720c */ /* 0x000fe40003f05270 */
        /* <DEDUP_REMOVED lines=31> */
[-CC-:B------:R-:W-:Y:S01]  /*14160*/  FFMA.FTZ R186, R131, R8.reuse, -R4.reuse ;  /* 0x0000000883ba7223 */ /* 0x180fe20000010804 */
[-CC-:B------:R-:W-:Y:S01]  /*14170*/  FFMA.FTZ R85, R127, R8.reuse, -R4.reuse ;  /* 0x000000087f557223 */ /* 0x180fe20000010804 */
[----:B------:R-:W0:Y:S01]  /*14180*/  SHFL.BFLY PT, R137, R6, 0x2, 0x1f ;  /* 0x0c401f0006897f89 */ /* 0x000e2200000e0000 */
        /* <DEDUP_REMOVED lines=23> */
[----:B0-----:R-:W-:Y:S01]  /*14300*/  FMNMX.FTZ R10, R6, R137, !PT ;  /* 0x00000089060a7209 */ /* 0x001fe20007810000 */
[----:B------:R-:W0:Y:S01]  /*14310*/  MUFU.EX2 R180, R180 ;  /* 0x000000b400b47308 */ /* 0x000e220000000800 */
[-CC-:B------:R-:W-:Y:S01]  /*14320*/  FFMA.FTZ R137, R183, R8.reuse, -R4.reuse ;  /* 0x00000008b7897223 */ /* 0x180fe20000010804 */
[-CC-:B------:R-:W-:Y:S01]  /*14330*/  FFMA.FTZ R139, R195, R8.reuse, -R4.reuse ;  /* 0x00000008c38b7223 */ /* 0x180fe20000010804 */
[-CC-:B------:R-:W-:Y:S01]  /*14340*/  FFMA.FTZ R216, R189, R8.reuse, -R4.reuse ;  /* 0x00000008bdd87223 */ /* 0x180fe20000010804 */
[----:B------:R-:W4:Y:S01]  /*14350*/  SHFL.BFLY PT, R141, R10, 0x1, 0x1f ;  /* 0x0c201f000a8d7f89 */ /* 0x000f2200000e0000 */
[-CC-:B------:R-:W-:Y:S01]  /*14360*/  FFMA.FTZ R193, R193, R8.reuse, -R4.reuse ;  /* 0x00000008c1c17223 */ /* 0x180fe20000010804 */
[-CC-:B------:R-:W-:Y:S01]  /*14370*/  FFMA.FTZ R218, R187, R8.reuse, -R4.reuse ;  /* 0x00000008bbda7223 */ /* 0x180fe20000010804 */
[----:B------:R-:W-:Y:S01]  /*14380*/  FFMA.FTZ R143, R185, R8, -R4 ;  /* 0x00000008b98f7223 */ /* 0x000fe20000010804 */
[----:B------:R-:W0:Y:S08]  /*14390*/  MUFU.EX2 R37, R37 ;  /* 0x0000002500257308 */ /* 0x000e300000000800 */
[----:B------:R-:W0:Y:S08]  /*143a0*/  MUFU.EX2 R182, R182 ;  /* 0x000000b600b67308 */ /* 0x000e300000000800 */
[----:B------:R-:W0:Y:S01]  /*143b0*/  MUFU.EX2 R61, R61 ;  /* 0x0000003d003d7308 */ /* 0x000e220000000800 */
[----:B----4-:R-:W-:-:S04]  /*143c0*/  FMNMX.FTZ R92, R10, R141, !PT ;  /* 0x0000008d0a5c7209 */ /* 0x010fc80007810000 */
[C---:B------:R-:W-:Y:S01]  /*143d0*/  FSETP.NEU.FTZ.AND P2, PT, R92.reuse, -INF , PT ;  /* 0xff8000005c00780b */ /* 0x040fe20003f5d000 */
[----:B------:R-:W-:Y:S02]  /*143e0*/  FMUL.FTZ R30, R92, R8 ;  /* 0x000000085c1e7220 */ /* 0x000fe40000410000 */
[----:B------:R-:W4:Y:S03]  /*143f0*/  MUFU.EX2 R184, R184 ;  /* 0x000000b800b87308 */ /* 0x000f260000000800 */
[----:B------:R-:W-:Y:S02]  /*14400*/  FSEL R30, R30, RZ, P2 ;  /* 0x000000ff1e1e7208 */ /* 0x000fe40001000000 */
[----:B------:R-:W-:-:S03]  /*14410*/  ISETP.GE.AND P2, PT, R161, 0xb1, PT ;  /* 0x000000b1a100780c */ /* 0x000fc60003f46270 */
[----:B------:R-:W-:Y:S01]  /*14420*/  MUFU.EX2 R69, R69 ;  /* 0x0000004500457308 */ /* 0x000fe20000000800 */
[-CC-:B------:R-:W-:Y:S01]  /*14430*/  FFMA.FTZ R177, R3, R8.reuse, -R30.reuse ;  /* 0x0000000803b17223 */ /* 0x180fe2000001081e */
[----:B-1----:R-:W-:Y:S01]  /*14440*/  FADD.FTZ R3, R176, R21 ;  /* 0x00000015b0037221 */ /* 0x002fe20000010000 */
[-CC-:B------:R-:W-:Y:S01]  /*14450*/  FFMA.FTZ R4, R115, R8.reuse, -R30.reuse ;  /* 0x0000000873047223 */ /* 0x180fe2000001081e */
[-CC-:B------:R-:W-:Y:S01]  /*14460*/  FFMA.FTZ R179, R9, R8.reuse, -R30.reuse ;  /* 0x0000000809b37223 */ /* 0x180fe2000001081e */
[-CC-:B------:R-:W-:Y:S01]  /*14470*/  FFMA.FTZ R6, R119, R8.reuse, -R30.reuse ;  /* 0x0000000877067223 */ /* 0x180fe2000001081e */
[----:B--2---:R-:W-:Y:S01]  /*14480*/  FADD.FTZ R36, R178, R3 ;  /* 0x00000003b2247221 */ /* 0x004fe20000010000 */
[-CC-:B------:R-:W-:Y:S01]  /*14490*/  FFMA.FTZ R181, R11, R8.reuse, -R30.reuse ;  /* 0x000000080bb57223 */ /* 0x180fe2000001081e */
[----:B------:R-:W-:Y:S01]  /*144a0*/  MUFU.EX2 R177, R177 ;  /* 0x000000b100b17308 */ /* 0x000fe20000000800 */
[-C--:B------:R-:W-:Y:S01]  /*144b0*/  FFMA.FTZ R10, R107, R8.reuse, -R30 ;  /* 0x000000086b0a7223 */ /* 0x080fe2000001081e */
[----:B---3--:R-:W-:Y:S01]  /*144c0*/  FADD.FTZ R3, R33, R36 ;  /* 0x0000002421037221 */ /* 0x008fe20000010000 */
[-CC-:B------:R-:W-:Y:S01]  /*144d0*/  FFMA.FTZ R183, R13, R8.reuse, -R30.reuse ;  /* 0x000000080db77223 */ /* 0x180fe2000001081e */
[-CC-:B------:R-:W-:Y:S01]  /*144e0*/  FFMA.FTZ R12, R111, R8.reuse, -R30.reuse ;  /* 0x000000086f0c7223 */ /* 0x180fe2000001081e */
[-CC-:B------:R-:W-:Y:S01]  /*144f0*/  FFMA.FTZ R201, R5, R8.reuse, -R30.reuse ;  /* 0x0000000805c97223 */ /* 0x180fe2000001081e */
[----:B0-----:R-:W-:Y:S01]  /*14500*/  FADD.FTZ R36, R180, R3 ;  /* 0x00000003b4247221 */ /* 0x001fe20000010000 */
[-CC-:B------:R-:W-:Y:S01]  /*14510*/  FFMA.FTZ R185, R15, R8.reuse, -R30.reuse ;  /* 0x000000080fb97223 */ /* 0x180fe2000001081e */
[----:B------:R-:W0:Y:S01]  /*14520*/  MUFU.EX2 R4, R4 ;  /* 0x0000000400047308 */ /* 0x000e220000000800 */
[-C--:B------:R-:W-:Y:S01]  /*14530*/  FFMA.FTZ R14, R99, R8.reuse, -R30 ;  /* 0x00000008630e7223 */ /* 0x080fe2000001081e */
[----:B------:R-:W-:Y:S01]  /*14540*/  FADD.FTZ R3, R37, R36 ;  /* 0x0000002425037221 */ /* 0x000fe20000010000 */
[-CC-:B------:R-:W-:Y:S01]  /*14550*/  FFMA.FTZ R187, R81, R8.reuse, -R30.reuse ;  /* 0x0000000851bb7223 */ /* 0x180fe2000001081e */
[-CC-:B------:R-:W-:Y:S01]  /*14560*/  FFMA.FTZ R20, R103, R8.reuse, -R30.reuse ;  /* 0x0000000867147223 */ /* 0x180fe2000001081e */
[-CC-:B------:R-:W-:Y:S01]  /*14570*/  FFMA.FTZ R189, R97, R8.reuse, -R30.reuse ;  /* 0x0000000861bd7223 */ /* 0x180fe2000001081e */
[----:B------:R-:W-:Y:S01]  /*14580*/  FADD.FTZ R38, R182, R3 ;  /* 0x00000003b6267221 */ /* 0x000fe20000010000 */
[-CC-:B------:R-:W-:Y:S01]  /*14590*/  FFMA.FTZ R24, R91, R8.reuse, -R30.reuse ;  /* 0x000000085b187223 */ /* 0x180fe2000001081e */
[----:B------:R-:W1:Y:S01]  /*145a0*/  MUFU.EX2 R179, R179 ;  /* 0x000000b300b37308 */ /* 0x000e620000000800 */
[-C--:B------:R-:W-:Y:S01]  /*145b0*/  FFMA.FTZ R191, R89, R8.reuse, -R30 ;  /* 0x0000000859bf7223 */ /* 0x080fe2000001081e */
[----:B------:R-:W-:Y:S01]  /*145c0*/  FADD.FTZ R3, R61, R38 ;  /* 0x000000263d037221 */ /* 0x000fe20000010000 */
[-CC-:B------:R-:W-:Y:S01]  /*145d0*/  FFMA.FTZ R26, R95, R8.reuse, -R30.reuse ;  /* 0x000000085f1a7223 */ /* 0x180fe2000001081e */
[-CC-:B------:R-:W-:Y:S01]  /*145e0*/  FFMA.FTZ R28, R75, R8.reuse, -R30.reuse ;  /* 0x000000084b1c7223 */ /* 0x180fe2000001081e */
[-CC-:B------:R-:W-:Y:S01]  /*145f0*/  FFMA.FTZ R195, R73, R8.reuse, -R30.reuse ;  /* 0x0000000849c37223 */ /* 0x180fe2000001081e */
[----:B----4-:R-:W-:Y:S01]  /*14600*/  FADD.FTZ R38, R184, R3 ;  /* 0x00000003b8267221 */ /* 0x010fe20000010000 */
[-C--:B------:R-:W-:Y:S01]  /*14610*/  FFMA.FTZ R32, R79, R8.reuse, -R30 ;  /* 0x000000084f207223 */ /* 0x080fe2000001081e */
[----:B------:R-:W2:Y:S01]  /*14620*/  MUFU.EX2 R186, R186 ;  /* 0x000000ba00ba7308 */ /* 0x000ea20000000800 */
[----:B0-----:R-:W-:Y:S01]  /*14630*/  FADD.FTZ R40, R177, R4 ;  /* 0x00000004b1287221 */ /* 0x001fe20000010000 */
[----:B------:R-:W-:Y:S01]  /*14640*/  FADD.FTZ R5, R69, R38 ;  /* 0x0000002645057221 */ /* 0x000fe20000010000 */
[-CC-:B------:R-:W-:Y:S01]  /*14650*/  FFMA.FTZ R197, R77, R8.reuse, -R30.reuse ;  /* 0x000000084dc57223 */ /* 0x180fe2000001081e */
[-CC-:B------:R-:W-:Y:S01]  /*14660*/  FFMA.FTZ R34, R67, R8.reuse, -R30.reuse ;  /* 0x0000000843227223 */ /* 0x180fe2000001081e */
[-CC-:B------:R-:W-:Y:S01]  /*14670*/  FFMA.FTZ R199, R65, R8.reuse, -R30.reuse ;  /* 0x0000000841c77223 */ /* 0x180fe2000001081e */
[-CC-:B------:R-:W-:Y:S01]  /*14680*/  FFMA.FTZ R36, R71, R8.reuse, -R30.reuse ;  /* 0x0000000847247223 */ /* 0x180fe2000001081e */
[-C--:B------:R-:W-:Y:S01]  /*14690*/  FFMA.FTZ R38, R59, R8.reuse, -R30 ;  /* 0x000000083b267223 */ /* 0x080fe2000001081e */
[----:B------:R-:W0:Y:S01]  /*146a0*/  MUFU.EX2 R6, R6 ;  /* 0x0000000600067308 */ /* 0x000e220000000800 */
[----:B-1----:R-:W-:Y:S01]  /*146b0*/  FADD.FTZ R3, R179, R40 ;  /* 0x00000028b3037221 */ /* 0x002fe20000010000 */
        /* <DEDUP_REMOVED lines=13> */
[-CC-:B------:R-:W-:Y:S01]  /*14790*/  FFMA.FTZ R125, R125, R8.reuse, -R30.reuse ;  /* 0x000000087d7d7223 */ /* 0x180fe2000001081e */
[----:B------:R-:W2:Y:S01]  /*147a0*/  MUFU.EX2 R181, R181 ;  /* 0x000000b500b57308 */ /* 0x000ea20000000800 */
[----:B0-----:R-:W-:Y:S01]  /*147b0*/  FADD.FTZ R40, R6, R3 ;  /* 0x0000000306287221 */ /* 0x001fe20000010000 */
[-CC-:B------:R-:W-:Y:S01]  /*147c0*/  FFMA.FTZ R129, R129, R8.reuse, -R30.reuse ;  /* 0x0000000881817223 */ /* 0x180fe2000001081e */
[-CC-:B------:R-:W-:Y:S01]  /*147d0*/  FFMA.FTZ R133, R133, R8.reuse, -R30.reuse ;  /* 0x0000000885857223 */ /* 0x180fe2000001081e */
[----:B------:R-:W-:Y:S01]  /*147e0*/  FFMA.FTZ R135, R135, R8, -R30 ;  /* 0x0000000887877223 */ /* 0x000fe2000001081e */
[----:B------:R-:W-:Y:S01]  /*147f0*/  F2FP.F16.F32.PACK_AB R177, R4, R177 ;  /* 0x000000b104b1723e */ /* 0x000fe200000000ff */
[--C-:B------:R-:W-:Y:S01]  /*14800*/  IMAD.MOV.U32 R79, RZ, RZ, R87.reuse ;  /* 0x000000ffff4f7224 */ /* 0x100fe200078e0057 */
[----:B------:R-:W-:Y:S01]  /*14810*/  F2FP.F16.F32.PACK_AB R179, R6, R179 ;  /* 0x000000b306b3723e */ /* 0x000fe200000000ff */
[----:B------:R-:W0:Y:S01]  /*14820*/  MUFU.EX2 R188, R188 ;  /* 0x000000bc00bc7308 */ /* 0x000e220000000800 */
[----:B-1----:R-:W-:Y:S01]  /*14830*/  FADD.FTZ R5, R83, R42 ;  /* 0x0000002a53057221 */ /* 0x002fe20000010000 */
[----:B------:R-:W-:Y:S01]  /*14840*/  F2FP.F16.F32.PACK_AB R178, R33, R178 ;  /* 0x000000b221b2723e */ /* 0x000fe200000000ff */
[--C-:B------:R-:W-:Y:S01]  /*14850*/  IMAD.MOV.U32 R75, RZ, RZ, R87.reuse ;  /* 0x000000ffff4b7224 */ /* 0x100fe200078e0057 */
[----:B------:R-:W-:Y:S01]  /*14860*/  F2FP.F16.F32.PACK_AB R180, R37, R180 ;  /* 0x000000b425b4723e */ /* 0x000fe200000000ff */
[--C-:B------:R-:W-:Y:S01]  /*14870*/  IMAD.MOV.U32 R71, RZ, RZ, R87.reuse ;  /* 0x000000ffff477224 */ /* 0x100fe200078e0057 */
[----:B------:R-:W-:Y:S01]  /*14880*/  F2FP.F16.F32.PACK_AB R182, R61, R182 ;  /* 0x000000b63db6723e */ /* 0x000fe200000000ff */
[--C-:B------:R-:W-:Y:S01]  /*14890*/  IMAD.MOV.U32 R67, RZ, RZ, R87.reuse ;  /* 0x000000ffff437224 */ /* 0x100fe200078e0057 */
[----:B------:R-:W1:Y:S01]  /*148a0*/  MUFU.EX2 R10, R10 ;  /* 0x0000000a000a7308 */ /* 0x000e620000000800 */
[----:B--2---:R-:W-:Y:S01]  /*148b0*/  FADD.FTZ R3, R181, R40 ;  /* 0x00000028b5037221 */ /* 0x004fe20000010000 */
[----:B------:R-:W-:Y:S01]  /*148c0*/  F2FP.F16.F32.PACK_AB R184, R69, R184 ;  /* 0x000000b845b8723e */ /* 0x000fe200000000ff */
[--C-:B------:R-:W-:Y:S01]  /*148d0*/  IMAD.MOV.U32 R59, RZ, RZ, R87.reuse ;  /* 0x000000ffff3b7224 */ /* 0x100fe200078e0057 */
[----:B------:R-:W-:Y:S01]  /*148e0*/  F2FP.F16.F32.PACK_AB R186, R83, R186 ;  /* 0x000000ba53ba723e */ /* 0x000fe200000000ff */
[----:B------:R-:W-:Y:S01]  /*148f0*/  IMAD.MOV.U32 R83, RZ, RZ, R87 ;  /* 0x000000ffff537224 */ /* 0x000fe200078e0057 */
[----:B------:R-:W-:-:S02]  /*14900*/  F2FP.F16.F32.PACK_AB R176, R21, R176 ;  /* 0x000000b015b0723e */ /* 0x000fc400000000ff */
[----:B------:R-:W2:Y:S01]  /*14910*/  MUFU.EX2 R85, R85 ;  /* 0x0000005500557308 */ /* 0x000ea20000000800 */
[----:B0-----:R-:W-:Y:S01]  /*14920*/  FADD.FTZ R40, R188, R5 ;  /* 0x00000005bc287221 */ /* 0x001fe20000010000 */
[-C--:B------:R-:W-:Y:S02]  /*14930*/  MOV R81, R87.reuse ;  /* 0x0000005700517202 */ /* 0x080fe40000000f00 */
[-C--:B------:R-:W-:Y:S02]  /*14940*/  MOV R77, R87.reuse ;  /* 0x00000057004d7202 */ /* 0x080fe40000000f00 */
[----:B------:R-:W-:Y:S02]  /*14950*/  MOV R73, R87 ;  /* 0x0000005700497202 */ /* 0x000fe40000000f00 */
[----:B------:R-:W0:Y:S01]  /*14960*/  MUFU.EX2 R183, R183 ;  /* 0x000000b700b77308 */ /* 0x000e220000000800 */
[C---:B-1----:R-:W-:Y:S01]  /*14970*/  FADD.FTZ R42, R10.reuse, R3 ;  /* 0x000000030a2a7221 */ /* 0x042fe20000010000 */
[----:B------:R-:W-:-:S02]  /*14980*/  F2FP.F16.F32.PACK_AB R181, R10, R181 ;  /* 0x000000b50ab5723e */ /* 0x000fc400000000ff */
[-C--:B------:R-:W-:Y:S02]  /*14990*/  MOV R69, R87.reuse ;  /* 0x0000005700457202 */ /* 0x080fe40000000f00 */
[-C--:B------:R-:W-:Y:S02]  /*149a0*/  MOV R65, R87.reuse ;  /* 0x0000005700417202 */ /* 0x080fe40000000f00 */
[----:B------:R-:W1:Y:S01]  /*149b0*/  MUFU.EX2 R190, R190 ;  /* 0x000000be00be7308 */ /* 0x000e620000000800 */
[----:B--2---:R-:W-:Y:S01]  /*149c0*/  FADD.FTZ R5, R85, R40 ;  /* 0x0000002855057221 */ /* 0x004fe20000010000 */
[----:B------:R-:W-:Y:S01]  /*149d0*/  FFMA.FTZ R40, R63, R8, -R30 ;  /* 0x000000083f287223 */ /* 0x000fe2000001081e */
[----:B------:R-:W-:Y:S01]  /*149e0*/  F2FP.F16.F32.PACK_AB R188, R85, R188 ;  /* 0x000000bc55bc723e */ /* 0x000fe200000000ff */
[----:B------:R-:W-:Y:S01]  /*149f0*/  IMAD.MOV.U32 R63, RZ, RZ, R87 ;  /* 0x000000ffff3f7224 */ /* 0x000fe200078e0057 */
[-C--:B------:R-:W-:Y:S02]  /*14a00*/  MOV R85, R87.reuse ;  /* 0x0000005700557202 */ /* 0x080fe40000000f00 */
[-C--:B------:R-:W-:Y:S01]  /*14a10*/  MOV R61, R87.reuse ;  /* 0x00000057003d7202 */ /* 0x080fe20000000f00 */
[----:B------:R-:W2:Y:S01]  /*14a20*/  MUFU.EX2 R12, R12 ;  /* 0x0000000c000c7308 */ /* 0x000ea20000000800 */
[----:B0-----:R-:W-:Y:S01]  /*14a30*/  FADD.FTZ R3, R183, R42 ;  /* 0x0000002ab7037221 */ /* 0x001fe20000010000 */
[----:B------:R-:W-:-:S02]  /*14a40*/  MOV R57, R87 ;  /* 0x0000005700397202 */ /* 0x000fc40000000f00 */
[-C--:B------:R-:W-:Y:S02]  /*14a50*/  MOV R53, R87.reuse ;  /* 0x0000005700357202 */ /* 0x080fe40000000f00 */
[-C--:B------:R-:W-:Y:S02]  /*14a60*/  MOV R49, R87.reuse ;  /* 0x0000005700317202 */ /* 0x080fe40000000f00 */
[----:B------:R-:W0:Y:S01]  /*14a70*/  MUFU.EX2 R105, R105 ;  /* 0x0000006900697308 */ /* 0x000e220000000800 */
[----:B-1----:R-:W-:Y:S01]  /*14a80*/  FADD.FTZ R44, R190, R5 ;  /* 0x00000005be2c7221 */ /* 0x002fe20000010000 */
[-C--:B------:R-:W-:Y:S02]  /*14a90*/  MOV R45, R87.reuse ;  /* 0x00000057002d7202 */ /* 0x080fe40000000f00 */
[-C--:B------:R-:W-:Y:S02]  /*14aa0*/  MOV R41, R87.reuse ;  /* 0x0000005700297202 */ /* 0x080fe40000000f00 */
[----:B------:R-:W-:-:S02]  /*14ab0*/  MOV R37, R87 ;  /* 0x0000005700257202 */ /* 0x000fc40000000f00 */
[----:B------:R-:W1:Y:S01]  /*14ac0*/  MUFU.EX2 R185, R185 ;  /* 0x000000b900b97308 */ /* 0x000e620000000800 */
[C---:B--2---:R-:W-:Y:S01]  /*14ad0*/  FADD.FTZ R42, R12.reuse, R3 ;  /* 0x000000030c2a7221 */ /* 0x044fe20000010000 */
[----:B------:R-:W-:Y:S02]  /*14ae0*/  F2FP.F16.F32.PACK_AB R183, R12, R183 ;  /* 0x000000b70cb7723e */ /* 0x000fe400000000ff */
[----:B------:R-:W-:-:S04]  /*14af0*/  MOV R33, R87 ;  /* 0x0000005700217202 */ /* 0x000fc80000000f00 */
[----:B------:R-:W2:Y:S01]  /*14b00*/  MUFU.EX2 R192, R192 ;  /* 0x000000c000c07308 */ /* 0x000ea20000000800 */
[C---:B0-----:R-:W-:Y:S01]  /*14b10*/  FADD.FTZ R5, R105.reuse, R44 ;  /* 0x0000002c69057221 */ /* 0x041fe20000010000 */
[----:B------:R-:W-:-:S06]  /*14b20*/  F2FP.F16.F32.PACK_AB R190, R105, R190 ;  /* 0x000000be69be723e */ /* 0x000fcc00000000ff */
[----:B------:R-:W0:Y:S01]  /*14b30*/  MUFU.EX2 R14, R14 ;  /* 0x0000000e000e7308 */ /* 0x000e220000000800 */
[----:B-1----:R-:W-:-:S07]  /*14b40*/  FADD.FTZ R3, R185, R42 ;  /* 0x0000002ab9037221 */ /* 0x002fce0000010000 */
[----:B------:R-:W1:Y:S01]  /*14b50*/  MUFU.EX2 R109, R109 ;  /* 0x0000006d006d7308 */ /* 0x000e620000000800 */
[----:B--2---:R-:W-:-:S07]  /*14b60*/  FADD.FTZ R44, R192, R5 ;  /* 0x00000005c02c7221 */ /* 0x004fce0000010000 */
[----:B------:R-:W2:Y:S01]  /*14b70*/  MUFU.EX2 R187, R187 ;  /* 0x000000bb00bb7308 */ /* 0x000ea20000000800 */
[C---:B0-----:R-:W-:Y:S01]  /*14b80*/  FADD.FTZ R42, R14.reuse, R3 ;  /* 0x000000030e2a7221 */ /* 0x041fe20000010000 */
[----:B------:R-:W-:-:S06]  /*14b90*/  F2FP.F16.F32.PACK_AB R185, R14, R185 ;  /* 0x000000b90eb9723e */ /* 0x000fcc00000000ff */
[----:B------:R-:W0:Y:S01]  /*14ba0*/  MUFU.EX2 R194, R194 ;  /* 0x000000c200c27308 */ /* 0x000e220000000800 */
[C---:B-1----:R-:W-:Y:S01]  /*14bb0*/  FADD.FTZ R3, R109.reuse, R44 ;  /* 0x0000002c6d037221 */ /* 0x042fe20000010000 */
[----:B------:R-:W-:-:S06]  /*14bc0*/  F2FP.F16.F32.PACK_AB R192, R109, R192 ;  /* 0x000000c06dc0723e */ /* 0x000fcc00000000ff */
[----:B------:R-:W1:Y:S01]  /*14bd0*/  MUFU.EX2 R20, R20 ;  /* 0x0000001400147308 */ /* 0x000e620000000800 */
[----:B--2---:R-:W-:-:S07]  /*14be0*/  FADD.FTZ R5, R187, R42 ;  /* 0x0000002abb057221 */ /* 0x004fce0000010000 */
[----:B------:R-:W2:Y:S01]  /*14bf0*/  MUFU.EX2 R189, R189 ;  /* 0x000000bd00bd7308 */ /* 0x000ea20000000800 */
[----:B0-----:R-:W-:Y:S01]  /*14c00*/  FADD.FTZ R44, R194, R3 ;  /* 0x00000003c22c7221 */ /* 0x001fe20000010000 */
[----:B------:R-:W-:-:S04]  /*14c10*/  @!P1 PRMT R3, RZ, 0x654, R0 ;  /* 0x00000654ff039816 */ /* 0x000fc80000000000 */
[----:B------:R2:W-:Y:S02]  /*14c20*/  @!P1 SYNCS.ARRIVE.TRANS64.RED.A1T0 RZ, [R3+URZ], RZ ;  /* 0x000000ff03ff99a7 */ /* 0x0005e4000810043f */
[----:B------:R-:W0:Y:S01]  /*14c30*/  MUFU.EX2 R113, R113 ;  /* 0x0000007100717308 */ /* 0x000e220000000800 */
[C---:B-1----:R-:W-:Y:S01]  /*14c40*/  FADD.FTZ R42, R20.reuse, R5 ;  /* 0x00000005142a7221 */ /* 0x042fe20000010000 */
[----:B------:R-:W-:-:S06]  /*14c50*/  F2FP.F16.F32.PACK_AB R187, R20, R187 ;  /* 0x000000bb14bb723e */ /* 0x000fcc00000000ff */
[----:B------:R-:W1:Y:S01]  /*14c60*/  MUFU.EX2 R24, R24 ;  /* 0x0000001800187308 */ /* 0x000e620000000800 */
[----:B--2---:R-:W-:Y:S01]  /*14c70*/  FADD.FTZ R3, R189, R42 ;  /* 0x0000002abd037221 */ /* 0x004fe20000010000 */
[----:B------:R-:W-:Y:S01]  /*14c80*/  FFMA.FTZ R42, R55, R8, -R30 ;  /* 0x00000008372a7223 */ /* 0x000fe2000001081e */
[----:B------:R-:W-:-:S05]  /*14c90*/  IMAD.MOV.U32 R55, RZ, RZ, R87 ;  /* 0x000000ffff377224 */ /* 0x000fca00078e0057 */
[----:B------:R-:W2:Y:S01]  /*14ca0*/  MUFU.EX2 R196, R196 ;  /* 0x000000c400c47308 */ /* 0x000ea20000000800 */
[C---:B0-----:R-:W-:Y:S01]  /*14cb0*/  FADD.FTZ R5, R113.reuse, R44 ;  /* 0x0000002c71057221 */ /* 0x041fe20000010000 */
[----:B------:R-:W-:-:S06]  /*14cc0*/  F2FP.F16.F32.PACK_AB R194, R113, R194 ;  /* 0x000000c271c2723e */ /* 0x000fcc00000000ff */
[----:B------:R-:W0:Y:S01]  /*14cd0*/  MUFU.EX2 R191, R191 ;  /* 0x000000bf00bf7308 */ /* 0x000e220000000800 */
[C---:B-1----:R-:W-:Y:S01]  /*14ce0*/  FADD.FTZ R46, R24.reuse, R3 ;  /* 0x00000003182e7221 */ /* 0x042fe20000010000 */
[----:B------:R-:W-:Y:S01]  /*14cf0*/  F2FP.F16.F32.PACK_AB R189, R24, R189 ;  /* 0x000000bd18bd723e */ /* 0x000fe200000000ff */
[----:B------:R-:W-:-:S05]  /*14d00*/  IMAD.MOV.U32 R24, RZ, RZ, R87 ;  /* 0x000000ffff187224 */ /* 0x000fca00078e0057 */
[----:B------:R1:W-:Y:S01]  /*14d10*/  MUFU.EX2 R141, R193 ;  /* 0x000000c1008d7308 */ /* 0x0003e20000000800 */
[----:B--2---:R-:W-:-:S07]  /*14d20*/  FADD.FTZ R44, R196, R5 ;  /* 0x00000005c42c7221 */ /* 0x004fce0000010000 */
[----:B------:R-:W2:Y:S01]  /*14d30*/  MUFU.EX2 R93, R93 ;  /* 0x0000005d005d7308 */ /* 0x000ea20000000800 */
[----:B-1----:R-:W-:Y:S01]  /*14d40*/  FFMA.FTZ R193, R101, R8, -R30 ;  /* 0x0000000865c17223 */ /* 0x002fe2000001081e */
[----:B0-----:R-:W-:-:S06]  /*14d50*/  FADD.FTZ R3, R191, R46 ;  /* 0x0000002ebf037221 */ /* 0x001fcc0000010000 */
[----:B------:R-:W0:Y:S08]  /*14d60*/  MUFU.EX2 R26, R26 ;  /* 0x0000001a001a7308 */ /* 0x000e300000000800 */
[----:B------:R-:W1:Y:S01]  /*14d70*/  MUFU.EX2 R198, R198 ;  /* 0x000000c600c67308 */ /* 0x000e620000000800 */
[----:B--2---:R-:W-:Y:S01]  /*14d80*/  FADD.FTZ R5, R93, R44 ;  /* 0x0000002c5d057221 */ /* 0x004fe20000010000 */
[----:B------:R-:W-:Y:S01]  /*14d90*/  FFMA.FTZ R44, R43, R8, -R30 ;  /* 0x000000082b2c7223 */ /* 0x000fe2000001081e */
[----:B------:R-:W-:Y:S01]  /*14da0*/  F2FP.F16.F32.PACK_AB R196, R93, R196 ;  /* 0x000000c45dc4723e */ /* 0x000fe200000000ff */
[----:B------:R-:W-:-:S04]  /*14db0*/  IMAD.MOV.U32 R43, RZ, RZ, R87 ;  /* 0x000000ffff2b7224 */ /* 0x000fc800078e0057 */
[----:B------:R-:W2:Y:S01]  /*14dc0*/  MUFU.EX2 R193, R193 ;  /* 0x000000c100c17308 */ /* 0x000ea20000000800 */
[C---:B0-----:R-:W-:Y:S01]  /*14dd0*/  FADD.FTZ R46, R26.reuse, R3 ;  /* 0x000000031a2e7221 */ /* 0x041fe20000010000 */
[----:B------:R-:W-:Y:S01]  /*14de0*/  F2FP.F16.F32.PACK_AB R191, R26, R191 ;  /* 0x000000bf1abf723e */ /* 0x000fe200000000ff */
[----:B------:R-:W-:-:S05]  /*14df0*/  IMAD.MOV.U32 R26, RZ, RZ, R87 ;  /* 0x000000ffff1a7224 */ /* 0x000fca00078e0057 */
        /* <DEDUP_REMOVED lines=9> */
[----:B------:R-:W-:Y:S01]  /*14e90*/  F2FP.F16.F32.PACK_AB R193, R28, R193 ;  /* 0x000000c11cc1723e */ /* 0x000fe200000000ff */
[----:B------:R-:W-:-:S05]  /*14ea0*/  IMAD.MOV.U32 R28, RZ, RZ, R87 ;  /* 0x000000ffff1c7224 */ /* 0x000fca00078e0057 */
[----:B------:R-:W1:Y:S01]  /*14eb0*/  MUFU.EX2 R121, R121 ;  /* 0x0000007900797308 */ /* 0x000e620000000800 */
[----:B--2---:R-:W-:-:S07]  /*14ec0*/  FADD.FTZ R48, R200, R5 ;  /* 0x00000005c8307221 */ /* 0x004fce0000010000 */
[----:B------:R-:W2:Y:S01]  /*14ed0*/  MUFU.EX2 R32, R32 ;  /* 0x0000002000207308 */ /* 0x000ea20000000800 */
[----:B0-----:R-:W-:-:S07]  /*14ee0*/  FADD.FTZ R3, R195, R46 ;  /* 0x0000002ec3037221 */ /* 0x001fce0000010000 */
[----:B------:R-:W0:Y:S01]  /*14ef0*/  MUFU.EX2 R202, R202 ;  /* 0x000000ca00ca7308 */ /* 0x000e220000000800 */
[C---:B-1----:R-:W-:Y:S01]  /*14f00*/  FADD.FTZ R5, R121.reuse, R48 ;  /* 0x0000003079057221 */ /* 0x042fe20000010000 */
[----:B------:R-:W-:-:S06]  /*14f10*/  F2FP.F16.F32.PACK_AB R200, R121, R200 ;  /* 0x000000c879c8723e */ /* 0x000fcc00000000ff */
[----:B------:R-:W1:Y:S01]  /*14f20*/  MUFU.EX2 R197, R197 ;  /* 0x000000c500c57308 */ /* 0x000e620000000800 */
[C---:B--2---:R-:W-:Y:S01]  /*14f30*/  FADD.FTZ R46, R32.reuse, R3 ;  /* 0x00000003202e7221 */ /* 0x044fe20000010000 */
[----:B------:R-:W-:Y:S01]  /*14f40*/  F2FP.F16.F32.PACK_AB R195, R32, R195 ;  /* 0x000000c320c3723e */ /* 0x000fe200000000ff */
[----:B------:R-:W-:-:S05]  /*14f50*/  IMAD.MOV.U32 R32, RZ, RZ, R87 ;  /* 0x000000ffff207224 */ /* 0x000fca00078e0057 */
[----:B------:R-:W2:Y:S01]  /*14f60*/  MUFU.EX2 R123, R123 ;  /* 0x0000007b007b7308 */ /* 0x000ea20000000800 */
[----:B0-----:R-:W-:-:S07]  /*14f70*/  FADD.FTZ R48, R202, R5 ;  /* 0x00000005ca307221 */ /* 0x001fce0000010000 */
[----:B------:R-:W0:Y:S01]  /*14f80*/  MUFU.EX2 R34, R34 ;  /* 0x0000002200227308 */ /* 0x000e220000000800 */
[----:B-1----:R-:W-:-:S07]  /*14f90*/  FADD.FTZ R3, R197, R46 ;  /* 0x0000002ec5037221 */ /* 0x002fce0000010000 */
[----:B------:R-:W1:Y:S01]  /*14fa0*/  MUFU.EX2 R204, R204 ;  /* 0x000000cc00cc7308 */ /* 0x000e620000000800 */
[C---:B--2---:R-:W-:Y:S01]  /*14fb0*/  FADD.FTZ R5, R123.reuse, R48 ;  /* 0x000000307b057221 */ /* 0x044fe20000010000 */
[----:B------:R-:W-:-:S06]  /*14fc0*/  F2FP.F16.F32.PACK_AB R202, R123, R202 ;  /* 0x000000ca7bca723e */ /* 0x000fcc00000000ff */
        /* <DEDUP_REMOVED lines=10> */
[----:B------:R-:W-:Y:S01]  /*15070*/  F2FP.F16.F32.PACK_AB R204, R27, R204 ;  /* 0x000000cc1bcc723e */ /* 0x000fe200000000ff */
[----:B------:R-:W-:-:S05]  /*15080*/  IMAD.MOV.U32 R27, RZ, RZ, R87 ;  /* 0x000000ffff1b7224 */ /* 0x000fca00078e0057 */
        /* <DEDUP_REMOVED lines=10> */
[----:B------:R-:W-:Y:S01]  /*15130*/  F2FP.F16.F32.PACK_AB R206, R31, R206 ;  /* 0x000000ce1fce723e */ /* 0x000fe200000000ff */
[----:B------:R-:W-:-:S05]  /*15140*/  IMAD.MOV.U32 R31, RZ, RZ, R87 ;  /* 0x000000ffff1f7224 */ /* 0x000fca00078e0057 */
        /* <DEDUP_REMOVED lines=17> */
[----:B------:R1:W3:Y:S01]  /*15260*/  MUFU.EX2 R0, R51 ;  /* 0x0000003300007308 */ /* 0x0002e20000000800 */
[----:B--2---:R-:W-:-:S07]  /*15270*/  FADD.FTZ R3, R205, R48 ;  /* 0x00000030cd037221 */ /* 0x004fce0000010000 */
[----:B------:R-:W2:Y:S01]  /*15280*/  MUFU.EX2 R212, R212 ;  /* 0x000000d400d47308 */ /* 0x000ea20000000800 */
[C---:B0-----:R-:W-:Y:S01]  /*15290*/  FADD.FTZ R5, R131.reuse, R50 ;  /* 0x0000003283057221 */ /* 0x041fe20000010000 */
[----:B------:R-:W-:Y:S01]  /*152a0*/  F2FP.F16.F32.PACK_AB R210, R131, R210 ;  /* 0x000000d283d2723e */ /* 0x000fe200000000ff */
[----:B-1----:R-:W-:-:S05]  /*152b0*/  IMAD.MOV.U32 R51, RZ, RZ, R87 ;  /* 0x000000ffff337224 */ /* 0x002fca00078e0057 */
[----:B------:R-:W0:Y:S01]  /*152c0*/  MUFU.EX2 R207, R207 ;  /* 0x000000cf00cf7308 */ /* 0x000e220000000800 */
[C---:B---3--:R-:W-:Y:S01]  /*152d0*/  FADD.FTZ R48, R0.reuse, R3 ;  /* 0x0000000300307221 */ /* 0x048fe20000010000 */
[----:B------:R-:W-:-:S06]  /*152e0*/  F2FP.F16.F32.PACK_AB R205, R0, R205 ;  /* 0x000000cd00cd723e */ /* 0x000fcc00000000ff */
        /* <DEDUP_REMOVED lines=22> */
[----:B------:R0:W3:Y:S01]  /*15450*/  MUFU.EX2 R30, R47 ;  /* 0x0000002f001e7308 */ /* 0x0000e20000000800 */
[----:B-1----:R-:W-:Y:S01]  /*15460*/  FADD.FTZ R52, R216, R5 ;  /* 0x00000005d8347221 */ /* 0x002fe20000010000 */
[----:B------:R-:W-:-:S03]  /*15470*/  F2FP.F16.F32.PACK_AB R216, R141, R216 ;  /* 0x000000d88dd8723e */ /* 0x000fc600000000ff */
[----:B------:R-:W-:-:S03]  /*15480*/  FADD.FTZ R5, R141, R52 ;  /* 0x000000348d057221 */ /* 0x000fc60000010000 */
[----:B------:R-:W1:Y:S01]  /*15490*/  MUFU.EX2 R25, R25 ;  /* 0x0000001900197308 */ /* 0x000e620000000800 */
[----:B--2---:R-:W-:Y:S01]  /*154a0*/  FADD.FTZ R3, R211, R50 ;  /* 0x00000032d3037221 */ /* 0x004fe20000010000 */
[----:B0-----:R-:W-:-:S06]  /*154b0*/  IMAD.MOV.U32 R47, RZ, RZ, R87 ;  /* 0x000000ffff2f7224 */ /* 0x001fcc00078e0057 */
[----:B------:R0:W2:Y:S01]  /*154c0*/  MUFU.EX2 R46, R35 ;  /* 0x00000023002e7308 */ /* 0x0000a20000000800 */
[C---:B---3--:R-:W-:Y:S01]  /*154d0*/  FADD.FTZ R52, R30.reuse, R3 ;  /* 0x000000031e347221 */ /* 0x048fe20000010000 */
[----:B------:R-:W-:Y:S01]  /*154e0*/  F2FP.F16.F32.PACK_AB R211, R30, R211 ;  /* 0x000000d31ed3723e */ /* 0x000fe200000000ff */
[----:B------:R-:W-:-:S05]  /*154f0*/  IMAD.MOV.U32 R30, RZ, RZ, R87 ;  /* 0x000000ffff1e7224 */ /* 0x000fca00078e0057 */
[----:B------:R-:W3:Y:S01]  /*15500*/  MUFU.EX2 R29, R29 ;  /* 0x0000001d001d7308 */ /* 0x000ee20000000800 */
[----:B-1----:R-:W-:Y:S01]  /*15510*/  FADD.FTZ R3, R25, R52 ;  /* 0x0000003419037221 */ /* 0x002fe20000010000 */
[--C-:B------:R-:W-:Y:S02]  /*15520*/  IMAD.MOV.U32 R52, RZ, RZ, R87.reuse ;  /* 0x000000ffff347224 */ /* 0x100fe400078e0057 */
[----:B0-----:R-:W-:-:S04]  /*15530*/  IMAD.MOV.U32 R35, RZ, RZ, R87 ;  /* 0x000000ffff237224 */ /* 0x001fc800078e0057 */
[----:B------:R0:W1:Y:S01]  /*15540*/  MUFU.EX2 R48, R39 ;  /* 0x0000002700307308 */ /* 0x0000620000000800 */
[C---:B--2---:R-:W-:Y:S01]  /*15550*/  FADD.FTZ R4, R46.reuse, R3 ;  /* 0x000000032e047221 */ /* 0x044fe20000010000 */
[----:B------:R-:W-:Y:S01]  /*15560*/  F2FP.F16.F32.PACK_AB R213, R46, R25 ;  /* 0x000000192ed5723e */ /* 0x000fe200000000ff */
[----:B------:R-:W-:Y:S01]  /*15570*/  IMAD.MOV.U32 R46, RZ, RZ, R87 ;  /* 0x000000ffff2e7224 */ /* 0x000fe200078e0057 */
[----:B------:R-:W-:-:S04]  /*15580*/  MOV R25, R87 ;  /* 0x0000005700197202 */ /* 0x000fc80000000f00 */
[----:B------:R-:W2:Y:S01]  /*15590*/  MUFU.EX2 R125, R125 ;  /* 0x0000007d007d7308 */ /* 0x000ea20000000800 */
[----:B---3--:R-:W-:Y:S01]  /*155a0*/  FADD.FTZ R3, R29, R4 ;  /* 0x000000041d037221 */ /* 0x008fe20000010000 */
[----:B0-----:R-:W-:-:S06]  /*155b0*/  IMAD.MOV.U32 R39, RZ, RZ, R87 ;  /* 0x000000ffff277224 */ /* 0x001fcc00078e0057 */
[----:B------:R-:W0:Y:S01]  /*155c0*/  MUFU.EX2 R50, R129 ;  /* 0x0000008100327308 */ /* 0x000e220000000800 */
[C---:B-1----:R-:W-:Y:S01]  /*155d0*/  FADD.FTZ R6, R48.reuse, R3 ;  /* 0x0000000330067221 */ /* 0x042fe20000010000 */
[----:B------:R-:W-:Y:S01]  /*155e0*/  F2FP.F16.F32.PACK_AB R215, R48, R29 ;  /* 0x0000001d30d7723e */ /* 0x000fe200000000ff */
[----:B------:R-:W-:Y:S01]  /*155f0*/  IMAD.MOV.U32 R48, RZ, RZ, R87 ;  /* 0x000000ffff307224 */ /* 0x000fe200078e0057 */
[----:B------:R-:W-:-:S04]  /*15600*/  MOV R29, R87 ;  /* 0x00000057001d7202 */ /* 0x000fc80000000f00 */
[----:B------:R-:W1:Y:S01]  /*15610*/  MUFU.EX2 R218, R218 ;  /* 0x000000da00da7308 */ /* 0x000e620000000800 */
[----:B--2---:R-:W-:-:S07]  /*15620*/  FADD.FTZ R3, R125, R6 ;  /* 0x000000067d037221 */ /* 0x004fce0000010000 */
[----:B------:R-:W2:Y:S01]  /*15630*/  MUFU.EX2 R133, R133 ;  /* 0x0000008500857308 */ /* 0x000ea20000000800 */
[C---:B0-----:R-:W-:Y:S01]  /*15640*/  FADD.FTZ R0, R50.reuse, R3 ;  /* 0x0000000332007221 */ /* 0x041fe20000010000 */
[----:B------:R-:W-:Y:S01]  /*15650*/  F2FP.F16.F32.PACK_AB R217, R50, R125 ;  /* 0x0000007d32d9723e */ /* 0x000fe200000000ff */
[----:B------:R-:W-:-:S05]  /*15660*/  IMAD.MOV.U32 R50, RZ, RZ, R87 ;  /* 0x000000ffff327224 */ /* 0x000fca00078e0057 */
[----:B------:R-:W0:Y:S01]  /*15670*/  MUFU.EX2 R143, R143 ;  /* 0x0000008f008f7308 */ /* 0x000e220000000800 */
[----:B-1----:R-:W-:-:S07]  /*15680*/  FADD.FTZ R54, R218, R5 ;  /* 0x00000005da367221 */ /* 0x002fce0000010000 */
[----:B------:R-:W1:Y:S01]  /*15690*/  MUFU.EX2 R4, R135 ;  /* 0x0000008700047308 */ /* 0x000e620000000800 */
[----:B--2---:R-:W-:Y:S01]  /*156a0*/  FADD.FTZ R3, R133, R0 ;  /* 0x0000000085037221 */ /* 0x004fe20000010000 */
[C---:B0-----:R-:W-:Y:S01]  /*156b0*/  FADD.FTZ R15, R143.reuse, R54 ;  /* 0x000000368f0f7221 */ /* 0x041fe20000010000 */
[----:B------:R-:W-:Y:S01]  /*156c0*/  F2FP.F16.F32.PACK_AB R218, R143, R218 ;  /* 0x000000da8fda723e */ /* 0x000fe200000000ff */
[----:B------:R-:W-:Y:S02]  /*156d0*/  IMAD.MOV.U32 R54, RZ, RZ, R87 ;  /* 0x000000ffff367224 */ /* 0x000fe400078e0057 */
[C---:B-1----:R-:W-:Y:S01]  /*156e0*/  FADD.FTZ R12, R4.reuse, R3 ;  /* 0x00000003040c7221 */ /* 0x042fe20000010000 */
[----:B------:R-:W-:Y:S01]  /*156f0*/  F2FP.F16.F32.PACK_AB R219, R4, R133 ;  /* 0x0000008504db723e */ /* 0x000fe200000000ff */
[----:B------:R-:W-:Y:S06]  /*15700*/  @!P2 BRA `(.L_x_629) ;  /* 0x0000005c0050a947 */ /* 0x000fec0003800000 */
[----:B------:R0:W5:Y:S01]  /*15710*/  LDL.LU R4, [R1+0x4] ;  /* 0x0000040001047983 */ /* 0x0001620000300800 */
[----:B------:R-:W-:Y:S01]  /*15720*/  VIADD R10, R163, 0xfffffffe ;  /* 0xfffffffea30a7836 */ /* 0x000fe20000000000 */
[----:B------:R-:W-:Y:S01]  /*15730*/  MOV R3, R7 ;  /* 0x0000000700037202 */ /* 0x000fe20000000f00 */
[----:B------:R-:W-:Y:S01]  /*15740*/  IMAD.MOV.U32 R0, RZ, RZ, R92 ;  /* 0x000000ffff007224 */ /* 0x000fe200078e005c */
[----:B------:R-:W-:Y:S01]  /*15750*/  CS2R R86, SRZ ;  /* 0x0000000000567805 */ /* 0x000fe2000001ff00 */
[----:B------:R-:W-:Y:S01]  /*15760*/  IMAD.MOV.U32 R5, RZ, RZ, R228 ;  /* 0x000000ffff057224 */ /* 0x000fe200078e00e4 */
        /* <DEDUP_REMOVED lines=30> */
[----:B0-----:R-:W-:-:S07]  /*15950*/  CS2R R24, SRZ ;  /* 0x0000000000187805 */ /* 0x001fce000001ff00 */
.L_x_639:
[----:B------:R-:W2:Y:S01]  /*15960*/  LDL R6, [R1+0x28] ;  /* 0x0000280001067983 */ /* 0x000ea20000100800 */
[----:B------:R-:W-:Y:S01]  /*15970*/  VIADD R228, R5, 0x1 ;  /* 0x0000000105e47836 */ /* 0x000fe20000000000 */
[----:B------:R-:W-:Y:S05]  /*15980*/  YIELD ;  /* 0x0000000000007946 */ /* 0x000fea0003800000 */
[----:B------:R-:W-:-:S04]  /*15990*/  ISETP.NE.AND P3, PT, R228, 0x2, PT ;  /* 0x00000002e400780c */ /* 0x000fc80003f65270 */
[----:B------:R-:W-:Y:S02]  /*159a0*/  SEL R7, RZ, 0x1, P3 ;  /* 0x00000001ff077807 */ /* 0x000fe40001800000 */
[----:B------:R-:W-:Y:S02]  /*159b0*/  SEL R228, R228, RZ, P3 ;  /* 0x000000ffe4e47207 */ /* 0x000fe40001800000 */
[----:B-----5:R-:W-:-:S05]  /*159c0*/  LOP3.LUT R7, R4, R7, RZ, 0x3c, !PT ;  /* 0x0000000704077212 */ /* 0x020fca00078e3cff */
[----:B------:R0:W-:Y:S01]  /*159d0*/  STL [R1+0x4], R7 ;  /* 0x0000040701007387 */ /* 0x0001e20000100800 */
[----:B--2---:R-:W-:-:S13]  /*159e0*/  ISETP.NE.AND P2, PT, R6, RZ, PT ;  /* 0x000000ff0600720c */ /* 0x004fda0003f45270 */
[----:B0-----:R-:W-:Y:S05]  /*159f0*/  @P2 BRA `(.L_x_630) ;  /* 0x0000000000302947 */ /* 0x001fea0003800000 */
[----:B------:R-:W-:Y:S05]  /*15a00*/  @!P0 BRA `(.L_x_631) ;  /* 0x0000000000048947 */ /* 0x000fea0003800000 */
[----:B------:R-:W-:Y:S01]  /*15a10*/  BPT.TRAP 0x1 ;  /* 0x000000040000795c */ /* 0x000fe20000300000 */
.L_x_631:
[----:B------:R-:W-:Y:S01]  /*15a20*/  IMAD R6, R228, 0x8, R2 ;  /* 0x00000008e4067824 */ /* 0x000fe200078e0202 */
[----:B------:R-:W-:-:S04]  /*15a30*/  SHF.L.U32 R7, R7, 0x1f, RZ ;  /* 0x0000001f07077819 */ /* 0x000fc800000006ff */
[----:B------:R0:W1:Y:S01]  /*15a40*/  SYNCS.PHASECHK.TRANS64.TRYWAIT P3, [R6+URZ+0x34830], R7 ;  /* 0x03483007060075a7 */ /* 0x000062000806017f */
[----:B------:R-:W-:Y:S05]  /*15a50*/  @!P0 BRA `(.L_x_632) ;  /* 0x0000000000048947 */ /* 0x000fea0003800000 */
[----:B------:R-:W-:Y:S01]  /*15a60*/  BPT.TRAP 0x1 ;  /* 0x000000040000795c */ /* 0x000fe20000300000 */
.L_x_632:
[----:B------:R-:W-:Y:S04]  /*15a70*/  BSSY B0, `(.L_x_630) ;  /* 0x0000004000007945 */ /* 0x000fe80003800000 */
[----:B-1----:R-:W-:Y:S05]  /*15a80*/  @P3 BRA `(.L_x_633) ;  /* 0x0000000000083947 */ /* 0x002fea0003800000 */
[----:B------:R-:W1:Y:S02]  /*15a90*/  SYNCS.PHASECHK.TRANS64.TRYWAIT P3, [R6+URZ+0x34830], R7 ;  /* 0x03483007060075a7 */ /* 0x000e64000806017f */
[----:B-1----:R-:W-:Y:S05]  /*15aa0*/  @!P3 BRA `(.L_x_634) ;  /* 0x000000e400e8b947 */ /* 0x002fea0003800000 */
.L_x_633:
[----:B------:R-:W-:Y:S05]  /*15ab0*/  BSYNC B0 ;  /* 0x0000000000007941 */ /* 0x000fea0003800000 */
.L_x_630:
[----:B01----:R-:W2:Y:S04]  /*15ac0*/  LDL R6, [R1+0x2c] ;  /* 0x00002c0001067983 */ /* 0x003ea80000100800 */
[----:B------:R-:W3:Y:S01]  /*15ad0*/  LDL.64 R20, [R1+0x20] ;  /* 0x0000200001147983 */ /* 0x000ee20000100a00 */
[----:B------:R-:W0:Y:S01]  /*15ae0*/  S2R R8, SR_TID.X ;  /* 0x0000000000087919 */ /* 0x000e220000002100 */
[----:B------:R-:W-:Y:S05]  /*15af0*/  WARPSYNC.ALL ;  /* 0x0000000000007948 */ /* 0x000fea0003800000 */
[----:B------:R-:W-:Y:S01]  /*15b00*/  IMAD.MOV.U32 R7, RZ, RZ, 0x40000040 ;  /* 0x40000040ff077424 */ /* 0x000fe200078e00ff */
[----:B0-----:R-:W-:-:S04]  /*15b10*/  SHF.R.U32.HI R8, RZ, 0x7, R8 ;  /* 0x00000007ff087819 */ /* 0x001fc80000011608 */
[----:B------:R-:W-:-:S05]  /*15b20*/  IADD3 R11, R8, 0x8, RZ ;  /* 0x00000008080b7810 */ /* 0x000fca0007ffe0ff */
[----:B------:R0:W-:Y:S01]  /*15b30*/  BAR.SYNC.DEFER_BLOCKING R11, 0x100 ;  /* 0x0004000b0000751d */ /* 0x0001e20000010000 */
[----:B------:R-:W-:-:S05]  /*15b40*/  R2UR UR55, R7 ;  /* 0x00000000073772ca */ /* 0x000fca00000e0000 */
[----:B------:R-:W-:Y:S01]  /*15b50*/  WARPGROUP.ARRIVE ;  /* 0x00000000000079c5 */ /* 0x000fe20000000000 */
[----:B------:R-:W-:Y:S01]  /*15b60*/  IMAD.MOV.U32 R89, RZ, RZ, 0x40000040 ;  /* 0x40000040ff597424 */ /* 0x000fe200078e00ff */
[----:B------:R-:W-:-:S04]  /*15b70*/  MOV R9, 0x40000040 ;  /* 0x4000004000097802 */ /* 0x000fc80000000f00 */
[----:B------:R-:W-:Y:S02]  /*15b80*/  R2UR UR59, R89 ;  /* 0x00000000593b72ca */ /* 0x000fe400000e0000 */
[----:B------:R-:W-:-:S11]  /*15b90*/  R2UR UR7, R9 ;  /* 0x00000000090772ca */ /* 0x000fd600000e0000 */
[----:B------:R-:W-:Y:S02]  /*15ba0*/  MOV R7, UR59 ;  /* 0x0000003b00077c02 */ /* 0x000fe40008000f00 */
[----:B------:R-:W-:Y:S01]  /*15bb0*/  UMOV UR59, UR7 ;  /* 0x00000007003b7c82 */ /* 0x000fe20008000000 */
[C---:B------:R-:W-:Y:S02]  /*15bc0*/  R2UR UR7, R9.reuse ;  /* 0x00000000090772ca */ /* 0x040fe400000e0000 */
[C---:B------:R-:W-:Y:S02]  /*15bd0*/  R2UR UR19, R9.reuse ;  /* 0x00000000091372ca */ /* 0x040fe400000e0000 */
[C---:B------:R-:W-:Y:S02]  /*15be0*/  R2UR UR31, R9.reuse ;  /* 0x00000000091f72ca */ /* 0x040fe400000e0000 */
[----:B------:R-:W-:Y:S01]  /*15bf0*/  R2UR UR43, R9 ;  /* 0x00000000092b72ca */ /* 0x000fe200000e0000 */
[----:B--2---:R-:W-:Y:S01]  /*15c00*/  IMAD R6, R228, 0xb00, R6 ;  /* 0x00000b00e4067824 */ /* 0x004fe200078e0206 */
[----:B---3--:R-:W-:-:S02]  /*15c10*/  R2UR UR22, R20 ;  /* 0x00000000141672ca */ /* 0x008fc400000e0000 */
[----:B------:R-:W-:Y:S02]  /*15c20*/  R2UR UR23, R21 ;  /* 0x00000000151772ca */ /* 0x000fe400000e0000 */
[----:B------:R-:W-:-:S09]  /*15c30*/  R2UR UR54, R6 ;  /* 0x00000000063672ca */ /* 0x000fd200000e0000 */
[----:B------:R-:W-:Y:S02]  /*15c40*/  UMOV UR52, UR22 ;  /* 0x0000001600347c82 */ /* 0x000fe40008000000 */
[----:B------:R-:W-:Y:S02]  /*15c50*/  UMOV UR53, UR23 ;  /* 0x0000001700357c82 */ /* 0x000fe40008000000 */
[----:B------:R-:W-:Y:S01]  /*15c60*/  HGMMA.64x16x16.F32 R168, gdesc[UR52], RZ, !UPT, gsb0 ;  /* 0x0020000034a879f0 */ /* 0x000fe2000c0008ff */
[C---:B------:R-:W-:Y:S02]  /*15c70*/  VIADD R88, R6.reuse, 0x100 ;  /* 0x0000010006587836 */ /* 0x040fe40000000000 */
[----:B------:R-:W-:-:S03]  /*15c80*/  VIADD R8, R6, 0x80 ;  /* 0x0000008006087836 */ /* 0x000fc60000000000 */
[----:B------:R-:W-:Y:S02]  /*15c90*/  R2UR UR58, R88 ;  /* 0x00000000583a72ca */ /* 0x000fe400000e0000 */
[----:B------:R-:W-:Y:S01]  /*15ca0*/  R2UR UR6, R8 ;  /* 0x00000000080672ca */ /* 0x000fe200000e0000 */
[----:B------:R-:W-:Y:S01]  /*15cb0*/  UMOV UR56, UR22 ;  /* 0x0000001600387c82 */ /* 0x000fe20008000000 */
[----:B------:R-:W-:-:S09]  /*15cc0*/  UMOV UR57, UR23 ;  /* 0x0000001700397c82 */ /* 0x000fd20008000000 */
[----:B0-----:R-:W-:Y:S02]  /*15cd0*/  MOV R11, UR58 ;  /* 0x0000003a000b7c02 */ /* 0x001fe40008000f00 */
[----:B------:R-:W-:Y:S01]  /*15ce0*/  UMOV UR58, UR6 ;  /* 0x00000006003a7c82 */ /* 0x000fe20008000000 */
[----:B------:R-:W-:Y:S02]  /*15cf0*/  WARPGROUP.DEPBAR.LE gsb0, 0x0 ;  /* 0x00008000000079c5 */ /* 0x000fe40000010000 */
[----:B------:R-:W-:-:S06]  /*15d00*/  WARPGROUP.ARRIVE ;  /* 0x00000000000079c5 */ /* 0x000fcc0000000000 */
[----:B------:R-:W-:Y:S01]  /*15d10*/  HGMMA.64x16x16.F32 R160, gdesc[UR56], RZ, !UPT, gsb0 ;  /* 0x0020000038a079f0 */ /* 0x000fe2000c0008ff */
[----:B------:R-:W-:Y:S02]  /*15d20*/  R2UR UR59, R7 ;  /* 0x00000000073b72ca */ /* 0x000fe400000e0000 */
[----:B------:R-:W-:Y:S01]  /*15d30*/  R2UR UR58, R11 ;  /* 0x000000000b3a72ca */ /* 0x000fe200000e0000 */
[----:B------:R-:W-:Y:S01]  /*15d40*/  UMOV UR56, UR22 ;  /* 0x0000001600387c82 */ /* 0x000fe20008000000 */
[----:B------:R-:W-:Y:S01]  /*15d50*/  UMOV UR57, UR23 ;  /* 0x0000001700397c82 */ /* 0x000fe20008000000 */
[----:B------:R-:W-:-:S05]  /*15d60*/  VIADD R8, R6, 0x180 ;  /* 0x0000018006087836 */ /* 0x000fca0000000000 */
[----:B------:R-:W-:Y:S01]  /*15d70*/  R2UR UR6, R8 ;  /* 0x00000000080672ca */ /* 0x000fe200000e0000 */
[----:B------:R-:W-:-:S05]  /*15d80*/  VIADD R8, R6, 0x300 ;  /* 0x0000030006087836 */ /* 0x000fca0000000000 */
[----:B------:R-:W-:Y:S01]  /*15d90*/  R2UR UR18, R8 ;  /* 0x00000000081272ca */ /* 0x000fe200000e0000 */
[----:B------:R-:W-:Y:S01]  /*15da0*/  VIADD R8, R6, 0x480 ;  /* 0x0000048006087836 */ /* 0x000fe20000000000 */
[----:B------:R-:W-:Y:S02]  /*15db0*/  WARPGROUP.DEPBAR.LE gsb0, 0x0 ;  /* 0x00008000000079c5 */ /* 0x000fe40000010000 */
[----:B------:R-:W-:-:S06]  /*15dc0*/  WARPGROUP.ARRIVE ;  /* 0x00000000000079c5 */ /* 0x000fcc0000000000 */
[----:B------:R-:W-:Y:S01]  /*15dd0*/  HGMMA.64x16x16.F32 R152, gdesc[UR56], RZ, !UPT, gsb0 ;  /* 0x00200000389879f0 */ /* 0x000fe2000c0008ff */
[----:B------:R-:W-:Y:S01]  /*15de0*/  R2UR UR30, R8 ;  /* 0x00000000081e72ca */ /* 0x000fe200000e0000 */
[----:B------:R-:W-:-:S05]  /*15df0*/  VIADD R8, R6, 0x2 ;  /* 0x0000000206087836 */ /* 0x000fca0000000000 */
[----:B------:R-:W-:Y:S01]  /*15e00*/  R2UR UR42, R8 ;  /* 0x00000000082a72ca */ /* 0x000fe200000e0000 */
[----:B------:R-:W-:Y:S01]  /*15e10*/  VIADD R8, R6, 0x182 ;  /* 0x0000018206087836 */ /* 0x000fe20000000000 */
[----:B------:R-:W-:Y:S01]  /*15e20*/  R2UR UR55, R9 ;  /* 0x00000000093772ca */ /* 0x000fe200000e0000 */
[----:B------:R-:W-:-:S03]  /*15e30*/  IMAD.MOV.U32 R9, RZ, RZ, 0x40000040 ;  /* 0x40000040ff097424 */ /* 0x000fc600078e00ff */
[----:B------:R-:W-:Y:S02]  /*15e40*/  R2UR UR54, R8 ;  /* 0x00000000083672ca */ /* 0x000fe400000e0000 */
[----:B------:R-:W-:Y:S02]  /*15e50*/  IADD3 R8, R6, 0x282, RZ ;  /* 0x0000028206087810 */ /* 0x000fe40007ffe0ff */
[----:B------:R-:W-:Y:S02]  /*15e60*/  R2UR UR59, R9 ;  /* 0x00000000093b72ca */ /* 0x000fe400000e0000 */
[----:B------:R-:W-:Y:S01]  /*15e70*/  R2UR UR58, R8 ;  /* 0x00000000083a72ca */ /* 0x000fe200000e0000 */
[----:B------:R-:W-:Y:S01]  /*15e80*/  UMOV UR56, UR22 ;  /* 0x0000001600387c82 */ /* 0x000fe20008000000 */
[----:B------:R-:W-:-:S09]  /*15e90*/  UMOV UR57, UR23 ;  /* 0x0000001700397c82 */ /* 0x000fd20008000000 */
[----:B------:R-:W-:Y:S01]  /*15ea0*/  MOV R7, UR59 ;  /* 0x0000003b00077c02 */ /* 0x000fe20008000f00 */
[----:B------:R-:W-:Y:S01]  /*15eb0*/  UMOV UR59, UR7 ;  /* 0x00000007003b7c82 */ /* 0x000fe20008000000 */
[----:B------:R-:W-:Y:S01]  /*15ec0*/  MOV R11, UR58 ;  /* 0x0000003a000b7c02 */ /* 0x000fe20008000f00 */
[----:B------:R-:W-:Y:S01]  /*15ed0*/  UMOV UR58, UR6 ;  /* 0x00000006003a7c82 */ /* 0x000fe20008000000 */
[----:B------:R-:W-:Y:S02]  /*15ee0*/  WARPGROUP.DEPBAR.LE gsb0, 0x0 ;  /* 0x00008000000079c5 */ /* 0x000fe40000010000 */
[----:B------:R-:W-:-:S06]  /*15ef0*/  WARPGROUP.ARRIVE ;  /* 0x00000000000079c5 */ /* 0x000fcc0000000000 */
[----:B------:R-:W-:Y:S01]  /*15f00*/  HGMMA.64x16x16.F32 R144, gdesc[UR56], RZ, !UPT, gsb0 ;  /* 0x00200000389079f0 */ /* 0x000fe2000c0008ff */
[----:B------:R-:W-:Y:S02]  /*15f10*/  VIADD R90, R6, 0x200 ;  /* 0x00000200065a7836 */ /* 0x000fe40000000000 */
[----:B------:R-:W-:-:S03]  /*15f20*/  IMAD.MOV.U32 R91, RZ, RZ, 0x40000040 ;  /* 0x40000040ff5b7424 */ /* 0x000fc600078e00ff */
[----:B------:R-:W-:Y:S02]  /*15f30*/  R2UR UR10, R90 ;  /* 0x000000005a0a72ca */ /* 0x000fe400000e0000 */
[----:B------:R-:W-:Y:S01]  /*15f40*/  R2UR UR11, R91 ;  /* 0x000000005b0b72ca */ /* 0x000fe200000e0000 */
[----:B------:R-:W-:Y:S01]  /*15f50*/  UMOV UR8, UR22 ;  /* 0x0000001600087c82 */ /* 0x000fe20008000000 */
[----:B------:R-:W-:Y:S01]  /*15f60*/  UMOV UR9, UR23 ;  /* 0x0000001700097c82 */ /* 0x000fe20008000000 */
[----:B------:R-:W-:Y:S02]  /*15f70*/  WARPGROUP.DEPBAR.LE gsb0, 0x0 ;  /* 0x00008000000079c5 */ /* 0x000fe40000010000 */
[----:B------:R-:W-:-:S08]  /*15f80*/  WARPGROUP.ARRIVE ;  /* 0x00000000000079c5 */ /* 0x000fd00000000000 */
[----:B------:R-:W-:Y:S01]  /*15f90*/  HGMMA.64x16x16.F32 R136, gdesc[UR8], RZ, !UPT, gsb0 ;  /* 0x00200000088879f0 */ /* 0x000fe2000c0008ff */
[----:B------:R-:W-:Y:S02]  /*15fa0*/  IADD3 R88, R6, 0x280, RZ ;  /* 0x0000028006587810 */ /* 0x000fe40007ffe0ff */
[----:B------:R-:W-:Y:S02]  /*15fb0*/  R2UR UR15, R89 ;  /* 0x00000000590f72ca */ /* 0x000fe400000e0000 */
[----:B------:R-:W-:Y:S01]  /*15fc0*/  R2UR UR14, R88 ;  /* 0x00000000580e72ca */ /* 0x000fe200000e0000 */
[----:B------:R-:W-:Y:S01]  /*15fd0*/  UMOV UR12, UR22 ;  /* 0x00000016000c7c82 */ /* 0x000fe20008000000 */
[----:B------:R-:W-:Y:S01]  /*15fe0*/  UMOV UR13, UR23 ;  /* 0x00000017000d7c82 */ /* 0x000fe20008000000 */
[----:B------:R-:W-:Y:S02]  /*15ff0*/  WARPGROUP.DEPBAR.LE gsb0, 0x0 ;  /* 0x00008000000079c5 */ /* 0x000fe40000010000 */
[----:B------:R-:W-:-:S08]  /*16000*/  WARPGROUP.ARRIVE ;  /* 0x00000000000079c5 */ /* 0x000fd00000000000 */
[----:B------:R-:W-:Y:S01]  /*16010*/  HGMMA.64x16x16.F32 R128, gdesc[UR12], RZ, !UPT, gsb0 ;  /* 0x002000000c8079f0 */ /* 0x000fe2000c0008ff */
[----:B------:R0:W-:Y:S04]  /*16020*/  STL.64 [R1+0x90], R2 ;  /* 0x0000900201007387 */ /* 0x0001e80000100a00 */
[----:B0-----:R-:W2:Y:S01]  /*16030*/  LDL.64 R2, [R1+0x18] ;  /* 0x0000180001027983 */ /* 0x001ea20000100a00 */
[----:B------:R-:W-:Y:S01]  /*16040*/  UMOV UR16, UR22 ;  /* 0x0000001600107c82 */ /* 0x000fe20008000000 */
[----:B------:R-:W-:Y:S01]  /*16050*/  UMOV UR17, UR23 ;  /* 0x0000001700117c82 */ /* 0x000fe20008000000 */
[----:B------:R-:W-:Y:S02]  /*16060*/  WARPGROUP.DEPBAR.LE gsb0, 0x0 ;  /* 0x00008000000079c5 */ /* 0x000fe40000010000 */
[----:B------:R-:W-:-:S06]  /*16070*/  WARPGROUP.ARRIVE ;  /* 0x00000000000079c5 */ /* 0x000fcc0000000000 */
[----:B------:R-:W-:Y:S01]  /*16080*/  HGMMA.64x16x16.F32 R120, gdesc[UR16], RZ, !UPT, gsb0 ;  /* 0x00200000107879f0 */ /* 0x000fe2000c0008ff */
[----:B------:R-:W-:Y:S01]  /*16090*/  VIADD R88, R6, 0x380 ;  /* 0x0000038006587836 */ /* 0x000fe20000000000 */
[----:B------:R-:W-:Y:S02]  /*160a0*/  MOV R233, UR39 ;  /* 0x0000002700e97c02 */ /* 0x000fe40008000f00 */
[----:B------:R-:W-:Y:S02]  /*160b0*/  MOV R232, UR38 ;  /* 0x0000002600e87c02 */ /* 0x000fe40008000f00 */
[----:B------:R-:W-:Y:S02]  /*160c0*/  R2UR UR38, R88 ;  /* 0x00000000582672ca */ /* 0x000fe400000e0000 */
[----:B------:R-:W-:Y:S02]  /*160d0*/  R2UR UR39, R89 ;  /* 0x00000000592772ca */ /* 0x000fe400000e0000 */
[----:B------:R-:W-:Y:S01]  /*160e0*/  MOV R231, UR37 ;  /* 0x0000002500e77c02 */ /* 0x000fe20008000f00 */
[----:B------:R-:W-:Y:S01]  /*160f0*/  UMOV UR37, UR23 ;  /* 0x0000001700257c82 */ /* 0x000fe20008000000 */
[----:B------:R-:W-:Y:S01]  /*16100*/  MOV R230, UR36 ;  /* 0x0000002400e67c02 */ /* 0x000fe20008000f00 */
[----:B------:R-:W-:Y:S01]  /*16110*/  UMOV UR36, UR22 ;  /* 0x0000001600247c82 */ /* 0x000fe20008000000 */
[----:B------:R-:W-:-:S02]  /*16120*/  WARPGROUP.DEPBAR.LE gsb0, 0x0 ;  /* 0x00008000000079c5 */ /* 0x000fc40000010000 */
[----:B------:R-:W-:-:S06]  /*16130*/  WARPGROUP.ARRIVE ;  /* 0x00000000000079c5 */ /* 0x000fcc0000000000 */
        /* <DEDUP_REMOVED lines=9> */
[----:B------:R-:W-:Y:S01]  /*161d0*/  UMOV UR28, UR22 ;  /* 0x00000016001c7c82 */ /* 0x000fe20008000000 */
[----:B------:R-:W-:Y:S01]  /*161e0*/  UMOV UR29, UR23 ;  /* 0x00000017001d7c82 */ /* 0x000fe20008000000 */
[----:B------:R-:W-:-:S05]  /*161f0*/  VIADD R88, R6, 0x500 ;  /* 0x0000050006587836 */ /* 0x000fca0000000000 */
[----:B------:R-:W-:Y:S01]  /*16200*/  R2UR UR34, R88 ;  /* 0x00000000582272ca */ /* 0x000fe200000e0000 */
[----:B------:R-:W-:Y:S01]  /*16210*/  VIADD R88, R6, 0x102 ;  /* 0x0000010206587836 */ /* 0x000fe20000000000 */
[C---:B------:R-:W-:Y:S02]  /*16220*/  R2UR UR35, R89.reuse ;  /* 0x00000000592372ca */ /* 0x040fe400000e0000 */
[----:B------:R-:W-:Y:S01]  /*16230*/  R2UR UR51, R89 ;  /* 0x00000000593372ca */ /* 0x000fe200000e0000 */
[----:B------:R-:W-:Y:S01]  /*16240*/  IMAD.MOV.U32 R89, RZ, RZ, 0x40000040 ;  /* 0x40000040ff597424 */ /* 0x000fe200078e00ff */
[----:B------:R-:W-:Y:S01]  /*16250*/  R2UR UR50, R88 ;  /* 0x00000000583272ca */ /* 0x000fe200000e0000 */
[----:B------:R-:W-:Y:S01]  /*16260*/  VIADD R88, R6, 0x202 ;  /* 0x0000020206587836 */ /* 0x000fe20000000000 */
[----:B------:R-:W-:Y:S02]  /*16270*/  WARPGROUP.DEPBAR.LE gsb0, 0x0 ;  /* 0x00008000000079c5 */ /* 0x000fe40000010000 */
[----:B------:R-:W-:-:S06]  /*16280*/  WARPGROUP.ARRIVE ;  /* 0x00000000000079c5 */ /* 0x000fcc0000000000 */
[----:B------:R-:W-:Y:S01]  /*16290*/  HGMMA.64x16x16.F32 R96, gdesc[UR28], RZ, !UPT, gsb0 ;  /* 0x002000001c6079f0 */ /* 0x000fe2000c0008ff */
[----:B------:R-:W-:Y:S02]  /*162a0*/  MOV R14, UR5 ;  /* 0x00000005000e7c02 */ /* 0x000fe40008000f00 */
[----:B------:R-:W-:Y:S02]  /*162b0*/  MOV R13, UR4 ;  /* 0x00000004000d7c02 */ /* 0x000fe40008000f00 */
[----:B------:R-:W-:Y:S01]  /*162c0*/  R2UR UR4, R88 ;  /* 0x00000000580472ca */ /* 0x000fe200000e0000 */
[----:B------:R-:W-:Y:S01]  /*162d0*/  VIADD R88, R6, 0x302 ;  /* 0x0000030206587836 */ /* 0x000fe20000000000 */
[----:B------:R-:W-:Y:S01]  /*162e0*/  R2UR UR5, R89 ;  /* 0x00000000590572ca */ /* 0x000fe200000e0000 */
[----:B------:R-:W-:-:S03]  /*162f0*/  IMAD.MOV.U32 R89, RZ, RZ, 0x40000040 ;  /* 0x40000040ff597424 */ /* 0x000fc600078e00ff */
[----:B------:R-:W-:Y:S01]  /*16300*/  R2UR UR6, R88 ;  /* 0x00000000580672ca */ /* 0x000fe200000e0000 */
[C---:B------:R-:W-:Y:S01]  /*16310*/  VIADD R88, R6.reuse, 0x402 ;  /* 0x0000040206587836 */ /* 0x040fe20000000000 */
[----:B------:R-:W-:Y:S01]  /*16320*/  R2UR UR7, R89 ;  /* 0x00000000590772ca */ /* 0x000fe200000e0000 */
[----:B------:R-:W-:Y:S01]  /*16330*/  IMAD.MOV.U32 R89, RZ, RZ, 0x40000040 ;  /* 0x40000040ff597424 */ /* 0x000fe200078e00ff */
[----:B------:R-:W-:Y:S02]  /*16340*/  IADD3 R90, R6, 0x82, RZ ;  /* 0x00000082065a7810 */ /* 0x000fe40007ffe0ff */
[----:B------:R-:W-:Y:S01]  /*16350*/  R2UR UR14, R88 ;  /* 0x00000000580e72ca */ /* 0x000fe200000e0000 */
[----:B------:R-:W-:Y:S01]  /*16360*/  VIADD R88, R6, 0x502 ;  /* 0x0000050206587836 */ /* 0x000fe20000000000 */
[----:B------:R-:W-:Y:S01]  /*16370*/  R2UR UR15, R89 ;  /* 0x00000000590f72ca */ /* 0x000fe200000e0000 */
[----:B------:R-:W-:Y:S01]  /*16380*/  IMAD.MOV.U32 R89, RZ, RZ, 0x40000040 ;  /* 0x40000040ff597424 */ /* 0x000fe200078e00ff */
[----:B------:R-:W-:-:S02]  /*16390*/  R2UR UR46, R90 ;  /* 0x000000005a2e72ca */ /* 0x000fc400000e0000 */
[----:B------:R-:W-:Y:S02]  /*163a0*/  R2UR UR47, R91 ;  /* 0x000000005b2f72ca */ /* 0x000fe400000e0000 */
[----:B------:R-:W-:Y:S02]  /*163b0*/  R2UR UR38, R88 ;  /* 0x00000000582672ca */ /* 0x000fe400000e0000 */
[----:B------:R-:W-:Y:S01]  /*163c0*/  R2UR UR39, R89 ;  /* 0x00000000592772ca */ /* 0x000fe200000e0000 */
[----:B------:R-:W-:Y:S01]  /*163d0*/  UMOV UR32, UR22 ;  /* 0x0000001600207c82 */ /* 0x000fe20008000000 */
[----:B------:R-:W-:Y:S01]  /*163e0*/  UMOV UR33, UR23 ;  /* 0x0000001700217c82 */ /* 0x000fe20008000000 */
[----:B------:R-:W-:Y:S02]  /*163f0*/  WARPGROUP.DEPBAR.LE gsb0, 0x0 ;  /* 0x00008000000079c5 */ /* 0x000fe40000010000 */
[----:B------:R-:W-:-:S06]  /*16400*/  WARPGROUP.ARRIVE ;  /* 0x00000000000079c5 */ /* 0x000fcc0000000000 */
[----:B------:R-:W-:Y:S01]  /*16410*/  HGMMA.64x16x16.F32 R88, gdesc[UR32], RZ, !UPT, gsb0 ;  /* 0x00200000205879f0 */ /* 0x000fe2000c0008ff */
[----:B------:R-:W-:Y:S02]  /*16420*/  MOV R21, UR21 ;  /* 0x0000001500157c02 */ /* 0x000fe40008000f00 */
[----:B------:R-:W-:Y:S02]  /*16430*/  MOV R20, UR20 ;  /* 0x0000001400147c02 */ /* 0x000fe40008000f00 */
[----:B--2---:R-:W-:Y:S02]  /*16440*/  R2UR UR20, R2 ;  /* 0x00000000021472ca */ /* 0x004fe400000e0000 */
[----:B------:R-:W-:Y:S01]  /*16450*/  R2UR UR21, R3 ;  /* 0x00000000031572ca */ /* 0x000fe200000e0000 */
[----:B------:R-:W-:Y:S01]  /*16460*/  UMOV UR58, UR4 ;  /* 0x00000004003a7c82 */ /* 0x000fe20008000000 */
[----:B------:R-:W-:Y:S01]  /*16470*/  UMOV UR59, UR5 ;  /* 0x00000005003b7c82 */ /* 0x000fe20008000000 */
[----:B------:R-:W2:Y:S08]  /*16480*/  LDL.64 R2, [R1+0x10] ;  /* 0x0000100001027983 */ /* 0x000eb00000100a00 */
[----:B------:R-:W-:-:S02]  /*16490*/  UMOV UR40, UR20 ;  /* 0x0000001400287c82 */ /* 0x000fc40008000000 */
        /* <DEDUP_REMOVED lines=24> */
[----:B------:R-:W-:Y:S02]  /*16620*/  R2UR UR59, R7 ;  /* 0x00000000073b72ca */ /* 0x000fe400000e0000 */
[----:B------:R-:W-:Y:S01]  /*16630*/  R2UR UR58, R11 ;  /* 0x000000000b3a72ca */ /* 0x000fe200000e0000 */
[----:B------:R-:W-:Y:S01]  /*16640*/  UMOV UR56, UR20 ;  /* 0x0000001400387c82 */ /* 0x000fe20008000000 */
[----:B------:R-:W-:Y:S01]  /*16650*/  UMOV UR57, UR21 ;  /* 0x0000001500397c82 */ /* 0x000fe20008000000 */
[----:B------:R-:W-:Y:S02]  /*16660*/  WARPGROUP.DEPBAR.LE gsb0, 0x0 ;  /* 0x00008000000079c5 */ /* 0x000fe40000010000 */
[----:B------:R-:W-:-:S08]  /*16670*/  WARPGROUP.ARRIVE ;  /* 0x00000000000079c5 */ /* 0x000fd00000000000 */
[----:B------:R-:W-:Y:S01]  /*16680*/  HGMMA.64x16x16.F32 R128, gdesc[UR56], R128, gsb0 ;  /* 0x00200000388079f0 */ /* 0x000fe20008000880 */
[----:B------:R-:W-:Y:S01]  /*16690*/  UMOV UR4, UR20 ;  /* 0x0000001400047c82 */ /* 0x000fe20008000000 */
[----:B------:R-:W-:Y:S01]  /*166a0*/  UMOV UR5, UR21 ;  /* 0x0000001500057c82 */ /* 0x000fe20008000000 */
[----:B------:R-:W-:Y:S01]  /*166b0*/  IMAD.MOV.U32 R9, RZ, RZ, 0x40000040 ;  /* 0x40000040ff097424 */ /* 0x000fe200078e00ff */
[----:B------:R-:W-:Y:S02]  /*166c0*/  WARPGROUP.DEPBAR.LE gsb0, 0x0 ;  /* 0x00008000000079c5 */ /* 0x000fe40000010000 */
[----:B------:R-:W-:-:S06]  /*166d0*/  WARPGROUP.ARRIVE ;  /* 0x00000000000079c5 */ /* 0x000fcc0000000000 */
[----:B------:R-:W-:Y:S01]  /*166e0*/  HGMMA.64x16x16.F32 R120, gdesc[UR4], R120, gsb0 ;  /* 0x00200000047879f0 */ /* 0x000fe20008000878 */
[----:B------:R-:W-:Y:S02]  /*166f0*/  IADD3 R8, R6, 0x382, RZ ;  /* 0x0000038206087810 */ /* 0x000fe40007ffe0ff */
        /* <DEDUP_REMOVED lines=28> */
[----:B--2---:R-:W-:Y:S02]  /*168c0*/  R2UR UR4, R2 ;  /* 0x00000000020472ca */ /* 0x004fe400000e0000 */
[----:B------:R-:W-:Y:S02]  /*168d0*/  R2UR UR5, R3 ;  /* 0x00000000030572ca */ /* 0x000fe400000e0000 */
[----:B------:R-:W-:Y:S01]  /*168e0*/  R2UR UR26, R8 ;  /* 0x00000000081a72ca */ /* 0x000fe200000e0000 */
[----:B------:R-:W2:Y:S01]  /*168f0*/  LDL.64 R2, [R1+0x8] ;  /* 0x0000080001027983 */ /* 0x000ea20000100a00 */
[----:B------:R-:W-:-:S07]  /*16900*/  R2UR UR27, R9 ;  /* 0x00000000091b72ca */ /* 0x000fce00000e0000 */
[----:B------:R-:W-:Y:S02]  /*16910*/  UMOV UR24, UR4 ;  /* 0x0000000400187c82 */ /* 0x000fe40008000000 */
[----:B------:R-:W-:Y:S01]  /*16920*/  UMOV UR25, UR5 ;  /* 0x0000000500197c82 */ /* 0x000fe20008000000 */
[----:B------:R-:W-:Y:S02]  /*16930*/  WARPGROUP.DEPBAR.LE gsb0, 0x0 ;  /* 0x00008000000079c5 */ /* 0x000fe40000010000 */
[----:B------:R-:W-:-:S06]  /*16940*/  WARPGROUP.ARRIVE ;  /* 0x00000000000079c5 */ /* 0x000fcc0000000000 */
[----:B------:R-:W-:Y:S01]  /*16950*/  HGMMA.64x16x16.F32 R168, gdesc[UR24], R168, gsb0 ;  /* 0x0020000018a879f0 */ /* 0x000fe200080008a8 */
[----:B------:R-:W-:Y:S01]  /*16960*/  VIADD R8, R6, 0x84 ;  /* 0x0000008406087836 */ /* 0x000fe20000000000 */
[----:B------:R-:W-:-:S04]  /*16970*/  MOV R9, 0x40000040 ;  /* 0x4000004000097802 */ /* 0x000fc80000000f00 */
[----:B------:R-:W-:Y:S02]  /*16980*/  R2UR UR30, R8 ;  /* 0x00000000081e72ca */ /* 0x000fe400000e0000 */
[----:B------:R-:W-:Y:S01]  /*16990*/  R2UR UR31, R9 ;  /* 0x00000000091f72ca */ /* 0x000fe200000e0000 */
[----:B------:R-:W-:Y:S01]  /*169a0*/  UMOV UR28, UR4 ;  /* 0x00000004001c7c82 */ /* 0x000fe20008000000 */
[----:B------:R-:W-:Y:S01]  /*169b0*/  UMOV UR29, UR5 ;  /* 0x00000005001d7c82 */ /* 0x000fe20008000000 */
[----:B------:R-:W-:Y:S02]  /*169c0*/  WARPGROUP.DEPBAR.LE gsb0, 0x0 ;  /* 0x00008000000079c5 */ /* 0x000fe40000010000 */
[----:B------:R-:W-:-:S08]  /*169d0*/  WARPGROUP.ARRIVE ;  /* 0x00000000000079c5 */ /* 0x000fd00000000000 */
[----:B------:R-:W-:Y:S01]  /*169e0*/  HGMMA.64x16x16.F32 R160, gdesc[UR28], R160, gsb0 ;  /* 0x002000001ca079f0 */ /* 0x000fe200080008a0 */
        /* <DEDUP_REMOVED lines=60> */
[----:B------:R-:W-:Y:S01]  /*16db0*/  VIADD R8, R6, 0x484 ;  /* 0x0000048406087836 */ /* 0x000fe20000000000 */
[----:B------:R-:W-:Y:S01]  /*16dc0*/  MOV R9, 0x40000040 ;  /* 0x4000004000097802 */ /* 0x000fe20000000f00 */
[----:B------:R-:W-:Y:S02]  /*16dd0*/  WARPGROUP.DEPBAR.LE gsb0, 0x0 ;  /* 0x00008000000079c5 */ /* 0x000fe40000010000 */
[----:B------:R-:W-:-:S06]  /*16de0*/  WARPGROUP.ARRIVE ;  /* 0x00000000000079c5 */ /* 0x000fcc0000000000 */
[----:B------:R-:W-:Y:S01]  /*16df0*/  HGMMA.64x16x16.F32 R104, gdesc[UR56], R104, gsb0 ;  /* 0x00200000386879f0 */ /* 0x000fe20008000868 */
[----:B------:R-:W-:Y:S01]  /*16e00*/  R2UR UR6, R8 ;  /* 0x00000000080672ca */ /* 0x000fe200000e0000 */
[----:B------:R-:W-:Y:S01]  /*16e10*/  VIADD R8, R6, 0x504 ;  /* 0x0000050406087836 */ /* 0x000fe20000000000 */
[----:B------:R-:W-:Y:S01]  /*16e20*/  R2UR UR7, R9 ;  /* 0x00000000090772ca */ /* 0x000fe200000e0000 */
[----:B------:R-:W-:-:S03]  /*16e30*/  IMAD.MOV.U32 R9, RZ, RZ, 0x40000040 ;  /* 0x40000040ff097424 */ /* 0x000fc600078e00ff */
        /* <DEDUP_REMOVED lines=19> */
[----:B------:R-:W-:Y:S02]  /*16f70*/  MOV R9, 0x40000040 ;  /* 0x4000004000097802 */ /* 0x000fe40000000f00 */
[----:B--2---:R-:W-:Y:S02]  /*16f80*/  R2UR UR20, R2 ;  /* 0x00000000021472ca */ /* 0x004fe400000e0000 */
[----:B------:R-:W-:Y:S02]  /*16f90*/  R2UR UR21, R3 ;  /* 0x00000000031572ca */ /* 0x000fe400000e0000 */
[----:B------:R-:W-:Y:S01]  /*16fa0*/  R2UR UR14, R8 ;  /* 0x00000000080e72ca */ /* 0x000fe200000e0000 */
[----:B------:R0:W5:Y:S01]  /*16fb0*/  LDL.LU.64 R2, [R1+0x90] ;  /* 0x0000900001027983 */ /* 0x0001620000300a00 */
[----:B------:R-:W-:-:S07]  /*16fc0*/  R2UR UR15, R9 ;  /* 0x00000000090f72ca */ /* 0x000fce00000e0000 */
[----:B------:R-:W-:Y:S02]  /*16fd0*/  UMOV UR12, UR20 ;  /* 0x00000014000c7c82 */ /* 0x000fe40008000000 */
[----:B------:R-:W-:Y:S01]  /*16fe0*/  UMOV UR13, UR21 ;  /* 0x00000015000d7c82 */ /* 0x000fe20008000000 */
[----:B------:R-:W-:Y:S02]  /*16ff0*/  WARPGROUP.DEPBAR.LE gsb0, 0x0 ;  /* 0x00008000000079c5 */ /* 0x000fe40000010000 */
[----:B------:R-:W-:-:S06]  /*17000*/  WARPGROUP.ARRIVE ;  /* 0x00000000000079c5 */ /* 0x000fcc0000000000 */
        /* <DEDUP_REMOVED lines=86> */
[----:B------:R-:W-:Y:S02]  /*17570*/  VIADD R8, R6, 0x580 ;  /* 0x0000058006087836 */ /* 0x000fe40000000000 */
[----:B------:R-:W-:-:S03]  /*17580*/  IMAD.MOV.U32 R9, RZ, RZ, 0x40000040 ;  /* 0x40000040ff097424 */ /* 0x000fc600078e00ff */
[----:B------:R-:W-:Y:S01]  /*17590*/  R2UR UR58, R8 ;  /* 0x00000000083a72ca */ /* 0x000fe200000e0000 */
[----:B------:R-:W-:Y:S01]  /*175a0*/  VIADD R8, R6, 0x600 ;  /* 0x0000060006087836 */ /* 0x000fe20000000000 */
[----:B------:R-:W-:Y:S02]  /*175b0*/  R2UR UR59, R9 ;  /* 0x00000000093b72ca */ /* 0x000fe400000e0000 */
[----:B------:R-:W-:Y:S02]  /*175c0*/  MOV R9, 0x40000040 ;  /* 0x4000004000097802 */ /* 0x000fe40000000f00 */
[----:B------:R-:W-:Y:S01]  /*175d0*/  R2UR UR6, R8 ;  /* 0x00000000080672ca */ /* 0x000fe200000e0000 */
[----:B------:R-:W-:Y:S02]  /*175e0*/  WARPGROUP.DEPBAR.LE gsb0, 0x0 ;  /* 0x00008000000079c5 */ /* 0x000fe40000010000 */
[----:B------:R-:W-:-:S06]  /*175f0*/  WARPGROUP.ARRIVE ;  /* 0x00000000000079c5 */ /* 0x000fcc0000000000 */
[----:B------:R-:W-:Y:S01]  /*17600*/  HGMMA.64x16x16.F32 R88, gdesc[UR20], R88, gsb0 ;  /* 0x00200000145879f0 */ /* 0x000fe20008000858 */
[----:B------:R-:W-:Y:S01]  /*17610*/  VIADD R8, R6, 0x680 ;  /* 0x0000068006087836 */ /* 0x000fe20000000000 */
[----:B------:R-:W-:Y:S01]  /*17620*/  R2UR UR7, R9 ;  /* 0x00000000090772ca */ /* 0x000fe200000e0000 */
[----:B------:R-:W-:-:S03]  /*17630*/  IMAD.MOV.U32 R9, RZ, RZ, 0x40000040 ;  /* 0x40000040ff097424 */ /* 0x000fc600078e00ff */
        /* <DEDUP_REMOVED lines=8> */
[----:B------:R-:W-:-:S02]  /*176c0*/  R2UR UR4, R236 ;  /* 0x00000000ec0472ca */ /* 0x000fc400000e0000 */
[----:B------:R-:W-:Y:S01]  /*176d0*/  R2UR UR18, R8 ;  /* 0x00000000081272ca */ /* 0x000fe200000e0000 */
[----:B------:R-:W-:Y:S01]  /*176e0*/  VIADD R8, R6, 0x800 ;  /* 0x0000080006087836 */ /* 0x000fe20000000000 */
[----:B------:R-:W-:Y:S02]  /*176f0*/  R2UR UR5, R237 ;  /* 0x00000000ed0572ca */ /* 0x000fe400000e0000 */
[----:B------:R-:W-:Y:S02]  /*17700*/  R2UR UR19, R9 ;  /* 0x00000000091372ca */ /* 0x000fe400000e0000 */
[----:B------:R-:W-:Y:S02]  /*17710*/  MOV R9, 0x40000040 ;  /* 0x4000004000097802 */ /* 0x000fe40000000f00 */
[----:B------:R-:W-:Y:S01]  /*17720*/  R2UR UR38, R8 ;  /* 0x00000000082672ca */ /* 0x000fe200000e0000 */
[----:B------:R-:W-:Y:S01]  /*17730*/  VIADD R8, R6, 0x880 ;  /* 0x0000088006087836 */ /* 0x000fe20000000000 */
[----:B------:R-:W-:Y:S01]  /*17740*/  R2UR UR39, R9 ;  /* 0x00000000092772ca */ /* 0x000fe200000e0000 */
[----:B------:R-:W-:-:S03]  /*17750*/  IMAD.MOV.U32 R9, RZ, RZ, 0x40000040 ;  /* 0x40000040ff097424 */ /* 0x000fc600078e00ff */
[----:B------:R-:W-:Y:S01]  /*17760*/  R2UR UR26, R8 ;  /* 0x00000000081a72ca */ /* 0x000fe200000e0000 */
[----:B------:R-:W-:Y:S01]  /*17770*/  VIADD R8, R6, 0x900 ;  /* 0x0000090006087836 */ /* 0x000fe20000000000 */
[----:B------:R-:W-:Y:S01]  /*17780*/  UMOV UR56, UR4 ;  /* 0x0000000400387c82 */ /* 0x000fe20008000000 */
[----:B------:R-:W-:Y:S01]  /*17790*/  UMOV UR57, UR5 ;  /* 0x0000000500397c82 */ /* 0x000fe20008000000 */
[----:B------:R-:W-:Y:S02]  /*177a0*/  R2UR UR27, R9 ;  /* 0x00000000091b72ca */ /* 0x000fe400000e0000 */
[----:B------:R-:W-:Y:S02]  /*177b0*/  MOV R9, 0x40000040 ;  /* 0x4000004000097802 */ /* 0x000fe40000000f00 */
[----:B------:R-:W-:Y:S01]  /*177c0*/  R2UR UR30, R8 ;  /* 0x00000000081e72ca */ /* 0x000fe200000e0000 */
[----:B------:R-:W-:Y:S01]  /*177d0*/  VIADD R8, R6, 0x980 ;  /* 0x0000098006087836 */ /* 0x000fe20000000000 */
[----:B------:R-:W-:-:S02]  /*177e0*/  WARPGROUP.DEPBAR.LE gsb0, 0x0 ;  /* 0x00008000000079c5 */ /* 0x000fc40000010000 */
[----:B------:R-:W-:Y:S01]  /*177f0*/  WARPGROUP.ARRIVE ;  /* 0x00000000000079c5 */ /* 0x000fe20000000000 */
[----:B------:R-:W-:-:S05]  /*17800*/  R2UR UR31, R9 ;  /* 0x00000000091f72ca */ /* 0x000fca00000e0000 */
[----:B------:R-:W-:Y:S01]  /*17810*/  HGMMA.64x16x16.F32 R168, gdesc[UR56], R168, gsb0 ;  /* 0x0020000038a879f0 */ /* 0x000fe200080008a8 */
[----:B------:R-:W-:Y:S01]  /*17820*/  IMAD.MOV.U32 R9, RZ, RZ, 0x40000040 ;  /* 0x40000040ff097424 */ /* 0x000fe200078e00ff */
[----:B------:R-:W-:Y:S01]  /*17830*/  R2UR UR34, R8 ;  /* 0x00000000082272ca */ /* 0x000fe200000e0000 */
[----:B------:R-:W-:-:S03]  /*17840*/  VIADD R8, R6, 0xa00 ;  /* 0x00000a0006087836 */ /* 0x000fc60000000000 */
        /* <DEDUP_REMOVED lines=22> */
[----:B------:R-:W-:Y:S02]  /*179b0*/  R2UR UR58, R8 ;  /* 0x00000000083a72ca */ /* 0x000fe400000e0000 */
[----:B------:R-:W-:Y:S01]  /*179c0*/  R2UR UR59, R9 ;  /* 0x00000000093b72ca */ /* 0x000fe200000e0000 */
[----:B------:R-:W-:Y:S01]  /*179d0*/  UMOV UR56, UR4 ;  /* 0x0000000400387c82 */ /* 0x000fe20008000000 */
[----:B------:R-:W-:Y:S01]  /*179e0*/  UMOV UR57, UR5 ;  /* 0x0000000500397c82 */ /* 0x000fe20008000000 */
[----:B------:R-:W-:Y:S02]  /*179f0*/  WARPGROUP.DEPBAR.LE gsb0, 0x0 ;  /* 0x00008000000079c5 */ /* 0x000fe40000010000 */
[----:B------:R-:W-:-:S08]  /*17a00*/  WARPGROUP.ARRIVE ;  /* 0x00000000000079c5 */ /* 0x000fd00000000000 */
[----:B------:R-:W-:Y:S01]  /*17a10*/  MOV R11, UR59 ;  /* 0x0000003b000b7c02 */ /* 0x000fe20008000f00 */
[----:B------:R-:W-:Y:S01]  /*17a20*/  UMOV UR59, UR7 ;  /* 0x00000007003b7c82 */ /* 0x000fe20008000000 */
[----:B------:R-:W-:Y:S01]  /*17a30*/  MOV R7, UR58 ;  /* 0x0000003a00077c02 */ /* 0x000fe20008000f00 */
[----:B------:R-:W-:Y:S02]  /*17a40*/  UMOV UR58, UR6 ;  /* 0x00000006003a7c82 */ /* 0x000fe40008000000 */
        /* <DEDUP_REMOVED lines=47> */
[----:B------:R-:W-:-:S11]  /*17d40*/  R2UR UR37, R235 ;  /* 0x00000000eb2572ca */ /* 0x000fd600000e0000 */
[----:B------:R-:W-:Y:S02]  /*17d50*/  UMOV UR48, UR36 ;  /* 0x0000002400307c82 */ /* 0x000fe40008000000 */
        /* <DEDUP_REMOVED lines=87> */
[----:B------:R-:W-:Y:S01]  /*182d0*/  IMAD.MOV.U32 R9, RZ, RZ, 0x40000040 ;  /* 0x40000040ff097424 */ /* 0x000fe200078e00ff */
[----:B------:R-:W-:Y:S02]  /*182e0*/  R2UR UR5, R14 ;  /* 0x000000000e0572ca */ /* 0x000fe400000e0000 */
[----:B------:R-:W-:Y:S02]  /*182f0*/  R2UR UR4, R13 ;  /* 0x000000000d0472ca */ /* 0x000fe400000e0000 */
[----:B------:R-:W-:Y:S02]  /*18300*/  R2UR UR34, R8 ;  /* 0x00000000082272ca */ /* 0x000fe400000e0000 */
        /* <DEDUP_REMOVED lines=64> */
[----:B------:R-:W-:Y:S02]  /*18710*/  WARPGROUP.DEPBAR.LE gsb0, 0x0 ;  /* 0x00008000000079c5 */ /* 0x000fe40000010000 */
[----:B------:R-:W-:-:S10]  /*18720*/  WARPGROUP.ARRIVE ;  /* 0x00000000000079c5 */ /* 0x000fd40000000000 */
        /* <DEDUP_REMOVED lines=30> */
[----:B------:R-:W-:Y:S02]  /*18910*/  R2UR UR21, R21 ;  /* 0x00000000151572ca */ /* 0x000fe400000e0000 */
[----:B------:R-:W-:Y:S02]  /*18920*/  R2UR UR20, R20 ;  /* 0x00000000141472ca */ /* 0x000fe400000e0000 */
[----:B------:R-:W-:Y:S02]  /*18930*/  R2UR UR22, R8 ;  /* 0x00000000081672ca */ /* 0x000fe400000e0000 */
[----:B------:R-:W-:Y:S01]  /*18940*/  R2UR UR23, R9 ;  /* 0x00000000091772ca */ /* 0x000fe200000e0000 */
[----:B------:R-:W-:-:S02]  /*18950*/  WARPGROUP.DEPBAR.LE gsb0, 0x0 ;  /* 0x00008000000079c5 */ /* 0x000fc40000010000 */
        /* <DEDUP_REMOVED lines=92> */
[----:B------:R-:W-:Y:S02]  /*18f20*/  R2UR UR39, R233 ;  /* 0x00000000e92772ca */ /* 0x000fe400000e0000 */
[----:B------:R-:W-:Y:S02]  /*18f30*/  R2UR UR38, R232 ;  /* 0x00000000e82672ca */ /* 0x000fe400000e0000 */
[----:B------:R-:W-:Y:S02]  /*18f40*/  R2UR UR37, R231 ;  /* 0x00000000e72572ca */ /* 0x000fe400000e0000 */
[----:B------:R-:W-:Y:S01]  /*18f50*/  R2UR UR36, R230 ;  /* 0x00000000e62472ca */ /* 0x000fe200000e0000 */
[----:B------:R-:W-:Y:S02]  /*18f60*/  WARPGROUP.DEPBAR.LE gsb0, 0x0 ;  /* 0x00008000000079c5 */ /* 0x000fe40000010000 */
[----:B0-----:R-:W-:-:S12]  /*18f70*/  @P2 BRA `(.L_x_635) ;  /* 0x0000000000282947 */ /* 0x001fd80003800000 */
[----:B------:R-:W-:Y:S05]  /*18f80*/  @!P0 BRA `(.L_x_636) ;  /* 0x0000000000048947 */ /* 0x000fea0003800000 */
[----:B------:R-:W-:Y:S01]  /*18f90*/  BPT.TRAP 0x1 ;  /* 0x000000040000795c */ /* 0x000fe20000300000 */
.L_x_636:
[----:B------:R-:W-:Y:S01]  /*18fa0*/  SHF.L.U32 R4, R4, 0x1f, RZ ;  /* 0x0000001f04047819 */ /* 0x000fe200000006ff */
[----:B-----5:R-:W-:-:S04]  /*18fb0*/  IMAD R6, R5, 0x8, R2 ;  /* 0x0000000805067824 */ /* 0x020fc800078e0202 */
[----:B------:R0:W1:Y:S01]  /*18fc0*/  SYNCS.PHASECHK.TRANS64.TRYWAIT P2, [R6+URZ+0x34850], R4 ;  /* 0x03485004060075a7 */ /* 0x000062000804017f */
[----:B------:R-:W-:Y:S05]  /*18fd0*/  @!P0 BRA `(.L_x_637) ;  /* 0x0000000000048947 */ /* 0x000fea0003800000 */
[----:B------:R-:W-:Y:S01]  /*18fe0*/  BPT.TRAP 0x1 ;  /* 0x000000040000795c */ /* 0x000fe20000300000 */
.L_x_637:
[----:B-1----:R-:W-:Y:S05]  /*18ff0*/  @P2 BRA `(.L_x_635) ;  /* 0x0000000000082947 */ /* 0x002fea0003800000 */
[----:B------:R-:W1:Y:S02]  /*19000*/  SYNCS.PHASECHK.TRANS64.TRYWAIT P2, [R6+URZ+0x34850], R4 ;  /* 0x03485004060075a7 */ /* 0x000e64000804017f */
[----:B-1----:R-:W-:Y:S05]  /*19010*/  @!P2 BRA `(.L_x_638) ;  /* 0x000000b000a0a947 */ /* 0x002fea0003800000 */
.L_x_635:
[----:B01---5:R-:W-:Y:S01]  /*19020*/  VIADD R4, R2, 0x400 ;  /* 0x0000040002047836 */ /* 0x023fe20000000000 */
[----:B------:R-:W-:Y:S05]  /*19030*/  WARPSYNC.ALL ;  /* 0x0000000000007948 */ /* 0x000fea0003800000 */
[----:B------:R-:W-:Y:S01]  /*19040*/  SHF.R.U32.HI R4, RZ, 0x4, R4 ;  /* 0x00000004ff047819 */ /* 0x000fe20000011604 */
[----:B------:R-:W-:Y:S01]  /*19050*/  IMAD.MOV.U32 R7, RZ, RZ, 0x40000040 ;  /* 0x40000040ff077424 */ /* 0x000fe200078e00ff */
[----:B------:R-:W-:Y:S01]  /*19060*/  WARPGROUP.ARRIVE ;  /* 0x00000000000079c5 */ /* 0x000fe20000000000 */
[----:B------:R-:W-:Y:S01]  /*19070*/  IMAD.MOV.U32 R9, RZ, RZ, 0x40000040 ;  /* 0x40000040ff097424 */ /* 0x000fe200078e00ff */
[----:B------:R-:W-:Y:S01]  /*19080*/  LOP3.LUT R4, R4, 0x3fff, RZ, 0xc0, !PT ;  /* 0x00003fff04047812 */ /* 0x000fe200078ec0ff */
[----:B------:R-:W-:Y:S01]  /*19090*/  ULDC UR8, c[0x0][0x988] ;  /* 0x0002620000087ab9 */ /* 0x000fe20000000800 */
[----:B------:R-:W-:-:S02]  /*190a0*/  R2UR UR7, R7 ;  /* 0x00000000070772ca */ /* 0x000fc400000e0000 */
[----:B------:R-:W0:Y:S01]  /*190b0*/  S2R R230, SR_TID.X ;  /* 0x0000000000e67919 */ /* 0x000e220000002100 */
[----:B------:R-:W-:Y:S02]  /*190c0*/  LOP3.LUT R4, R4, 0x5800000, RZ, 0xfc, !PT ;  /* 0x0580000004047812 */ /* 0x000fe400078efcff */
[----:B------:R-:W-:Y:S02]  /*190d0*/  MOV R21, 0x40000040 ;  /* 0x4000004000157802 */ /* 0x000fe40000000f00 */
[----:B------:R-:W-:Y:S01]  /*190e0*/  FMNMX.FTZ R14, R170, R0, !PT ;  /* 0x00000000aa0e7209 */ /* 0x000fe20007810000 */
[----:B------:R-:W-:Y:S01]  /*190f0*/  IMAD R6, R5, 0xb00, R4 ;  /* 0x00000b0005067824 */ /* 0x000fe200078e0204 */
[----:B------:R-:W-:Y:S02]  /*19100*/  FMNMX.FTZ R4, R168, R3, !PT ;  /* 0x00000003a8047209 */ /* 0x000fe40007810000 */
[----:B------:R-:W-:Y:S01]  /*19110*/  FMNMX.FTZ R14, R171, R14, !PT ;  /* 0x0000000eab0e7209 */ /* 0x000fe20007810000 */
[C---:B------:R-:W-:Y:S01]  /*19120*/  VIADD R20, R6.reuse, 0x300 ;  /* 0x0000030006147836 */ /* 0x040fe20000000000 */
[----:B------:R-:W-:-:S02]  /*19130*/  R2UR UR6, R6 ;  /* 0x00000000060672ca */ /* 0x000fc400000e0000 */
[----:B------:R-:W-:Y:S02]  /*19140*/  IADD3 R8, R6, 0x80, RZ ;  /* 0x0000008006087810 */ /* 0x000fe40007ffe0ff */
[----:B------:R-:W-:Y:S02]  /*19150*/  FMNMX.FTZ R4, R169, R4, !PT ;  /* 0x00000004a9047209 */ /* 0x000fe40007810000 */
[----:B------:R-:W-:Y:S02]  /*19160*/  FMNMX.FTZ R14, R174, R14, !PT ;  /* 0x0000000eae0e7209 */ /* 0x000fe40007810000 */
[----:B------:R-:W-:Y:S02]  /*19170*/  FMNMX.FTZ R4, R172, R4, !PT ;  /* 0x00000004ac047209 */ /* 0x000fe40007810000 */
[C---:B------:R-:W-:Y:S01]  /*19180*/  ISETP.GT.AND P2, PT, R10.reuse, RZ, PT ;  /* 0x000000ff0a00720c */ /* 0x040fe20003f44270 */
[----:B------:R-:W-:Y:S01]  /*19190*/  VIADD R10, R10, 0xffffffff ;  /* 0xffffffff0a0a7836 */ /* 0x000fe20000000000 */
[----:B------:R-:W-:Y:S01]  /*191a0*/  FMNMX.FTZ R4, R173, R4, !PT ;  /* 0x00000004ad047209 */ /* 0x000fe20007810000 */
[----:B------:R-:W-:Y:S01]  /*191b0*/  HGMMA.64x128x16.F32 R24, R176, gdesc[UR4].tnspB, R24, gsb0 ;  /* 0x41e00004b0187df0 */ /* 0x000fe20008000818 */
[----:B------:R-:W-:Y:S01]  /*191c0*/  R2UR UR6, R8 ;  /* 0x00000000080672ca */ /* 0x000fe200000e0000 */
[----:B------:R-:W-:Y:S01]  /*191d0*/  VIADD R8, R6, 0x100 ;  /* 0x0000010006087836 */ /* 0x000fe20000000000 */
[----:B------:R-:W-:Y:S01]  /*191e0*/  R2UR UR7, R9 ;  /* 0x00000000090772ca */ /* 0x000fe200000e0000 */
[----:B------:R-:W-:Y:S01]  /*191f0*/  IMAD.MOV.U32 R9, RZ, RZ, 0x40000040 ;  /* 0x40000040ff097424 */ /* 0x000fe200078e00ff */
[----:B------:R-:W-:-:S02]  /*19200*/  FMNMX.FTZ R4, R160, R4, !PT ;  /* 0x00000004a0047209 */ /* 0x000fc40007810000 */
[----:B0-----:R-:W-:Y:S02]  /*19210*/  SHF.R.U32.HI R230, RZ, 0x7, R230 ;  /* 0x00000007ffe67819 */ /* 0x001fe400000116e6 */
        /* <DEDUP_REMOVED lines=38> */
[----:B------:R-:W-:Y:S02]  /*19480*/  R2UR UR6, R8 ;  /* 0x00000000080672ca */ /* 0x000fe400000e0000 */
[----:B------:R-:W-:Y:S01]  /*19490*/  R2UR UR7, R9 ;  /* 0x00000000090772ca */ /* 0x000fe200000e0000 */
[----:B------:R-:W-:Y:S01]  /*194a0*/  IMAD.MOV.U32 R9, RZ, RZ, 0x40000040 ;  /* 0x40000040ff097424 */ /* 0x000fe200078e00ff */
[----:B------:R-:W-:Y:S02]  /*194b0*/  IADD3 R8, R6, 0x180, RZ ;  /* 0x0000018006087810 */ /* 0x000fe40007ffe0ff */
[----:B------:R-:W-:-:S04]  /*194c0*/  FMNMX.FTZ R4, R88, R4, !PT ;  /* 0x0000000458047209 */ /* 0x000fc80007810000 */
[----:B------:R-:W-:-:S04]  /*194d0*/  FMNMX.FTZ R4, R89, R4, !PT ;  /* 0x0000000459047209 */ /* 0x000fc80007810000 */
[----:B------:R-:W-:-:S04]  /*194e0*/  FMNMX.FTZ R4, R92, R4, !PT ;  /* 0x000000045c047209 */ /* 0x000fc80007810000 */
[----:B------:R-:W-:-:S05]  /*194f0*/  FMNMX.FTZ R4, R93, R4, !PT ;  /* 0x000000045d047209 */ /* 0x000fca0007810000 */
[----:B------:R-:W0:Y:S02]  /*19500*/  SHFL.BFLY PT, R7, R4, 0x2, 0x1f ;  /* 0x0c401f0004077f89 */ /* 0x000e2400000e0000 */
[----:B0-----:R-:W-:-:S05]  /*19510*/  FMNMX.FTZ R7, R4, R7, !PT ;  /* 0x0000000704077209 */ /* 0x001fca0007810000 */
[----:B------:R-:W0:Y:S02]  /*19520*/  SHFL.BFLY PT, R4, R7, 0x1, 0x1f ;  /* 0x0c201f0007047f89 */ /* 0x000e2400000e0000 */
[----:B0-----:R-:W-:-:S05]  /*19530*/  FMNMX.FTZ R7, R7, R4, !PT ;  /* 0x0000000407077209 */ /* 0x001fca0007810000 */
[----:B------:R-:W-:Y:S01]  /*19540*/  FADD.FTZ R3, -R7, R3 ;  /* 0x0000000307037221 */ /* 0x000fe20000010100 */
        /* <DEDUP_REMOVED lines=10> */
[----:B------:R-:W-:Y:S02]  /*195f0*/  R2UR UR6, R8 ;  /* 0x00000000080672ca */ /* 0x000fe400000e0000 */
[----:B------:R-:W-:Y:S01]  /*19600*/  R2UR UR7, R9 ;  /* 0x00000000090772ca */ /* 0x000fe200000e0000 */
[----:B------:R-:W-:Y:S01]  /*19610*/  IMAD.MOV.U32 R9, RZ, RZ, 0x40000040 ;  /* 0x40000040ff097424 */ /* 0x000fe200078e00ff */
[----:B------:R-:W-:Y:S01]  /*19620*/  IADD3 R8, R6, 0x280, RZ ;  /* 0x0000028006087810 */ /* 0x000fe20007ffe0ff */
[----:B------:R-:W-:Y:S02]  /*19630*/  WARPGROUP.DEPBAR.LE gsb0, 0x0 ;  /* 0x00008000000079c5 */ /* 0x000fe40000010000 */
[----:B------:R-:W-:-:S08]  /*19640*/  WARPGROUP.ARRIVE ;  /* 0x00000000000079c5 */ /* 0x000fd00000000000 */
[----:B------:R-:W-:Y:S01]  /*19650*/  HGMMA.64x128x16.F32 R24, R192, gdesc[UR4].tnspB, R24, gsb0 ;  /* 0x41e00004c0187df0 */ /* 0x000fe20008000818 */
[----:B------:R-:W-:Y:S01]  /*19660*/  R2UR UR6, R8 ;  /* 0x00000000080672ca */ /* 0x000fe200000e0000 */
[----:B------:R-:W-:Y:S01]  /*19670*/  IMAD.U32 R8, RZ, RZ, UR8 ;  /* 0x00000008ff087e24 */ /* 0x000fe2000f8e00ff */
[----:B------:R-:W-:-:S03]  /*19680*/  R2UR UR7, R9 ;  /* 0x00000000090772ca */ /* 0x000fc600000e0000 */
[-C--:B------:R-:W-:Y:S01]  /*19690*/  FMUL.FTZ R9, R7, R8.reuse ;  /* 0x0000000807097220 */ /* 0x080fe20000410000 */
[----:B------:R-:W-:-:S03]  /*196a0*/  FMUL.FTZ R3, R3, R8 ;  /* 0x0000000803037220 */ /* 0x000fc60000410000 */
        /* <DEDUP_REMOVED lines=28> */
[----:B------:R-:W2:Y:S01]  /*19870*/  MUFU.EX2 R178, R178 ;  /* 0x000000b200b27308 */ /* 0x000ea20000000800 */
[----:B0-----:R-:W-:-:S07]  /*19880*/  FFMA.FTZ R15, R3, R15, R176 ;  /* 0x0000000f030f7223 */ /* 0x001fce00000100b0 */
[----:B------:R-:W0:Y:S01]  /*19890*/  MUFU.EX2 R11, R11 ;  /* 0x0000000b000b7308 */ /* 0x000e220000000800 */
[C---:B-1----:R-:W-:Y:S01]  /*198a0*/  FADD.FTZ R15, R4.reuse, R15 ;  /* 0x0000000f040f7221 */ /* 0x042fe20000010000 */
[----:B------:R-:W-:-:S06]  /*198b0*/  F2FP.F16.F32.PACK_AB R176, R4, R176 ;  /* 0x000000b004b0723e */ /* 0x000fcc00000000ff */
[----:B------:R-:W1:Y:S08]  /*198c0*/  MUFU.EX2 R180, R180 ;  /* 0x000000b400b47308 */ /* 0x000e700000000800 */
        /* <DEDUP_REMOVED lines=11> */
[----:B------:R-:W-:-:S03]  /*19980*/  FFMA.FTZ R194, R140, R8, -R9 ;  /* 0x000000088cc27223 */ /* 0x000fc60000010809 */
[----:B------:R-:W-:Y:S01]  /*19990*/  MUFU.EX2 R190, R190 ;  /* 0x000000be00be7308 */ /* 0x000fe20000000800 */
[----:B------:R-:W-:Y:S01]  /*199a0*/  HGMMA.64x128x16.F32 R24, R196, gdesc[UR4].tnspB, R24, gsb0 ;  /* 0x41e00004c4187df0 */ /* 0x000fe20008000818 */
[----:B------:R-:W-:Y:S02]  /*199b0*/  R2UR UR6, R20 ;  /* 0x00000000140672ca */ /* 0x000fe400000e0000 */
[----:B------:R-:W-:Y:S02]  /*199c0*/  R2UR UR7, R21 ;  /* 0x00000000150772ca */ /* 0x000fe400000e0000 */
        /* <DEDUP_REMOVED lines=15> */
[----:B------:R-:W-:Y:S01]  /*19ac0*/  FMNMX.FTZ R21, R147, R20, !PT ;  /* 0x0000001493157209 */ /* 0x000fe20007810000 */
[----:B------:R-:W-:Y:S01]  /*19ad0*/  VIADD R20, R6, 0x380 ;  /* 0x0000038006147836 */ /* 0x000fe20000000000 */
[----:B------:R-:W-:Y:S02]  /*19ae0*/  MUFU.EX2 R96, R96 ;  /* 0x0000006000607308 */ /* 0x000fe40000000800 */
[----:B------:R-:W-:-:S04]  /*19af0*/  FMNMX.FTZ R21, R150, R21, !PT ;  /* 0x0000001596157209 */ /* 0x000fc80007810000 */
[----:B------:R-:W-:Y:S01]  /*19b00*/  FMNMX.FTZ R136, R151, R21, !PT ;  /* 0x0000001597887209 */ /* 0x000fe20007810000 */
[----:B------:R-:W-:Y:S01]  /*19b10*/  IMAD.MOV.U32 R21, RZ, RZ, 0x40000040 ;  /* 0x40000040ff157424 */ /* 0x000fe200078e00ff */
        /* <DEDUP_REMOVED lines=9> */
[-CC-:B------:R-:W-:Y:S01]  /*19bb0*/  FFMA.FTZ R128, R129, R8.reuse, -R9.reuse ;  /* 0x0000000881807223 */ /* 0x180fe20000010809 */
[----:B------:R-:W-:-:S03]  /*19bc0*/  FFMA.FTZ R198, R132, R8, -R9 ;  /* 0x0000000884c67223 */ /* 0x000fc60000010809 */
[----:B------:R-:W-:Y:S01]  /*19bd0*/  HGMMA.64x128x16.F32 R24, R200, gdesc[UR4].tnspB, R24, gsb0 ;  /* 0x41e00004c8187df0 */ /* 0x000fe20008000818 */
[----:B------:R-:W-:Y:S01]  /*19be0*/  R2UR UR6, R20 ;  /* 0x00000000140672ca */ /* 0x000fe200000e0000 */
[----:B------:R-:W-:Y:S01]  /*19bf0*/  MUFU.EX2 R196, R196 ;  /* 0x000000c400c47308 */ /* 0x000fe20000000800 */
[----:B------:R-:W-:Y:S02]  /*19c00*/  R2UR UR7, R21 ;  /* 0x00000000150772ca */ /* 0x000fe400000e0000 */
        /* <DEDUP_REMOVED lines=30> */
[----:B------:R-:W-:Y:S01]  /*19df0*/  FMNMX.FTZ R120, R102, R120, !PT ;  /* 0x0000007866787209 */ /* 0x000fe20007810000 */
[----:B------:R-:W-:Y:S03]  /*19e00*/  MUFU.EX2 R200, R200 ;  /* 0x000000c800c87308 */ /* 0x000fe60000000800 */
[----:B------:R-:W-:-:S04]  /*19e10*/  FMNMX.FTZ R125, R103, R120, !PT ;  /* 0x00000078677d7209 */ /* 0x000fc80007810000 */
[----:B------:R-:W-:Y:S01]  /*19e20*/  FMNMX.FTZ R125, R90, R125, !PT ;  /* 0x0000007d5a7d7209 */ /* 0x000fe20007810000 */
[----:B------:R3:W-:Y:S03]  /*19e30*/  MUFU.EX2 R120, R113 ;  /* 0x0000007100787308 */ /* 0x0007e60000000800 */
[----:B------:R-:W-:-:S05]  /*19e40*/  FMNMX.FTZ R125, R91, R125, !PT ;  /* 0x0000007d5b7d7209 */ /* 0x000fca0007810000 */
[----:B------:R-:W-:Y:S01]  /*19e50*/  MUFU.EX2 R202, R202 ;  /* 0x000000ca00ca7308 */ /* 0x000fe20000000800 */
[----:B---3--:R-:W-:-:S04]  /*19e60*/  MOV R113, 0x40000040 ;  /* 0x4000004000717802 */ /* 0x008fc80000000f00 */
[----:B------:R-:W-:Y:S02]  /*19e70*/  R2UR UR7, R113 ;  /* 0x00000000710772ca */ /* 0x000fe400000e0000 */
[----:B------:R-:W-:Y:S01]  /*19e80*/  FMNMX.FTZ R113, R94, R125, !PT ;  /* 0x0000007d5e717209 */ /* 0x000fe20007810000 */
[----:B------:R-:W-:Y:S03]  /*19e90*/  MUFU.EX2 R124, R124 ;  /* 0x0000007c007c7308 */ /* 0x000fe60000000800 */
[----:B------:R-:W-:Y:S01]  /*19ea0*/  FMNMX.FTZ R113, R95, R113, !PT ;  /* 0x000000715f717209 */ /* 0x000fe20007810000 */
[----:B------:R-:W-:Y:S02]  /*19eb0*/  WARPGROUP.DEPBAR.LE gsb0, 0x0 ;  /* 0x00008000000079c5 */ /* 0x000fe40000010000 */
[-CC-:B------:R-:W-:Y:S01]  /*19ec0*/  FFMA.FTZ R204, R112, R8.reuse, -R9.reuse ;  /* 0x0000000870cc7223 */ /* 0x180fe20000010809 */
[----:B------:R-:W-:Y:S01]  /*19ed0*/  VIADD R112, R6, 0x400 ;  /* 0x0000040006707836 */ /* 0x000fe20000000000 */
[----:B------:R-:W-:Y:S01]  /*19ee0*/  WARPGROUP.ARRIVE ;  /* 0x00000000000079c5 */ /* 0x000fe20000000000 */
[----:B------:R-:W-:-:S02]  /*19ef0*/  FFMA.FTZ R206, R116, R8, -R9 ;  /* 0x0000000874ce7223 */ /* 0x000fc40000010809 */
[----:B------:R-:W3:Y:S01]  /*19f00*/  SHFL.BFLY PT, R116, R113, 0x2, 0x1f ;  /* 0x0c401f0071747f89 */ /* 0x000ee200000e0000 */
[----:B------:R-:W-:Y:S01]  /*19f10*/  R2UR UR6, R112 ;  /* 0x00000000700672ca */ /* 0x000fe200000e0000 */
[-CC-:B------:R-:W-:Y:S01]  /*19f20*/  FFMA.FTZ R112, R117, R8.reuse, -R9.reuse ;  /* 0x0000000875707223 */ /* 0x180fe20000010809 */
[----:B------:R-:W-:Y:S01]  /*19f30*/  FFMA.FTZ R117, R93, R8, -R9 ;  /* 0x000000085d757223 */ /* 0x000fe20000010809 */
[----:B------:R-:W-:Y:S08]  /*19f40*/  MUFU.EX2 R204, R204 ;  /* 0x000000cc00cc7308 */ /* 0x000ff00000000800 */
[----:B------:R-:W-:Y:S02]  /*19f50*/  MUFU.EX2 R206, R206 ;  /* 0x000000ce00ce7308 */ /* 0x000fe40000000800 */
[----:B------:R-:W-:Y:S06]  /*19f60*/  HGMMA.64x128x16.F32 R24, R208, gdesc[UR4].tnspB, R24, gsb0 ;  /* 0x41e00004d0187df0 */ /* 0x000fec0008000818 */
[----:B------:R-:W-:Y:S01]  /*19f70*/  MUFU.EX2 R112, R112 ;  /* 0x0000007000707308 */ /* 0x000fe20000000800 */
[----:B---3--:R-:W-:-:S05]  /*19f80*/  FMNMX.FTZ R113, R113, R116, !PT ;  /* 0x0000007471717209 */ /* 0x008fca0007810000 */
[----:B------:R-:W3:Y:S01]  /*19f90*/  SHFL.BFLY PT, R116, R113, 0x1, 0x1f ;  /* 0x0c201f0071747f89 */ /* 0x000ee200000e0000 */
[----:B------:R-:W-:Y:S02]  /*19fa0*/  WARPGROUP.DEPBAR.LE gsb0, 0x0 ;  /* 0x00008000000079c5 */ /* 0x000fe40000010000 */
[-CC-:B------:R-:W-:Y:S01]  /*19fb0*/  FFMA.FTZ R210, R108, R8.reuse, -R9.reuse ;  /* 0x000000086cd27223 */ /* 0x180fe20000010809 */
[-CC-:B------:R-:W-:Y:S01]  /*19fc0*/  FFMA.FTZ R108, R88, R8.reuse, -R9.reuse ;  /* 0x00000008586c7223 */ /* 0x180fe20000010809 */
[-CC-:B------:R-:W-:Y:S01]  /*19fd0*/  FFMA.FTZ R88, R92, R8.reuse, -R9.reuse ;  /* 0x000000085c587223 */ /* 0x180fe20000010809 */
[-CC-:B------:R-:W-:Y:S01]  /*19fe0*/  FFMA.FTZ R208, R104, R8.reuse, -R9.reuse ;  /* 0x0000000868d07223 */ /* 0x180fe20000010809 */
[-CC-:B------:R-:W-:Y:S01]  /*19ff0*/  FFMA.FTZ R104, R105, R8.reuse, -R9.reuse ;  /* 0x0000000869687223 */ /* 0x180fe20000010809 */
[--C-:B------:R-:W-:Y:S01]  /*1a000*/  FFMA.FTZ R105, R109, R8, -R9.reuse ;  /* 0x000000086d697223 */ /* 0x100fe20000010809 */
[----:B---3--:R-:W-:Y:S01]  /*1a010*/  FMNMX.FTZ R92, R113, R116, !PT ;  /* 0x00000074715c7209 */ /* 0x008fe20007810000 */
[-C--:B------:R-:W-:Y:S01]  /*1a020*/  FFMA.FTZ R109, R89, R8.reuse, -R9 ;  /* 0x00000008596d7223 */ /* 0x080fe20000010809 */
[----:B------:R3:W-:Y:S01]  /*1a030*/  MUFU.EX2 R113, R88 ;  /* 0x0000005800717308 */ /* 0x0007e20000000800 */
[----:B------:R-:W-:Y:S01]  /*1a040*/  IMAD.MOV.U32 R89, RZ, RZ, 0x40000040 ;  /* 0x40000040ff597424 */ /* 0x000fe200078e00ff */
[----:B------:R-:W-:Y:S01]  /*1a050*/  WARPGROUP.ARRIVE ;  /* 0x00000000000079c5 */ /* 0x000fe20000000000 */
[C---:B------:R-:W-:Y:S01]  /*1a060*/  FADD.FTZ R9, -R92.reuse, R0 ;  /* 0x000000005c097221 */ /* 0x040fe20000010100 */
[----:B------:R-:W-:-:S02]  /*1a070*/  FMUL.FTZ R93, R92, R8 ;  /* 0x000000085c5d7220 */ /* 0x000fc40000410000 */
[----:B------:R-:W-:Y:S01]  /*1a080*/  R2UR UR7, R89 ;  /* 0x00000000590772ca */ /* 0x000fe200000e0000 */
[-C--:B------:R-:W-:Y:S01]  /*1a090*/  FMUL.FTZ R9, R9, R8.reuse ;  /* 0x0000000809097220 */ /* 0x080fe20000410000 */
[----:B------:R-:W-:Y:S01]  /*1a0a0*/  MOV R89, 0x40000040 ;  /* 0x4000004000597802 */ /* 0x000fe20000000f00 */
[----:B---3--:R-:W-:Y:S02]  /*1a0b0*/  VIADD R88, R6, 0x480 ;  /* 0x0000048006587836 */ /* 0x008fe40000000000 */
[-CC-:B------:R-:W-:Y:S01]  /*1a0c0*/  FFMA.FTZ R177, R170, R8.reuse, -R93.reuse ;  /* 0x00000008aab17223 */ /* 0x180fe2000001085d */
[-CC-:B------:R-:W-:Y:S01]  /*1a0d0*/  FFMA.FTZ R116, R171, R8.reuse, -R93.reuse ;  /* 0x00000008ab747223 */ /* 0x180fe2000001085d */
[----:B------:R-:W-:Y:S01]  /*1a0e0*/  FFMA.FTZ R179, R174, R8, -R93 ;  /* 0x00000008aeb37223 */ /* 0x000fe2000001085d */
[----:B------:R-:W-:Y:S01]  /*1a0f0*/  MUFU.EX2 R9, R9 ;  /* 0x0000000900097308 */ /* 0x000fe20000000800 */
[----:B------:R-:W-:Y:S01]  /*1a100*/  R2UR UR6, R88 ;  /* 0x00000000580672ca */ /* 0x000fe200000e0000 */
[----:B------:R-:W-:-:S02]  /*1a110*/  VIADD R88, R6, 0x500 ;  /* 0x0000050006587836 */ /* 0x000fc40000000000 */
[-CC-:B------:R-:W-:Y:S01]  /*1a120*/  FFMA.FTZ R181, R162, R8.reuse, -R93.reuse ;  /* 0x00000008a2b57223 */ /* 0x180fe2000001085d */
[-CC-:B------:R-:W-:Y:S01]  /*1a130*/  FFMA.FTZ R125, R163, R8.reuse, -R93.reuse ;  /* 0x00000008a37d7223 */ /* 0x180fe2000001085d */
[-CC-:B------:R-:W-:Y:S01]  /*1a140*/  FFMA.FTZ R6, R131, R8.reuse, -R93.reuse ;  /* 0x0000000883067223 */ /* 0x180fe2000001085d */
[-CC-:B------:R-:W-:Y:S01]  /*1a150*/  FFMA.FTZ R183, R166, R8.reuse, -R93.reuse ;  /* 0x00000008a6b77223 */ /* 0x180fe2000001085d */
[-CC-:B------:R-:W-:Y:S01]  /*1a160*/  FFMA.FTZ R141, R167, R8.reuse, -R93.reuse ;  /* 0x00000008a78d7223 */ /* 0x180fe2000001085d */
[----:B------:R-:W3:Y:S01]  /*1a170*/  MUFU.EX2 R177, R177 ;  /* 0x000000b100b17308 */ /* 0x000ee20000000800 */
[-CC-:B------:R-:W-:Y:S01]  /*1a180*/  FFMA.FTZ R185, R154, R8.reuse, -R93.reuse ;  /* 0x000000089ab97223 */ /* 0x180fe2000001085d */
[-C--:B------:R-:W-:Y:S01]  /*1a190*/  FFMA.FTZ R201, R122, R8.reuse, -R93 ;  /* 0x000000087ac97223 */ /* 0x080fe2000001085d */
[----:B--2---:R-:W-:Y:S01]  /*1a1a0*/  FADD.FTZ R122, R178, R15 ;  /* 0x0000000fb27a7221 */ /* 0x004fe20000010000 */
[-CC-:B------:R-:W-:Y:S01]  /*1a1b0*/  FFMA.FTZ R129, R155, R8.reuse, -R93.reuse ;  /* 0x000000089b817223 */ /* 0x180fe2000001085d */
[-CC-:B------:R-:W-:Y:S01]  /*1a1c0*/  FFMA.FTZ R203, R126, R8.reuse, -R93.reuse ;  /* 0x000000087ecb7223 */ /* 0x180fe2000001085d */
[----:B------:R-:W-:Y:S01]  /*1a1d0*/  HGMMA.64x128x16.F32 R24, R212, gdesc[UR4].tnspB, R24, gsb0 ;  /* 0x41e00004d4187df0 */ /* 0x000fe20008000818 */
[----:B------:R-:W-:Y:S01]  /*1a1e0*/  R2UR UR6, R88 ;  /* 0x00000000580672ca */ /* 0x000fe200000e0000 */
[----:B------:R-:W2:Y:S01]  /*1a1f0*/  MUFU.EX2 R116, R116 ;  /* 0x0000007400747308 */ /* 0x000ea20000000800 */
[----:B------:R-:W-:Y:S01]  /*1a200*/  R2UR UR7, R89 ;  /* 0x00000000590772ca */ /* 0x000fe200000e0000 */
[----:B0-----:R-:W-:Y:S01]  /*1a210*/  FADD.FTZ R15, R11, R122 ;  /* 0x0000007a0b0f7221 */ /* 0x001fe20000010000 */
[-CC-:B------:R-:W-:Y:S01]  /*1a220*/  FFMA.FTZ R187, R158, R8.reuse, -R93.reuse ;  /* 0x000000089ebb7223 */ /* 0x180fe2000001085d */
[-C--:B------:R-:W-:Y:S01]  /*1a230*/  FFMA.FTZ R132, R159, R8.reuse, -R93 ;  /* 0x000000089f847223 */ /* 0x080fe2000001085d */
[----:B------:R-:W-:Y:S01]  /*1a240*/  IADD3 R89, -R230, 0xb, RZ ;  /* 0x0000000be6597810 */ /* 0x000fe20007ffe1ff */
[----:B-1----:R-:W-:Y:S01]  /*1a250*/  FADD.FTZ R122, R180, R15 ;  /* 0x0000000fb47a7221 */ /* 0x002fe20000010000 */
[----:B------:R-:W-:Y:S01]  /*1a260*/  FFMA.FTZ R189, R146, R8, -R93 ;  /* 0x0000000892bd7223 */ /* 0x000fe2000001085d */
[----:B------:R0:W-:Y:S01]  /*1a270*/  MUFU.EX2 R0, R117 ;  /* 0x0000007500007308 */ /* 0x0001e20000000800 */
[----:B---3--:R-:W-:Y:S01]  /*1a280*/  FFMA.FTZ R131, R9, R12, R177 ;  /* 0x0000000c09837223 */ /* 0x008fe200000100b1 */
[----:B------:R-:W-:Y:S01]  /*1a290*/  FADD.FTZ R15, R13, R122 ;  /* 0x0000007a0d0f7221 */ /* 0x000fe20000010000 */
[-CC-:B------:R-:W-:Y:S01]  /*1a2a0*/  FFMA.FTZ R140, R147, R8.reuse, -R93.reuse ;  /* 0x00000008938c7223 */ /* 0x180fe2000001085d */
[-CC-:B------:R-:W-:Y:S01]  /*1a2b0*/  FFMA.FTZ R191, R150, R8.reuse, -R93.reuse ;  /* 0x0000000896bf7223 */ /* 0x180fe2000001085d */
[-CC-:B------:R-:W-:Y:S01]  /*1a2c0*/  FFMA.FTZ R133, R151, R8.reuse, -R93.reuse ;  /* 0x0000000897857223 */ /* 0x180fe2000001085d */
[-CC-:B------:R-:W-:Y:S01]  /*1a2d0*/  FFMA.FTZ R193, R138, R8.reuse, -R93.reuse ;  /* 0x000000088ac17223 */ /* 0x180fe2000001085d */
[-CC-:B------:R-:W-:Y:S01]  /*1a2e0*/  FFMA.FTZ R209, R106, R8.reuse, -R93.reuse ;  /* 0x000000086ad17223 */ /* 0x180fe2000001085d */
[----:B------:R-:W1:Y:S01]  /*1a2f0*/  MUFU.EX2 R179, R179 ;  /* 0x000000b300b37308 */ /* 0x000e620000000800 */
[-C--:B0-----:R-:W-:Y:S01]  /*1a300*/  FFMA.FTZ R117, R175, R8.reuse, -R93 ;  /* 0x00000008af757223 */ /* 0x081fe2000001085d */
[----:B--2---:R-:W-:Y:S01]  /*1a310*/  FADD.FTZ R12, R116, R131 ;  /* 0x00000083740c7221 */ /* 0x004fe20000010000 */
[-CC-:B------:R-:W-:Y:S01]  /*1a320*/  FFMA.FTZ R137, R139, R8.reuse, -R93.reuse ;  /* 0x000000088b897223 */ /* 0x180fe2000001085d */
[-CC-:B------:R-:W-:Y:S01]  /*1a330*/  FFMA.FTZ R195, R142, R8.reuse, -R93.reuse ;  /* 0x000000088ec37223 */ /* 0x180fe2000001085d */
[-CC-:B------:R-:W-:Y:S01]  /*1a340*/  FFMA.FTZ R138, R143, R8.reuse, -R93.reuse ;  /* 0x000000088f8a7223 */ /* 0x180fe2000001085d */
[-CC-:B------:R-:W-:Y:S01]  /*1a350*/  FFMA.FTZ R197, R130, R8.reuse, -R93.reuse ;  /* 0x0000000882c57223 */ /* 0x180fe2000001085d */
[----:B------:R-:W-:Y:S01]  /*1a360*/  FFMA.FTZ R211, R110, R8, -R93 ;  /* 0x000000086ed37223 */ /* 0x000fe2000001085d */
[----:B------:R-:W0:Y:S01]  /*1a370*/  MUFU.EX2 R117, R117 ;  /* 0x0000007500757308 */ /* 0x000e220000000800 */
[----:B------:R-:W-:-:S02]  /*1a380*/  @!P1 IMAD R88, R228, 0x8, R2 ;  /* 0x00000008e4589824 */ /* 0x000fc400078e0202 */
[-CC-:B------:R-:W-:Y:S01]  /*1a390*/  FFMA.FTZ R199, R134, R8.reuse, -R93.reuse ;  /* 0x0000000886c77223 */ /* 0x180fe2000001085d */
[--C-:B------:R-:W-:Y:S01]  /*1a3a0*/  FFMA.FTZ R135, R135, R8, -R93.reuse ;  /* 0x0000000887877223 */ /* 0x100fe2000001085d */
[----:B------:R-:W-:Y:S01]  /*1a3b0*/  F2FP.F16.F32.PACK_AB R178, R11, R178 ;  /* 0x000000b20bb2723e */ /* 0x000fe200000000ff */
[----:B------:R-:W-:Y:S02]  /*1a3c0*/  @!P1 VIADD R88, R88, 0x34840 ;  /* 0x0003484058589836 */ /* 0x000fe40000000000 */
[--C-:B------:R-:W-:Y:S01]  /*1a3d0*/  FFMA.FTZ R205, R114, R8, -R93.reuse ;  /* 0x0000000872cd7223 */ /* 0x100fe2000001085d */
[----:B------:R-:W-:Y:S01]  /*1a3e0*/  F2FP.F16.F32.PACK_AB R180, R13, R180 ;  /* 0x000000b40db4723e */ /* 0x000fe200000000ff */
[----:B------:R-:W2:Y:S01]  /*1a3f0*/  MUFU.EX2 R181, R181 ;  /* 0x000000b500b57308 */ /* 0x000ea20000000800 */
[----:B-1----:R-:W-:Y:S01]  /*1a400*/  FADD.FTZ R12, R179, R12 ;  /* 0x0000000cb30c7221 */ /* 0x002fe20000010000 */
[----:B------:R-:W-:Y:S01]  /*1a410*/  @!P1 PRMT R130, RZ, 0x654, R88 ;  /* 0x00000654ff829816 */ /* 0x000fe20000000058 */
[-CC-:B------:R-:W-:Y:S01]  /*1a420*/  FFMA.FTZ R207, R118, R8.reuse, -R93.reuse ;  /* 0x0000000876cf7223 */ /* 0x180fe2000001085d */
[-CC-:B------:R-:W-:Y:S01]  /*1a430*/  FFMA.FTZ R107, R107, R8.reuse, -R93.reuse ;  /* 0x000000086b6b7223 */ /* 0x180fe2000001085d */
[-CC-:B------:R-:W-:Y:S01]  /*1a440*/  FFMA.FTZ R111, R111, R8.reuse, -R93.reuse ;  /* 0x000000086f6f7223 */ /* 0x180fe2000001085d */
[-CC-:B------:R-:W-:Y:S01]  /*1a450*/  FFMA.FTZ R98, R98, R8.reuse, -R93.reuse ;  /* 0x0000000862627223 */ /* 0x180fe2000001085d */
[-CC-:B------:R-:W-:Y:S01]  /*1a460*/  FFMA.FTZ R99, R99, R8.reuse, -R93.reuse ;  /* 0x0000000863637223 */ /* 0x180fe2000001085d */
[----:B------:R-:W1:Y:S01]  /*1a470*/  MUFU.EX2 R125, R125 ;  /* 0x0000007d007d7308 */ /* 0x000e620000000800 */
[----:B0-----:R-:W-:Y:S01]  /*1a480*/  FADD.FTZ R12, R117, R12 ;  /* 0x0000000c750c7221 */ /* 0x001fe20000010000 */
[-CC-:B------:R-:W-:Y:S01]  /*1a490*/  FFMA.FTZ R102, R102, R8.reuse, -R93.reuse ;  /* 0x0000000866667223 */ /* 0x180fe2000001085d */
[-CC-:B------:R-:W-:Y:S01]  /*1a4a0*/  FFMA.FTZ R103, R103, R8.reuse, -R93.reuse ;  /* 0x0000000867677223 */ /* 0x180fe2000001085d */
[-CC-:B------:R-:W-:Y:S01]  /*1a4b0*/  FFMA.FTZ R90, R90, R8.reuse, -R93.reuse ;  /* 0x000000085a5a7223 */ /* 0x180fe2000001085d */
[-CC-:B------:R-:W-:Y:S01]  /*1a4c0*/  FFMA.FTZ R91, R91, R8.reuse, -R93.reuse ;  /* 0x000000085b5b7223 */ /* 0x180fe2000001085d */
[-CC-:B------:R-:W-:Y:S01]  /*1a4d0*/  FFMA.FTZ R94, R94, R8.reuse, -R93.reuse ;  /* 0x000000085e5e7223 */ /* 0x180fe2000001085d */
[----:B------:R-:W-:Y:S01]  /*1a4e0*/  F2FP.F16.F32.PACK_AB R177, R116, R177 ;  /* 0x000000b174b1723e */ /* 0x000fe200000000ff */
[----:B------:R-:W0:Y:S01]  /*1a4f0*/  MUFU.EX2 R183, R183 ;  /* 0x000000b700b77308 */ /* 0x000e220000000800 */
[----:B--2---:R-:W-:Y:S01]  /*1a500*/  FADD.FTZ R126, R181, R12 ;  /* 0x0000000cb57e7221 */ /* 0x004fe20000010000 */
[----:B------:R-:W-:Y:S01]  /*1a510*/  FFMA.FTZ R12, R127, R8, -R93 ;  /* 0x000000087f0c7223 */ /* 0x000fe2000001085d */
[----:B------:R-:W-:-:S05]  /*1a520*/  F2FP.F16.F32.PACK_AB R179, R117, R179 ;  /* 0x000000b375b3723e */ /* 0x000fca00000000ff */
[----:B------:R-:W2:Y:S01]  /*1a530*/  MUFU.EX2 R141, R141 ;  /* 0x0000008d008d7308 */ /* 0x000ea20000000800 */
[C---:B-1----:R-:W-:Y:S01]  /*1a540*/  FADD.FTZ R126, R125.reuse, R126 ;  /* 0x0000007e7d7e7221 */ /* 0x042fe20000010000 */
[----:B------:R-:W-:-:S06]  /*1a550*/  F2FP.F16.F32.PACK_AB R181, R125, R181 ;  /* 0x000000b57db5723e */ /* 0x000fcc00000000ff */
[----:B------:R-:W1:Y:S01]  /*1a560*/  MUFU.EX2 R185, R185 ;  /* 0x000000b900b97308 */ /* 0x000e620000000800 */
[----:B0-----:R-:W-:-:S07]  /*1a570*/  FADD.FTZ R126, R183, R126 ;  /* 0x0000007eb77e7221 */ /* 0x001fce0000010000 */
[----:B------:R-:W0:Y:S01]  /*1a580*/  MUFU.EX2 R129, R129 ;  /* 0x0000008100817308 */ /* 0x000e220000000800 */
[C---:B--2---:R-:W-:Y:S01]  /*1a590*/  FADD.FTZ R126, R141.reuse, R126 ;  /* 0x0000007e8d7e7221 */ /* 0x044fe20000010000 */
[----:B------:R-:W-:-:S06]  /*1a5a0*/  F2FP.F16.F32.PACK_AB R183, R141, R183 ;  /* 0x000000b78db7723e */ /* 0x000fcc00000000ff */
[----:B------:R-:W2:Y:S01]  /*1a5b0*/  MUFU.EX2 R187, R187 ;  /* 0x000000bb00bb7308 */ /* 0x000ea20000000800 */
[----:B-1----:R-:W-:-:S07]  /*1a5c0*/  FADD.FTZ R126, R185, R126 ;  /* 0x0000007eb97e7221 */ /* 0x002fce0000010000 */
[----:B------:R-:W1:Y:S01]  /*1a5d0*/  MUFU.EX2 R132, R132 ;  /* 0x0000008400847308 */ /* 0x000e620000000800 */
[C---:B0-----:R-:W-:Y:S01]  /*1a5e0*/  FADD.FTZ R126, R129.reuse, R126 ;  /* 0x0000007e817e7221 */ /* 0x041fe20000010000 */
[----:B------:R-:W-:-:S06]  /*1a5f0*/  F2FP.F16.F32.PACK_AB R185, R129, R185 ;  /* 0x000000b981b9723e */ /* 0x000fcc00000000ff */
[----:B------:R-:W0:Y:S08]  /*1a600*/  MUFU.EX2 R189, R189 ;  /* 0x000000bd00bd7308 */ /* 0x000e300000000800 */
[----:B------:R-:W3:Y:S08]  /*1a610*/  MUFU.EX2 R140, R140 ;  /* 0x0000008c008c7308 */ /* 0x000ef00000000800 */
[----:B------:R-:W4:Y:S08]  /*1a620*/  MUFU.EX2 R191, R191 ;  /* 0x000000bf00bf7308 */ /* 0x000f300000000800 */
[----:B------:R-:W4:Y:S08]  /*1a630*/  MUFU.EX2 R133, R133 ;  /* 0x0000008500857308 */ /* 0x000f300000000800 */
[----:B------:R-:W4:Y:S08]  /*1a640*/  MUFU.EX2 R193, R193 ;  /* 0x000000c100c17308 */ /* 0x000f300000000800 */
[----:B------:R-:W4:Y:S01]  /*1a650*/  MUFU.EX2 R137, R137 ;  /* 0x0000008900897308 */ /* 0x000f220000000800 */
[----:B------:R-:W-:-:S02]  /*1a660*/  WARPGROUP.DEPBAR.LE gsb0, 0x0 ;  /* 0x00008000000079c5 */ /* 0x000fc40000010000 */
[----:B------:R-:W-:Y:S01]  /*1a670*/  WARPGROUP.ARRIVE ;  /* 0x00000000000079c5 */ /* 0x000fe20000000000 */
[----:B------:R-:W-:-:S04]  /*1a680*/  F2FP.F16.F32.PACK_AB R212, R97, R96 ;  /* 0x0000006061d4723e */ /* 0x000fc800000000ff */
[----:B------:R-:W4:Y:S01]  /*1a690*/  MUFU.EX2 R195, R195 ;  /* 0x000000c300c37308 */ /* 0x000f220000000800 */
[----:B------:R-:W-:Y:S01]  /*1a6a0*/  F2FP.F16.F32.PACK_AB R214, R101, R100 ;  /* 0x0000006465d6723e */ /* 0x000fe200000000ff */
[----:B------:R-:W-:Y:S06]  /*1a6b0*/  HGMMA.64x128x16.F32 R24, R216, gdesc[UR4].tnspB, R24, gsb0 ;  /* 0x41e00004d8187df0 */ /* 0x000fec0008000818 */
[----:B------:R-:W4:Y:S08]  /*1a6c0*/  MUFU.EX2 R138, R138 ;  /* 0x0000008a008a7308 */ /* 0x000f300000000800 */
[----:B------:R-:W4:Y:S08]  /*1a6d0*/  MUFU.EX2 R197, R197 ;  /* 0x000000c500c57308 */ /* 0x000f300000000800 */
[----:B------:R-:W4:Y:S08]  /*1a6e0*/  MUFU.EX2 R6, R6 ;  /* 0x0000000600067308 */ /* 0x000f300000000800 */
[----:B------:R-:W4:Y:S08]  /*1a6f0*/  MUFU.EX2 R199, R199 ;  /* 0x000000c700c77308 */ /* 0x000f300000000800 */
[----:B------:R-:W4:Y:S08]  /*1a700*/  MUFU.EX2 R88, R135 ;  /* 0x0000008700587308 */ /* 0x000f300000000800 */
[----:B------:R-:W4:Y:S08]  /*1a710*/  MUFU.EX2 R201, R201 ;  /* 0x000000c900c97308 */ /* 0x000f300000000800 */
        /* <DEDUP_REMOVED lines=16> */
[----:B--2---:R-:W-:Y:S01]  /*1a820*/  FADD.FTZ R89, R182, R15 ;  /* 0x0000000fb6597221 */ /* 0x004fe20000010000 */
[-C--:B------:R-:W-:Y:S01]  /*1a830*/  FFMA.FTZ R15, R115, R8.reuse, -R93 ;  /* 0x00000008730f7223 */ /* 0x080fe2000001085d */
[----:B------:R-:W-:Y:S01]  /*1a840*/  F2FP.F16.F32.PACK_AB R218, R0, R113 ;  /* 0x0000007100da723e */ /* 0x000fe200000000ff */
[----:B------:R-:W-:Y:S01]  /*1a850*/  FMUL.FTZ R24, R24, R3 ;  /* 0x0000000318187220 */ /* 0x000fe20000410000 */
[----:B------:R-:W-:Y:S01]  /*1a860*/  FADD.FTZ R115, R160, R89 ;  /* 0x00000059a0737221 */ /* 0x000fe20000010000 */
[----:B------:R-:W-:Y:S01]  /*1a870*/  FFMA.FTZ R89, R119, R8, -R93 ;  /* 0x0000000877597223 */ /* 0x000fe2000001085d */
[----:B------:R-:W-:Y:S01]  /*1a880*/  FADD.FTZ R119, R187, R126 ;  /* 0x0000007ebb777221 */ /* 0x000fe20000010000 */
[----:B-1----:R-:W-:-:S02]  /*1a890*/  @!P1 IMAD R130, R5, 0x8, R2 ;  /* 0x0000000805829824 */ /* 0x002fc400078e0202 */
[----:B------:R-:W-:Y:S01]  /*1a8a0*/  FADD.FTZ R115, R184, R115 ;  /* 0x00000073b8737221 */ /* 0x000fe20000010000 */
[-C--:B------:R-:W-:Y:S01]  /*1a8b0*/  FFMA.FTZ R5, R123, R8.reuse, -R93 ;  /* 0x000000087b057223 */ /* 0x080fe2000001085d */
[----:B------:R-:W-:Y:S01]  /*1a8c0*/  FADD.FTZ R106, R132, R119 ;  /* 0x00000077846a7221 */ /* 0x000fe20000010000 */
[----:B------:R-:W-:Y:S01]  /*1a8d0*/  MUFU.EX2 R15, R15 ;  /* 0x0000000f000f7308 */ /* 0x000fe20000000800 */
[----:B------:R-:W-:Y:S01]  /*1a8e0*/  FADD.FTZ R115, R152, R115 ;  /* 0x0000007398737221 */ /* 0x000fe20000010000 */
[----:B------:R-:W-:Y:S01]  /*1a8f0*/  FFMA.FTZ R93, R95, R8, -R93 ;  /* 0x000000085f5d7223 */ /* 0x000fe2000001085d */
[----:B0-----:R-:W-:Y:S01]  /*1a900*/  FADD.FTZ R119, R189, R106 ;  /* 0x0000006abd777221 */ /* 0x001fe20000010000 */
[----:B------:R-:W-:Y:S01]  /*1a910*/  @!P1 IADD3 R130, R130, 0x34860, RZ ;  /* 0x0003486082829810 */ /* 0x000fe20007ffe0ff */
[----:B------:R-:W-:Y:S01]  /*1a920*/  FADD.FTZ R115, R186, R115 ;  /* 0x00000073ba737221 */ /* 0x000fe20000010000 */
[----:B------:R-:W-:Y:S01]  /*1a930*/  F2FP.F16.F32.PACK_AB R186, R14, R186 ;  /* 0x000000ba0eba723e */ /* 0x000fe200000000ff */
[----:B---3--:R-:W-:Y:S01]  /*1a940*/  FADD.FTZ R106, R140, R119 ;  /* 0x000000778c6a7221 */ /* 0x008fe20000010000 */
[----:B------:R-:W0:Y:S01]  /*1a950*/  MUFU.EX2 R5, R5 ;  /* 0x0000000500057308 */ /* 0x000e220000000800 */
[----:B------:R-:W-:Y:S01]  /*1a960*/  FADD.FTZ R115, R14, R115 ;  /* 0x000000730e737221 */ /* 0x000fe20000010000 */
[----:B------:R-:W-:Y:S01]  /*1a970*/  @!P1 PRMT R130, RZ, 0x654, R130 ;  /* 0x00000654ff829816 */ /* 0x000fe20000000082 */
[----:B----4-:R-:W-:Y:S01]  /*1a980*/  FADD.FTZ R106, R191, R106 ;  /* 0x0000006abf6a7221 */ /* 0x010fe20000010000 */
[-C--:B------:R-:W-:Y:S01]  /*1a990*/  FMUL.FTZ R25, R25, R3.reuse ;  /* 0x0000000319197220 */ /* 0x080fe20000410000 */
[----:B------:R-:W-:Y:S01]  /*1a9a0*/  FADD.FTZ R115, R188, R115 ;  /* 0x00000073bc737221 */ /* 0x000fe20000010000 */
[----:B------:R1:W-:Y:S01]  /*1a9b0*/  @!P1 SYNCS.ARRIVE.TRANS64.RED.A1T0 RZ, [R130+URZ], RZ ;  /* 0x000000ff82ff99a7 */ /* 0x0003e2000810043f */
[----:B------:R-:W-:Y:S01]  /*1a9c0*/  FADD.FTZ R106, R133, R106 ;  /* 0x0000006a856a7221 */ /* 0x000fe20000010000 */
[----:B------:R-:W2:Y:S01]  /*1a9d0*/  MUFU.EX2 R89, R89 ;  /* 0x0000005900597308 */ /* 0x000ea20000000800 */
[----:B------:R-:W-:Y:S01]  /*1a9e0*/  FADD.FTZ R115, R144, R115 ;  /* 0x0000007390737221 */ /* 0x000fe20000010000 */
[-C--:B------:R-:W-:Y:S01]  /*1a9f0*/  FMUL.FTZ R28, R28, R3.reuse ;  /* 0x000000031c1c7220 */ /* 0x080fe20000410000 */
[----:B------:R-:W-:Y:S01]  /*1aa00*/  FADD.FTZ R106, R193, R106 ;  /* 0x0000006ac16a7221 */ /* 0x000fe20000010000 */
[-C--:B------:R-:W-:Y:S01]  /*1aa10*/  FMUL.FTZ R29, R29, R3.reuse ;  /* 0x000000031d1d7220 */ /* 0x080fe20000410000 */
[----:B------:R-:W-:Y:S01]  /*1aa20*/  FADD.FTZ R110, R190, R115 ;  /* 0x00000073be6e7221 */ /* 0x000fe20000010000 */
[-C--:B------:R-:W-:Y:S01]  /*1aa30*/  FMUL.FTZ R32, R32, R3.reuse ;  /* 0x0000000320207220 */ /* 0x080fe20000410000 */
[----:B------:R-:W-:Y:S01]  /*1aa40*/  FADD.FTZ R106, R137, R106 ;  /* 0x0000006a896a7221 */ /* 0x000fe20000010000 */
[----:B------:R-:W3:Y:S01]  /*1aa50*/  MUFU.EX2 R14, R111 ;  /* 0x0000006f000e7308 */ /* 0x000ee20000000800 */
[----:B------:R-:W-:Y:S01]  /*1aa60*/  FADD.FTZ R115, R145, R110 ;  /* 0x0000006e91737221 */ /* 0x000fe20000010000 */
[-C--:B------:R-:W-:Y:S01]  /*1aa70*/  FMUL.FTZ R33, R33, R3.reuse ;  /* 0x0000000321217220 */ /* 0x080fe20000410000 */
[----:B------:R-:W-:Y:S01]  /*1aa80*/  FADD.FTZ R11, R195, R106 ;  /* 0x0000006ac30b7221 */ /* 0x000fe20000010000 */
[-C--:B------:R-:W-:Y:S01]  /*1aa90*/  FMUL.FTZ R36, R36, R3.reuse ;  /* 0x0000000324247220 */ /* 0x080fe20000410000 */
[----:B------:R-:W-:Y:S01]  /*1aaa0*/  FADD.FTZ R115, R192, R115 ;  /* 0x00000073c0737221 */ /* 0x000fe20000010000 */
[----:B------:R-:W-:Y:S01]  /*1aab0*/  F2FP.F16.F32.PACK_AB R192, R20, R192 ;  /* 0x000000c014c0723e */ /* 0x000fe200000000ff */
[----:B------:R-:W-:Y:S01]  /*1aac0*/  FADD.FTZ R106, R138, R11 ;  /* 0x0000000b8a6a7221 */ /* 0x000fe20000010000 */
[----:B------:R-:W4:Y:S01]  /*1aad0*/  MUFU.EX2 R102, R102 ;  /* 0x0000006600667308 */ /* 0x000f220000000800 */
[----:B------:R-:W-:Y:S01]  /*1aae0*/  FADD.FTZ R115, R20, R115 ;  /* 0x0000007314737221 */ /* 0x000fe20000010000 */
[----:B------:R-:W-:Y:S01]  /*1aaf0*/  FMUL.FTZ R37, R37, R3 ;  /* 0x0000000325257220 */ /* 0x000fe20000410000 */
[----:B------:R-:W-:Y:S01]  /*1ab00*/  FADD.FTZ R11, R197, R106 ;  /* 0x0000006ac50b7221 */ /* 0x000fe20000010000 */
[----:B------:R-:W-:Y:S01]  /*1ab10*/  F2FP.F16.F32.PACK_AB R197, R6, R197 ;  /* 0x000000c506c5723e */ /* 0x000fe200000000ff */
[----:B------:R-:W-:Y:S01]  /*1ab20*/  FADD.FTZ R115, R194, R115 ;  /* 0x00000073c2737221 */ /* 0x000fe20000010000 */
[-C--:B------:R-:W-:Y:S01]  /*1ab30*/  FMUL.FTZ R40, R40, R3.reuse ;  /* 0x0000000328287220 */ /* 0x080fe20000410000 */
[----:B------:R-:W-:Y:S01]  /*1ab40*/  FADD.FTZ R106, R6, R11 ;  /* 0x0000000b066a7221 */ /* 0x000fe20000010000 */
[----:B------:R-:W1:Y:S01]  /*1ab50*/  MUFU.EX2 R103, R103 ;  /* 0x0000006700677308 */ /* 0x000e620000000800 */
[----:B------:R-:W-:Y:S01]  /*1ab60*/  FADD.FTZ R115, R136, R115 ;  /* 0x0000007388737221 */ /* 0x000fe20000010000 */
[-C--:B------:R-:W-:Y:S01]  /*1ab70*/  FMUL.FTZ R41, R41, R3.reuse ;  /* 0x0000000329297220 */ /* 0x080fe20000410000 */
[----:B------:R-:W-:Y:S01]  /*1ab80*/  FADD.FTZ R11, R199, R106 ;  /* 0x0000006ac70b7221 */ /* 0x000fe20000010000 */
[-C--:B------:R-:W-:Y:S01]  /*1ab90*/  FMUL.FTZ R44, R44, R3.reuse ;  /* 0x000000032c2c7220 */ /* 0x080fe20000410000 */
[----:B------:R-:W-:Y:S01]  /*1aba0*/  FADD.FTZ R115, R196, R115 ;  /* 0x00000073c4737221 */ /* 0x000fe20000010000 */
[-C--:B------:R-:W-:Y:S01]  /*1abb0*/  FMUL.FTZ R45, R45, R3.reuse ;  /* 0x000000032d2d7220 */ /* 0x080fe20000410000 */
[----:B------:R-:W-:Y:S01]  /*1abc0*/  FADD.FTZ R106, R88, R11 ;  /* 0x0000000b586a7221 */ /* 0x000fe20000010000 */
[----:B------:R-:W1:Y:S01]  /*1abd0*/  MUFU.EX2 R217, R90 ;  /* 0x0000005a00d97308 */ /* 0x000e620000000800 */
[----:B------:R-:W-:Y:S01]  /*1abe0*/  FADD.FTZ R115, R128, R115 ;  /* 0x0000007380737221 */ /* 0x000fe20000010000 */
[----:B------:R-:W-:Y:S01]  /*1abf0*/  FMUL.FTZ R48, R48, R3 ;  /* 0x0000000330307220 */ /* 0x000fe20000410000 */
[----:B------:R-:W-:Y:S01]  /*1ac00*/  FADD.FTZ R106, R201, R106 ;  /* 0x0000006ac96a7221 */ /* 0x000fe20000010000 */
[----:B0-----:R-:W-:Y:S01]  /*1ac10*/  F2FP.F16.F32.PACK_AB R201, R5, R201 ;  /* 0x000000c905c9723e */ /* 0x001fe200000000ff */
[----:B------:R-:W-:Y:S01]  /*1ac20*/  FADD.FTZ R110, R198, R115 ;  /* 0x00000073c66e7221 */ /* 0x000fe20000010000 */
[-C--:B------:R-:W-:Y:S01]  /*1ac30*/  FMUL.FTZ R49, R49, R3.reuse ;  /* 0x0000000331317220 */ /* 0x080fe20000410000 */
[----:B------:R-:W-:Y:S01]  /*1ac40*/  FADD.FTZ R106, R5, R106 ;  /* 0x0000006a056a7221 */ /* 0x000fe20000010000 */
[----:B------:R-:W-:Y:S01]  /*1ac50*/  MUFU.EX2 R91, R91 ;  /* 0x0000005b005b7308 */ /* 0x000fe20000000800 */
[----:B------:R-:W-:Y:S01]  /*1ac60*/  FADD.FTZ R13, R21, R110 ;  /* 0x0000006e150d7221 */ /* 0x000fe20000010000 */
[-C--:B------:R-:W-:Y:S01]  /*1ac70*/  FMUL.FTZ R52, R52, R3.reuse ;  /* 0x0000000334347220 */ /* 0x080fe20000410000 */
[-C--:B------:R-:W-:Y:S01]  /*1ac80*/  FMUL.FTZ R53, R53, R3.reuse ;  /* 0x0000000335357220 */ /* 0x080fe20000410000 */
[----:B------:R-:W-:Y:S01]  /*1ac90*/  FMUL.FTZ R56, R56, R3 ;  /* 0x0000000338387220 */ /* 0x000fe20000410000 */
[----:B------:R-:W-:Y:S01]  /*1aca0*/  FADD.FTZ R110, R200, R13 ;  /* 0x0000000dc86e7221 */ /* 0x000fe20000010000 */
[----:B------:R-:W-:Y:S01]  /*1acb0*/  FADD.FTZ R13, R203, R106 ;  /* 0x0000006acb0d7221 */ /* 0x000fe20000010000 */
[C---:B------:R-:W-:Y:S01]  /*1acc0*/  F2FP.F16.F32.PACK_AB R203, R12.reuse, R203 ;  /* 0x000000cb0ccb723e */ /* 0x040fe200000000ff */
[----:B------:R-:W-:Y:S01]  /*1acd0*/  MUFU.EX2 R219, R94 ;  /* 0x0000005e00db7308 */ /* 0x000fe20000000800 */
[----:B------:R-:W-:Y:S01]  /*1ace0*/  FADD.FTZ R11, R121, R110 ;  /* 0x0000006e790b7221 */ /* 0x000fe20000010000 */
[----:B------:R-:W-:Y:S01]  /*1acf0*/  FADD.FTZ R20, R12, R13 ;  /* 0x0000000d0c147221 */ /* 0x000fe20000010000 */
        /* <DEDUP_REMOVED lines=13> */
[----:B------:R-:W0:Y:S01]  /*1add0*/  MUFU.EX2 R108, R108 ;  /* 0x0000006c006c7308 */ /* 0x000e220000000800 */
[----:B------:R-:W-:Y:S01]  /*1ade0*/  FADD.FTZ R11, R120, R11 ;  /* 0x0000000b780b7221 */ /* 0x000fe20000010000 */
[----:B--2---:R-:W-:Y:S01]  /*1adf0*/  FADD.FTZ R20, R89, R20 ;  /* 0x0000001459147221 */ /* 0x004fe20000010000 */
[-C--:B------:R-:W-:Y:S01]  /*1ae00*/  FMUL.FTZ R68, R68, R3.reuse ;  /* 0x0000000344447220 */ /* 0x080fe20000410000 */
[----:B------:R-:W-:Y:S01]  /*1ae10*/  FMUL.FTZ R69, R69, R3 ;  /* 0x0000000345457220 */ /* 0x000fe20000410000 */
[----:B------:R-:W-:Y:S01]  /*1ae20*/  FADD.FTZ R11, R206, R11 ;  /* 0x0000000bce0b7221 */ /* 0x000fe20000010000 */
[----:B------:R-:W-:Y:S01]  /*1ae30*/  FADD.FTZ R13, R209, R20 ;  /* 0x00000014d10d7221 */ /* 0x000fe20000010000 */
[----:B------:R-:W-:Y:S01]  /*1ae40*/  F2FP.F16.F32.PACK_AB R209, R4, R209 ;  /* 0x000000d104d1723e */ /* 0x000fe200000000ff */
[----:B------:R-:W2:Y:S01]  /*1ae50*/  MUFU.EX2 R109, R109 ;  /* 0x0000006d006d7308 */ /* 0x000ea20000000800 */
        /* <DEDUP_REMOVED lines=15> */
[----:B------:R-:W-:Y:S01]  /*1af50*/  FMUL.FTZ R85, R85, R3 ;  /* 0x0000000355557220 */ /* 0x000fe20000410000 */
[----:B------:R-:W-:Y:S01]  /*1af60*/  FADD.FTZ R11, R105, R20 ;  /* 0x00000014690b7221 */ /* 0x000fe20000010000 */
[----:B------:R-:W-:Y:S01]  /*1af70*/  F2FP.F16.F32.PACK_AB R182, R160, R182 ;  /* 0x000000b6a0b6723e */ /* 0x000fe200000000ff */
[----:B------:R-:W-:Y:S01]  /*1af80*/  FMUL.FTZ R26, R26, R9 ;  /* 0x000000091a1a7220 */ /* 0x000fe20000410000 */
[----:B------:R-:W-:Y:S01]  /*1af90*/  F2FP.F16.F32.PACK_AB R184, R152, R184 ;  /* 0x000000b898b8723e */ /* 0x000fe200000000ff */
[----:B------:R-:W-:Y:S01]  /*1afa0*/  FADD.FTZ R6, R96, R11 ;  /* 0x0000000b60067221 */ /* 0x000fe20000010000 */
[----:B------:R-:W-:Y:S01]  /*1afb0*/  FADD.FTZ R11, R99, R12 ;  /* 0x0000000c630b7221 */ /* 0x000fe20000010000 */
[----:B------:R-:W-:Y:S01]  /*1afc0*/  F2FP.F16.F32.PACK_AB R187, R132, R187 ;  /* 0x000000bb84bb723e */ /* 0x000fe200000000ff */
[-C--:B------:R-:W-:Y:S01]  /*1afd0*/  FMUL.FTZ R27, R27, R9.reuse ;  /* 0x000000091b1b7220 */ /* 0x080fe20000410000 */
[----:B------:R-:W-:Y:S01]  /*1afe0*/  FADD.FTZ R5, R97, R6 ;  /* 0x0000000661057221 */ /* 0x000fe20000010000 */
[----:B----4-:R-:W-:Y:S01]  /*1aff0*/  FADD.FTZ R4, R102, R11 ;  /* 0x0000000b66047221 */ /* 0x010fe20000010000 */
[----:B------:R-:W-:Y:S01]  /*1b000*/  F2FP.F16.F32.PACK_AB R188, R144, R188 ;  /* 0x000000bc90bc723e */ /* 0x000fe200000000ff */
[----:B------:R-:W-:Y:S01]  /*1b010*/  FMUL.FTZ R30, R30, R9 ;  /* 0x000000091e1e7220 */ /* 0x000fe20000410000 */
[----:B------:R-:W-:Y:S01]  /*1b020*/  FADD.FTZ R6, R100, R5 ;  /* 0x0000000564067221 */ /* 0x000fe20000010000 */
[----:B-1----:R-:W-:Y:S01]  /*1b030*/  FADD.FTZ R4, R103, R4 ;  /* 0x0000000467047221 */ /* 0x002fe20000010000 */
[----:B------:R-:W-:Y:S01]  /*1b040*/  F2FP.F16.F32.PACK_AB R189, R140, R189 ;  /* 0x000000bd8cbd723e */ /* 0x000fe200000000ff */
[-C--:B------:R-:W-:Y:S01]  /*1b050*/  FMUL.FTZ R31, R31, R9.reuse ;  /* 0x000000091f1f7220 */ /* 0x080fe20000410000 */
[----:B------:R-:W-:Y:S01]  /*1b060*/  FADD.FTZ R5, R101, R6 ;  /* 0x0000000665057221 */ /* 0x000fe20000010000 */
[----:B------:R-:W-:Y:S01]  /*1b070*/  FADD.FTZ R4, R217, R4 ;  /* 0x00000004d9047221 */ /* 0x000fe20000010000 */
[----:B------:R-:W-:Y:S01]  /*1b080*/  F2FP.F16.F32.PACK_AB R190, R145, R190 ;  /* 0x000000be91be723e */ /* 0x000fe200000000ff */
[----:B------:R-:W-:Y:S01]  /*1b090*/  FMUL.FTZ R34, R34, R9 ;  /* 0x0000000922227220 */ /* 0x000fe20000410000 */
[----:B0-----:R-:W-:Y:S01]  /*1b0a0*/  FADD.FTZ R6, R108, R5 ;  /* 0x000000056c067221 */ /* 0x001fe20000010000 */
[----:B------:R-:W-:Y:S01]  /*1b0b0*/  FADD.FTZ R4, R91, R4 ;  /* 0x000000045b047221 */ /* 0x000fe20000010000 */
[----:B------:R-:W-:Y:S01]  /*1b0c0*/  F2FP.F16.F32.PACK_AB R191, R133, R191 ;  /* 0x000000bf85bf723e */ /* 0x000fe200000000ff */
[----:B------:R-:W-:Y:S01]  /*1b0d0*/  FMUL.FTZ R35, R35, R9 ;  /* 0x0000000923237220 */ /* 0x000fe20000410000 */
[----:B--2---:R-:W-:Y:S01]  /*1b0e0*/  FADD.FTZ R6, R109, R6 ;  /* 0x000000066d067221 */ /* 0x004fe20000010000 */
[----:B------:R-:W-:Y:S01]  /*1b0f0*/  FADD.FTZ R4, R219, R4 ;  /* 0x00000004db047221 */ /* 0x000fe20000010000 */
[----:B------:R-:W-:Y:S01]  /*1b100*/  F2FP.F16.F32.PACK_AB R193, R137, R193 ;  /* 0x000000c189c1723e */ /* 0x000fe200000000ff */
[----:B------:R-:W-:Y:S01]  /*1b110*/  FMUL.FTZ R38, R38, R9 ;  /* 0x0000000926267220 */ /* 0x000fe20000410000 */
[----:B------:R-:W-:Y:S01]  /*1b120*/  FADD.FTZ R15, R113, R6 ;  /* 0x00000006710f7221 */ /* 0x000fe20000010000 */
[----:B------:R-:W-:Y:S01]  /*1b130*/  FADD.FTZ R12, R93, R4 ;  /* 0x000000045d0c7221 */ /* 0x000fe20000010000 */
[----:B------:R-:W-:Y:S01]  /*1b140*/  F2FP.F16.F32.PACK_AB R194, R136, R194 ;  /* 0x000000c288c2723e */ /* 0x000fe200000000ff */
[----:B------:R0:W5:Y:S01]  /*1b150*/  LDL R4, [R1+0x4] ;  /* 0x0000040001047983 */ /* 0x0001620000100800 */
[----:B------:R-:W-:Y:S01]  /*1b160*/  FADD.FTZ R15, R0, R15 ;  /* 0x0000000f000f7221 */ /* 0x000fe20000010000 */
[----:B------:R-:W-:Y:S01]  /*1b170*/  F2FP.F16.F32.PACK_AB R195, R138, R195 ;  /* 0x000000c38ac3723e */ /* 0x000fe200000000ff */
[-C--:B------:R-:W-:Y:S01]  /*1b180*/  FMUL.FTZ R39, R39, R9.reuse ;  /* 0x0000000927277220 */ /* 0x080fe20000410000 */
[----:B------:R-:W-:Y:S01]  /*1b190*/  F2FP.F16.F32.PACK_AB R196, R128, R196 ;  /* 0x000000c480c4723e */ /* 0x000fe200000000ff */
[-C--:B------:R-:W-:Y:S01]  /*1b1a0*/  FMUL.FTZ R42, R42, R9.reuse ;  /* 0x000000092a2a7220 */ /* 0x080fe20000410000 */
[----:B------:R-:W-:Y:S01]  /*1b1b0*/  F2FP.F16.F32.PACK_AB R198, R21, R198 ;  /* 0x000000c615c6723e */ /* 0x000fe200000000ff */
[----:B------:R-:W-:Y:S01]  /*1b1c0*/  FMUL.FTZ R43, R43, R9 ;  /* 0x000000092b2b7220 */ /* 0x000fe20000410000 */
[----:B------:R-:W-:Y:S01]  /*1b1d0*/  F2FP.F16.F32.PACK_AB R199, R88, R199 ;  /* 0x000000c758c7723e */ /* 0x000fe200000000ff */
[-C--:B------:R-:W-:Y:S01]  /*1b1e0*/  FMUL.FTZ R46, R46, R9.reuse ;  /* 0x000000092e2e7220 */ /* 0x080fe20000410000 */
[----:B------:R-:W-:Y:S01]  /*1b1f0*/  F2FP.F16.F32.PACK_AB R200, R121, R200 ;  /* 0x000000c879c8723e */ /* 0x000fe200000000ff */
[-C--:B------:R-:W-:Y:S01]  /*1b200*/  FMUL.FTZ R47, R47, R9.reuse ;  /* 0x000000092f2f7220 */ /* 0x080fe20000410000 */
        /* <DEDUP_REMOVED lines=32> */
[----:B------:R-:W-:Y:S01]  /*1b410*/  IMAD.MOV.U32 R5, RZ, RZ, R228 ;  /* 0x000000ffff057224 */ /* 0x000fe200078e00e4 */
[----:B------:R-:W-:Y:S01]  /*1b420*/  MOV R3, R7 ;  /* 0x0000000700037202 */ /* 0x000fe20000000f00 */
[----:B------:R-:W-:Y:S01]  /*1b430*/  IMAD.MOV.U32 R0, RZ, RZ, R92 ;  /* 0x000000ffff007224 */ /* 0x000fe200078e005c */
[----:B0-----:R-:W-:Y:S06]  /*1b440*/  @P2 BRA `(.L_x_639) ;  /* 0xffffffa400442947 */ /* 0x001fec000383ffff */
.L_x_629:
[----:B------:R-:W-:Y:S05]  /*1b450*/  WARPSYNC.ALL ;  /* 0x0000000000007948 */ /* 0x000fea0003800000 */
[----:B------:R-:W-:Y:S06]  /*1b460*/  BAR.ARV 0x8, 0x120 ;  /* 0x0204800000007b1d */ /* 0x000fec0000002000 */
[----:B------:R-:W-:Y:S05]  /*1b470*/  @!P0 BRA `(.L_x_640) ;  /* 0x0000000000048947 */ /* 0x000fea0003800000 */
[----:B------:R-:W-:Y:S01]  /*1b480*/  BPT.TRAP 0x1 ;  /* 0x000000040000795c */ /* 0x000fe20000300000 */
.L_x_640:
[----:B------:R-:W2:Y:S01]  /*1b490*/  LDL R0, [R1+0x4] ;  /* 0x0000040001007983 */ /* 0x000ea20000100800 */
[----:B------:R-:W-:Y:S01]  /*1b4a0*/  IMAD R9, R228, 0x8, R2 ;  /* 0x00000008e4097824 */ /* 0x000fe200078e0202 */
[----:B--2---:R-:W-:-:S04]  /*1b4b0*/  SHF.L.U32 R0, R0, 0x1f, RZ ;  /* 0x0000001f00007819 */ /* 0x004fc800000006ff */
[----:B------:R0:W1:Y:S01]  /*1b4c0*/  SYNCS.PHASECHK.TRANS64.TRYWAIT P2, [R9+URZ+0x34850], R0 ;  /* 0x03485000090075a7 */ /* 0x000062000804017f */
[----:B------:R-:W-:Y:S05]  /*1b4d0*/  @!P0 BRA `(.L_x_641) ;  /* 0x0000000000048947 */ /* 0x000fea0003800000 */
[----:B------:R-:W-:Y:S01]  /*1b4e0*/  BPT.TRAP 0x1 ;  /* 0x000000040000795c */ /* 0x000fe20000300000 */
.L_x_641:
[----:B------:R-:W-:-:S05]  /*1b4f0*/  VIADD R2, R2, 0x400 ;  /* 0x0000040002027836 */ /* 0x000fca0000000000 */
[----:B------:R-:W-:-:S04]  /*1b500*/  SHF.R.U32.HI R2, RZ, 0x4, R2 ;  /* 0x00000004ff027819 */ /* 0x000fc80000011602 */
[----:B------:R-:W-:-:S04]  /*1b510*/  LOP3.LUT R2, R2, 0x3fff, RZ, 0xc0, !PT ;  /* 0x00003fff02027812 */ /* 0x000fc800078ec0ff */
[----:B------:R-:W-:Y:S01]  /*1b520*/  LOP3.LUT R3, R2, 0x5800000, RZ, 0xfc, !PT ;  /* 0x0580000002037812 */ /* 0x000fe200078efcff */
[----:B-1----:R-:W-:Y:S06]  /*1b530*/  @P2 BRA `(.L_x_642) ;  /* 0x0000000000082947 */ /* 0x002fec0003800000 */
[----:B------:R-:W1:Y:S02]  /*1b540*/  SYNCS.PHASECHK.TRANS64.TRYWAIT P0, [R9+URZ+0x34850], R0 ;  /* 0x03485000090075a7 */ /* 0x000e64000800017f */
[----:B-1----:R-:W-:Y:S05]  /*1b550*/  @!P0 BRA `(.L_x_643) ;  /* 0x0000008c00648947 */ /* 0x002fea0003800000 */
.L_x_642:
[----:B------:R-:W-:Y:S01]  /*1b560*/  IMAD R2, R228, 0xb00, R3 ;  /* 0x00000b00e4027824 */ /* 0x000fe200078e0203 */
[----:B------:R-:W2:Y:S01]  /*1b570*/  LDL.LU R10, [R1+0x4] ;  /* 0x00000400010a7983 */ /* 0x000ea20000300800 */
[----:B------:R-:W-:Y:S01]  /*1b580*/  IMAD.MOV.U32 R3, RZ, RZ, 0x40000040 ;  /* 0x40000040ff037424 */ /* 0x000fe200078e00ff */
[----:B------:R-:W-:Y:S05]  /*1b590*/  WARPSYNC.ALL ;  /* 0x0000000000007948 */ /* 0x000fea0003800000 */
[C---:B------:R-:W-:Y:S01]  /*1b5a0*/  R2UR UR6, R2.reuse ;  /* 0x00000000020672ca */ /* 0x040fe200000e0000 */
[----:B------:R-:W-:Y:S01]  /*1b5b0*/  WARPGROUP.ARRIVE ;  /* 0x00000000000079c5 */ /* 0x000fe20000000000 */
[----:B------:R-:W-:Y:S01]  /*1b5c0*/  R2UR UR7, R3 ;  /* 0x00000000030772ca */ /* 0x000fe200000e0000 */
[----:B------:R-:W-:Y:S01]  /*1b5d0*/  IMAD.MOV.U32 R5, RZ, RZ, 0x40000040 ;  /* 0x40000040ff057424 */ /* 0x000fe200078e00ff */
[----:B-----5:R-:W-:Y:S01]  /*1b5e0*/  IADD3 R4, R2, 0x80, RZ ;  /* 0x0000008002047810 */ /* 0x020fe20007ffe0ff */
[----:B------:R-:W-:Y:S01]  /*1b5f0*/  IMAD.MOV.U32 R3, RZ, RZ, 0x40000040 ;  /* 0x40000040ff037424 */ /* 0x000fe200078e00ff */
[----:B01----:R-:W0:Y:S01]  /*1b600*/  SHFL.BFLY PT, R0, R15, 0x2, 0x1f ;  /* 0x0c401f000f007f89 */ /* 0x003e2200000e0000 */
[----:B------:R-:W-:-:S04]  /*1b610*/  IADD3 R228, R228, 0x1, RZ ;  /* 0x00000001e4e47810 */ /* 0x000fc80007ffe0ff */
[----:B------:R-:W-:-:S04]  /*1b620*/  ISETP.NE.AND P0, PT, R228, 0x2, PT ;  /* 0x00000002e400780c */ /* 0x000fc80003f05270 */
[----:B------:R-:W-:Y:S01]  /*1b630*/  HGMMA.64x128x16.F32 R24, R176, gdesc[UR4].tnspB, R24, gsb0 ;  /* 0x41e00004b0187df0 */ /* 0x000fe20008000818 */
[----:B------:R-:W-:Y:S01]  /*1b640*/  R2UR UR6, R4 ;  /* 0x00000000040672ca */ /* 0x000fe200000e0000 */
[----:B------:R-:W-:Y:S01]  /*1b650*/  VIADD R4, R2, 0x100 ;  /* 0x0000010002047836 */ /* 0x000fe20000000000 */
[----:B------:R-:W-:Y:S01]  /*1b660*/  R2UR UR7, R5 ;  /* 0x00000000050772ca */ /* 0x000fe200000e0000 */
[----:B------:R-:W-:Y:S02]  /*1b670*/  IMAD.MOV.U32 R5, RZ, RZ, 0x40000040 ;  /* 0x40000040ff057424 */ /* 0x000fe400078e00ff */
[----:B0-----:R-:W-:Y:S01]  /*1b680*/  FADD.FTZ R0, R0, R15 ;  /* 0x0000000f00007221 */ /* 0x001fe20000010000 */
[----:B------:R-:W-:Y:S02]  /*1b690*/  WARPGROUP.DEPBAR.LE gsb0, 0x0 ;  /* 0x00008000000079c5 */ /* 0x000fe40000010000 */
[----:B------:R-:W-:-:S07]  /*1b6a0*/  WARPGROUP.ARRIVE ;  /* 0x00000000000079c5 */ /* 0x000fce0000000000 */
        /* <DEDUP_REMOVED lines=46> */
[C---:B------:R-:W-:Y:S01]  /*1b990*/  IADD3 R4, R2.reuse, 0x480, RZ ;  /* 0x0000048002047810 */ /* 0x040fe20007ffe0ff */
[----:B------:R-:W-:Y:S01]  /*1b9a0*/  VIADD R2, R2, 0x500 ;  /* 0x0000050002027836 */ /* 0x000fe20000000000 */
[----:B------:R-:W-:Y:S02]  /*1b9b0*/  WARPGROUP.DEPBAR.LE gsb0, 0x0 ;  /* 0x00008000000079c5 */ /* 0x000fe40000010000 */
[----:B------:R-:W-:-:S07]  /*1b9c0*/  WARPGROUP.ARRIVE ;  /* 0x00000000000079c5 */ /* 0x000fce0000000000 */
[----:B------:R-:W-:Y:S01]  /*1b9d0*/  HGMMA.64x128x16.F32 R24, R208, gdesc[UR4].tnspB, R24, gsb0 ;  /* 0x41e00004d0187df0 */ /* 0x000fe20008000818 */
[----:B------:R-:W-:Y:S01]  /*1b9e0*/  R2UR UR6, R4 ;  /* 0x00000000040672ca */ /* 0x000fe200000e0000 */
[----:B------:R-:W-:Y:S01]  /*1b9f0*/  IMAD.MOV.U32 R4, RZ, RZ, RZ ;  /* 0x000000ffff047224 */ /* 0x000fe200078e00ff */
[----:B------:R-:W-:Y:S01]  /*1ba00*/  R2UR UR7, R5 ;  /* 0x00000000050772ca */ /* 0x000fe200000e0000 */
[----:B------:R-:W-:Y:S02]  /*1ba10*/  WARPGROUP.DEPBAR.LE gsb0, 0x0 ;  /* 0x00008000000079c5 */ /* 0x000fe40000010000 */
[----:B------:R-:W-:-:S10]  /*1ba20*/  WARPGROUP.ARRIVE ;  /* 0x00000000000079c5 */ /* 0x000fd40000000000 */
[----:B------:R-:W-:Y:S01]  /*1ba30*/  HGMMA.64x128x16.F32 R24, R212, gdesc[UR4].tnspB, R24, gsb0 ;  /* 0x41e00004d4187df0 */ /* 0x000fe20008000818 */
[----:B------:R-:W-:Y:S02]  /*1ba40*/  R2UR UR7, R3 ;  /* 0x00000000030772ca */ /* 0x000fe400000e0000 */
[----:B------:R-:W0:Y:S01]  /*1ba50*/  SHFL.BFLY PT, R3, R12, 0x2, 0x1f ;  /* 0x0c401f000c037f89 */ /* 0x000e2200000e0000 */
[----:B------:R-:W-:Y:S01]  /*1ba60*/  R2UR UR6, R2 ;  /* 0x00000000020672ca */ /* 0x000fe200000e0000 */
[----:B0-----:R-:W-:Y:S02]  /*1ba70*/  FADD.FTZ R2, R3, R12 ;  /* 0x0000000c03027221 */ /* 0x001fe40000010000 */
[----:B------:R-:W3:Y:S04]  /*1ba80*/  LDL.LU R12, [R1+0x84] ;  /* 0x00008400010c7983 */ /* 0x000ee80000300800 */
[----:B------:R-:W0:Y:S04]  /*1ba90*/  SHFL.BFLY PT, R5, R2, 0x1, 0x1f ;  /* 0x0c201f0002057f89 */ /* 0x000e2800000e0000 */
[----:B------:R-:W1:Y:S01]  /*1baa0*/  SHFL.BFLY PT, R3, R0, 0x1, 0x1f ;  /* 0x0c201f0000037f89 */ /* 0x000e6200000e0000 */
[----:B0-----:R-:W-:Y:S01]  /*1bab0*/  FADD.FTZ R14, R2, R5 ;  /* 0x00000005020e7221 */ /* 0x001fe20000010000 */
[----:B-1----:R-:W-:-:S04]  /*1bac0*/  FADD.FTZ R13, R0, R3 ;  /* 0x00000003000d7221 */ /* 0x002fc80000010000 */
[----:B------:R-:W-:Y:S02]  /*1bad0*/  FSETP.NE.FTZ.AND P3, PT, R14, RZ, PT ;  /* 0x000000ff0e00720b */ /* 0x000fe40003f75000 */
[----:B------:R-:W-:Y:S02]  /*1bae0*/  SEL R0, RZ, 0x1, P0 ;  /* 0x00000001ff007807 */ /* 0x000fe40000000000 */
[----:B------:R-:W-:Y:S02]  /*1baf0*/  FSETP.NE.FTZ.AND P2, PT, R13, RZ, PT ;  /* 0x000000ff0d00720b */ /* 0x000fe40003f55000 */
[----:B--2---:R-:W-:Y:S01]  /*1bb00*/  LOP3.LUT R10, R10, R0, RZ, 0x3c, !PT ;  /* 0x000000000a0a7212 */ /* 0x004fe200078e3cff */
[----:B------:R-:W-:Y:S02]  /*1bb10*/  WARPGROUP.DEPBAR.LE gsb0, 0x0 ;  /* 0x00008000000079c5 */ /* 0x000fe40000010000 */
[----:B------:R-:W-:-:S04]  /*1bb20*/  WARPGROUP.ARRIVE ;  /* 0x00000000000079c5 */ /* 0x000fc80000000000 */
[----:B------:R-:W0:Y:S02]  /*1bb30*/  @P3 MUFU.LG2 R6, R14 ;  /* 0x0000000e00063308 */ /* 0x000e240000000c00 */
[----:B------:R-:W-:Y:S01]  /*1bb40*/  HGMMA.64x128x16.F32 R24, R216, gdesc[UR4].tnspB, R24, gsb0 ;  /* 0x41e00004d8187df0 */ /* 0x000fe20008000818 */
[----:B------:R1:W-:Y:S05]  /*1bb50*/  STL [R1+0x4], R10 ;  /* 0x0000040a01007387 */ /* 0x0003ea0000100800 */
[----:B------:R-:W2:Y:S01]  /*1bb60*/  @P2 MUFU.LG2 R5, R13 ;  /* 0x0000000d00052308 */ /* 0x000ea20000000c00 */
[----:B-1----:R-:W-:Y:S01]  /*1bb70*/  @!P1 VIADD R10, R9, 0x34860 ;  /* 0x00034860090a9836 */ /* 0x002fe20000000000 */
[----:B------:R-:W-:-:S06]  /*1bb80*/  MOV R9, RZ ;  /* 0x000000ff00097202 */ /* 0x000fcc0000000f00 */
[----:B------:R-:W1:Y:S08]  /*1bb90*/  @P2 MUFU.RCP R4, R13 ;  /* 0x0000000d00042308 */ /* 0x000e700000001000 */
[----:B------:R-:W4:Y:S01]  /*1bba0*/  @P3 MUFU.RCP R9, R14 ;  /* 0x0000000e00093308 */ /* 0x000f220000001000 */
[C---:B------:R-:W-:Y:S01]  /*1bbb0*/  @P2 FMUL.FTZ R2, R8.reuse, 0.69314718246459960938 ;  /* 0x3f31721808022820 */ /* 0x040fe20000410000 */
[----:B------:R-:W-:Y:S01]  /*1bbc0*/  @P3 FMUL.FTZ R8, R8, 0.69314718246459960938 ;  /* 0x3f31721808083820 */ /* 0x000fe20000410000 */
[----:B0-----:R-:W-:Y:S01]  /*1bbd0*/  @P3 FMUL.FTZ R11, R6, 0.69314718246459960938 ;  /* 0x3f317218060b3820 */ /* 0x001fe20000410000 */
[----:B--2---:R-:W-:Y:S01]  /*1bbe0*/  @P2 FMUL.FTZ R5, R5, 0.69314718246459960938 ;  /* 0x3f31721805052820 */ /* 0x004fe20000410000 */
[----:B------:R-:W-:Y:S01]  /*1bbf0*/  @!P1 PRMT R10, RZ, 0x654, R10 ;  /* 0x00000654ff0a9816 */ /* 0x000fe2000000000a */
[----:B------:R-:W-:-:S02]  /*1bc00*/  IMAD.MOV.U32 R0, RZ, RZ, -0x800000 ;  /* 0xff800000ff007424 */ /* 0x000fc400078e00ff */
[----:B------:R-:W-:Y:S01]  /*1bc10*/  @P3 FFMA.FTZ R0, R8, R92, R11 ;  /* 0x0000005c08003223 */ /* 0x000fe2000001000b */
[----:B------:R-:W-:Y:S02]  /*1bc20*/  IMAD.MOV.U32 R3, RZ, RZ, -0x800000 ;  /* 0xff800000ff037424 */ /* 0x000fe400078e00ff */
[----:B------:R-:W-:Y:S01]  /*1bc30*/  @P2 FFMA.FTZ R3, R2, R7, R5 ;  /* 0x0000000702032223 */ /* 0x000fe20000010005 */
[----:B------:R-:W-:Y:S01]  /*1bc40*/  SEL R228, R228, RZ, P0 ;  /* 0x000000ffe4e47207 */ /* 0x000fe20000000000 */
[----:B------:R-:W-:Y:S02]  /*1bc50*/  WARPGROUP.DEPBAR.LE gsb0, 0x0 ;  /* 0x00008000000079c5 */ /* 0x000fe40000010000 */
        /* <DEDUP_REMOVED lines=13> */
[----:B---3--:R-:W-:-:S02]  /*1bd30*/  VIADD R12, R12, 0x1 ;  /* 0x000000010c0c7836 */ /* 0x008fc40000000000 */
[-C--:B------:R-:W-:Y:S01]  /*1bd40*/  FMUL.FTZ R92, R40, R4.reuse ;  /* 0x00000004285c7220 */ /* 0x080fe20000410000 */
[----:B------:R0:W-:Y:S02]  /*1bd50*/  @!P1 SYNCS.ARRIVE.TRANS64.RED.A1T0 RZ, [R10+URZ], RZ ;  /* 0x000000ff0aff99a7 */ /* 0x0001e4000810043f */
[----:B------:R0:W-:Y:S01]  /*1bd60*/  STL [R1+0x84], R12 ;  /* 0x0000840c01007387 */ /* 0x0001e20000100800 */
        /* <DEDUP_REMOVED lines=14> */
[-C--:B----4-:R-:W-:Y:S01]  /*1be50*/  FMUL.FTZ R104, R30, R9.reuse ;  /* 0x000000091e687220 */ /* 0x090fe20000410000 */
        /* <DEDUP_REMOVED lines=17> */
[----:B------:R-:W-:Y:S01]  /*1bf70*/  PLOP3.LUT P1, PT, PT, PT, PT, 0x8, 0x0 ;  /* 0x000000000000781c */ /* 0x000fe20003f2e170 */
        /* <DEDUP_REMOVED lines=17> */
[----:B0-----:R-:W-:-:S07]  /*1c090*/  FMUL.FTZ R87, R87, R9 ;  /* 0x0000000957577220 */ /* 0x001fce0000410000 */
.L_x_579:
[----:B------:R-:W2:Y:S01]  /*1c0a0*/  LDL R86, [R1+0x7c] ;  /* 0x00007c0001567983 */ /* 0x000ea20000100800 */
[----:B------:R-:W-:Y:S05]  /*1c0b0*/  WARPSYNC.ALL ;  /* 0x0000000000007948 */ /* 0x000fea0003800000 */
[----:B------:R-:W0:Y:S01]  /*1c0c0*/  S2UR UR5, SR_CgaCtaId ;  /* 0x00000000000579c3 */ /* 0x000e220000008800 */
[----:B------:R-:W-:Y:S01]  /*1c0d0*/  UMOV UR4, 0x400 ;  /* 0x0000040000047882 */ /* 0x000fe20000000000 */
[----:B------:R-:W-:Y:S01]  /*1c0e0*/  BSSY B0, `(.L_x_644) ;  /* 0x0000201000007945 */ /* 0x000fe20003800000 */
[----:B0-----:R-:W-:-:S06]  /*1c0f0*/  ULEA UR4, UR5, UR4, 0x18 ;  /* 0x0000000405047291 */ /* 0x001fcc000f8ec03f */
[----:B------:R-:W-:Y:S01]  /*1c100*/  IMAD.U32 R2, RZ, RZ, UR4 ;  /* 0x00000004ff027e24 */ /* 0x000fe2000f8e00ff */
[----:B------:R-:W-:Y:S06]  /*1c110*/  BAR.SYNC.DEFER_BLOCKING 0x5, 0x120 ;  /* 0x0144800000007b1d */ /* 0x000fec0000010000 */
[----:B------:R0:W1:Y:S02]  /*1c120*/  LDS.128 R156, [R2+0x348d0] ;  /* 0x0348d000029c7984 */ /* 0x0000640000000c00 */
[----:B------:R-:W-:Y:S06]  /*1c130*/  BAR.ARV 0x4, 0x120 ;  /* 0x0104800000007b1d */ /* 0x000fec0000002000 */
[----:B--2---:R-:W-:-:S02]  /*1c140*/  SHF.R.S32.HI R38, RZ, 0x1f, R86 ;  /* 0x0000001fff267819 */ /* 0x004fc40000011456 */
[C---:B------:R-:W-:Y:S02]  /*1c150*/  SHF.L.U32 R74, R86.reuse, 0x2, RZ ;  /* 0x00000002564a7819 */ /* 0x040fe400000006ff */
[----:B------:R-:W-:Y:S01]  /*1c160*/  SHF.L.U64.HI R78, R86, 0x2, R38 ;  /* 0x00000002564e7819 */ /* 0x000fe20000010226 */
[----:B01----:R-:W-:Y:S06]  /*1c170*/  @P1 BRA `(.L_x_645) ;  /* 0x0000001400541947 */ /* 0x003fec0003800000 */
[----:B------:R-:W0:Y:S01]  /*1c180*/  S2R R107, SR_TID.X ;  /* 0x00000000006b7919 */ /* 0x000e220000002100 */
[----:B------:R-:W-:Y:S05]  /*1c190*/  WARPSYNC.ALL ;  /* 0x0000000000007948 */ /* 0x000fea0003800000 */
[----:B------:R-:W1:Y:S01]  /*1c1a0*/  S2R R5, SR_SWINHI ;  /* 0x0000000000057919 */ /* 0x000e620000002f00 */
[----:B------:R-:W-:Y:S01]  /*1c1b0*/  ULDC.64 UR4, c[0x0][0xbd8] ;  /* 0x0002f60000047ab9 */ /* 0x000fe20000000a00 */
[----:B------:R-:W-:Y:S01]  /*1c1c0*/  F2FP.F16.F32.PACK_AB R31, R31, R54 ;  /* 0x000000361f1f723e */ /* 0x000fe200000000ff */
[----:B------:R-:W-:Y:S01]  /*1c1d0*/  ULDC.64 UR6, c[0x0][0x208] ;  /* 0x0000820000067ab9 */ /* 0x000fe20000000a00 */
[----:B------:R-:W-:-:S02]  /*1c1e0*/  F2FP.F16.F32.PACK_AB R32, R49, R32 ;  /* 0x000000203120723e */ /* 0x000fc400000000ff */
[----:B------:R-:W-:Y:S01]  /*1c1f0*/  F2FP.F16.F32.PACK_AB R35, R35, R50 ;  /* 0x000000322323723e */ /* 0x000fe200000000ff */
[----:B0-----:R-:W-:-:S05]  /*1c200*/  VIADD R107, R107, 0xffffff80 ;  /* 0xffffff806b6b7836 */ /* 0x001fca0000000000 */
[----:B------:R-:W-:Y:S02]  /*1c210*/  SHF.R.S32.HI R82, RZ, 0x1f, R107 ;  /* 0x0000001fff527819 */ /* 0x000fe4000001146b */
[----:B------:R-:W-:Y:S02]  /*1c220*/  MOV R20, R2 ;  /* 0x0000000200147202 */ /* 0x000fe40000000f00 */
[----:B-1----:R-:W-:Y:S02]  /*1c230*/  MOV R21, R5 ;  /* 0x0000000500157202 */ /* 0x002fe40000000f00 */
[CC--:B------:R-:W-:Y:S02]  /*1c240*/  LEA.HI R4, R82.reuse, R107.reuse, RZ, 0x4 ;  /* 0x0000006b52047211 */ /* 0x0c0fe400078f20ff */
[----:B------:R-:W-:Y:S02]  /*1c250*/  LEA.HI R8, R82, R107, RZ, 0x5 ;  /* 0x0000006b52087211 */ /* 0x000fe400078f28ff */
[----:B------:R-:W-:-:S03]  /*1c260*/  SHF.R.S32.HI R9, RZ, 0x4, R4 ;  /* 0x00000004ff097819 */ /* 0x000fc60000011404 */
[----:B------:R-:W-:Y:S01]  /*1c270*/  IMAD.SHL.U32 R10, R8, 0x20, RZ ;  /* 0x00000020080a7824 */ /* 0x000fe200078e00ff */
[C---:B------:R-:W-:Y:S02]  /*1c280*/  LOP3.LUT R8, R4.reuse, 0x3fffff0, RZ, 0xc0, !PT ;  /* 0x03fffff004087812 */ /* 0x040fe400078ec0ff */
[----:B------:R-:W-:Y:S02]  /*1c290*/  LEA.HI R4, R4, R9, RZ, 0x1 ;  /* 0x0000000904047211 */ /* 0x000fe400078f08ff */
[----:B------:R-:W-:Y:S01]  /*1c2a0*/  LOP3.LUT R11, R10, 0xfffffc00, RZ, 0xc0, !PT ;  /* 0xfffffc000a0b7812 */ /* 0x000fe200078ec0ff */
[----:B------:R-:W-:Y:S01]  /*1c2b0*/  IMAD.IADD R8, R107, 0x1, -R8 ;  /* 0x000000016b087824 */ /* 0x000fe200078e0a08 */
[----:B------:R-:W-:-:S04]  /*1c2c0*/  LOP3.LUT R4, R4, 0x1ffffffe, RZ, 0xc0, !PT ;  /* 0x1ffffffe04047812 */ /* 0x000fc800078ec0ff */
[----:B------:R-:W-:Y:S01]  /*1c2d0*/  LEA R11, R8, R11, 0x6 ;  /* 0x0000000b080b7211 */ /* 0x000fe200078e30ff */
[----:B------:R-:W-:-:S04]  /*1c2e0*/  IMAD.IADD R4, R9, 0x1, -R4 ;  /* 0x0000000109047824 */ /* 0x000fc800078e0a04 */
[----:B------:R-:W-:-:S04]  /*1c2f0*/  IMAD R5, R4, 0x8, R11 ;  /* 0x0000000804057824 */ /* 0x000fc800078e020b */
[----:B------:R-:W-:-:S03]  /*1c300*/  IMAD.WIDE R4, R5, 0x2, R20 ;  /* 0x0000000205047825 */ /* 0x000fc600078e0214 */
[C---:B------:R-:W-:Y:S02]  /*1c310*/  IADD3 R71, P2, R4.reuse, 0x4000, RZ ;  /* 0x0000400004477810 */ /* 0x040fe40007f5e0ff */
[C---:B------:R-:W-:Y:S02]  /*1c320*/  LOP3.LUT R29, R4.reuse, 0x380, RZ, 0xc0, !PT ;  /* 0x00000380041d7812 */ /* 0x040fe400078ec0ff */
[C---:B------:R-:W-:Y:S01]  /*1c330*/  IADD3 R59, P5, R4.reuse, 0x20, RZ ;  /* 0x00000020043b7810 */ /* 0x040fe20007fbe0ff */
[--C-:B------:R-:W-:Y:S01]  /*1c340*/  IMAD.X R15, RZ, RZ, R5.reuse, P2 ;  /* 0x000000ffff0f7224 */ /* 0x100fe200010e0605 */
[C---:B------:R-:W-:Y:S02]  /*1c350*/  IADD3 R63, P0, R4.reuse, 0x40, RZ ;  /* 0x00000040043f7810 */ /* 0x040fe40007f1e0ff */
[----:B------:R-:W-:Y:S01]  /*1c360*/  LOP3.LUT R14, R71, 0x380, RZ, 0xc0, !PT ;  /* 0x00000380470e7812 */ /* 0x000fe200078ec0ff */
[----:B------:R-:W-:Y:S01]  /*1c370*/  IMAD.X R9, RZ, RZ, R5, P5 ;  /* 0x000000ffff097224 */ /* 0x000fe200028e0605 */
[----:B------:R-:W-:-:S02]  /*1c380*/  IADD3 R67, P1, R4, 0x60, RZ ;  /* 0x0000006004437810 */ /* 0x000fc40007f3e0ff */
[C---:B------:R-:W-:Y:S02]  /*1c390*/  IADD3 R79, P4, R4.reuse, 0x4040, RZ ;  /* 0x00004040044f7810 */ /* 0x040fe40007f9e0ff */
[----:B------:R-:W-:Y:S01]  /*1c3a0*/  SHF.R.U64 R29, R29, 0x3, RZ ;  /* 0x000000031d1d7819 */ /* 0x000fe200000012ff */
[----:B------:R-:W-:Y:S01]  /*1c3b0*/  IMAD.X R13, RZ, RZ, R5, P1 ;  /* 0x000000ffff0d7224 */ /* 0x000fe200008e0605 */
[----:B------:R-:W-:Y:S02]  /*1c3c0*/  LOP3.LUT R8, R59, 0x380, RZ, 0xc0, !PT ;  /* 0x000003803b087812 */ /* 0x000fe400078ec0ff */
[----:B------:R-:W-:Y:S02]  /*1c3d0*/  LOP3.LUT R10, R63, 0x380, RZ, 0xc0, !PT ;  /* 0x000003803f0a7812 */ /* 0x000fe400078ec0ff */
[C---:B------:R-:W-:Y:S02]  /*1c3e0*/  IADD3 R83, P5, R4.reuse, 0x4060, RZ ;  /* 0x0000406004537810 */ /* 0x040fe40007fbe0ff */
[----:B------:R-:W-:-:S02]  /*1c3f0*/  IADD3 R75, P3, R4, 0x4020, RZ ;  /* 0x00004020044b7810 */ /* 0x000fc40007f7e0ff */
[----:B------:R-:W-:Y:S02]  /*1c400*/  SHF.R.U64 R14, R14, 0x3, RZ ;  /* 0x000000030e0e7819 */ /* 0x000fe400000012ff */
[----:B------:R-:W-:Y:S01]  /*1c410*/  LOP3.LUT R12, R67, 0x380, RZ, 0xc0, !PT ;  /* 0x00000380430c7812 */ /* 0x000fe200078ec0ff */
[--C-:B------:R-:W-:Y:S01]  /*1c420*/  IMAD.X R25, RZ, RZ, R5.reuse, P3 ;  /* 0x000000ffff197224 */ /* 0x100fe200018e0605 */
[----:B------:R-:W-:Y:S01]  /*1c430*/  LOP3.LUT R4, R29, R4, RZ, 0x3c, !PT ;  /* 0x000000041d047212 */ /* 0x000fe200078e3cff */
[----:B------:R-:W-:Y:S01]  /*1c440*/  IMAD.X R29, RZ, RZ, R5, P5 ;  /* 0x000000ffff1d7224 */ /* 0x000fe200028e0605 */
[----:B------:R-:W-:Y:S02]  /*1c450*/  LOP3.LUT R26, R79, 0x380, RZ, 0xc0, !PT ;  /* 0x000003804f1a7812 */ /* 0x000fe400078ec0ff */
[----:B------:R-:W-:Y:S02]  /*1c460*/  SHF.R.U64 R8, R8, 0x3, RZ ;  /* 0x0000000308087819 */ /* 0x000fe400000012ff */
[----:B------:R-:W-:-:S02]  /*1c470*/  SHF.R.U64 R10, R10, 0x3, RZ ;  /* 0x000000030a0a7819 */ /* 0x000fc400000012ff */
[----:B------:R-:W-:Y:S02]  /*1c480*/  LOP3.LUT R28, R83, 0x380, RZ, 0xc0, !PT ;  /* 0x00000380531c7812 */ /* 0x000fe400078ec0ff */
[----:B------:R-:W-:Y:S02]  /*1c490*/  LOP3.LUT R24, R75, 0x380, RZ, 0xc0, !PT ;  /* 0x000003804b187812 */ /* 0x000fe400078ec0ff */
[----:B------:R-:W-:Y:S02]  /*1c4a0*/  LOP3.LUT R14, R14, R71, RZ, 0x3c, !PT ;  /* 0x000000470e0e7212 */ /* 0x000fe400078e3cff */
[----:B------:R-:W-:Y:S02]  /*1c4b0*/  SHF.R.U64 R12, R12, 0x3, RZ ;  /* 0x000000030c0c7819 */ /* 0x000fe400000012ff */
[----:B------:R-:W-:Y:S02]  /*1c4c0*/  SHF.R.U64 R26, R26, 0x3, RZ ;  /* 0x000000031a1a7819 */ /* 0x000fe400000012ff */
[----:B------:R-:W-:-:S02]  /*1c4d0*/  MOV R71, R4 ;  /* 0x0000000400477202 */ /* 0x000fc40000000f00 */
[----:B------:R-:W-:Y:S02]  /*1c4e0*/  IADD3.X R11, RZ, R5, RZ, P0, !PT ;  /* 0x00000005ff0b7210 */ /* 0x000fe400007fe4ff */
[----:B------:R-:W-:Y:S02]  /*1c4f0*/  LOP3.LUT R8, R8, R59, RZ, 0x3c, !PT ;  /* 0x0000003b08087212 */ /* 0x000fe400078e3cff */
[----:B------:R-:W-:Y:S02]  /*1c500*/  LOP3.LUT R10, R10, R63, RZ, 0x3c, !PT ;  /* 0x0000003f0a0a7212 */ /* 0x000fe400078e3cff */
[----:B------:R-:W-:Y:S02]  /*1c510*/  F2FP.F16.F32.PACK_AB R4, R103, R6 ;  /* 0x000000066704723e */ /* 0x000fe400000000ff */
[----:B------:R-:W-:Y:S02]  /*1c520*/  IADD3.X R27, RZ, R5, RZ, P4, !PT ;  /* 0x00000005ff1b7210 */ /* 0x000fe400027fe4ff */
[----:B------:R-:W-:-:S02]  /*1c530*/  SHF.R.U64 R28, R28, 0x3, RZ ;  /* 0x000000031c1c7819 */ /* 0x000fc400000012ff */
[----:B------:R-:W-:Y:S02]  /*1c540*/  F2FP.F16.F32.PACK_AB R6, R102, R7 ;  /* 0x000000076606723e */ /* 0x000fe400000000ff */
[----:B------:R-:W-:Y:S02]  /*1c550*/  SHF.R.U64 R24, R24, 0x3, RZ ;  /* 0x0000000318187819 */ /* 0x000fe400000012ff */
[----:B------:R-:W-:Y:S02]  /*1c560*/  F2FP.F16.F32.PACK_AB R5, R105, R106 ;  /* 0x0000006a6905723e */ /* 0x000fe400000000ff */
[----:B------:R-:W-:Y:S01]  /*1c570*/  F2FP.F16.F32.PACK_AB R7, R85, R104 ;  /* 0x000000685507723e */ /* 0x000fe200000000ff */
[----:B------:R-:W-:Y:S01]  /*1c580*/  BAR.SYNC.DEFER_BLOCKING 0x1, 0x100 ;  /* 0x0044000000007b1d */ /* 0x000fe20000010000 */
[----:B------:R-:W-:Y:S02]  /*1c590*/  LOP3.LUT R12, R12, R67, RZ, 0x3c, !PT ;  /* 0x000000430c0c7212 */ /* 0x000fe400078e3cff */
[----:B------:R-:W-:-:S02]  /*1c5a0*/  LOP3.LUT R26, R26, R79, RZ, 0x3c, !PT ;  /* 0x0000004f1a1a7212 */ /* 0x000fc400078e3cff */
[----:B------:R-:W-:Y:S02]  /*1c5b0*/  MOV R70, R8 ;  /* 0x0000000800467202 */ /* 0x000fe40000000f00 */
[----:B------:R-:W-:Y:S02]  /*1c5c0*/  MOV R67, R10 ;  /* 0x0000000a00437202 */ /* 0x000fe40000000f00 */
[----:B------:R-:W-:Y:S02]  /*1c5d0*/  LOP3.LUT R28, R28, R83, RZ, 0x3c, !PT ;  /* 0x000000531c1c7212 */ /* 0x000fe400078e3cff */
[----:B------:R-:W-:Y:S02]  /*1c5e0*/  F2FP.F16.F32.PACK_AB R8, R95, R94 ;  /* 0x0000005e5f08723e */ /* 0x000fe400000000ff */
[----:B------:R-:W-:Y:S02]  /*1c5f0*/  F2FP.F16.F32.PACK_AB R9, R81, R84 ;  /* 0x000000545109723e */ /* 0x000fe400000000ff */
[----:B------:R-:W-:-:S02]  /*1c600*/  F2FP.F16.F32.PACK_AB R10, R100, R93 ;  /* 0x0000005d640a723e */ /* 0x000fc400000000ff */
[----:B------:R-:W-:Y:S02]  /*1c610*/  F2FP.F16.F32.PACK_AB R11, R77, R80 ;  /* 0x000000504d0b723e */ /* 0x000fe400000000ff */
[----:B------:R-:W-:Y:S02]  /*1c620*/  LOP3.LUT R24, R24, R75, RZ, 0x3c, !PT ;  /* 0x0000004b18187212 */ /* 0x000fe400078e3cff */
[----:B------:R-:W-:Y:S02]  /*1c630*/  MOV R59, R26 ;  /* 0x0000001a003b7202 */ /* 0x000fe40000000f00 */
[----:B------:R-:W-:Y:S01]  /*1c640*/  F2FP.F16.F32.PACK_AB R27, R51, R58 ;  /* 0x0000003a331b723e */ /* 0x000fe200000000ff */
[----:B------:R0:W-:Y:S01]  /*1c650*/  STSM.16.M88.4 [R71], R4 ;  /* 0x0000000447007844 */ /* 0x0001e20000000200 */
[----:B------:R-:W-:Y:S02]  /*1c660*/  MOV R66, R12 ;  /* 0x0000000c00427202 */ /* 0x000fe40000000f00 */
[----:B------:R-:W-:Y:S01]  /*1c670*/  MOV R63, R14 ;  /* 0x0000000e003f7202 */ /* 0x000fe20000000f00 */
[----:B------:R1:W-:Y:S01]  /*1c680*/  STSM.16.M88.4 [R70], R8 ;  /* 0x0000000846007844 */ /* 0x0003e20000000200 */
[----:B------:R-:W-:-:S02]  /*1c690*/  MOV R51, R28 ;  /* 0x0000001c00337202 */ /* 0x000fc40000000f00 */
[----:B------:R-:W-:Y:S02]  /*1c6a0*/  MOV R62, R24 ;  /* 0x00000018003e7202 */ /* 0x000fe40000000f00 */
[----:B------:R-:W-:Y:S02]  /*1c6b0*/  F2FP.F16.F32.PACK_AB R12, R99, R90 ;  /* 0x0000005a630c723e */ /* 0x000fe400000000ff */
[----:B------:R-:W-:Y:S02]  /*1c6c0*/  F2FP.F16.F32.PACK_AB R13, R65, R68 ;  /* 0x00000044410d723e */ /* 0x000fe400000000ff */
[----:B------:R-:W-:Y:S02]  /*1c6d0*/  F2FP.F16.F32.PACK_AB R14, R96, R89 ;  /* 0x00000059600e723e */ /* 0x000fe400000000ff */
[----:B------:R-:W-:Y:S02]  /*1c6e0*/  F2FP.F16.F32.PACK_AB R15, R61, R64 ;  /* 0x000000403d0f723e */ /* 0x000fe400000000ff */
[----:B0-----:R-:W-:-:S02]  /*1c6f0*/  F2FP.F16.F32.PACK_AB R4, R101, R92 ;  /* 0x0000005c6504723e */ /* 0x001fc400000000ff */
[----:B------:R-:W-:Y:S02]  /*1c700*/  F2FP.F16.F32.PACK_AB R5, R73, R76 ;  /* 0x0000004c4905723e */ /* 0x000fe400000000ff */
[----:B------:R-:W-:Y:S02]  /*1c710*/  F2FP.F16.F32.PACK_AB R6, R98, R91 ;  /* 0x0000005b6206723e */ /* 0x000fe400000000ff */
[----:B------:R-:W-:Y:S02]  /*1c720*/  F2FP.F16.F32.PACK_AB R7, R69, R72 ;  /* 0x000000484507723e */ /* 0x000fe400000000ff */
[----:B------:R-:W-:Y:S02]  /*1c730*/  F2FP.F16.F32.PACK_AB R29, R30, R47 ;  /* 0x0000002f1e1d723e */ /* 0x000fe400000000ff */
[----:B------:R-:W-:Y:S01]  /*1c740*/  F2FP.F16.F32.PACK_AB R24, R97, R88 ;  /* 0x000000586118723e */ /* 0x000fe200000000ff */
[----:B------:R0:W-:Y:S01]  /*1c750*/  STSM.16.M88.4 [R67], R4 ;  /* 0x0000000443007844 */ /* 0x0001e20000000200 */
[----:B------:R-:W-:-:S02]  /*1c760*/  F2FP.F16.F32.PACK_AB R25, R55, R60 ;  /* 0x0000003c3719723e */ /* 0x000fc400000000ff */
[----:B------:R-:W-:Y:S01]  /*1c770*/  F2FP.F16.F32.PACK_AB R26, R57, R56 ;  /* 0x00000038391a723e */ /* 0x000fe200000000ff */
[----:B------:R2:W-:Y:S01]  /*1c780*/  STSM.16.M88.4 [R66], R12 ;  /* 0x0000000c42007844 */ /* 0x0005e20000000200 */
[----:B------:R-:W-:Y:S02]  /*1c790*/  F2FP.F16.F32.PACK_AB R30, R52, R33 ;  /* 0x00000021341e723e */ /* 0x000fe400000000ff */
[----:B------:R-:W-:Y:S01]  /*1c7a0*/  ISETP.NE.U32.AND P0, PT, RZ, UR4, PT ;  /* 0x00000004ff007c0c */ /* 0x000fe2000bf05070 */
[----:B------:R-:W-:Y:S01]  /*1c7b0*/  STSM.16.M88.4 [R63], R24 ;  /* 0x000000183f007844 */ /* 0x000fe20000000200 */
[----:B-1----:R-:W-:Y:S02]  /*1c7c0*/  IADD3 R10, P1, R74, UR4, RZ ;  /* 0x000000044a0a7c10 */ /* 0x002fe4000ff3e0ff */
[----:B------:R-:W-:Y:S01]  /*1c7d0*/  F2FP.F16.F32.PACK_AB R28, R53, R44 ;  /* 0x0000002c351c723e */ /* 0x000fe200000000ff */
[----:B------:R-:W-:Y:S01]  /*1c7e0*/  IMAD.MOV.U32 R44, RZ, RZ, RZ ;  /* 0x000000ffff2c7224 */ /* 0x000fe200078e00ff */
[----:B------:R-:W-:-:S02]  /*1c7f0*/  F2FP.F16.F32.PACK_AB R33, R34, R43 ;  /* 0x0000002b2221723e */ /* 0x000fc400000000ff */
[----:B------:R-:W-:Y:S01]  /*1c800*/  F2FP.F16.F32.PACK_AB R34, R48, R41 ;  /* 0x000000293022723e */ /* 0x000fe200000000ff */
[----:B------:R-:W-:Y:S01]  /*1c810*/  STSM.16.M88.4 [R62], R28 ;  /* 0x0000001c3e007844 */ /* 0x000fe20000000200 */
[----:B0-----:R-:W-:Y:S02]  /*1c820*/  F2FP.F16.F32.PACK_AB R4, R45, R40 ;  /* 0x000000282d04723e */ /* 0x001fe400000000ff */
[----:B------:R-:W-:Y:S01]  /*1c830*/  F2FP.F16.F32.PACK_AB R5, R39, R46 ;  /* 0x0000002e2705723e */ /* 0x000fe200000000ff */
[----:B------:R-:W-:Y:S01]  /*1c840*/  STSM.16.M88.4 [R59], R32 ;  /* 0x000000203b007844 */ /* 0x000fe20000000200 */
[----:B------:R-:W-:Y:S02]  /*1c850*/  F2FP.F16.F32.PACK_AB R6, R37, R36 ;  /* 0x000000242506723e */ /* 0x000fe400000000ff */
[----:B------:R-:W-:Y:S02]  /*1c860*/  F2FP.F16.F32.PACK_AB R7, R87, R42 ;  /* 0x0000002a5707723e */ /* 0x000fe400000000ff */
[----:B------:R-:W-:-:S02]  /*1c870*/  ISETP.NE.AND.EX P0, PT, RZ, UR5, PT, P0 ;  /* 0x00000005ff007c0c */ /* 0x000fc4000bf05300 */
[----:B------:R-:W-:Y:S01]  /*1c880*/  IADD3.X R11, R78, UR5, RZ, P1, !PT ;  /* 0x000000054e0b7c10 */ /* 0x000fe20008ffe4ff */
[----:B------:R-:W-:Y:S01]  /*1c890*/  ULDC.64 UR4, c[0x0][0xbe0] ;  /* 0x0002f80000047ab9 */ /* 0x000fe20000000a00 */
[----:B------:R0:W-:Y:S01]  /*1c8a0*/  STSM.16.M88.4 [R51], R4 ;  /* 0x0000000433007844 */ /* 0x0001e20000000200 */
[----:B------:R-:W-:Y:S01]  /*1c8b0*/  BAR.SYNC.DEFER_BLOCKING 0x1, 0x100 ;  /* 0x0044000000007b1d */ /* 0x000fe20000010000 */
[----:B------:R-:W-:Y:S02]  /*1c8c0*/  ISETP.NE.U32.AND P1, PT, RZ, UR4, PT ;  /* 0x00000004ff007c0c */ /* 0x000fe4000bf25070 */
[----:B------:R-:W-:Y:S02]  /*1c8d0*/  LEA.HI R82, R82, R107, RZ, 0x7 ;  /* 0x0000006b52527211 */ /* 0x000fe400078f38ff */
[----:B------:R-:W-:Y:S02]  /*1c8e0*/  ISETP.NE.AND.EX P1, PT, RZ, UR5, PT, P1 ;  /* 0x00000005ff007c0c */ /* 0x000fe4000bf25310 */
[----:B------:R-:W-:-:S05]  /*1c8f0*/  LOP3.LUT R8, R82, 0xffffff80, RZ, 0xc0, !PT ;  /* 0xffffff8052087812 */ /* 0x000fca00078ec0ff */
[----:B--2---:R-:W-:-:S05]  /*1c900*/  IMAD.IADD R12, R107, 0x1, -R8 ;  /* 0x000000016b0c7824 */ /* 0x004fca00078e0a08 */
[----:B------:R-:W-:Y:S02]  /*1c910*/  SHF.R.S32.HI R13, RZ, 0x1f, R12 ;  /* 0x0000001fff0d7819 */ /* 0x000fe4000001140c */
[----:B------:R-:W-:Y:S01]  /*1c920*/  @P1 IADD3 R8, P2, R74, UR4, RZ ;  /* 0x000000044a081c10 */ /* 0x000fe2000ff5e0ff */
[----:B------:R-:W-:Y:S01]  /*1c930*/  ULDC UR4, c[0x0][0xa88] ;  /* 0x0002a20000047ab9 */ /* 0x000fe20000000800 */
[----:B0-----:R-:W-:Y:S02]  /*1c940*/  LEA.HI R4, R13, R12, RZ, 0x2 ;  /* 0x0000000c0d047211 */ /* 0x001fe400078f10ff */
[----:B------:R-:W-:Y:S01]  /*1c950*/  MOV R48, UR4 ;  /* 0x0000000400307c02 */ /* 0x000fe20008000f00 */
[----:B------:R0:W5:Y:S01]  /*1c960*/  @P0 LDG.E R44, desc[UR6][R10.64] ;  /* 0x000000060a2c0981 */ /* 0x000162000c1e1900 */
[----:B------:R-:W-:Y:S02]  /*1c970*/  @P1 IADD3.X R9, R78, UR5, RZ, P2, !PT ;  /* 0x000000054e091c10 */ /* 0x000fe400097fe4ff */
[----:B------:R-:W-:-:S02]  /*1c980*/  SHF.R.S32.HI R6, RZ, 0x2, R4 ;  /* 0x00000002ff067819 */ /* 0x000fc40000011404 */
[----:B------:R-:W-:Y:S01]  /*1c990*/  SHF.R.S32.HI R5, RZ, 0x1f, R4 ;  /* 0x0000001fff057819 */ /* 0x000fe20000011404 */
[----:B------:R0:W5:Y:S03]  /*1c9a0*/  @P1 LDG.E R48, desc[UR6][R8.64] ;  /* 0x0000000608301981 */ /* 0x000166000c1e1900 */
[----:B------:R-:W-:Y:S01]  /*1c9b0*/  LEA.HI R4, R5, R6, RZ, 0x3 ;  /* 0x0000000605047211 */ /* 0x000fe200078f18ff */
[----:B------:R-:W-:Y:S06]  /*1c9c0*/  @P1 BRA `(.L_x_646) ;  /* 0x0000000000141947 */ /* 0x000fec0003800000 */
[----:B------:R-:W-:Y:S05]  /*1c9d0*/  @!P0 BRA `(.L_x_646) ;  /* 0x0000000000108947 */ /* 0x000fea0003800000 */
[----:B------:R-:W-:Y:S02]  /*1c9e0*/  ULDC.64 UR4, c[0x0][0x208] ;  /* 0x0000820000047ab9 */ /* 0x000fe40000000a00 */
[----:B------:R-:W2:Y:S04]  /*1c9f0*/  LDG.E R5, desc[UR4][R10.64] ;  /* 0x000000040a057981 */ /* 0x000ea8000c1e1900 */
[----:B-----5:R-:W2:Y:S02]  /*1ca00*/  LDG.E R48, desc[UR4][R10.64+0x4] ;  /* 0x000004040a307981 */ /* 0x020ea4000c1e1900 */
[----:B--2---:R-:W-:-:S07]  /*1ca10*/  IMAD.IADD R48, R48, 0x1, -R5 ;  /* 0x0000000130307824 */ /* 0x004fce00078e0a05 */
.L_x_646:
[----:B------:R-:W2:Y:S01]  /*1ca20*/  LDL R7, [R1+0x3c] ;  /* 0x00003c0001077983 */ /* 0x000ea20000100800 */
[----:B0-----:R-:W-:Y:S01]  /*1ca30*/  SHF.R.S32.HI R11, RZ, 0x7, R82 ;  /* 0x00000007ff0b7819 */ /* 0x001fe20000011452 */
[----:B------:R-:W-:Y:S02]  /*1ca40*/  ULDC.64 UR4, c[0x0][0xb70] ;  /* 0x0002dc0000047ab9 */ /* 0x000fe40000000a00 */
[----:B------:R-:W3:Y:S04]  /*1ca50*/  LDL.LU R53, [R1+0x80] ;  /* 0x0000800001357983 */ /* 0x000ee80000300800 */
[----:B------:R-:W4:Y:S01]  /*1ca60*/  LDL.LU R52, [R1+0x88] ;  /* 0x0000880001347983 */ /* 0x000f220000300800 */
[----:B------:R-:W-:Y:S01]  /*1ca70*/  LOP3.LUT R5, R4, 0xfffffff8, RZ, 0xc0, !PT ;  /* 0xfffffff804057812 */ /* 0x000fe200078ec0ff */
[----:B------:R-:W-:Y:S01]  /*1ca80*/  ULDC.64 UR6, c[0x0][0x208] ;  /* 0x0000820000067ab9 */ /* 0x000fe20000000a00 */
[----:B------:R-:W-:-:S02]  /*1ca90*/  LEA.HI R82, R82, R11, RZ, 0x1 ;  /* 0x0000000b52527211 */ /* 0x000fc400078f08ff */
[----:B------:R-:W-:Y:S01]  /*1caa0*/  LEA.HI R13, R13, R12, RZ, 0x5 ;  /* 0x0000000c0d0d7211 */ /* 0x000fe200078f28ff */
[----:B------:R-:W-:Y:S01]  /*1cab0*/  IMAD.IADD R6, R6, 0x1, -R5 ;  /* 0x0000000106067824 */ /* 0x000fe200078e0a05 */
[----:B-----5:R-:W-:Y:S02]  /*1cac0*/  SHF.R.S32.HI R45, RZ, 0x1f, R44 ;  /* 0x0000001fff2d7819 */ /* 0x020fe4000001142c */
[----:B------:R-:W-:Y:S02]  /*1cad0*/  LOP3.LUT R82, R82, 0x3fffffe, RZ, 0xc0, !PT ;  /* 0x03fffffe52527812 */ /* 0x000fe400078ec0ff */
[----:B------:R-:W-:Y:S02]  /*1cae0*/  SHF.R.S32.HI R13, RZ, 0x5, R13 ;  /* 0x00000005ff0d7819 */ /* 0x000fe4000001140d */
[----:B------:R-:W-:Y:S02]  /*1caf0*/  IADD3 R82, R11, -R82, RZ ;  /* 0x800000520b527210 */ /* 0x000fe40007ffe0ff */
[----:B------:R-:W-:Y:S01]  /*1cb00*/  SEL R50, R38, RZ, !P0 ;  /* 0x000000ff26327207 */ /* 0x000fe20004000000 */
[----:B------:R-:W-:Y:S01]  /*1cb10*/  IMAD R13, R13, 0x10, R6 ;  /* 0x000000100d0d7824 */ /* 0x000fe200078e0206 */
[----:B------:R-:W-:-:S02]  /*1cb20*/  SEL R51, R86, RZ, !P0 ;  /* 0x000000ff56337207 */ /* 0x000fc40004000000 */
[----:B------:R-:W-:Y:S01]  /*1cb30*/  LOP3.LUT P0, RZ, R12, 0x3, RZ, 0xc0, !PT ;  /* 0x000000030cff7812 */ /* 0x000fe2000780c0ff */
[----:B------:R-:W-:Y:S01]  /*1cb40*/  IMAD R11, R82, 0x40, R13 ;  /* 0x00000040520b7824 */ /* 0x000fe200078e020d */
[----:B------:R-:W-:Y:S01]  /*1cb50*/  BSSY B1, `(.L_x_647) ;  /* 0x0000077000017945 */ /* 0x000fe20003800000 */
[----:B--2---:R-:W-:Y:S01]  /*1cb60*/  IMAD.IADD R7, R16, 0x1, R7 ;  /* 0x0000000110077824 */ /* 0x004fe200078e0207 */
[----:B---3--:R-:W-:-:S03]  /*1cb70*/  SHF.R.S32.HI R49, RZ, 0x1f, R53 ;  /* 0x0000001fff317819 */ /* 0x008fc60000011435 */
[----:B------:R-:W-:Y:S01]  /*1cb80*/  IMAD.WIDE R20, R7, 0x2, R20 ;  /* 0x0000000207147825 */ /* 0x000fe200078e0214 */
[----:B----4-:R-:W-:-:S03]  /*1cb90*/  LEA R11, R52, R11, 0x7 ;  /* 0x0000000b340b7211 */ /* 0x010fc600078e38ff */
[----:B------:R-:W-:Y:S01]  /*1cba0*/  IMAD R4, R49, UR4, RZ ;  /* 0x0000000431047c24 */ /* 0x000fe2000f8e02ff */
[C---:B------:R-:W-:Y:S02]  /*1cbb0*/  IADD3 R25, P2, R20.reuse, 0x3000, RZ ;  /* 0x0000300014197810 */ /* 0x040fe40007f5e0ff */
[----:B------:R-:W-:Y:S01]  /*1cbc0*/  SHF.R.S32.HI R7, RZ, 0x1f, R11 ;  /* 0x0000001fff077819 */ /* 0x000fe2000001140b */
[----:B------:R-:W-:Y:S01]  /*1cbd0*/  IMAD R9, R53, UR5, R4 ;  /* 0x0000000535097c24 */ /* 0x000fe2000f8e0204 */
[----:B------:R-:W-:Y:S01]  /*1cbe0*/  LOP3.LUT R24, R25, 0x380, RZ, 0xc0, !PT ;  /* 0x0000038019187812 */ /* 0x000fe200078ec0ff */
[----:B------:R-:W-:Y:S01]  /*1cbf0*/  IMAD.WIDE.U32 R4, R53, UR4, R44 ;  /* 0x0000000435047c25 */ /* 0x000fe2000f8e002c */
[----:B------:R-:W-:Y:S01]  /*1cc00*/  ULDC.64 UR4, c[0x0][0xb78] ;  /* 0x0002de0000047ab9 */ /* 0x000fe20000000a00 */
[C---:B------:R-:W-:Y:S02]  /*1cc10*/  IADD3 R29, P5, R20.reuse, 0x4000, RZ ;  /* 0x00004000141d7810 */ /* 0x040fe40007fbe0ff */
[----:B------:R-:W-:Y:S01]  /*1cc20*/  IMAD.IADD R5, R5, 0x1, R9 ;  /* 0x0000000105057824 */ /* 0x000fe200078e0209 */
[----:B------:R-:W-:Y:S01]  /*1cc30*/  IADD3 R9, P3, R20, 0x1000, RZ ;  /* 0x0000100014097810 */ /* 0x000fe20007f7e0ff */
[----:B------:R-:W-:Y:S01]  /*1cc40*/  IMAD R6, R50, UR4, RZ ;  /* 0x0000000432067c24 */ /* 0x000fe2000f8e02ff */
[----:B------:R-:W-:Y:S01]  /*1cc50*/  SHF.R.U64 R24, R24, 0x3, RZ ;  /* 0x0000000318187819 */ /* 0x000fe200000012ff */
[----:B------:R-:W-:Y:S01]  /*1cc60*/  IMAD.WIDE.U32 R4, R51, UR4, R4 ;  /* 0x0000000433047c25 */ /* 0x000fe2000f8e0004 */
[----:B------:R-:W-:-:S02]  /*1cc70*/  LOP3.LUT R8, R9, 0x380, RZ, 0xc0, !PT ;  /* 0x0000038009087812 */ /* 0x000fc400078ec0ff */
[----:B------:R-:W-:Y:S01]  /*1cc80*/  LOP3.LUT R24, R24, R25, RZ, 0x3c, !PT ;  /* 0x0000001918187212 */ /* 0x000fe200078e3cff */
[----:B------:R-:W-:Y:S01]  /*1cc90*/  IMAD R6, R51, UR5, R6 ;  /* 0x0000000533067c24 */ /* 0x000fe2000f8e0206 */
[----:B------:R-:W-:Y:S01]  /*1cca0*/  IADD3 R4, P1, R11, R4, RZ ;  /* 0x000000040b047210 */ /* 0x000fe20007f3e0ff */
[----:B------:R-:W-:Y:S01]  /*1ccb0*/  ULDC.64 UR4, c[0x0][0xb40] ;  /* 0x0002d00000047ab9 */ /* 0x000fe20000000a00 */
[----:B------:R-:W-:Y:S02]  /*1ccc0*/  SHF.R.U64 R8, R8, 0x3, RZ ;  /* 0x0000000308087819 */ /* 0x000fe400000012ff */
[----:B------:R-:W-:Y:S01]  /*1ccd0*/  IADD3.X R7, R7, R5, R6, P1, !PT ;  /* 0x0000000507077210 */ /* 0x000fe20000ffe406 */
[----:B------:R-:W-:Y:S01]  /*1cce0*/  VIADD R5, R11, 0x8 ;  /* 0x000000080b057836 */ /* 0x000fe20000000000 */
[----:B------:R-:W-:Y:S02]  /*1ccf0*/  IADD3 R13, P1, R20, 0x2000, RZ ;  /* 0x00002000140d7810 */ /* 0x000fe40007f3e0ff */
[----:B------:R-:W-:-:S02]  /*1cd00*/  LEA R46, P4, R4, UR4, 0x2 ;  /* 0x00000004042e7c11 */ /* 0x000fc4000f8810ff */
[----:B------:R-:W-:Y:S02]  /*1cd10*/  LOP3.LUT R12, R13, 0x380, RZ, 0xc0, !PT ;  /* 0x000003800d0c7812 */ /* 0x000fe400078ec0ff */
[----:B------:R-:W-:Y:S01]  /*1cd20*/  LOP3.LUT R8, R8, R9, RZ, 0x3c, !PT ;  /* 0x0000000908087212 */ /* 0x000fe200078e3cff */
[----:B------:R-:W-:Y:S01]  /*1cd30*/  IMAD.X R9, RZ, RZ, R21, P3 ;  /* 0x000000ffff097224 */ /* 0x000fe200018e0615 */
[----:B------:R-:W-:Y:S02]  /*1cd40*/  SHF.R.U64 R12, R12, 0x3, RZ ;  /* 0x000000030c0c7819 */ /* 0x000fe400000012ff */
[----:B------:R-:W-:Y:S01]  /*1cd50*/  LEA.HI.X R47, R4, UR5, R7, 0x2, P4 ;  /* 0x00000005042f7c11 */ /* 0x000fe2000a0f1407 */
[----:B------:R-:W-:Y:S01]  /*1cd60*/  ULDC.64 UR4, c[0x0][0xaa0] ;  /* 0x0002a80000047ab9 */ /* 0x000fe20000000a00 */
[----:B------:R-:W-:Y:S02]  /*1cd70*/  IADD3 R33, P4, R20, 0x5000, RZ ;  /* 0x0000500014217810 */ /* 0x000fe40007f9e0ff */
[----:B------:R-:W-:Y:S01]  /*1cd80*/  LOP3.LUT R12, R12, R13, RZ, 0x3c, !PT ;  /* 0x0000000d0c0c7212 */ /* 0x000fe200078e3cff */
[----:B------:R-:W-:Y:S01]  /*1cd90*/  IMAD.X R13, RZ, RZ, R21, P1 ;  /* 0x000000ffff0d7224 */ /* 0x000fe200008e0615 */
[----:B------:R-:W-:-:S02]  /*1cda0*/  IADD3 R37, P3, R20, 0x6000, RZ ;  /* 0x0000600014257810 */ /* 0x000fc40007f7e0ff */
[C---:B------:R-:W-:Y:S02]  /*1cdb0*/  LOP3.LUT R4, R20.reuse, 0x380, RZ, 0xc0, !PT ;  /* 0x0000038014047812 */ /* 0x040fe400078ec0ff */
[----:B------:R-:W-:Y:S02]  /*1cdc0*/  IADD3.X R25, RZ, R21, RZ, P2, !PT ;  /* 0x00000015ff197210 */ /* 0x000fe400017fe4ff */
[----:B------:R-:W-:Y:S02]  /*1cdd0*/  IADD3 R7, P2, R20, 0x7000, RZ ;  /* 0x0000700014077810 */ /* 0x000fe40007f5e0ff */
[-C--:B------:R-:W-:Y:S02]  /*1cde0*/  ISETP.GE.OR P1, PT, R11, R48.reuse, P0 ;  /* 0x000000300b00720c */ /* 0x080fe40000726670 */
[----:B------:R-:W-:Y:S02]  /*1cdf0*/  ISETP.GE.OR P0, PT, R5, R48, P0 ;  /* 0x000000300500720c */ /* 0x000fe40000706670 */
[----:B------:R-:W-:-:S02]  /*1ce00*/  LOP3.LUT R28, R29, 0x380, RZ, 0xc0, !PT ;  /* 0x000003801d1c7812 */ /* 0x000fc400078ec0ff */
[----:B------:R-:W-:Y:S02]  /*1ce10*/  LOP3.LUT R32, R33, 0x380, RZ, 0xc0, !PT ;  /* 0x0000038021207812 */ /* 0x000fe400078ec0ff */
[----:B------:R-:W-:Y:S02]  /*1ce20*/  LOP3.LUT R36, R37, 0x380, RZ, 0xc0, !PT ;  /* 0x0000038025247812 */ /* 0x000fe400078ec0ff */
[----:B------:R-:W-:Y:S02]  /*1ce30*/  SHF.R.U64 R5, R4, 0x3, RZ ;  /* 0x0000000304057819 */ /* 0x000fe400000012ff */
[----:B------:R-:W-:Y:S01]  /*1ce40*/  LOP3.LUT R4, R7, 0x380, RZ, 0xc0, !PT ;  /* 0x0000038007047812 */ /* 0x000fe200078ec0ff */
[----:B------:R0:W-:Y:S01]  /*1ce50*/  @!P1 STG.E desc[UR6][R46.64], R3 ;  /* 0x000000032e009986 */ /* 0x0001e2000c101906 */
[----:B------:R-:W-:Y:S02]  /*1ce60*/  SHF.R.U64 R28, R28, 0x3, RZ ;  /* 0x000000031c1c7819 */ /* 0x000fe400000012ff */
[----:B------:R-:W-:Y:S01]  /*1ce70*/  SHF.R.U64 R32, R32, 0x3, RZ ;  /* 0x0000000320207819 */ /* 0x000fe200000012ff */
[----:B------:R1:W-:Y:S01]  /*1ce80*/  @!P0 STG.E desc[UR6][R46.64+0x20], R0 ;  /* 0x000020002e008986 */ /* 0x0003e2000c101906 */
[----:B------:R-:W-:-:S02]  /*1ce90*/  SHF.R.U64 R36, R36, 0x3, RZ ;  /* 0x0000000324247819 */ /* 0x000fc400000012ff */
[----:B------:R-:W-:Y:S01]  /*1cea0*/  SHF.R.U64 R4, R4, 0x3, RZ ;  /* 0x0000000304047819 */ /* 0x000fe200000012ff */
[----:B------:R-:W5:Y:S01]  /*1ceb0*/  LD.E.128 R8, desc[UR6][R8.64] ;  /* 0x0000000608087980 */ /* 0x000f62000c101d00 */
[----:B------:R-:W-:Y:S01]  /*1cec0*/  LOP3.LUT R28, R28, R29, RZ, 0x3c, !PT ;  /* 0x0000001d1c1c7212 */ /* 0x000fe200078e3cff */
[--C-:B------:R-:W-:Y:S01]  /*1ced0*/  IMAD.X R29, RZ, RZ, R21.reuse, P5 ;  /* 0x000000ffff1d7224 */ /* 0x100fe200028e0615 */
[----:B------:R-:W-:Y:S01]  /*1cee0*/  LOP3.LUT R32, R32, R33, RZ, 0x3c, !PT ;  /* 0x0000002120207212 */ /* 0x000fe200078e3cff */
[--C-:B------:R-:W-:Y:S01]  /*1cef0*/  IMAD.X R33, RZ, RZ, R21.reuse, P4 ;  /* 0x000000ffff217224 */ /* 0x100fe200020e0615 */
[----:B------:R-:W-:Y:S01]  /*1cf00*/  LOP3.LUT R36, R36, R37, RZ, 0x3c, !PT ;  /* 0x0000002524247212 */ /* 0x000fe200078e3cff */
[----:B------:R-:W-:Y:S01]  /*1cf10*/  IMAD.X R37, RZ, RZ, R21, P3 ;  /* 0x000000ffff257224 */ /* 0x000fe200018e0615 */
[----:B------:R-:W-:Y:S01]  /*1cf20*/  IADD3.X R41, RZ, R21, RZ, P2, !PT ;  /* 0x00000015ff297210 */ /* 0x000fe200017fe4ff */
[----:B------:R-:W5:Y:S01]  /*1cf30*/  LD.E.128 R12, desc[UR6][R12.64] ;  /* 0x000000060c0c7980 */ /* 0x000f62000c101d00 */
[----:B------:R-:W-:-:S02]  /*1cf40*/  LOP3.LUT R40, R4, R7, RZ, 0x3c, !PT ;  /* 0x0000000704287212 */ /* 0x000fc400078e3cff */
[----:B------:R-:W-:Y:S01]  /*1cf50*/  LOP3.LUT R20, R5, R20, RZ, 0x3c, !PT ;  /* 0x0000001405147212 */ /* 0x000fe200078e3cff */
[----:B------:R-:W5:Y:S01]  /*1cf60*/  LD.E.128 R24, desc[UR6][R24.64] ;  /* 0x0000000618187980 */ /* 0x000f62000c101d00 */
[----:B0-----:R-:W-:-:S03]  /*1cf70*/  IMAD R3, R45, UR4, RZ ;  /* 0x000000042d037c24 */ /* 0x001fc6000f8e02ff */
[----:B------:R0:W5:Y:S04]  /*1cf80*/  LD.E.128 R4, desc[UR6][R20.64] ;  /* 0x0000000614047980 */ /* 0x000168000c101d00 */
[----:B------:R-:W5:Y:S04]  /*1cf90*/  LD.E.128 R28, desc[UR6][R28.64] ;  /* 0x000000061c1c7980 */ /* 0x000f68000c101d00 */
[----:B------:R-:W5:Y:S01]  /*1cfa0*/  LD.E.128 R32, desc[UR6][R32.64] ;  /* 0x0000000620207980 */ /* 0x000f62000c101d00 */
[----:B0-----:R-:W-:-:S03]  /*1cfb0*/  IMAD.MOV.U32 R20, RZ, RZ, R16 ;  /* 0x000000ffff147224 */ /* 0x001fc600078e0010 */
[----:B------:R-:W5:Y:S01]  /*1cfc0*/  LD.E.128 R36, desc[UR6][R36.64] ;  /* 0x0000000624247980 */ /* 0x000f62000c101d00 */
[----:B------:R-:W-:-:S03]  /*1cfd0*/  IMAD.MOV.U32 R21, RZ, RZ, R17 ;  /* 0x000000ffff157224 */ /* 0x000fc600078e0011 */
[----:B------:R-:W5:Y:S01]  /*1cfe0*/  LD.E.128 R40, desc[UR6][R40.64] ;  /* 0x0000000628287980 */ /* 0x000f62000c101d00 */
[----:B------:R-:W-:Y:S01]  /*1cff0*/  @!PT LDS RZ, [RZ] ;  /* 0x00000000fffff984 */ /* 0x000fe20000000800 */
[----:B------:R-:W-:Y:S01]  /*1d000*/  @!PT LDS RZ, [RZ] ;  /* 0x00000000fffff984 */ /* 0x000fe20000000800 */
[----:B------:R-:W-:Y:S01]  /*1d010*/  @!PT LDS RZ, [RZ] ;  /* 0x00000000fffff984 */ /* 0x000fe20000000800 */
[----:B------:R-:W-:Y:S01]  /*1d020*/  @!PT LDS RZ, [RZ] ;  /* 0x00000000fffff984 */ /* 0x000fe20000000800 */
[----:B------:R0:W-:Y:S06]  /*1d030*/  MEMBAR.ALL.CTA ;  /* 0x0000000000007992 */ /* 0x0001ec0000008000 */
[----:B0-----:R-:W0:Y:S01]  /*1d040*/  FENCE.VIEW.ASYNC.S ;  /* 0x00000000000073c6 */ /* 0x001e220000000000 */
[----:B------:R-:W-:-:S04]  /*1d050*/  IMAD.WIDE.U32 R20, R44, UR4, R20 ;  /* 0x000000042c147c25 */ /* 0x000fc8000f8e0014 */
[----:B------:R-:W-:Y:S01]  /*1d060*/  IMAD R3, R44, UR5, R3 ;  /* 0x000000052c037c24 */ /* 0x000fe2000f8e0203 */
[----:B------:R-:W-:Y:S01]  /*1d070*/  ULDC.64 UR4, c[0x0][0xae0] ;  /* 0x0002b80000047ab9 */ /* 0x000fe20000000a00 */
[----:B------:R-:W-:Y:S02]  /*1d080*/  IMAD R45, R52, -0x80, R48 ;  /* 0xffffff80342d7824 */ /* 0x000fe400078e0230 */
[----:B------:R-:W-:Y:S02]  /*1d090*/  IMAD.IADD R21, R21, 0x1, R3 ;  /* 0x0000000115157824 */ /* 0x000fe400078e0203 */
[----:B-1----:R-:W-:Y:S01]  /*1d0a0*/  IMAD R0, R49, UR4, RZ ;  /* 0x0000000431007c24 */ /* 0x002fe2000f8e02ff */
[----:B------:R-:W-:Y:S01]  /*1d0b0*/  ISETP.GE.AND P3, PT, R22, R45, PT ;  /* 0x0000002d1600720c */ /* 0x000fe20003f66270 */
[----:B------:R-:W-:-:S04]  /*1d0c0*/  IMAD.WIDE.U32 R20, R53, UR4, R20 ;  /* 0x0000000435147c25 */ /* 0x000fc8000f8e0014 */
[----:B------:R-:W-:Y:S01]  /*1d0d0*/  IMAD R3, R53, UR5, R0 ;  /* 0x0000000535037c24 */ /* 0x000fe2000f8e0200 */
[----:B------:R-:W-:Y:S01]  /*1d0e0*/  ULDC.64 UR4, c[0x0][0xae8] ;  /* 0x0002ba0000047ab9 */ /* 0x000fe20000000a00 */
[----:B------:R-:W-:Y:S02]  /*1d0f0*/  VIADD R0, R2, 0x34820 ;  /* 0x0003482002007836 */ /* 0x000fe40000000000 */
[----:B------:R-:W-:Y:S01]  /*1d100*/  IMAD R44, R50, UR4, RZ ;  /* 0x00000004322c7c24 */ /* 0x000fe2000f8e02ff */
[----:B------:R-:W-:Y:S02]  /*1d110*/  IADD3 R21, R21, R3, RZ ;  /* 0x0000000315157210 */ /* 0x000fe40007ffe0ff */
[----:B------:R-:W-:Y:S01]  /*1d120*/  PRMT R0, RZ, 0x654, R0 ;  /* 0x00000654ff007816 */ /* 0x000fe20000000000 */
[C---:B------:R-:W-:Y:S02]  /*1d130*/  IMAD R3, R51.reuse, UR5, R44 ;  /* 0x0000000533037c24 */ /* 0x040fe4000f8e022c */
[----:B------:R-:W-:Y:S01]  /*1d140*/  IMAD.WIDE.U32 R46, R51, UR4, R20 ;  /* 0x00000004332e7c25 */ /* 0x000fe2000f8e0014 */
[----:B0-----:R0:W-:Y:S01]  /*1d150*/  SYNCS.ARRIVE.TRANS64.RED.A1T0 RZ, [R0+URZ], RZ ;  /* 0x000000ff00ff79a7 */ /* 0x0011e2000810043f */
[----:B------:R-:W-:-:S02]  /*1d160*/  ISETP.GE.AND P0, PT, R223, R45, PT ;  /* 0x0000002ddf00720c */ /* 0x000fc40003f06270 */
[-C--:B------:R-:W-:Y:S01]  /*1d170*/  ISETP.GE.AND P1, PT, R222, R45.reuse, PT ;  /* 0x0000002dde00720c */ /* 0x080fe20003f26270 */
[----:B------:R-:W-:Y:S01]  /*1d180*/  IMAD.IADD R51, R47, 0x1, R3 ;  /* 0x000000012f337824 */ /* 0x000fe200078e0203 */
[----:B------:R-:W-:Y:S01]  /*1d190*/  ISETP.GE.AND P2, PT, R224, R45, PT ;  /* 0x0000002de000720c */ /* 0x000fe20003f46270 */
[----:B------:R-:W-:Y:S01]  /*1d1a0*/  IMAD.WIDE R44, R52, 0x80, R22 ;  /* 0x00000080342c7825 */ /* 0x000fe200078e0216 */
[----:B------:R-:W-:Y:S11]  /*1d1b0*/  @P3 BRA `(.L_x_648) ;  /* 0x0000000000403947 */ /* 0x000ff60003800000 */
[----:B------:R-:W-:Y:S01]  /*1d1c0*/  ULDC.64 UR6, c[0x0][0xad8] ;  /* 0x0002b60000067ab9 */ /* 0x000fe20000000a00 */
[----:B------:R-:W-:Y:S01]  /*1d1d0*/  MOV R21, R51 ;  /* 0x0000003300157202 */ /* 0x000fe20000000f00 */
[----:B------:R-:W-:Y:S01]  /*1d1e0*/  IMAD R3, R45, UR6, RZ ;  /* 0x000000062d037c24 */ /* 0x000fe2000f8e02ff */
[----:B------:R-:W-:Y:S01]  /*1d1f0*/  ULDC UR4, c[0x0][0xa8c] ;  /* 0x0002a30000047ab9 */ /* 0x000fe20000000800 */
[----:B------:R-:W-:Y:S01]  /*1d200*/  IMAD.MOV.U32 R20, RZ, RZ, R46 ;  /* 0x000000ffff147224 */ /* 0x000fe200078e002e */
[----:B------:R-:W-:Y:S01]  /*1d210*/  ISETP.GE.AND P3, PT, R16, UR4, PT ;  /* 0x0000000410007c0c */ /* 0x000fe2000bf66270 */
[C---:B------:R-:W-:Y:S01]  /*1d220*/  IMAD R3, R44.reuse, UR7, R3 ;  /* 0x000000072c037c24 */ /* 0x040fe2000f8e0203 */
[----:B------:R-:W-:Y:S01]  /*1d230*/  ISETP.GE.AND P4, PT, R227, UR4, PT ;  /* 0x00000004e3007c0c */ /* 0x000fe2000bf86270 */
[----:B------:R-:W-:Y:S01]  /*1d240*/  IMAD.WIDE.U32 R20, R44, UR6, R20 ;  /* 0x000000062c147c25 */ /* 0x000fe2000f8e0014 */
[----:B------:R-:W-:Y:S01]  /*1d250*/  ULDC.64 UR6, c[0x0][0xa80] ;  /* 0x0002a00000067ab9 */ /* 0x000fe20000000a00 */
[----:B------:R-:W-:-:S02]  /*1d260*/  ULDC.64 UR8, c[0x0][0x208] ;  /* 0x0000820000087ab9 */ /* 0x000fc40000000a00 */
[----:B------:R-:W-:Y:S01]  /*1d270*/  IMAD.IADD R3, R21, 0x1, R3 ;  /* 0x0000000115037824 */ /* 0x000fe200078e0203 */
[----:B------:R-:W-:-:S04]  /*1d280*/  LEA R48, P5, R20, UR6, 0x1 ;  /* 0x0000000614307c11 */ /* 0x000fc8000f8a08ff */
[----:B------:R-:W-:-:S05]  /*1d290*/  LEA.HI.X R49, R20, UR7, R3, 0x1, P5 ;  /* 0x0000000714317c11 */ /* 0x000fca000a8f0c03 */
[----:B-----5:R1:W-:Y:S04]  /*1d2a0*/  @!P3 STG.E.128 desc[UR8][R48.64], R4 ;  /* 0x000000043000b986 */ /* 0x0203e8000c101d08 */
[----:B------:R1:W-:Y:S02]  /*1d2b0*/  @!P4 STG.E.128 desc[UR8][R48.64+0x80], R28 ;  /* 0x0000801c3000c986 */ /* 0x0003e4000c101d08 */
.L_x_648:
[----:B------:R-:W-:Y:S05]  /*1d2c0*/  BSYNC B1 ;  /* 0x0000000000017941 */ /* 0x000fea0003800000 */
.L_x_647:
[----:B------:R-:W-:Y:S04]  /*1d2d0*/  BSSY B1, `(.L_x_649) ;  /* 0x0000014000017945 */ /* 0x000fe80003800000 */
[----:B------:R-:W-:Y:S05]  /*1d2e0*/  @P0 BRA `(.L_x_650) ;  /* 0x0000000000480947 */ /* 0x000fea0003800000 */
[----:B------:R-:W-:Y:S01]  /*1d2f0*/  IADD3 R3, P0, R44, 0x20, RZ ;  /* 0x000000202c037810 */ /* 0x000fe20007f1e0ff */
[----:B------:R-:W-:Y:S01]  /*1d300*/  ULDC.64 UR6, c[0x0][0xad8] ;  /* 0x0002b60000067ab9 */ /* 0x000fe20000000a00 */
[----:B-1---5:R-:W-:Y:S01]  /*1d310*/  MOV R5, R51 ;  /* 0x0000003300057202 */ /* 0x022fe20000000f00 */
[----:B------:R-:W-:Y:S01]  /*1d320*/  IMAD.MOV.U32 R4, RZ, RZ, R46 ;  /* 0x000000ffff047224 */ /* 0x000fe200078e002e */
[----:B------:R-:W-:Y:S01]  /*1d330*/  ULDC UR4, c[0x0][0xa8c] ;  /* 0x0002a30000047ab9 */ /* 0x000fe20000000800 */
[----:B0-----:R-:W-:Y:S01]  /*1d340*/  IMAD.X R0, RZ, RZ, R45, P0 ;  /* 0x000000ffff007224 */ /* 0x001fe200000e062d */
[----:B------:R-:W-:Y:S01]  /*1d350*/  ISETP.GE.AND P3, PT, R16, UR4, PT ;  /* 0x0000000410007c0c */ /* 0x000fe2000bf66270 */
[----:B------:R-:W-:Y:S01]  /*1d360*/  IMAD.WIDE.U32 R4, R3, UR6, R4 ;  /* 0x0000000603047c25 */ /* 0x000fe2000f8e0004 */
[----:B------:R-:W-:Y:S01]  /*1d370*/  ISETP.GE.AND P4, PT, R227, UR4, PT ;  /* 0x00000004e3007c0c */ /* 0x000fe2000bf86270 */
[----:B------:R-:W-:Y:S02]  /*1d380*/  ULDC.64 UR8, c[0x0][0x208] ;  /* 0x0000820000087ab9 */ /* 0x000fe40000000a00 */
[----:B------:R-:W-:-:S04]  /*1d390*/  IMAD R0, R0, UR6, RZ ;  /* 0x0000000600007c24 */ /* 0x000fc8000f8e02ff */
[----:B------:R-:W-:Y:S01]  /*1d3a0*/  IMAD R3, R3, UR7, R0 ;  /* 0x0000000703037c24 */ /* 0x000fe2000f8e0200 */
[----:B------:R-:W-:Y:S02]  /*1d3b0*/  ULDC.64 UR6, c[0x0][0xa80] ;  /* 0x0002a00000067ab9 */ /* 0x000fe40000000a00 */
[----:B------:R-:W-:Y:S01]  /*1d3c0*/  LEA R6, P0, R4, UR6, 0x1 ;  /* 0x0000000604067c11 */ /* 0x000fe2000f8008ff */
[----:B------:R-:W-:-:S05]  /*1d3d0*/  IMAD.IADD R3, R5, 0x1, R3 ;  /* 0x0000000105037824 */ /* 0x000fca00078e0203 */
[----:B------:R-:W-:-:S05]  /*1d3e0*/  LEA.HI.X R7, R4, UR7, R3, 0x1, P0 ;  /* 0x0000000704077c11 */ /* 0x000fca00080f0c03 */
[----:B------:R2:W-:Y:S04]  /*1d3f0*/  @!P3 STG.E.128 desc[UR8][R6.64], R8 ;  /* 0x000000080600b986 */ /* 0x0005e8000c101d08 */
[----:B------:R2:W-:Y:S02]  /*1d400*/  @!P4 STG.E.128 desc[UR8][R6.64+0x80], R32 ;  /* 0x000080200600c986 */ /* 0x0005e4000c101d08 */
.L_x_650:
[----:B------:R-:W-:Y:S05]  /*1d410*/  BSYNC B1 ;  /* 0x0000000000017941 */ /* 0x000fea0003800000 */
.L_x_649:
        /* <DEDUP_REMOVED lines=15> */
[----:B--2---:R-:W-:Y:S01]  /*1d510*/  LEA R6, P0, R4, UR6, 0x1 ;  /* 0x0000000604067c11 */ /* 0x004fe2000f8008ff */
[----:B------:R-:W-:-:S05]  /*1d520*/  IMAD.IADD R3, R5, 0x1, R3 ;  /* 0x0000000105037824 */ /* 0x000fca00078e0203 */
[----:B------:R-:W-:-:S05]  /*1d530*/  LEA.HI.X R7, R4, UR7, R3, 0x1, P0 ;  /* 0x0000000704077c11 */ /* 0x000fca00080f0c03 */
[----:B------:R3:W-:Y:S04]  /*1d540*/  @!P1 STG.E.128 desc[UR8][R6.64], R12 ;  /* 0x0000000c06009986 */ /* 0x0007e8000c101d08 */
[----:B------:R3:W-:Y:S02]  /*1d550*/  @!P3 STG.E.128 desc[UR8][R6.64+0x80], R36 ;  /* 0x000080240600b986 */ /* 0x0007e4000c101d08 */
.L_x_652:
[----:B------:R-:W-:Y:S05]  /*1d560*/  BSYNC B1 ;  /* 0x0000000000017941 */ /* 0x000fea0003800000 */
.L_x_651:
[----:B------:R-:W-:Y:S05]  /*1d570*/  @P2 BRA `(.L_x_653) ;  /* 0x0000000800dc2947 */ /* 0x000fea0003800000 */
[----:B------:R-:W-:Y:S01]  /*1d580*/  IADD3 R3, P0, R44, 0x60, RZ ;  /* 0x000000602c037810 */ /* 0x000fe20007f1e0ff */
[----:B------:R-:W-:Y:S01]  /*1d590*/  ULDC.64 UR6, c[0x0][0xad8] ;  /* 0x0002b60000067ab9 */ /* 0x000fe20000000a00 */
[----:B-1---5:R-:W-:Y:S01]  /*1d5a0*/  MOV R5, R51 ;  /* 0x0000003300057202 */ /* 0x022fe20000000f00 */
[----:B------:R-:W-:Y:S01]  /*1d5b0*/  IMAD.MOV.U32 R4, RZ, RZ, R46 ;  /* 0x000000ffff047224 */ /* 0x000fe200078e002e */
[----:B------:R-:W-:Y:S01]  /*1d5c0*/  ULDC UR4, c[0x0][0xa8c] ;  /* 0x0002a30000047ab9 */ /* 0x000fe20000000800 */
[----:B------:R-:W-:Y:S01]  /*1d5d0*/  IMAD.X R44, RZ, RZ, R45, P0 ;  /* 0x000000ffff2c7224 */ /* 0x000fe200000e062d */
[----:B------:R-:W-:Y:S01]  /*1d5e0*/  ISETP.GE.AND P1, PT, R16, UR4, PT ;  /* 0x0000000410007c0c */ /* 0x000fe2000bf26270 */
[----:B------:R-:W-:Y:S01]  /*1d5f0*/  IMAD.WIDE.U32 R4, R3, UR6, R4 ;  /* 0x0000000603047c25 */ /* 0x000fe2000f8e0004 */
[----:B------:R-:W-:-:S03]  /*1d600*/  ULDC.64 UR8, c[0x0][0x208] ;  /* 0x0000820000087ab9 */ /* 0x000fc60000000a00 */
[----:B------:R-:W-:-:S04]  /*1d610*/  IMAD R44, R44, UR6, RZ ;  /* 0x000000062c2c7c24 */ /* 0x000fc8000f8e02ff */
[----:B------:R-:W-:Y:S01]  /*1d620*/  IMAD R3, R3, UR7, R44 ;  /* 0x0000000703037c24 */ /* 0x000fe2000f8e022c */
[----:B------:R-:W-:Y:S02]  /*1d630*/  ULDC.64 UR6, c[0x0][0xa80] ;  /* 0x0002a00000067ab9 */ /* 0x000fe40000000a00 */
[----:B--23--:R-:W-:Y:S01]  /*1d640*/  LEA R6, P0, R4, UR6, 0x1 ;  /* 0x0000000604067c11 */ /* 0x00cfe2000f8008ff */
[----:B------:R-:W-:-:S05]  /*1d650*/  IMAD.IADD R3, R5, 0x1, R3 ;  /* 0x0000000105037824 */ /* 0x000fca00078e0203 */
[----:B------:R-:W-:Y:S02]  /*1d660*/  LEA.HI.X R7, R4, UR7, R3, 0x1, P0 ;  /* 0x0000000704077c11 */ /* 0x000fe400080f0c03 */
[----:B------:R-:W-:-:S03]  /*1d670*/  ISETP.GE.AND P0, PT, R227, UR4, PT ;  /* 0x00000004e3007c0c */ /* 0x000fc6000bf06270 */
[----:B------:R4:W-:Y:S10]  /*1d680*/  @!P1 STG.E.128 desc[UR8][R6.64], R24 ;  /* 0x0000001806009986 */ /* 0x0009f4000c101d08 */
[----:B------:R-:W-:Y:S05]  /*1d690*/  @P0 BRA `(.L_x_653) ;  /* 0x0000000800940947 */ /* 0x000fea0003800000 */
[----:B------:R-:W-:Y:S02]  /*1d6a0*/  ULDC.64 UR4, c[0x0][0x208] ;  /* 0x0000820000047ab9 */ /* 0x000fe40000000a00 */
[----:B------:R1:W-:Y:S01]  /*1d6b0*/  STG.E.128 desc[UR4][R6.64+0x80], R40 ;  /* 0x0000802806007986 */ /* 0x0003e2000c101d04 */
[----:B------:R-:W-:Y:S05]  /*1d6c0*/  BRA `(.L_x_653) ;  /* 0x0000000800887947 */ /* 0x000fea0003800000 */
.L_x_645:
[----:B------:R-:W-:Y:S01]  /*1d6d0*/  ULDC.64 UR4, c[0x0][0xbd8] ;  /* 0x0002f60000047ab9 */ /* 0x000fe20000000a00 */
[----:B------:R-:W0:Y:S01]  /*1d6e0*/  S2R R8, SR_TID.X ;  /* 0x0000000000087919 */ /* 0x000e220000002100 */
[----:B------:R-:W-:Y:S01]  /*1d6f0*/  ISETP.NE.U32.AND P0, PT, RZ, UR4, PT ;  /* 0x00000004ff007c0c */ /* 0x000fe2000bf05070 */
[----:B------:R-:W-:Y:S01]  /*1d700*/  IMAD.MOV.U32 R3, RZ, RZ, RZ ;  /* 0x000000ffff037224 */ /* 0x000fe200078e00ff */
[----:B------:R-:W-:Y:S01]  /*1d710*/  IADD3 R4, P1, R74, UR4, RZ ;  /* 0x000000044a047c10 */ /* 0x000fe2000ff3e0ff */
[----:B------:R-:W-:Y:S01]  /*1d720*/  ULDC.64 UR6, c[0x0][0x208] ;  /* 0x0000820000067ab9 */ /* 0x000fe20000000a00 */
[----:B------:R-:W-:Y:S02]  /*1d730*/  ISETP.NE.AND.EX P0, PT, RZ, UR5, PT, P0 ;  /* 0x00000005ff007c0c */ /* 0x000fe4000bf05300 */
[----:B------:R-:W-:Y:S01]  /*1d740*/  IADD3.X R5, R78, UR5, RZ, P1, !PT ;  /* 0x000000054e057c10 */ /* 0x000fe20008ffe4ff */
[----:B------:R-:W-:Y:S02]  /*1d750*/  ULDC.64 UR4, c[0x0][0xbe0] ;  /* 0x0002f80000047ab9 */ /* 0x000fe40000000a00 */
[----:B------:R-:W-:-:S04]  /*1d760*/  ISETP.NE.U32.AND P1, PT, RZ, UR4, PT ;  /* 0x00000004ff007c0c */ /* 0x000fc8000bf25070 */
[----:B------:R-:W-:-:S04]  /*1d770*/  ISETP.NE.AND.EX P1, PT, RZ, UR5, PT, P1 ;  /* 0x00000005ff007c0c */ /* 0x000fc8000bf25310 */
[----:B------:R1:W5:Y:S09]  /*1d780*/  @P0 LDG.E R3, desc[UR6][R4.64] ;  /* 0x0000000604030981 */ /* 0x000372000c1e1900 */
[----:B------:R-:W-:Y:S01]  /*1d790*/  @P1 IADD3 R6, P2, R74, UR4, RZ ;  /* 0x000000044a061c10 */ /* 0x000fe2000ff5e0ff */
[----:B------:R-:W-:-:S02]  /*1d7a0*/  ULDC UR4, c[0x0][0xa88] ;  /* 0x0002a20000047ab9 */ /* 0x000fc40000000800 */
[----:B------:R-:W-:Y:S02]  /*1d7b0*/  MOV R0, UR4 ;  /* 0x0000000400007c02 */ /* 0x000fe40008000f00 */
[----:B------:R-:W-:Y:S01]  /*1d7c0*/  @P1 IADD3.X R7, R78, UR5, RZ, P2, !PT ;  /* 0x000000054e071c10 */ /* 0x000fe200097fe4ff */
[----:B0-----:R-:W-:-:S04]  /*1d7d0*/  VIADD R8, R8, 0xffffff80 ;  /* 0xffffff8008087836 */ /* 0x001fc80000000000 */
[----:B------:R1:W5:Y:S01]  /*1d7e0*/  @P1 LDG.E R0, desc[UR6][R6.64] ;  /* 0x0000000606001981 */ /* 0x000362000c1e1900 */
[----:B------:R-:W-:Y:S01]  /*1d7f0*/  ISETP.GE.AND P2, PT, R8, 0x80, PT ;  /* 0x000000800800780c */ /* 0x000fe20003f46270 */
[----:B------:R-:W-:-:S12]  /*1d800*/  @P1 BRA `(.L_x_654) ;  /* 0x0000000000141947 */ /* 0x000fd80003800000 */
[----:B------:R-:W-:Y:S05]  /*1d810*/  @!P0 BRA `(.L_x_654) ;  /* 0x0000000000108947 */ /* 0x000fea0003800000 */
[----:B------:R-:W-:Y:S02]  /*1d820*/  ULDC.64 UR4, c[0x0][0x208] ;  /* 0x0000820000047ab9 */ /* 0x000fe40000000a00 */
[----:B-1----:R-:W2:Y:S04]  /*1d830*/  LDG.E R7, desc[UR4][R4.64] ;  /* 0x0000000404077981 */ /* 0x002ea8000c1e1900 */
[----:B-----5:R-:W2:Y:S02]  /*1d840*/  LDG.E R0, desc[UR4][R4.64+0x4] ;  /* 0x0000040404007981 */ /* 0x020ea4000c1e1900 */
[----:B--2---:R-:W-:-:S07]  /*1d850*/  IMAD.IADD R0, R0, 0x1, -R7 ;  /* 0x0000000100007824 */ /* 0x004fce00078e0a07 */
.L_x_654:
[----:B------:R-:W2:Y:S04]  /*1d860*/  LDL R12, [R1+0x80] ;  /* 0x00008000010c7983 */ /* 0x000ea80000100800 */
[----:B------:R0:W5:Y:S01]  /*1d870*/  LDL R10, [R1+0x88] ;  /* 0x00008800010a7983 */ /* 0x0001620000100800 */
[----:B------:R-:W-:Y:S01]  /*1d880*/  BSSY B1, `(.L_x_655) ;  /* 0x000001d000017945 */ /* 0x000fe20003800000 */
[----:B------:R-:W-:Y:S02]  /*1d890*/  SEL R11, R86, RZ, !P0 ;  /* 0x000000ff560b7207 */ /* 0x000fe40004000000 */
[----:B------:R-:W-:Y:S02]  /*1d8a0*/  SEL R38, R38, RZ, !P0 ;  /* 0x000000ff26267207 */ /* 0x000fe40004000000 */
[----:B-----5:R-:W-:-:S02]  /*1d8b0*/  SHF.R.S32.HI R8, RZ, 0x1f, R3 ;  /* 0x0000001fff087819 */ /* 0x020fc40000011403 */
[----:B--2---:R-:W-:Y:S01]  /*1d8c0*/  SHF.R.S32.HI R9, RZ, 0x1f, R12 ;  /* 0x0000001fff097819 */ /* 0x004fe2000001140c */
[----:B0-----:R-:W-:Y:S06]  /*1d8d0*/  @P2 BRA `(.L_x_656) ;  /* 0x00000000005c2947 */ /* 0x001fec0003800000 */
[----:B-1----:R-:W0:Y:S02]  /*1d8e0*/  S2R R4, SR_TID.X ;  /* 0x0000000000047919 */ /* 0x002e240000002100 */
[----:B0-----:R-:W-:-:S04]  /*1d8f0*/  IMAD R4, R10, 0x80, R4 ;  /* 0x000000800a047824 */ /* 0x001fc800078e0204 */
[----:B------:R-:W-:-:S05]  /*1d900*/  VIADD R5, R4, 0xffffff80 ;  /* 0xffffff8004057836 */ /* 0x000fca0000000000 */
[----:B------:R-:W-:-:S13]  /*1d910*/  ISETP.GE.AND P0, PT, R5, R0, PT ;  /* 0x000000000500720c */ /* 0x000fda0003f06270 */
[----:B------:R-:W-:Y:S05]  /*1d920*/  @P0 BRA `(.L_x_656) ;  /* 0x0000000000480947 */ /* 0x000fea0003800000 */
[----:B------:R-:W-:Y:S01]  /*1d930*/  IADD3 R4, P0, R5, R3, RZ ;  /* 0x0000000305047210 */ /* 0x000fe20007f1e0ff */
[----:B------:R-:W-:Y:S01]  /*1d940*/  ULDC.64 UR4, c[0x0][0xb70] ;  /* 0x0002dc0000047ab9 */ /* 0x000fe20000000a00 */
[----:B------:R-:W-:Y:S01]  /*1d950*/  ULDC.64 UR6, c[0x0][0x208] ;  /* 0x0000820000067ab9 */ /* 0x000fe20000000a00 */
[----:B------:R-:W-:Y:S01]  /*1d960*/  IMAD R6, R9, UR4, RZ ;  /* 0x0000000409067c24 */ /* 0x000fe2000f8e02ff */
[----:B------:R-:W-:-:S03]  /*1d970*/  LEA.HI.X.SX32 R5, R5, R8, 0x1, P0 ;  /* 0x0000000805057211 */ /* 0x000fc600000f0eff */
[C---:B------:R-:W-:Y:S02]  /*1d980*/  IMAD R7, R12.reuse, UR5, R6 ;  /* 0x000000050c077c24 */ /* 0x040fe4000f8e0206 */
[----:B------:R-:W-:Y:S01]  /*1d990*/  IMAD.WIDE.U32 R4, R12, UR4, R4 ;  /* 0x000000040c047c25 */ /* 0x000fe2000f8e0004 */
[----:B------:R-:W-:-:S03]  /*1d9a0*/  ULDC.64 UR4, c[0x0][0xb78] ;  /* 0x0002de0000047ab9 */ /* 0x000fc60000000a00 */
[----:B------:R-:W-:Y:S01]  /*1d9b0*/  IMAD R6, R38, UR4, RZ ;  /* 0x0000000426067c24 */ /* 0x000fe2000f8e02ff */
[----:B------:R-:W-:-:S03]  /*1d9c0*/  IADD3 R5, R5, R7, RZ ;  /* 0x0000000705057210 */ /* 0x000fc60007ffe0ff */
        /* <DEDUP_REMOVED lines=8> */
.L_x_656:
[----:B------:R-:W-:Y:S05]  /*1da50*/  BSYNC B1 ;  /* 0x0000000000017941 */ /* 0x000fea0003800000 */
.L_x_655:
[----:B------:R-:W-:Y:S01]  /*1da60*/  ULDC.64 UR4, c[0x0][0xaa0] ;  /* 0x0002a80000047ab9 */ /* 0x000fe20000000a00 */
[----:B01----:R-:W-:Y:S01]  /*1da70*/  MOV R5, R17 ;  /* 0x0000001100057202 */ /* 0x003fe20000000f00 */
[----:B------:R-:W-:Y:S01]  /*1da80*/  IMAD.MOV.U32 R4, RZ, RZ, R16 ;  /* 0x000000ffff047224 */ /* 0x000fe200078e0010 */
[----:B------:R-:W-:Y:S01]  /*1da90*/  BSSY B1, `(.L_x_657) ;  /* 0x0000028000017945 */ /* 0x000fe20003800000 */
[----:B------:R-:W-:Y:S02]  /*1daa0*/  IMAD R6, R8, UR4, RZ ;  /* 0x0000000408067c24 */ /* 0x000fe4000f8e02ff */
[----:B------:R-:W-:-:S04]  /*1dab0*/  IMAD.WIDE.U32 R4, R3, UR4, R4 ;  /* 0x0000000403047c25 */ /* 0x000fc8000f8e0004 */
[----:B------:R-:W-:Y:S01]  /*1dac0*/  IMAD R3, R3, UR5, R6 ;  /* 0x0000000503037c24 */ /* 0x000fe2000f8e0206 */
[----:B------:R-:W-:Y:S01]  /*1dad0*/  ULDC.64 UR4, c[0x0][0xae0] ;  /* 0x0002b80000047ab9 */ /* 0x000fe20000000a00 */
[----:B------:R-:W-:Y:S02]  /*1dae0*/  IMAD R7, R10, -0x80, R0 ;  /* 0xffffff800a077824 */ /* 0x000fe400078e0200 */
[----:B------:R-:W-:Y:S02]  /*1daf0*/  IMAD R6, R9, UR4, RZ ;  /* 0x0000000409067c24 */ /* 0x000fe4000f8e02ff */
[----:B------:R-:W-:Y:S01]  /*1db00*/  IMAD.IADD R5, R5, 0x1, R3 ;  /* 0x0000000105057824 */ /* 0x000fe200078e0203 */
[-C--:B------:R-:W-:Y:S01]  /*1db10*/  ISETP.GE.AND P3, PT, R22, R7.reuse, PT ;  /* 0x000000071600720c */ /* 0x080fe20003f66270 */
[C---:B------:R-:W-:Y:S01]  /*1db20*/  IMAD R3, R12.reuse, UR5, R6 ;  /* 0x000000050c037c24 */ /* 0x040fe2000f8e0206 */
[-C--:B------:R-:W-:Y:S01]  /*1db30*/  ISETP.GE.AND P2, PT, R223, R7.reuse, PT ;  /* 0x00000007df00720c */ /* 0x080fe20003f46270 */
[----:B------:R-:W-:Y:S01]  /*1db40*/  IMAD.WIDE.U32 R4, R12, UR4, R4 ;  /* 0x000000040c047c25 */ /* 0x000fe2000f8e0004 */
[----:B------:R-:W-:Y:S01]  /*1db50*/  ULDC.64 UR4, c[0x0][0xae8] ;  /* 0x0002ba0000047ab9 */ /* 0x000fe20000000a00 */
[----:B------:R-:W-:-:S02]  /*1db60*/  ISETP.GE.AND P0, PT, R222, R7, PT ;  /* 0x00000007de00720c */ /* 0x000fc40003f06270 */
[----:B------:R-:W-:Y:S01]  /*1db70*/  IMAD.IADD R5, R5, 0x1, R3 ;  /* 0x0000000105057824 */ /* 0x000fe200078e0203 */
[----:B------:R-:W-:Y:S01]  /*1db80*/  ISETP.GE.AND P1, PT, R224, R7, PT ;  /* 0x00000007e000720c */ /* 0x000fe20003f26270 */
[----:B------:R-:W-:Y:S02]  /*1db90*/  IMAD R0, R38, UR4, RZ ;  /* 0x0000000426007c24 */ /* 0x000fe4000f8e02ff */
[----:B------:R-:W-:Y:S01]  /*1dba0*/  IMAD.WIDE.U32 R6, R11, UR4, R4 ;  /* 0x000000040b067c25 */ /* 0x000fe2000f8e0004 */
[----:B------:R-:W-:-:S03]  /*1dbb0*/  MOV R5, R23 ;  /* 0x0000001700057202 */ /* 0x000fc60000000f00 */
[----:B------:R-:W-:Y:S02]  /*1dbc0*/  IMAD R3, R11, UR5, R0 ;  /* 0x000000050b037c24 */ /* 0x000fe4000f8e0200 */
[----:B------:R-:W-:Y:S02]  /*1dbd0*/  IMAD.MOV.U32 R4, RZ, RZ, R22 ;  /* 0x000000ffff047224 */ /* 0x000fe400078e0016 */
[----:B------:R-:W-:Y:S02]  /*1dbe0*/  IMAD.IADD R11, R7, 0x1, R3 ;  /* 0x00000001070b7824 */ /* 0x000fe400078e0203 */
[----:B------:R-:W-:Y:S01]  /*1dbf0*/  IMAD.WIDE R8, R10, 0x80, R4 ;  /* 0x000000800a087825 */ /* 0x000fe200078e0204 */
[----:B------:R-:W-:Y:S06]  /*1dc00*/  @P3 BRA `(.L_x_658) ;  /* 0x0000000000403947 */ /* 0x000fec0003800000 */
[----:B------:R-:W-:Y:S01]  /*1dc10*/  ULDC.64 UR6, c[0x0][0xad8] ;  /* 0x0002b60000067ab9 */ /* 0x000fe20000000a00 */
[----:B------:R-:W-:Y:S01]  /*1dc20*/  IMAD.MOV.U32 R4, RZ, RZ, R6 ;  /* 0x000000ffff047224 */ /* 0x000fe200078e0006 */
[----:B------:R-:W-:Y:S01]  /*1dc30*/  ULDC UR4, c[0x0][0xa8c] ;  /* 0x0002a30000047ab9 */ /* 0x000fe20000000800 */
[----:B------:R-:W-:Y:S01]  /*1dc40*/  IMAD R3, R9, UR6, RZ ;  /* 0x0000000609037c24 */ /* 0x000fe2000f8e02ff */
[----:B------:R-:W-:Y:S01]  /*1dc50*/  ISETP.GE.AND P4, PT, R16, UR4, PT ;  /* 0x0000000410007c0c */ /* 0x000fe2000bf86270 */
[----:B------:R-:W-:Y:S01]  /*1dc60*/  IMAD.MOV.U32 R5, RZ, RZ, R11 ;  /* 0x000000ffff057224 */ /* 0x000fe200078e000b */
[----:B------:R-:W-:Y:S01]  /*1dc70*/  ISETP.GE.AND P5, PT, R227, UR4, PT ;  /* 0x00000004e3007c0c */ /* 0x000fe2000bfa6270 */
[C---:B------:R-:W-:Y:S01]  /*1dc80*/  IMAD R3, R8.reuse, UR7, R3 ;  /* 0x0000000708037c24 */ /* 0x040fe2000f8e0203 */
[----:B------:R-:W-:Y:S01]  /*1dc90*/  ULDC.64 UR8, c[0x0][0x208] ;  /* 0x0000820000087ab9 */ /* 0x000fe20000000a00 */
[----:B------:R-:W-:Y:S01]  /*1dca0*/  IMAD.WIDE.U32 R4, R8, UR6, R4 ;  /* 0x0000000608047c25 */ /* 0x000fe2000f8e0004 */
[----:B------:R-:W-:-:S02]  /*1dcb0*/  ULDC.64 UR6, c[0x0][0xa80] ;  /* 0x0002a00000067ab9 */ /* 0x000fc40000000a00 */
[----:B------:R-:W-:Y:S02]  /*1dcc0*/  LEA R12, P3, R4, UR6, 0x1 ;  /* 0x00000006040c7c11 */ /* 0x000fe4000f8608ff */
[----:B------:R-:W-:-:S04]  /*1dcd0*/  IADD3 R3, R5, R3, RZ ;  /* 0x0000000305037210 */ /* 0x000fc80007ffe0ff */
[----:B------:R-:W-:-:S05]  /*1dce0*/  LEA.HI.X R13, R4, UR7, R3, 0x1, P3 ;  /* 0x00000007040d7c11 */ /* 0x000fca00098f0c03 */
[----:B------:R0:W-:Y:S04]  /*1dcf0*/  @!P4 STG.E.128 desc[UR8][R12.64], RZ ;  /* 0x000000ff0c00c986 */ /* 0x0001e8000c101d08 */
[----:B------:R0:W-:Y:S02]  /*1dd00*/  @!P5 STG.E.128 desc[UR8][R12.64+0x80], RZ ;  /* 0x000080ff0c00d986 */ /* 0x0001e4000c101d08 */
.L_x_658:
[----:B------:R-:W-:Y:S05]  /*1dd10*/  BSYNC B1 ;  /* 0x0000000000017941 */ /* 0x000fea0003800000 */
.L_x_657:
[----:B------:R-:W-:Y:S04]  /*1dd20*/  BSSY B1, `(.L_x_659) ;  /* 0x0000014000017945 */ /* 0x000fe80003800000 */
[----:B------:R-:W-:Y:S05]  /*1dd30*/  @P2 BRA `(.L_x_660) ;  /* 0x0000000000482947 */ /* 0x000fea0003800000 */
[----:B------:R-:W-:Y:S01]  /*1dd40*/  IADD3 R3, P2, R8, 0x20, RZ ;  /* 0x0000002008037810 */ /* 0x000fe20007f5e0ff */
[----:B------:R-:W-:Y:S01]  /*1dd50*/  ULDC.64 UR6, c[0x0][0xad8] ;  /* 0x0002b60000067ab9 */ /* 0x000fe20000000a00 */
[----:B------:R-:W-:Y:S01]  /*1dd60*/  IMAD.MOV.U32 R4, RZ, RZ, R6 ;  /* 0x000000ffff047224 */ /* 0x000fe200078e0006 */
[----:B------:R-:W-:Y:S01]  /*1dd70*/  ULDC UR4, c[0x0][0xa8c] ;  /* 0x0002a30000047ab9 */ /* 0x000fe20000000800 */
[----:B------:R-:W-:Y:S01]  /*1dd80*/  IMAD.MOV.U32 R5, RZ, RZ, R11 ;  /* 0x000000ffff057224 */ /* 0x000fe200078e000b */
[----:B------:R-:W-:Y:S01]  /*1dd90*/  ISETP.GE.AND P3, PT, R16, UR4, PT ;  /* 0x0000000410007c0c */ /* 0x000fe2000bf66270 */
[----:B------:R-:W-:Y:S01]  /*1dda0*/  IMAD.X R0, RZ, RZ, R9, P2 ;  /* 0x000000ffff007224 */ /* 0x000fe200010e0609 */
[----:B------:R-:W-:Y:S01]  /*1ddb0*/  ISETP.GE.AND P4, PT, R227, UR4, PT ;  /* 0x00000004e3007c0c */ /* 0x000fe2000bf86270 */
[----:B------:R-:W-:Y:S01]  /*1ddc0*/  IMAD.WIDE.U32 R4, R3, UR6, R4 ;  /* 0x0000000603047c25 */ /* 0x000fe2000f8e0004 */
[----:B------:R-:W-:-:S03]  /*1ddd0*/  ULDC.64 UR8, c[0x0][0x208] ;  /* 0x0000820000087ab9 */ /* 0x000fc60000000a00 */
[----:B------:R-:W-:-:S04]  /*1dde0*/  IMAD R0, R0, UR6, RZ ;  /* 0x0000000600007c24 */ /* 0x000fc8000f8e02ff */
[----:B------:R-:W-:Y:S01]  /*1ddf0*/  IMAD R3, R3, UR7, R0 ;  /* 0x0000000703037c24 */ /* 0x000fe2000f8e0200 */
[----:B------:R-:W-:Y:S02]  /*1de00*/  ULDC.64 UR6, c[0x0][0xa80] ;  /* 0x0002a00000067ab9 */ /* 0x000fe40000000a00 */
[----:B0-----:R-:W-:Y:S02]  /*1de10*/  LEA R12, P2, R4, UR6, 0x1 ;  /* 0x00000006040c7c11 */ /* 0x001fe4000f8408ff */
[----:B------:R-:W-:-:S04]  /*1de20*/  IADD3 R3, R5, R3, RZ ;  /* 0x0000000305037210 */ /* 0x000fc80007ffe0ff */
[----:B------:R-:W-:-:S05]  /*1de30*/  LEA.HI.X R13, R4, UR7, R3, 0x1, P2 ;  /* 0x00000007040d7c11 */ /* 0x000fca00090f0c03 */
[----:B------:R1:W-:Y:S04]  /*1de40*/  @!P3 STG.E.128 desc[UR8][R12.64], RZ ;  /* 0x000000ff0c00b986 */ /* 0x0003e8000c101d08 */
[----:B------:R1:W-:Y:S02]  /*1de50*/  @!P4 STG.E.128 desc[UR8][R12.64+0x80], RZ ;  /* 0x000080ff0c00c986 */ /* 0x0003e4000c101d08 */
.L_x_660:
[----:B------:R-:W-:Y:S05]  /*1de60*/  BSYNC B1 ;  /* 0x0000000000017941 */ /* 0x000fea0003800000 */
.L_x_659:
        /* <DEDUP_REMOVED lines=15> */
[----:B01----:R-:W-:Y:S02]  /*1df60*/  LEA R12, P0, R4, UR6, 0x1 ;  /* 0x00000006040c7c11 */ /* 0x003fe4000f8008ff */
[----:B------:R-:W-:-:S04]  /*1df70*/  IADD3 R3, R5, R3, RZ ;  /* 0x0000000305037210 */ /* 0x000fc80007ffe0ff */
[----:B------:R-:W-:-:S05]  /*1df80*/  LEA.HI.X R13, R4, UR7, R3, 0x1, P0 ;  /* 0x00000007040d7c11 */ /* 0x000fca00080f0c03 */
[----:B------:R2:W-:Y:S04]  /*1df90*/  @!P2 STG.E.128 desc[UR8][R12.64], RZ ;  /* 0x000000ff0c00a986 */ /* 0x0005e8000c101d08 */
[----:B------:R2:W-:Y:S02]  /*1dfa0*/  @!P3 STG.E.128 desc[UR8][R12.64+0x80], RZ ;  /* 0x000080ff0c00b986 */ /* 0x0005e4000c101d08 */
.L_x_662:
[----:B------:R-:W-:Y:S05]  /*1dfb0*/  BSYNC B1 ;  /* 0x0000000000017941 */ /* 0x000fea0003800000 */
.L_x_661:
        /* <DEDUP_REMOVED lines=14> */
[----:B------:R-:W-:Y:S02]  /*1e0a0*/  LEA R6, P0, R4, UR6, 0x1 ;  /* 0x0000000604067c11 */ /* 0x000fe4000f8008ff */
[----:B------:R-:W-:-:S04]  /*1e0b0*/  IADD3 R3, R5, R3, RZ ;  /* 0x0000000305037210 */ /* 0x000fc80007ffe0ff */
[----:B------:R-:W-:-:S05]  /*1e0c0*/  LEA.HI.X R7, R4, UR7, R3, 0x1, P0 ;  /* 0x0000000704077c11 */ /* 0x000fca00080f0c03 */
[----:B------:R3:W-:Y:S04]  /*1e0d0*/  @!P1 STG.E.128 desc[UR8][R6.64], RZ ;  /* 0x000000ff06009986 */ /* 0x0007e8000c101d08 */
[----:B------:R3:W-:Y:S02]  /*1e0e0*/  @!P2 STG.E.128 desc[UR8][R6.64+0x80], RZ ;  /* 0x000080ff0600a986 */ /* 0x0007e4000c101d08 */
.L_x_653:
[----:B------:R-:W-:Y:S05]  /*1e0f0*/  BSYNC B0 ;  /* 0x0000000000007941 */ /* 0x000fea0003800000 */
.L_x_644:
[----:B------:R-:W-:Y:S02]  /*1e100*/  ULDC UR4, c[0x0][0xc14] ;  /* 0x0003050000047ab9 */ /* 0x000fe40000000800 */
[----:B------:R-:W-:-:S13]  /*1e110*/  ISETP.GE.AND P0, PT, R159, UR4, PT ;  /* 0x000000049f007c0c */ /* 0x000fda000bf06270 */
[----:B------:R-:W-:Y:S05]  /*1e120*/  @!P0 BRA `(.L_x_663) ;  /* 0xfffffe2c00f48947 */ /* 0x000fea000383ffff */
[----:B------:R-:W-:Y:S05]  /*1e130*/  BRA `(.L_x_445) ;  /* 0x0000005800487947 */ /* 0x000fea0003800000 */
.L_x_443:
[----:B------:R-:W-:-:S08]  /*1e140*/  NOP ;  /* 0x0000000000007918 */ /* 0x000fd00000000000 */
[----:B------:R-:W0:-:S00]  /*1e150*/  USETMAXREG.DEALLOC.CTAPOOL 0x18 ;  /* 0x00000018000079c8 */ /* 0x000e0000080e0500 */
[----:B0-----:R-:W-:-:S06]  /*1e160*/  LOP3.LUT R0, R0, 0x3, RZ, 0xc0, !PT ;  /* 0x0000000300007812 */ /* 0x001fcc00078ec0ff */
[----:B------:R-:W0:Y:S02]  /*1e170*/  SHFL.IDX PT, R0, R0, RZ, 0x1f ;  /* 0x00001fff00007589 */ /* 0x000e2400000e0000 */
[----:B0-----:R-:W-:-:S13]  /*1e180*/  ISETP.NE.AND P0, PT, R0, RZ, PT ;  /* 0x000000ff0000720c */ /* 0x001fda0003f05270 */
[----:B------:R-:W-:Y:S05]  /*1e190*/  @P0 BRA `(.L_x_445) ;  /* 0x0000005800300947 */ /* 0x000fea0003800000 */
[----:B------:R-:W2:Y:S01]  /*1e1a0*/  LDL.LU R7, [R1] ;  /* 0x0000000001077983 */ /* 0x000ea20000300800 */
[----:B------:R-:W-:Y:S01]  /*1e1b0*/  LOP3.LUT R8, R3, 0x1f, RZ, 0xc0, !PT ;  /* 0x0000001f03087812 */ /* 0x000fe200078ec0ff */
[----:B------:R-:W-:Y:S01]  /*1e1c0*/  ULDC UR5, c[0x0][0xc14] ;  /* 0x0003050000057ab9 */ /* 0x000fe20000000800 */
[----:B------:R-:W-:Y:S01]  /*1e1d0*/  IMAD.MOV.U32 R0, RZ, RZ, RZ ;  /* 0x000000ffff007224 */ /* 0x000fe200078e00ff */
[----:B------:R-:W-:Y:S01]  /*1e1e0*/  ULDC.64 UR6, c[0x0][0x208] ;  /* 0x0000820000067ab9 */ /* 0x000fe20000000a00 */
[----:B------:R-:W-:Y:S01]  /*1e1f0*/  ISETP.NE.AND P0, PT, R8, 0x1f, PT ;  /* 0x0000001f0800780c */ /* 0x000fe20003f05270 */
[----:B------:R-:W-:Y:S01]  /*1e200*/  ULDC UR4, c[0x0][0xc10] ;  /* 0x0003040000047ab9 */ /* 0x000fe20000000800 */
[----:B--2---:R-:W-:-:S11]  /*1e210*/  LOP3.LUT R7, R7, 0xffffffdf, RZ, 0xc0, !PT ;  /* 0xffffffdf07077812 */ /* 0x004fd600078ec0ff */
[----:B------:R-:W-:Y:S02]  /*1e220*/  @P0 LOP3.LUT R7, R7, 0x20, RZ, 0xfc, !PT ;  /* 0x0000002007070812 */ /* 0x000fe400078efcff */
[----:B------:R-:W-:-:S13]  /*1e230*/  ISETP.GE.OR P0, PT, R8, UR5, !P0 ;  /* 0x0000000508007c0c */ /* 0x000fda000c706670 */
[----:B------:R-:W0:Y:S02]  /*1e240*/  @!P0 LDC.64 R2, c[0x0][0xc58] ;  /* 0x00031600ff028b82 */ /* 0x000e240000000a00 */
[----:B0-----:R-:W-:-:S05]  /*1e250*/  @!P0 IMAD.WIDE.U32 R2, R8, 0x4, R2 ;  /* 0x0000000408028825 */ /* 0x001fca00078e0002 */
[----:B------:R-:W2:Y:S01]  /*1e260*/  @!P0 LDG.E R0, desc[UR6][R2.64] ;  /* 0x0000000602008981 */ /* 0x000ea2000c1e1900 */
[C---:B------:R-:W-:Y:S01]  /*1e270*/  ISETP.NE.AND P1, PT, R8.reuse, RZ, PT ;  /* 0x000000ff0800720c */ /* 0x040fe20003f25270 */
[----:B------:R-:W0:Y:S01]  /*1e280*/  S2UR UR6, SR_CTAID.X ;  /* 0x00000000000679c3 */ /* 0x000e220000002500 */
[----:B------:R-:W-:Y:S01]  /*1e290*/  ISETP.GE.U32.AND P0, PT, R8, 0x2, PT ;  /* 0x000000020800780c */ /* 0x000fe20003f06070 */
[----:B------:R-:W-:Y:S01]  /*1e2a0*/  IMAD.MOV.U32 R16, RZ, RZ, RZ ;  /* 0x000000ffff107224 */ /* 0x000fe200078e00ff */
[----:B------:R-:W-:Y:S02]  /*1e2b0*/  LOP3.LUT R7, R7, 0xfffffffe, RZ, 0xc0, !PT ;  /* 0xfffffffe07077812 */ /* 0x000fe400078ec0ff */
[----:B------:R-:W-:-:S07]  /*1e2c0*/  MOV R19, RZ ;  /* 0x000000ff00137202 */ /* 0x000fce0000000f00 */
[----:B------:R-:W-:-:S04]  /*1e2d0*/  @P1 LOP3.LUT R7, R7, 0x1, RZ, 0xfc, !PT ;  /* 0x0000000107071812 */ /* 0x000fc800078efcff */
[----:B------:R-:W-:-:S04]  /*1e2e0*/  LOP3.LUT R7, R7, 0xffffffef, RZ, 0xc0, !PT ;  /* 0xffffffef07077812 */ /* 0x000fc800078ec0ff */
[----:B------:R-:W-:-:S04]  /*1e2f0*/  @P0 LOP3.LUT R7, R7, 0x10, RZ, 0xfc, !PT ;  /* 0x0000001007070812 */ /* 0x000fc800078efcff */
[----:B------:R-:W-:Y:S01]  /*1e300*/  LOP3.LUT R7, R7, 0xfffffff7, RZ, 0xc0, !PT ;  /* 0xfffffff707077812 */ /* 0x000fe200078ec0ff */
[----:B--2---:R-:W1:Y:S02]  /*1e310*/  SHFL.UP PT, R4, R0, 0x1, RZ ;  /* 0x0420000000047989 */ /* 0x004e6400000e00ff */
[----:B-1----:R-:W-:-:S05]  /*1e320*/  SEL R5, R4, RZ, P1 ;  /* 0x000000ff04057207 */ /* 0x002fca0000800000 */
[----:B------:R-:W-:-:S05]  /*1e330*/  IMAD.IADD R5, R0, 0x1, R5 ;  /* 0x0000000100057824 */ /* 0x000fca00078e0205 */
[----:B------:R-:W1:Y:S02]  /*1e340*/  SHFL.UP PT, R4, R5, 0x2, RZ ;  /* 0x0440000005047989 */ /* 0x000e6400000e00ff */
[----:B-1----:R-:W-:Y:S02]  /*1e350*/  SEL R4, R4, RZ, P0 ;  /* 0x000000ff04047207 */ /* 0x002fe40000000000 */
[----:B------:R-:W-:-:S03]  /*1e360*/  ISETP.GE.U32.AND P0, PT, R8, 0x4, PT ;  /* 0x000000040800780c */ /* 0x000fc60003f06070 */
[----:B------:R-:W-:-:S05]  /*1e370*/  IMAD.IADD R4, R5, 0x1, R4 ;  /* 0x0000000105047824 */ /* 0x000fca00078e0204 */
[----:B------:R-:W1:Y:S05]  /*1e380*/  SHFL.UP PT, R6, R4, 0x4, RZ ;  /* 0x0480000004067989 */ /* 0x000e6a00000e00ff */
[----:B------:R-:W-:-:S04]  /*1e390*/  @P0 LOP3.LUT R7, R7, 0x8, RZ, 0xfc, !PT ;  /* 0x0000000807070812 */ /* 0x000fc800078efcff */
[----:B------:R-:W-:Y:S02]  /*1e3a0*/  LOP3.LUT R7, R7, 0xfffffffb, RZ, 0xc0, !PT ;  /* 0xfffffffb07077812 */ /* 0x000fe400078ec0ff */
[----:B-1----:R-:W-:Y:S02]  /*1e3b0*/  SEL R3, R6, RZ, P0 ;  /* 0x000000ff06037207 */ /* 0x002fe40000000000 */
[----:B------:R-:W-:Y:S02]  /*1e3c0*/  ISETP.GE.U32.AND P0, PT, R8, 0x8, PT ;  /* 0x000000080800780c */ /* 0x000fe40003f06070 */
[----:B------:R-:W-:-:S05]  /*1e3d0*/  IADD3 R3, R4, R3, RZ ;  /* 0x0000000304037210 */ /* 0x000fca0007ffe0ff */
[----:B------:R-:W1:Y:S06]  /*1e3e0*/  SHFL.UP PT, R2, R3, 0x8, RZ ;  /* 0x0500000003027989 */ /* 0x000e6c00000e00ff */
[----:B------:R-:W-:-:S04]  /*1e3f0*/  @P0 LOP3.LUT R7, R7, 0x4, RZ, 0xfc, !PT ;  /* 0x0000000407070812 */ /* 0x000fc800078efcff */
[----:B------:R-:W-:Y:S02]  /*1e400*/  LOP3.LUT R7, R7, 0xfffffffd, RZ, 0xc0, !PT ;  /* 0xfffffffd07077812 */ /* 0x000fe400078ec0ff */
[----:B-1----:R-:W-:Y:S02]  /*1e410*/  SEL R2, R2, RZ, P0 ;  /* 0x000000ff02027207 */ /* 0x002fe40000000000 */
[----:B------:R-:W-:-:S03]  /*1e420*/  ISETP.GE.U32.AND P0, PT, R8, 0x10, PT ;  /* 0x000000100800780c */ /* 0x000fc60003f06070 */
[----:B------:R-:W-:-:S05]  /*1e430*/  IMAD.IADD R5, R3, 0x1, R2 ;  /* 0x0000000103057824 */ /* 0x000fca00078e0202 */
[----:B------:R-:W1:Y:S05]  /*1e440*/  SHFL.UP PT, R2, R5, 0x10, RZ ;  /* 0x0600000005027989 */ /* 0x000e6a00000e00ff */
[----:B------:R-:W-:-:S05]  /*1e450*/  @P0 LOP3.LUT R7, R7, 0x2, RZ, 0xfc, !PT ;  /* 0x0000000207070812 */ /* 0x000fca00078efcff */
[----:B------:R-:W-:Y:S01]  /*1e460*/  STL [R1], R7 ;  /* 0x0000000701007387 */ /* 0x000fe20000100800 */
[----:B-1----:R-:W-:-:S05]  /*1e470*/  SEL R2, R2, RZ, P0 ;  /* 0x000000ff02027207 */ /* 0x002fca0000000000 */
[----:B------:R-:W-:-:S05]  /*1e480*/  IMAD.IADD R2, R5, 0x1, R2 ;  /* 0x0000000105027824 */ /* 0x000fca00078e0202 */
[----:B------:R-:W1:Y:S02]  /*1e490*/  SHFL.IDX PT, R4, R2, 0x1f, 0x1f ;  /* 0x03e01f0002047f89 */ /* 0x000e6400000e0000 */
[----:B-1----:R-:W-:-:S04]  /*1e4a0*/  IMAD R4, R4, UR4, RZ ;  /* 0x0000000404047c24 */ /* 0x002fc8000f8e02ff */
[----:B------:R-:W-:Y:S01]  /*1e4b0*/  IMAD.MOV.U32 R7, RZ, RZ, R4 ;  /* 0x000000ffff077224 */ /* 0x000fe200078e0004 */
[----:B0-----:R-:W-:-:S13]  /*1e4c0*/  ISETP.GT.AND P0, PT, R4, UR6, PT ;  /* 0x0000000604007c0c */ /* 0x001fda000bf04270 */
[----:B------:R-:W-:Y:S05]  /*1e4d0*/  @P0 BRA `(.L_x_664) ;  /* 0x0000000000c80947 */ /* 0x000fea0003800000 */
[----:B------:R-:W-:Y:S01]  /*1e4e0*/  IMAD.MOV.U32 R4, RZ, RZ, R7 ;  /* 0x000000ffff047224 */ /* 0x000fe200078e0007 */
[----:B------:R-:W-:Y:S01]  /*1e4f0*/  ULDC UR5, c[0x0][0xc14] ;  /* 0x0003050000057ab9 */ /* 0x000fe20000000800 */
[----:B------:R-:W-:Y:S01]  /*1e500*/  IMAD.MOV.U32 R19, RZ, RZ, RZ ;  /* 0x000000ffff137224 */ /* 0x000fe200078e00ff */
[----:B------:R-:W-:Y:S01]  /*1e510*/  ULDC UR7, c[0x0][0xc14] ;  /* 0x0003050000077ab9 */ /* 0x000fe20000000800 */
[----:B------:R-:W-:-:S05]  /*1e520*/  ULDC UR4, c[0x0][0xc10] ;  /* 0x0003040000047ab9 */ /* 0x000fca0000000800 */
.L_x_668:
[----:B------:R-:W-:Y:S01]  /*1e530*/  IADD3 R0, R19, 0x1f, RZ ;  /* 0x0000001f13007810 */ /* 0x000fe20007ffe0ff */
[----:B------:R-:W-:-:S03]  /*1e540*/  IMAD.U32 R19, RZ, RZ, UR7 ;  /* 0x00000007ff137e24 */ /* 0x000fc6000f8e00ff */
[----:B------:R-:W-:-:S13]  /*1e550*/  ISETP.GE.AND P0, PT, R0, UR5, PT ;  /* 0x0000000500007c0c */ /* 0x000fda000bf06270 */
[----:B------:R-:W-:Y:S05]  /*1e560*/  @P0 BRA `(.L_x_665) ;  /* 0x0000000400480947 */ /* 0x000fea0003800000 */
[----:B------:R-:W0:Y:S01]  /*1e570*/  S2R R7, SR_TID.X ;  /* 0x0000000000077919 */ /* 0x000e220000002100 */
[----:B------:R-:W-:Y:S01]  /*1e580*/  IMAD.MOV.U32 R19, RZ, RZ, R0 ;  /* 0x000000ffff137224 */ /* 0x000fe200078e0000 */
[----:B------:R-:W-:Y:S01]  /*1e590*/  BSSY B0, `(.L_x_666) ;  /* 0x000000b000007945 */ /* 0x000fe20003800000 */
[----:B------:R-:W-:Y:S02]  /*1e5a0*/  MOV R0, RZ ;  /* 0x000000ff00007202 */ /* 0x000fe40000000f00 */
[----:B0-----:R-:W-:-:S04]  /*1e5b0*/  LOP3.LUT R7, R7, 0x1f, RZ, 0xc0, !PT ;  /* 0x0000001f07077812 */ /* 0x001fc800078ec0ff */
[C---:B------:R-:W-:Y:S01]  /*1e5c0*/  ISETP.NE.AND P1, PT, R7.reuse, 0x1f, PT ;  /* 0x0000001f0700780c */ /* 0x040fe20003f25270 */
[----:B------:R-:W-:-:S05]  /*1e5d0*/  IMAD.IADD R5, R7, 0x1, R19 ;  /* 0x0000000107057824 */ /* 0x000fca00078e0213 */
[----:B------:R-:W-:-:S13]  /*1e5e0*/  ISETP.GE.OR P0, PT, R5, UR5, !P1 ;  /* 0x0000000505007c0c */ /* 0x000fda000cf06670 */
[----:B------:R-:W-:Y:S05]  /*1e5f0*/  @P0 BRA `(.L_x_667) ;  /* 0x0000000000100947 */ /* 0x000fea0003800000 */
[----:B------:R-:W0:Y:S01]  /*1e600*/  LDC.64 R2, c[0x0][0xc58] ;  /* 0x00031600ff027b82 */ /* 0x000e220000000a00 */
[----:B------:R-:W-:Y:S01]  /*1e610*/  ULDC.64 UR8, c[0x0][0x208] ;  /* 0x0000820000087ab9 */ /* 0x000fe20000000a00 */
[----:B0-----:R-:W-:-:S05]  /*1e620*/  IMAD.WIDE R2, R5, 0x4, R2 ;  /* 0x0000000405027825 */ /* 0x001fca00078e0202 */
[----:B------:R0:W5:Y:S02]  /*1e630*/  LDG.E R0, desc[UR8][R2.64] ;  /* 0x0000000802007981 */ /* 0x000164000c1e1900 */
.L_x_667:
[----:B------:R-:W-:Y:S05]  /*1e640*/  BSYNC B0 ;  /* 0x0000000000007941 */ /* 0x000fea0003800000 */
.L_x_666:
[----:B0----5:R-:W0:Y:S01]  /*1e650*/  SHFL.UP PT, R2, R0, 0x1, RZ ;  /* 0x0420000000027989 */ /* 0x021e2200000e00ff */
[C---:B------:R-:W-:Y:S02]  /*1e660*/  ISETP.NE.AND P0, PT, R7.reuse, RZ, PT ;  /* 0x000000ff0700720c */ /* 0x040fe40003f05270 */
[C---:B------:R-:W-:Y:S02]  /*1e670*/  ISETP.GE.U32.AND P1, PT, R7.reuse, 0x2, PT ;  /* 0x000000020700780c */ /* 0x040fe40003f26070 */
        /* <DEDUP_REMOVED lines=12> */
[----:B0-----:R-:W-:-:S04]  /*1e740*/  SEL R6, R6, RZ, P1 ;  /* 0x000000ff06067207 */ /* 0x001fc80000800000 */
[----:B------:R-:W-:-:S05]  /*1e750*/  IADD3 R6, R5, R6, RZ ;  /* 0x0000000605067210 */ /* 0x000fca0007ffe0ff */
        /* <DEDUP_REMOVED lines=8> */
[----:B------:R-:W-:Y:S01]  /*1e7e0*/  IMAD.MOV.U32 R2, RZ, RZ, R7 ;  /* 0x000000ffff027224 */ /* 0x000fe200078e0007 */
[----:B------:R-:W-:-:S07]  /*1e7f0*/  MOV R7, R3 ;  /* 0x0000000300077202 */ /* 0x000fce0000000f00 */
.L_x_664:
        /* <DEDUP_REMOVED lines=14> */
[----:B------:R-:W-:-:S05]  /*1e8e0*/  IADD3 R9, R4, -0x1, RZ ;  /* 0xffffffff04097810 */ /* 0x000fca0007ffe0ff */
[----:B------:R0:W1:Y:S02]  /*1e8f0*/  SHFL.IDX PT, R16, R2, R9, 0x1f ;  /* 0x00001f0902107589 */ /* 0x00006400000e0000 */
.L_x_669:
[----:B-1----:R-:W-:Y:S01]  /*1e900*/  IMAD R16, R16, UR4, R7 ;  /* 0x0000000410107c24 */ /* 0x002fe2000f8e0207 */
[----:B------:R-:W-:Y:S01]  /*1e910*/  IABS R6, R0 ;  /* 0x0000000000067213 */ /* 0x000fe20000000000 */
[----:B------:R-:W-:Y:S01]  /*1e920*/  IMAD R7, R10, R5, RZ ;  /* 0x000000050a077224 */ /* 0x000fe200078e02ff */
[----:B------:R-:W-:Y:S01]  /*1e930*/  IADD3 R19, R4, R19, RZ ;  /* 0x0000001304137210 */ /* 0x000fe20007ffe0ff */
[----:B0-----:R-:W-:Y:S02]  /*1e940*/  IMAD.MOV.U32 R2, RZ, RZ, RZ ;  /* 0x000000ffff027224 */ /* 0x001fe400078e00ff */
[----:B------:R-:W-:Y:S02]  /*1e950*/  IMAD.MOV R6, RZ, RZ, -R6 ;  /* 0x000000ffff067224 */ /* 0x000fe400078e0a06 */
[----:B------:R-:W-:Y:S01]  /*1e960*/  IMAD.HI.U32 R2, R3, R7, R2 ;  /* 0x0000000703027227 */ /* 0x000fe200078e0002 */
[----:B------:R-:W-:-:S04]  /*1e970*/  IADD3 R7, -R16, UR6, RZ ;  /* 0x0000000610077c10 */ /* 0x000fc8000fffe1ff */
[----:B------:R-:W-:-:S05]  /*1e980*/  IABS R3, R7 ;  /* 0x0000000700037213 */ /* 0x000fca0000000000 */
[----:B------:R-:W-:-:S04]  /*1e990*/  IMAD.HI.U32 R2, R2, R3, RZ ;  /* 0x0000000302027227 */ /* 0x000fc800078e00ff */
[----:B------:R-:W-:Y:S01]  /*1e9a0*/  IMAD R6, R2, R6, R3 ;  /* 0x0000000602067224 */ /* 0x000fe200078e0203 */
[----:B------:R-:W-:-:S04]  /*1e9b0*/  LOP3.LUT R3, R7, R0, RZ, 0x3c, !PT ;  /* 0x0000000007037212 */ /* 0x000fc800078e3cff */
[----:B------:R-:W-:-:S13]  /*1e9c0*/  ISETP.GT.U32.AND P0, PT, R5, R6, PT ;  /* 0x000000060500720c */ /* 0x000fda0003f04070 */
[----:B------:R-:W-:Y:S01]  /*1e9d0*/  @!P0 IADD3 R6, R6, -R5, RZ ;  /* 0x8000000506068210 */ /* 0x000fe20007ffe0ff */
[----:B------:R-:W-:-:S03]  /*1e9e0*/  @!P0 VIADD R2, R2, 0x1 ;  /* 0x0000000102028836 */ /* 0x000fc60000000000 */
[----:B------:R-:W-:-:S13]  /*1e9f0*/  ISETP.GE.U32.AND P0, PT, R6, R5, PT ;  /* 0x000000050600720c */ /* 0x000fda0003f06070 */
        /* <DEDUP_REMOVED lines=9> */
.L_x_665:
[----:B------:R-:W-:Y:S01]  /*1ea90*/  IMAD.MOV.U32 R17, RZ, RZ, RZ ;  /* 0x000000ffff117224 */ /* 0x000fe200078e00ff */
[----:B------:R-:W-:Y:S01]  /*1eaa0*/  MOV R18, RZ ;  /* 0x000000ff00127202 */ /* 0x000fe20000000f00 */
[----:B------:R-:W-:-:S07]  /*1eab0*/  IMAD.U32 R16, RZ, RZ, UR6 ;  /* 0x00000006ff107e24 */ /* 0x000fce000f8e00ff */
.L_x_670:
        /* <DEDUP_REMOVED lines=16> */
[----:B------:R-:W-:Y:S01]  /*1ebc0*/  ULDC.64 UR38, c[0x0][0x198] ;  /* 0x0000660000267ab9 */ /* 0x000fe20000000a00 */
[----:B------:R-:W-:Y:S02]  /*1ebd0*/  ULDC UR36, c[0x0][0xc] ;  /* 0x0000030000247ab9 */ /* 0x000fe40000000800 */
[----:B------:R0:W-:Y:S04]  /*1ebe0*/  STL [R1+0x8], R0 ;  /* 0x0000080001007387 */ /* 0x0001e80000100800 */
[----:B------:R0:W-:Y:S04]  /*1ebf0*/  STL [R1+0x10], RZ ;  /* 0x000010ff01007387 */ /* 0x0001e80000100800 */
[----:B------:R0:W-:Y:S04]  /*1ec00*/  STL [R1+0x14], R0 ;  /* 0x0000140001007387 */ /* 0x0001e80000100800 */
[----:B------:R0:W-:Y:S02]  /*1ec10*/  STL [R1+0x30], RZ ;  /* 0x000030ff01007387 */ /* 0x0001e40000100800 */
.L_x_754:
[----:B-12---:R-:W1:Y:S01]  /*1ec20*/  LDC.64 R2, c[0x0][0xc60] ;  /* 0x00031800ff027b82 */ /* 0x006e620000000a00 */
[----:B------:R-:W-:Y:S01]  /*1ec30*/  ULDC.64 UR4, c[0x0][0x208] ;  /* 0x0000820000047ab9 */ /* 0x000fe20000000a00 */
[----:B-1----:R-:W-:-:S05]  /*1ec40*/  IMAD.WIDE R2, R19, 0x4, R2 ;  /* 0x0000000413027825 */ /* 0x002fca00078e0202 */
[----:B------:R-:W0:Y:S01]  /*1ec50*/  LDG.E R11, desc[UR4][R2.64] ;  /* 0x00000004020b7981 */ /* 0x000e22000c1e1900 */
[----:B------:R-:W-:Y:S05]  /*1ec60*/  YIELD ;  /* 0x0000000000007946 */ /* 0x000fea0003800000 */
[----:B------:R-:W-:Y:S01]  /*1ec70*/  ULDC.64 UR4, c[0x0][0xa28] ;  /* 0x00028a0000047ab9 */ /* 0x000fe20000000a00 */
[----:B------:R-:W-:Y:S01]  /*1ec80*/  IMAD.MOV.U32 R6, RZ, RZ, RZ ;  /* 0x000000ffff067224 */ /* 0x000fe200078e00ff */
[----:B------:R-:W-:Y:S01]  /*1ec90*/  ISETP.NE.U32.AND P0, PT, RZ, UR4, PT ;  /* 0x00000004ff007c0c */ /* 0x000fe2000bf05070 */
[----:B------:R-:W-:Y:S01]  /*1eca0*/  ULDC.64 UR8, c[0x0][0x208] ;  /* 0x0000820000087ab9 */ /* 0x000fe20000000a00 */
[----:B------:R-:W-:Y:S01]  /*1ecb0*/  MOV R4, RZ ;  /* 0x000000ff00047202 */ /* 0x000fe20000000f00 */
[----:B------:R-:W-:Y:S01]  /*1ecc0*/  ULDC.64 UR6, c[0x0][0xa10] ;  /* 0x0002840000067ab9 */ /* 0x000fe20000000a00 */
[----:B------:R-:W-:-:S02]  /*1ecd0*/  ISETP.NE.AND.EX P0, PT, RZ, UR5, PT, P0 ;  /* 0x00000005ff007c0c */ /* 0x000fc4000bf05300 */
[----:B0-----:R-:W-:Y:S01]  /*1ece0*/  SHF.R.S32.HI R0, RZ, 0x1f, R11 ;  /* 0x0000001fff007819 */ /* 0x001fe2000001140b */
[----:B------:R-:W-:Y:S10]  /*1ecf0*/  STL [R1+0x20], R11 ;  /* 0x0000200b01007387 */ /* 0x000ff40000100800 */
[----:B------:R-:W-:-:S04]  /*1ed00*/  @P0 LEA R2, P1, R11, UR4, 0x2 ;  /* 0x000000040b020c11 */ /* 0x000fc8000f8210ff */
        /* <DEDUP_REMOVED lines=9> */
[----:B------:R-:W-:Y:S01]  /*1eda0*/  ISETP.NE.U32.AND P1, PT, RZ, UR4, PT ;  /* 0x00000004ff007c0c */ /* 0x000fe2000bf25070 */
[----:B------:R-:W-:Y:S01]  /*1edb0*/  IMAD.MOV.U32 R10, RZ, RZ, RZ ;  /* 0x000000ffff0a7224 */ /* 0x000fe200078e00ff */
[C---:B------:R-:W-:Y:S02]  /*1edc0*/  SHF.L.U64.HI R0, R11.reuse, 0x2, R0 ;  /* 0x000000020b007819 */ /* 0x040fe40000010200 */
[----:B------:R-:W-:Y:S01]  /*1edd0*/  ISETP.NE.AND.EX P1, PT, RZ, UR5, PT, P1 ;  /* 0x00000005ff007c0c */ /* 0x000fe2000bf25310 */
[----:B--2---:R0:W-:Y:S02]  /*1ede0*/  STL [R1+0x38], R4 ;  /* 0x0000380401007387 */ /* 0x0041e40000100800 */
[----:B0-----:R-:W-:-:S10]  /*1edf0*/  IMAD.SHL.U32 R4, R11, 0x4, RZ ;  /* 0x000000040b047824 */ /* 0x001fd400078e00ff */
[----:B------:R-:W-:Y:S01]  /*1ee00*/  @P1 IADD3 R8, P0, R4, UR4, RZ ;  /* 0x0000000404081c10 */ /* 0x000fe2000ff1e0ff */
[----:B------:R0:W-:Y:S03]  /*1ee10*/  STL [R1+0x28], R4 ;  /* 0x0000280401007387 */ /* 0x0001e60000100800 */
[----:B------:R-:W-:Y:S01]  /*1ee20*/  @P1 IADD3.X R9, R0, UR5, RZ, P0, !PT ;  /* 0x0000000500091c10 */ /* 0x000fe200087fe4ff */
[----:B------:R-:W-:Y:S01]  /*1ee30*/  ULDC.64 UR4, c[0x0][0xa08] ;  /* 0x0002820000047ab9 */ /* 0x000fe20000000a00 */
[----:B------:R1:W-:Y:S01]  /*1ee40*/  STL [R1+0x2c], R0 ;  /* 0x00002c0001007387 */ /* 0x0003e20000100800 */
[----:B------:R-:W-:Y:S02]  /*1ee50*/  IADD3 R2, P0, R4, UR4, RZ ;  /* 0x0000000404027c10 */ /* 0x000fe4000ff1e0ff */
[----:B------:R-:W-:Y:S02]  /*1ee60*/  ISETP.NE.U32.AND P2, PT, RZ, UR4, PT ;  /* 0x00000004ff007c0c */ /* 0x000fe4000bf45070 */
[----:B------:R-:W-:-:S02]  /*1ee70*/  IADD3.X R3, R0, UR5, RZ, P0, !PT ;  /* 0x0000000500037c10 */ /* 0x000fc400087fe4ff */
[----:B------:R-:W-:Y:S01]  /*1ee80*/  ISETP.NE.AND.EX P2, PT, RZ, UR5, PT, P2 ;  /* 0x00000005ff007c0c */ /* 0x000fe2000bf45320 */
[----:B------:R-:W-:Y:S01]  /*1ee90*/  ULDC.64 UR4, c[0x0][0x3f8] ;  /* 0x0000fe0000047ab9 */ /* 0x000fe20000000a00 */
[----:B0-----:R-:W-:Y:S01]  /*1eea0*/  IADD3 R4, P0, R4, UR6, RZ ;  /* 0x0000000604047c10 */ /* 0x001fe2000ff1e0ff */
[----:B------:R-:W-:-:S03]  /*1eeb0*/  UISETP.NE.U32.AND UP0, UPT, UR4, URZ, UPT ;  /* 0x0000003f0400728c */ /* 0x000fc6000bf05070 */
[----:B------:R-:W-:Y:S01]  /*1eec0*/  ULDC UR4, c[0x0][0x404] ;  /* 0x0001010000047ab9 */ /* 0x000fe20000000800 */
[----:B------:R-:W-:Y:S01]  /*1eed0*/  UISETP.NE.AND.EX UP0, UPT, UR5, URZ, UPT, UP0 ;  /* 0x0000003f0500728c */ /* 0x000fe2000bf05300 */
[----:B------:R-:W-:Y:S02]  /*1eee0*/  IADD3.X R5, R0, UR7, RZ, P0, !PT ;  /* 0x0000000700057c10 */ /* 0x000fe400087fe4ff */
[----:B------:R-:W-:Y:S01]  /*1eef0*/  ULDC UR5, c[0x0][0x2e0] ;  /* 0x0000b80000057ab9 */ /* 0x000fe20000000800 */
[----:B------:R-:W-:Y:S02]  /*1ef00*/  USEL UR4, UR4, 0x1, UP0 ;  /* 0x0000000104047887 */ /* 0x000fe40008000000 */
[----:B------:R0:W5:Y:S02]  /*1ef10*/  @P2 LDG.E R10, desc[UR8][R2.64] ;  /* 0x00000008020a2981 */ /* 0x000164000c1e1900 */
[----:B------:R-:W-:Y:S01]  /*1ef20*/  UIMAD UR4, UR4, UR5, URZ ;  /* 0x00000005040472a4 */ /* 0x000fe2000f8e023f */
[----:B------:R-:W-:-:S05]  /*1ef30*/  ISETP.NE.U32.AND P0, PT, RZ, UR6, PT ;  /* 0x00000006ff007c0c */ /* 0x000fca000bf05070 */
[----:B------:R-:W-:Y:S01]  /*1ef40*/  IMAD.U32 R7, RZ, RZ, UR4 ;  /* 0x00000004ff077e24 */ /* 0x000fe2000f8e00ff */
[----:B------:R-:W-:Y:S01]  /*1ef50*/  ULDC UR4, c[0x0][0x338] ;  /* 0x0000ce0000047ab9 */ /* 0x000fe20000000800 */
[----:B------:R-:W-:Y:S02]  /*1ef60*/  ISETP.NE.AND.EX P0, PT, RZ, UR7, PT, P0 ;  /* 0x00000007ff007c0c */ /* 0x000fe4000bf05300 */
[----:B-1----:R-:W-:Y:S02]  /*1ef70*/  MOV R0, UR4 ;  /* 0x0000000400007c02 */ /* 0x002fe40008000f00 */
[----:B------:R0:W5:Y:S01]  /*1ef80*/  @P1 LDG.E R7, desc[UR8][R8.64] ;  /* 0x0000000808071981 */ /* 0x000162000c1e1900 */
[----:B------:R-:W-:Y:S08]  /*1ef90*/  @P1 BRA `(.L_x_672) ;  /* 0x0000000000141947 */ /* 0x000ff00003800000 */
[----:B------:R-:W-:Y:S05]  /*1efa0*/  @!P2 BRA `(.L_x_672) ;  /* 0x000000000010a947 */ /* 0x000fea0003800000 */
[----:B------:R-:W-:Y:S02]  /*1efb0*/  ULDC.64 UR4, c[0x0][0x208] ;  /* 0x0000820000047ab9 */ /* 0x000fe40000000a00 */
[----:B-----5:R-:W2:Y:S04]  /*1efc0*/  LDG.E R7, desc[UR4][R2.64] ;  /* 0x0000000402077981 */ /* 0x020ea8000c1e1900 */
[----:B0-----:R-:W2:Y:S02]  /*1efd0*/  LDG.E R2, desc[UR4][R2.64+0x4] ;  /* 0x0000040402027981 */ /* 0x001ea4000c1e1900 */
[----:B--2---:R-:W-:-:S07]  /*1efe0*/  IMAD.IADD R7, R2, 0x1, -R7 ;  /* 0x0000000102077824 */ /* 0x004fce00078e0a07 */
.L_x_672:
[----:B------:R-:W-:Y:S02]  /*1eff0*/  ULDC.64 UR4, c[0x0][0x208] ;  /* 0x0000820000047ab9 */ /* 0x000fe40000000a00 */
[----:B0-----:R-:W2:Y:S04]  /*1f000*/  @P0 LDG.E R2, desc[UR4][R4.64] ;  /* 0x0000000404020981 */ /* 0x001ea8000c1e1900 */
[----:B------:R-:W2:Y:S01]  /*1f010*/  @P0 LDG.E R3, desc[UR4][R4.64+0x4] ;  /* 0x0000040404030981 */ /* 0x000ea2000c1e1900 */
[----:B-----5:R-:W-:Y:S01]  /*1f020*/  IMAD.IADD R7, R7, 0x1, -R6 ;  /* 0x0000000107077824 */ /* 0x020fe200078e0a06 */
[----:B------:R-:W-:Y:S01]  /*1f030*/  BSSY B0, `(.L_x_673) ;  /* 0x00000e0000007945 */ /* 0x000fe20003800000 */
[----:B------:R-:W-:Y:S01]  /*1f040*/  PLOP3.LUT P2, PT, PT, PT, PT, 0x80, 0x0 ;  /* 0x000000000000781c */ /* 0x000fe20003f4f070 */
[----:B--2---:R-:W-:-:S05]  /*1f050*/  @P0 IMAD.IADD R0, R3, 0x1, -R2 ;  /* 0x0000000103000824 */ /* 0x004fca00078e0a02 */
[----:B------:R-:W-:-:S05]  /*1f060*/  IADD3 R8, R7, R0, RZ ;  /* 0x0000000007087210 */ /* 0x000fca0007ffe0ff */
[----:B------:R-:W-:Y:S01]  /*1f070*/  VIADD R2, R8, 0xaf ;  /* 0x000000af08027836 */ /* 0x000fe20000000000 */
[----:B------:R0:W-:Y:S03]  /*1f080*/  STL [R1+0x34], R8 ;  /* 0x0000340801007387 */ /* 0x0001e60000100800 */
[----:B------:R-:W-:-:S05]  /*1f090*/  IMAD.HI R2, R2, 0x2e8ba2e9, RZ ;  /* 0x2e8ba2e902027827 */ /* 0x000fca00078e02ff */
[----:B------:R-:W-:-:S04]  /*1f0a0*/  SHF.R.U32.HI R3, RZ, 0x1f, R2 ;  /* 0x0000001fff037819 */ /* 0x000fc80000011602 */
[----:B0-----:R-:W-:-:S05]  /*1f0b0*/  LEA.HI.SX32 R8, R2, R3, 0x1b ;  /* 0x0000000302087211 */ /* 0x001fca00078fdaff */
[--C-:B------:R-:W-:Y:S01]  /*1f0c0*/  IMAD R2, R8, 0xb0, -R7.reuse ;  /* 0x000000b008027824 */ /* 0x100fe200078e0a07 */
[----:B------:R0:W-:Y:S01]  /*1f0d0*/  STL [R1+0x24], R8 ;  /* 0x0000240801007387 */ /* 0x0001e20000100800 */
[----:B------:R-:W-:-:S03]  /*1f0e0*/  IMAD.MOV R7, RZ, RZ, -R7 ;  /* 0x000000ffff077224 */ /* 0x000fc600078e0a07 */
[----:B------:R-:W-:Y:S02]  /*1f0f0*/  VIMNMX R0, R2, R0, PT ;  /* 0x0000000002007248 */ /* 0x000fe40003fe0100 */
[----:B------:R-:W-:-:S04]  /*1f100*/  VIMNMX R2, RZ, R7, !PT ;  /* 0x00000007ff027248 */ /* 0x000fc80007fe0100 */
[----:B------:R-:W-:Y:S01]  /*1f110*/  ISETP.GT.AND P1, PT, R0, R2, PT ;  /* 0x000000020000720c */ /* 0x000fe20003f24270 */
[----:B0-----:R-:W-:-:S12]  /*1f120*/  IMAD.WIDE.U32 R8, R2, -0x45d1745d, RZ ;  /* 0xba2e8ba302087825 */ /* 0x001fd800078e00ff */
[----:B------:R-:W-:Y:S01]  /*1f130*/  @P1 VIADD R3, R0, 0xaf ;  /* 0x000000af00031836 */ /* 0x000fe20000000000 */
[----:B------:R-:W-:-:S03]  /*1f140*/  SHF.R.U32.HI R0, RZ, 0x7, R9 ;  /* 0x00000007ff007819 */ /* 0x000fc60000011609 */
[----:B------:R-:W-:Y:S01]  /*1f150*/  @P1 IMAD.HI R3, R3, 0x2e8ba2e9, RZ ;  /* 0x2e8ba2e903031827 */ /* 0x000fe200078e02ff */
[----:B------:R-:W-:-:S04]  /*1f160*/  MOV R2, R0 ;  /* 0x0000000000027202 */ /* 0x000fc80000000f00 */
[----:B------:R-:W-:-:S04]  /*1f170*/  @P1 SHF.R.U32.HI R7, RZ, 0x1f, R3 ;  /* 0x0000001fff071819 */ /* 0x000fc80000011603 */
[----:B------:R-:W-:Y:S01]  /*1f180*/  @P1 LEA.HI.SX32 R2, R3, R7, 0x1b ;  /* 0x0000000703021211 */ /* 0x000fe200078fdaff */
[----:B------:R-:W-:Y:S02]  /*1f190*/  IMAD.IADD R3, R10, 0x1, R6 ;  /* 0x000000010a037824 */ /* 0x000fe400078e0206 */
[----:B------:R-:W-:-:S03]  /*1f1a0*/  IMAD.MOV.U32 R7, RZ, RZ, RZ ;  /* 0x000000ffff077224 */ /* 0x000fc600078e00ff */
[----:B------:R0:W-:Y:S01]  /*1f1b0*/  STL [R1+0x4], R3 ;  /* 0x0000040301007387 */ /* 0x0001e20000100800 */
[----:B------:R-:W-:-:S03]  /*1f1c0*/  ISETP.GT.AND P1, PT, R2, R0, PT ;  /* 0x000000000200720c */ /* 0x000fc60003f24270 */
[----:B------:R0:W5:Y:S10]  /*1f1d0*/  @P0 LDG.E R7, desc[UR4][R4.64] ;  /* 0x0000000404070981 */ /* 0x000174000c1e1900 */
[----:B0-----:R-:W-:Y:S05]  /*1f1e0*/  @!P1 BRA `(.L_x_674) ;  /* 0x0000000c00109947 */ /* 0x001fea0003800000 */
[----:B------:R-:W0:Y:S01]  /*1f1f0*/  LDC R3, c[0x0][0x428] ;  /* 0x00010a00ff037b82 */ /* 0x000e220000000800 */
[----:B------:R-:W-:Y:S01]  /*1f200*/  UMOV UR4, 0xffffffff ;  /* 0xffffffff00047882 */ /* 0x000fe20000000000 */
[----:B0-----:R-:W-:Y:S01]  /*1f210*/  ISETP.NE.AND P1, PT, R3, 0x1, PT ;  /* 0x000000010300780c */ /* 0x001fe20003f25270 */
[----:B------:R-:W-:-:S12]  /*1f220*/  IMAD.MOV.U32 R3, RZ, RZ, R18 ;  /* 0x000000ffff037224 */ /* 0x000fd800078e0012 */
[----:B------:R-:W0:Y:S08]  /*1f230*/  @P1 LDC R4, c[0x0][0x42c] ;  /* 0x00010b00ff041b82 */ /* 0x000e300000000800 */
[----:B------:R-:W1:Y:S01]  /*1f240*/  @P1 LDC R5, c[0x0][0x430] ;  /* 0x00010c00ff051b82 */ /* 0x000e620000000800 */
[----:B0-----:R-:W-:-:S05]  /*1f250*/  @P1 IMAD.HI.U32 R4, R18, R4, RZ ;  /* 0x0000000412041227 */ /* 0x001fca00078e00ff */
[----:B-1----:R-:W-:Y:S02]  /*1f260*/  @P1 SHF.R.U32.HI R3, RZ, R5, R4 ;  /* 0x00000005ff031219 */ /* 0x002fe40000011604 */
[----:B------:R-:W-:Y:S01]  /*1f270*/  SEL R4, R11, RZ, !P0 ;  /* 0x000000ff0b047207 */ /* 0x000fe20004000000 */
[----:B------:R-:W-:Y:S06]  /*1f280*/  BRA.DIV UR4, `(.L_x_675) ;  /* 0x00000052042c7947 */ /* 0x000fec000b800000 */
.L_x_800:
[----:B------:R-:W-:-:S03]  /*1f290*/  UMOV UR4, 0xffffffff ;  /* 0xffffffff00047882 */ /* 0x000fc60000000000 */
[----:B------:R-:W-:Y:S05]  /*1f2a0*/  BRA.DIV UR4, `(.L_x_676) ;  /* 0x0000005204587947 */ /* 0x000fea000b800000 */
[----:B------:R-:W-:-:S13]  /*1f2b0*/  ELECT P6, URZ, PT ;  /* 0x00000000003f782f */ /* 0x000fda00038c0000 */
.L_x_803:
[----:B------:R-:W2:Y:S01]  /*1f2c0*/  LDL R5, [R1+0x30] ;  /* 0x0000300001057983 */ /* 0x000ea20000100800 */
[----:B------:R-:W-:Y:S01]  /*1f2d0*/  BSSY B1, `(.L_x_677) ;  /* 0x000000b000017945 */ /* 0x000fe20003800000 */
[----:B------:R-:W0:Y:S01]  /*1f2e0*/  S2R R9, SR_CgaCtaId ;  /* 0x0000000000097919 */ /* 0x000e220000008800 */
[----:B--2---:R-:W-:-:S04]  /*1f2f0*/  IADD3 R5, R5, 0x1, RZ ;  /* 0x0000000105057810 */ /* 0x004fc80007ffe0ff */
[----:B------:R-:W-:-:S04]  /*1f300*/  LEA.HI R6, R5, R5, RZ, 0x1 ;  /* 0x0000000505067211 */ /* 0x000fc800078f08ff */
[----:B------:R-:W-:-:S05]  /*1f310*/  LOP3.LUT R6, R6, 0xfffffffe, RZ, 0xc0, !PT ;  /* 0xfffffffe06067812 */ /* 0x000fca00078ec0ff */
[----:B------:R-:W-:Y:S01]  /*1f320*/  IMAD.IADD R5, R5, 0x1, -R6 ;  /* 0x0000000105057824 */ /* 0x000fe200078e0a06 */
[----:B------:R-:W-:-:S04]  /*1f330*/  MOV R6, 0x400 ;  /* 0x0000040000067802 */ /* 0x000fc80000000f00 */
[----:B0-----:R-:W-:Y:S02]  /*1f340*/  LEA R9, R9, R6, 0x18 ;  /* 0x0000000609097211 */ /* 0x001fe400078ec0ff */
[----:B------:R-:W-:-:S04]  /*1f350*/  SHF.L.U32 R5, R5, 0x1f, RZ ;  /* 0x0000001f05057819 */ /* 0x000fc800000006ff */
[----:B------:R-:W0:Y:S02]  /*1f360*/  SYNCS.PHASECHK.TRANS64.TRYWAIT P0, [R9+URZ+0x34820], R5 ;  /* 0x03482005090075a7 */ /* 0x000e24000800017f */
[----:B0-----:R-:W-:Y:S05]  /*1f370*/  @!P0 BRA `(.L_x_678) ;  /* 0x0000005000448947 */ /* 0x001fea0003800000 */
.L_x_804:
[----:B------:R-:W-:Y:S05]  /*1f380*/  BSYNC B1 ;  /* 0x0000000000017941 */ /* 0x000fea0003800000 */
.L_x_677:
[----:B------:R-:W-:Y:S04]  /*1f390*/  BSSY B1, `(.L_x_679) ;  /* 0x0000046000017945 */ /* 0x000fe80003800000 */
[----:B------:R-:W-:Y:S05]  /*1f3a0*/  @!P6 BRA `(.L_x_680) ;  /* 0x000000040010e947 */ /* 0x000fea0003800000 */
[----:B------:R-:W0:Y:S04]  /*1f3b0*/  LDL R8, [R1+0x10] ;  /* 0x0000100001087983 */ /* 0x000e280000100800 */
[----:B------:R-:W2:Y:S01]  /*1f3c0*/  LDL R6, [R1+0x14] ;  /* 0x0000140001067983 */ /* 0x000ea20000100800 */
[----:B0-----:R-:W-:Y:S01]  /*1f3d0*/  IMAD R5, R8, 0x8, R9 ;  /* 0x0000000808057824 */ /* 0x001fe200078e0209 */
[----:B--2---:R-:W-:-:S04]  /*1f3e0*/  SHF.L.U32 R10, R6, 0x1f, RZ ;  /* 0x0000001f060a7819 */ /* 0x004fc800000006ff */
[----:B------:R-:W0:Y:S02]  /*1f3f0*/  SYNCS.PHASECHK.TRANS64.TRYWAIT P0, [R5+URZ+0x348a0], R10 ;  /* 0x0348a00a050075a7 */ /* 0x000e24000800017f */
[----:B0-----:R-:W-:Y:S05]  /*1f400*/  @!P0 BRA `(.L_x_681) ;  /* 0x0000005000348947 */ /* 0x001fea0003800000 */
.L_x_805:
[----:B------:R-:W1:Y:S02]  /*1f410*/  S2R R6, SR_TID.X ;  /* 0x0000000000067919 */ /* 0x000e640000002100 */
[----:B-1----:R-:W-:-:S04]  /*1f420*/  LOP3.LUT R6, R6, 0x7f, RZ, 0xc0, !PT ;  /* 0x0000007f06067812 */ /* 0x002fc800078ec0ff */
[----:B------:R-:W-:-:S13]  /*1f430*/  ISETP.NE.AND P1, PT, R6, RZ, PT ;  /* 0x000000ff0600720c */ /* 0x000fda0003f25270 */
        /* <DEDUP_REMOVED lines=8> */
.L_x_682:
[----:B-1----:R-:W2:Y:S01]  /*1f4c0*/  LDL R6, [R1+0x10] ;  /* 0x0000100001067983 */ /* 0x002ea20000100800 */
[----:B------:R-:W-:Y:S01]  /*1f4d0*/  R2UR UR9, R5 ;  /* 0x00000000050972ca */ /* 0x000fe200000e0000 */
[----:B-----5:R-:W-:Y:S01]  /*1f4e0*/  IMAD R8, R2, 0xb0, R7 ;  /* 0x000000b002087824 */ /* 0x020fe200078e0207 */
[----:B------:R-:W-:Y:S01]  /*1f4f0*/  R2UR UR12, R3 ;  /* 0x00000000030c72ca */ /* 0x000fe200000e0000 */
[----:B------:R-:W-:Y:S01]  /*1f500*/  UIADD3 UR4, UP0, UR38, 0x570, URZ ;  /* 0x0000057026047890 */ /* 0x000fe2000ff1e03f */
[----:B------:R-:W-:Y:S01]  /*1f510*/  R2UR UR13, R4 ;  /* 0x00000000040d72ca */ /* 0x000fe200000e0000 */
[----:B------:R-:W-:Y:S01]  /*1f520*/  UMOV UR10, URZ ;  /* 0x0000003f000a7c82 */ /* 0x000fe20008000000 */
[----:B------:R-:W-:Y:S01]  /*1f530*/  IADD3 R8, R8, -0xb0, RZ ;  /* 0xffffff5008087810 */ /* 0x000fe20007ffe0ff */
[----:B------:R-:W-:Y:S01]  /*1f540*/  UIADD3.X UR5, URZ, UR39, URZ, UP0, !UPT ;  /* 0x000000273f057290 */ /* 0x000fe200087fe43f */
[----:B------:R-:W-:Y:S02]  /*1f550*/  UMOV UR6, 0x0 ;  /* 0x0000000000067882 */ /* 0x000fe40000000000 */
[----:B------:R-:W-:Y:S01]  /*1f560*/  R2UR UR11, R8 ;  /* 0x00000000080b72ca */ /* 0x000fe200000e0000 */
[----:B------:R-:W-:Y:S01]  /*1f570*/  UMOV UR7, 0x12f00000 ;  /* 0x12f0000000077882 */ /* 0x000fe20000000000 */
[----:B------:R-:W-:Y:S01]  /*1f580*/  UMOV UR15, 0x40 ;  /* 0x00000040000f7882 */ /* 0x000fe20000000000 */
[----:B------:R-:W-:Y:S01]  /*1f590*/  UIADD3 UR9, UR9, 0x34890, URZ ;  /* 0x0003489009097890 */ /* 0x000fe2000fffe03f */
[----:B--2---:R-:W-:-:S05]  /*1f5a0*/  IMAD R6, R6, 0xb000, R9 ;  /* 0x0000b00006067824 */ /* 0x004fca00078e0209 */
[----:B------:R-:W-:-:S13]  /*1f5b0*/  R2UR UR14, R6 ;  /* 0x00000000060e72ca */ /* 0x000fda00000e0000 */
[----:B------:R-:W-:Y:S02]  /*1f5c0*/  UIADD3 UR8, UR14, 0x1e400, URZ ;  /* 0x0001e4000e087890 */ /* 0x000fe4000fffe03f */
[----:B------:R-:W-:-:S07]  /*1f5d0*/  UIADD3 UR14, UR14, 0x23c00, URZ ;  /* 0x00023c000e0e7890 */ /* 0x000fce000fffe03f */
[----:B------:R1:W-:Y:S02]  /*1f5e0*/  UTMALDG.4D [UR8], [UR4], desc[UR6] ;  /* 0x00000608040075b4 */ /* 0x0003e40008019000 */
[----:B-1----:R-:W-:Y:S01]  /*1f5f0*/  UMOV UR8, UR14 ;  /* 0x0000000e00087c82 */ /* 0x002fe20008000000 */
[----:B------:R-:W-:Y:S02]  /*1f600*/  UMOV UR10, UR15 ;  /* 0x0000000f000a7c82 */ /* 0x000fe40008000000 */
[----:B------:R1:W-:Y:S01]  /*1f610*/  UTMALDG.4D [UR8], [UR4], desc[UR6] ;  /* 0x00000608040075b4 */ /* 0x0003e20008019000 */
[----:B------:R-:W2:Y:S02]  /*1f620*/  SYNCS.PHASECHK.TRANS64.TRYWAIT P0, [R5+URZ+0x348c0], R10 ;  /* 0x0348c00a050075a7 */ /* 0x000ea4000800017f */
[----:B-12---:R-:W-:Y:S05]  /*1f630*/  @!P0 BRA `(.L_x_683) ;  /* 0x0000004c00bc8947 */ /* 0x006fea0003800000 */
.L_x_806:
[----:B------:R-:W-:Y:S05]  /*1f640*/  @P1 BRA `(.L_x_684) ;  /* 0x00000000001c1947 */ /* 0x000fea0003800000 */
[----:B------:R-:W2:Y:S01]  /*1f650*/  S2R R11, SR_TID.X ;  /* 0x00000000000b7919 */ /* 0x000ea20000002100 */
[----:B01----:R-:W-:-:S04]  /*1f660*/  IMAD.MOV.U32 R10, RZ, RZ, 0xb000 ;  /* 0x0000b000ff0a7424 */ /* 0x003fc800078e00ff */
[----:B------:R3:W-:Y:S01]  /*1f670*/  SYNCS.ARRIVE.TRANS64 RZ, [R5+URZ+0x348b0], R10 ;  /* 0x0348b00a05ff79a7 */ /* 0x0007e2000800003f */
[----:B--2---:R-:W-:-:S04]  /*1f680*/  LOP3.LUT R11, R11, 0x1f, RZ, 0xc0, !PT ;  /* 0x0000001f0b0b7812 */ /* 0x004fc800078ec0ff */
[----:B------:R-:W-:-:S13]  /*1f690*/  ISETP.NE.AND P0, PT, R11, RZ, PT ;  /* 0x000000ff0b00720c */ /* 0x000fda0003f05270 */
[----:B---3--:R-:W-:Y:S05]  /*1f6a0*/  @!P0 BRA `(.L_x_684) ;  /* 0x0000000000048947 */ /* 0x008fea0003800000 */
[----:B------:R-:W-:Y:S01]  /*1f6b0*/  BPT.TRAP 0x1 ;  /* 0x000000040000795c */ /* 0x000fe20000300000 */
.L_x_684:
[----:B------:R-:W-:Y:S01]  /*1f6c0*/  R2UR UR14, R6 ;  /* 0x00000000060e72ca */ /* 0x000fe200000e0000 */
        /* <DEDUP_REMOVED lines=9> */
[----:B------:R-:W-:-:S03]  /*1f760*/  UMOV UR15, 0x40 ;  /* 0x00000040000f7882 */ /* 0x000fc60000000000 */
[----:B------:R-:W-:Y:S02]  /*1f770*/  UIADD3 UR8, UR14, 0x400, URZ ;  /* 0x000004000e087890 */ /* 0x000fe4000fffe03f */
[----:B------:R-:W-:Y:S02]  /*1f780*/  UIADD3 UR9, UR9, 0x348b0, URZ ;  /* 0x000348b009097890 */ /* 0x000fe4000fffe03f */
[----:B------:R-:W-:-:S07]  /*1f790*/  UIADD3 UR14, UR14, 0x5c00, URZ ;  /* 0x00005c000e0e7890 */ /* 0x000fce000fffe03f */
[----:B------:R2:W-:Y:S02]  /*1f7a0*/  UTMALDG.4D [UR8], [UR4], desc[UR6] ;  /* 0x00000608040075b4 */ /* 0x0005e40008019000 */
[----:B--2---:R-:W-:Y:S01]  /*1f7b0*/  UMOV UR8, UR14 ;  /* 0x0000000e00087c82 */ /* 0x004fe20008000000 */
[----:B------:R-:W-:Y:S02]  /*1f7c0*/  UMOV UR10, UR15 ;  /* 0x0000000f000a7c82 */ /* 0x000fe40008000000 */
[----:B------:R2:W-:Y:S02]  /*1f7d0*/  UTMALDG.4D [UR8], [UR4], desc[UR6] ;  /* 0x00000608040075b4 */ /* 0x0005e40008019000 */
[----:B--2---:R-:W-:Y:S01]  /*1f7e0*/  NOP ;  /* 0x0000000000007918 */ /* 0x004fe20000000000 */
.L_x_680:
[----:B------:R-:W-:Y:S05]  /*1f7f0*/  BSYNC B1 ;  /* 0x0000000000017941 */ /* 0x000fea0003800000 */
.L_x_679:
[----:B01----:R-:W2:Y:S04]  /*1f800*/  LDL.LU R5, [R1+0x10] ;  /* 0x0000100001057983 */ /* 0x003ea80000300800 */
[----:B------:R-:W3:Y:S01]  /*1f810*/  LDL.LU R8, [R1+0x14] ;  /* 0x0000140001087983 */ /* 0x000ee20000300800 */
[----:B------:R-:W-:Y:S01]  /*1f820*/  PLOP3.LUT P2, PT, PT, PT, PT, 0x8, 0x0 ;  /* 0x000000000000781c */ /* 0x000fe20003f4e170 */
[----:B--2---:R-:W-:-:S05]  /*1f830*/  VIADD R5, R5, 0x1 ;  /* 0x0000000105057836 */ /* 0x004fca0000000000 */
[----:B------:R-:W-:-:S04]  /*1f840*/  ISETP.NE.AND P0, PT, R5, 0x2, PT ;  /* 0x000000020500780c */ /* 0x000fc80003f05270 */
[----:B------:R-:W-:Y:S02]  /*1f850*/  SEL R6, RZ, 0x1, P0 ;  /* 0x00000001ff067807 */ /* 0x000fe40000000000 */
[----:B------:R-:W-:Y:S01]  /*1f860*/  SEL R10, R5, RZ, P0 ;  /* 0x000000ff050a7207 */ /* 0x000fe20000000000 */
[----:B------:R-:W-:Y:S01]  /*1f870*/  VIADD R5, R2, 0xfffffffe ;  /* 0xfffffffe02057836 */ /* 0x000fe20000000000 */
[----:B---3--:R-:W-:-:S03]  /*1f880*/  LOP3.LUT R8, R8, R6, RZ, 0x3c, !PT ;  /* 0x0000000608087212 */ /* 0x008fc600078e3cff */
[----:B------:R0:W-:Y:S01]  /*1f890*/  STL [R1+0x10], R10 ;  /* 0x0000100a01007387 */ /* 0x0001e20000100800 */
[----:B------:R-:W-:-:S03]  /*1f8a0*/  ISETP.GE.AND P0, PT, R5, R0, PT ;  /* 0x000000000500720c */ /* 0x000fc60003f06270 */
[----:B------:R0:W-:Y:S10]  /*1f8b0*/  STL [R1+0x14], R8 ;  /* 0x0000140801007387 */ /* 0x0001f40000100800 */
[----:B0-----:R-:W-:Y:S05]  /*1f8c0*/  @!P0 BRA `(.L_x_674) ;  /* 0x0000000400588947 */ /* 0x001fea0003800000 */
[C---:B-----5:R-:W-:Y:S01]  /*1f8d0*/  IMAD R5, R2.reuse, 0xb0, R7 ;  /* 0x000000b002057824 */ /* 0x060fe200078e0207 */
[----:B------:R-:W-:-:S03]  /*1f8e0*/  IADD3 R2, R2, -0x1, RZ ;  /* 0xffffffff02027810 */ /* 0x000fc60007ffe0ff */
[----:B------:R-:W-:-:S07]  /*1f8f0*/  VIADD R5, R5, 0xfffffea0 ;  /* 0xfffffea005057836 */ /* 0x000fce0000000000 */
.L_x_691:
[----:B------:R-:W-:Y:S05]  /*1f900*/  YIELD ;  /* 0x0000000000007946 */ /* 0x000fea0003800000 */
[----:B------:R-:W-:Y:S04]  /*1f910*/  BSSY B1, `(.L_x_685) ;  /* 0x0000044000017945 */ /* 0x000fe80003800000 */
[----:B0-----:R-:W-:Y:S05]  /*1f920*/  @!P6 BRA `(.L_x_686) ;  /* 0x000000040008e947 */ /* 0x001fea0003800000 */
[----:B------:R-:W2:Y:S04]  /*1f930*/  LDL R6, [R1+0x10] ;  /* 0x0000100001067983 */ /* 0x000ea80000100800 */
[----:B------:R-:W3:Y:S01]  /*1f940*/  LDL R7, [R1+0x14] ;  /* 0x0000140001077983 */ /* 0x000ee20000100800 */
[----:B--2---:R-:W-:Y:S01]  /*1f950*/  IMAD R6, R6, 0x8, R9 ;  /* 0x0000000806067824 */ /* 0x004fe200078e0209 */
[----:B---3--:R-:W-:-:S04]  /*1f960*/  SHF.L.U32 R7, R7, 0x1f, RZ ;  /* 0x0000001f07077819 */ /* 0x008fc800000006ff */
[----:B------:R-:W0:Y:S02]  /*1f970*/  SYNCS.PHASECHK.TRANS64.TRYWAIT P0, [R6+URZ+0x348a0], R7 ;  /* 0x0348a007060075a7 */ /* 0x000e24000800017f */
[----:B0-----:R-:W-:Y:S05]  /*1f980*/  @!P0 BRA `(.L_x_687) ;  /* 0x0000004800fc8947 */ /* 0x001fea0003800000 */
.L_x_807:
        /* <DEDUP_REMOVED lines=11> */
.L_x_688:
[----:B-1----:R-:W2:Y:S01]  /*1fa40*/  LDL R8, [R1+0x10] ;  /* 0x0000100001087983 */ /* 0x002ea20000100800 */
        /* <DEDUP_REMOVED lines=9> */
[----:B------:R-:W-:-:S04]  /*1fae0*/  UMOV UR15, 0x40 ;  /* 0x00000040000f7882 */ /* 0x000fc80000000000 */
        /* <DEDUP_REMOVED lines=11> */
.L_x_808:
[----:B------:R-:W-:Y:S05]  /*1fba0*/  @P0 BRA `(.L_x_690) ;  /* 0x00000000001c0947 */ /* 0x000fea0003800000 */
[----:B------:R-:W2:Y:S01]  /*1fbb0*/  S2R R10, SR_TID.X ;  /* 0x00000000000a7919 */ /* 0x000ea20000002100 */
[----:B01----:R-:W-:-:S04]  /*1fbc0*/  MOV R7, 0xb000 ;  /* 0x0000b00000077802 */ /* 0x003fc80000000f00 */
[----:B------:R3:W-:Y:S01]  /*1fbd0*/  SYNCS.ARRIVE.TRANS64 RZ, [R6+URZ+0x348b0], R7 ;  /* 0x0348b00706ff79a7 */ /* 0x0007e2000800003f */
[----:B--2---:R-:W-:-:S04]  /*1fbe0*/  LOP3.LUT R10, R10, 0x1f, RZ, 0xc0, !PT ;  /* 0x0000001f0a0a7812 */ /* 0x004fc800078ec0ff */
[----:B------:R-:W-:-:S13]  /*1fbf0*/  ISETP.NE.AND P1, PT, R10, RZ, PT ;  /* 0x000000ff0a00720c */ /* 0x000fda0003f25270 */
[----:B---3--:R-:W-:Y:S05]  /*1fc00*/  @!P1 BRA `(.L_x_690) ;  /* 0x0000000000049947 */ /* 0x008fea0003800000 */
[----:B------:R-:W-:Y:S01]  /*1fc10*/  BPT.TRAP 0x1 ;  /* 0x000000040000795c */ /* 0x000fe20000300000 */
.L_x_690:
        /* <DEDUP_REMOVED lines=19> */
.L_x_686:
[----:B------:R-:W-:Y:S05]  /*1fd50*/  BSYNC B1 ;  /* 0x0000000000017941 */ /* 0x000fea0003800000 */
.L_x_685:
[----:B01----:R-:W2:Y:S04]  /*1fd60*/  LDL.LU R6, [R1+0x10] ;  /* 0x0000100001067983 */ /* 0x003ea80000300800 */
[----:B------:R-:W3:Y:S01]  /*1fd70*/  LDL.LU R7, [R1+0x14] ;  /* 0x0000140001077983 */ /* 0x000ee20000300800 */
[----:B------:R-:W-:Y:S02]  /*1fd80*/  VIADD R2, R2, 0xffffffff ;  /* 0xffffffff02027836 */ /* 0x000fe40000000000 */
[----:B------:R-:W-:Y:S02]  /*1fd90*/  VIADD R5, R5, 0xffffff50 ;  /* 0xffffff5005057836 */ /* 0x000fe40000000000 */
[----:B--2---:R-:W-:-:S05]  /*1fda0*/  VIADD R6, R6, 0x1 ;  /* 0x0000000106067836 */ /* 0x004fca0000000000 */
[----:B------:R-:W-:-:S04]  /*1fdb0*/  ISETP.NE.AND P0, PT, R6, 0x2, PT ;  /* 0x000000020600780c */ /* 0x000fc80003f05270 */
[----:B------:R-:W-:Y:S02]  /*1fdc0*/  SEL R8, R6, RZ, P0 ;  /* 0x000000ff06087207 */ /* 0x000fe40000000000 */
[----:B------:R-:W-:Y:S02]  /*1fdd0*/  SEL R6, RZ, 0x1, P0 ;  /* 0x00000001ff067807 */ /* 0x000fe40000000000 */
[----:B------:R-:W-:Y:S01]  /*1fde0*/  ISETP.GT.AND P0, PT, R2, R0, PT ;  /* 0x000000000200720c */ /* 0x000fe20003f04270 */
[----:B------:R0:W-:Y:S01]  /*1fdf0*/  STL [R1+0x10], R8 ;  /* 0x0000100801007387 */ /* 0x0001e20000100800 */
[----:B---3--:R-:W-:-:S05]  /*1fe00*/  LOP3.LUT R7, R7, R6, RZ, 0x3c, !PT ;  /* 0x0000000607077212 */ /* 0x008fca00078e3cff */
[----:B------:R0:W-:Y:S06]  /*1fe10*/  STL [R1+0x14], R7 ;  /* 0x0000140701007387 */ /* 0x0001ec0000100800 */
[----:B------:R-:W-:Y:S05]  /*1fe20*/  @P0 BRA `(.L_x_691) ;  /* 0xfffffff800b40947 */ /* 0x000fea000383ffff */
.L_x_674:
[----:B------:R-:W-:Y:S05]  /*1fe30*/  BSYNC B0 ;  /* 0x0000000000007941 */ /* 0x000fea0003800000 */
.L_x_673:
[----:B------:R-:W2:Y:S01]  /*1fe40*/  LDL R6, [R1+0x34] ;  /* 0x0000340001067983 */ /* 0x000ea20000100800 */
[----:B------:R-:W-:Y:S05]  /*1fe50*/  @!P2 WARPSYNC.ALL ;  /* 0x000000000000a948 */ /* 0x000fea0003800000 */
[----:B------:R-:W-:Y:S01]  /*1fe60*/  BSSY B6, `(.L_x_692) ;  /* 0x00002e6000067945 */ /* 0x000fe20003800000 */
[----:B------:R-:W-:Y:S01]  /*1fe70*/  @!P2 BAR.SYNC.DEFER_BLOCKING 0xc, 0x120 ;  /* 0x030480000000ab1d */ /* 0x000fe20000010000 */
[----:B--2---:R-:W-:-:S13]  /*1fe80*/  ISETP.GT.AND P0, PT, R6, RZ, PT ;  /* 0x000000ff0600720c */ /* 0x004fda0003f04270 */
[----:B------:R-:W-:Y:S05]  /*1fe90*/  @P0 BRA `(.L_x_693) ;  /* 0x0000000000480947 */ /* 0x000fea0003800000 */
[----:B------:R-:W1:Y:S02]  /*1fea0*/  S2R R6, SR_TID.X ;  /* 0x0000000000067919 */ /* 0x000e640000002100 */
[----:B-1----:R-:W-:-:S04]  /*1feb0*/  LOP3.LUT R6, R6, 0x1f, RZ, 0xc0, !PT ;  /* 0x0000001f06067812 */ /* 0x002fc800078ec0ff */
[----:B------:R-:W-:-:S13]  /*1fec0*/  ISETP.NE.AND P1, PT, R6, RZ, PT ;  /* 0x000000ff0600720c */ /* 0x000fda0003f25270 */
[----:B------:R-:W-:Y:S05]  /*1fed0*/  @P1 BRA `(.L_x_694) ;  /* 0x0000002c00781947 */ /* 0x000fea0003800000 */
[----:B0----5:R-:W0:Y:S01]  /*1fee0*/  S2R R7, SR_LANEID ;  /* 0x0000000000077919 */ /* 0x021e220000000000 */
[----:B------:R-:W-:Y:S01]  /*1fef0*/  VOTEU.ANY UR4, UPT, PT ;  /* 0x0000000000047886 */ /* 0x000fe200038e0100 */
[----:B------:R-:W1:Y:S01]  /*1ff00*/  LDC.64 R2, c[0x0][0xc38] ;  /* 0x00030e00ff027b82 */ /* 0x000e620000000a00 */
[----:B------:R-:W0:Y:S01]  /*1ff10*/  FLO.U32 R0, UR4 ;  /* 0x0000000400007d00 */ /* 0x000e2200080e0000 */
[----:B------:R-:W-:-:S07]  /*1ff20*/  ULDC.64 UR6, c[0x0][0x208] ;  /* 0x0000820000067ab9 */ /* 0x000fce0000000a00 */
[----:B------:R-:W1:Y:S01]  /*1ff30*/  POPC R5, UR4 ;  /* 0x0000000400057d09 */ /* 0x000e620008000000 */
[----:B0-----:R-:W-:-:S13]  /*1ff40*/  ISETP.EQ.U32.AND P0, PT, R0, R7, PT ;  /* 0x000000070000720c */ /* 0x001fda0003f02070 */
[----:B-1----:R-:W2:Y:S01]  /*1ff50*/  @P0 ATOMG.E.ADD.STRONG.GPU PT, R3, desc[UR6][R2.64], R5 ;  /* 0x00000005020309a8 */ /* 0x002ea200081ee1c6 */
[----:B------:R-:W0:Y:S02]  /*1ff60*/  S2R R4, SR_LTMASK ;  /* 0x0000000000047919 */ /* 0x000e240000003900 */
[----:B0-----:R-:W-:-:S04]  /*1ff70*/  LOP3.LUT R4, R4, UR4, RZ, 0xc0, !PT ;  /* 0x0000000404047c12 */ /* 0x001fc8000f8ec0ff */
[----:B------:R-:W0:Y:S01]  /*1ff80*/  POPC R7, R4 ;  /* 0x0000000400077309 */ /* 0x000e220000000000 */
[----:B--2---:R-:W0:Y:S02]  /*1ff90*/  SHFL.IDX PT, R0, R3, R0, 0x1f ;  /* 0x00001f0003007589 */ /* 0x004e2400000e0000 */
[----:B0-----:R-:W-:Y:S01]  /*1ffa0*/  IADD3 R16, R0, UR36, R7 ;  /* 0x0000002400107c10 */ /* 0x001fe2000fffe007 */
[----:B------:R-:W-:Y:S06]  /*1ffb0*/  BRA `(.L_x_694) ;  /* 0x0000002c00407947 */ /* 0x000fec0003800000 */
.L_x_693:
[----:B------:R-:W1:Y:S01]  /*1ffc0*/  S2R R0, SR_CgaCtaId ;  /* 0x0000000000007919 */ /* 0x000e620000008800 */
[----:B------:R-:W-:-:S04]  /*1ffd0*/  MOV R2, 0x400 ;  /* 0x0000040000027802 */ /* 0x000fc80000000f00 */
[----:B-1----:R-:W-:-:S04]  /*1ffe0*/  LEA R3, R0, R2, 0x18 ;  /* 0x0000000200037211 */ /* 0x002fc800078ec0ff */
[----:B------:R-:W-:Y:S01]  /*1fff0*/  IADD3 R0, R3, 0x1e400, RZ ;  /* 0x0001e40003007810 */ /* 0x000fe20007ffe0ff */
[----:B------:R1:W-:Y:S03]  /*20000*/  STL [R1+0x18], R3 ;  /* 0x0000180301007387 */ /* 0x0003e60000100800 */
[----:B------:R-:W-:-:S13]  /*20010*/  LOP3.LUT P0, RZ, R0, 0x3ff, RZ, 0xc0, !PT ;  /* 0x000003ff00ff7812 */ /* 0x000fda000780c0ff */
[----:B-1----:R-:W-:Y:S05]  /*20020*/  @!P0 BRA `(.L_x_695) ;  /* 0x0000000000408947 */ /* 0x002fea0003800000 */
[----:B------:R-:W-:Y:S01]  /*20030*/  MOV R2, 0x0 ;  /* 0x0000000000027802 */ /* 0x000fe20000000f00 */
[----:B------:R-:W-:Y:S01]  /*20040*/  ULDC.64 UR6, c[0x4][0xa0] ;  /* 0x0100280000067ab9 */ /* 0x000fe20000000a00 */
[----:B------:R-:W-:Y:S01]  /*20050*/  ULDC.64 UR8, c[0x4][0xa8] ;  /* 0x01002a0000087ab9 */ /* 0x000fe20000000a00 */
[----:B------:R-:W-:Y:S01]  /*20060*/  ULDC.64 UR4, c[0x4][0x28] ;  /* 0x01000a0000047ab9 */ /* 0x000fe20000000a00 */
[----:B------:R-:W-:Y:S01]  /*20070*/  IMAD.U32 R4, RZ, RZ, UR6 ;  /* 0x00000006ff047e24 */ /* 0x000fe2000f8e00ff */
[----:B0----5:R-:W-:Y:S01]  /*20080*/  MOV R7, UR9 ;  /* 0x0000000900077c02 */ /* 0x021fe20008000f00 */
[----:B------:R-:W0:Y:S01]  /*20090*/  LDC.64 R2, c[0x4][R2] ;  /* 0x0100000002027b82 */ /* 0x000e220000000a00 */
[----:B------:R-:W-:Y:S01]  /*200a0*/  IMAD.U32 R5, RZ, RZ, UR7 ;  /* 0x00000007ff057e24 */ /* 0x000fe2000f8e00ff */
[----:B------:R-:W-:Y:S01]  /*200b0*/  MOV R12, 0x1 ;  /* 0x00000001000c7802 */ /* 0x000fe20000000f00 */
[----:B------:R-:W-:Y:S02]  /*200c0*/  IMAD.U32 R6, RZ, RZ, UR8 ;  /* 0x00000008ff067e24 */ /* 0x000fe4000f8e00ff */
[----:B------:R-:W-:-:S02]  /*200d0*/  IMAD.U32 R10, RZ, RZ, UR4 ;  /* 0x00000004ff0a7e24 */ /* 0x000fc4000f8e00ff */
[----:B------:R-:W-:Y:S02]  /*200e0*/  IMAD.U32 R11, RZ, RZ, UR5 ;  /* 0x00000005ff0b7e24 */ /* 0x000fe4000f8e00ff */
[----:B------:R-:W-:Y:S02]  /*200f0*/  IMAD.MOV.U32 R8, RZ, RZ, 0x70 ;  /* 0x00000070ff087424 */ /* 0x000fe400078e00ff */
[----:B------:R-:W-:-:S07]  /*20100*/  IMAD.MOV.U32 R13, RZ, RZ, RZ ;  /* 0x000000ffff0d7224 */ /* 0x000fce00078e00ff */
[----:B------:R-:W-:-:S07]  /*20110*/  LEPC R20, `(.L_x_695) ;  /* 0x000000001014794e */ /* 0x000fce0000000000 */
[----:B0-----:R-:W-:Y:S05]  /*20120*/  CALL.ABS.NOINC R2 ;  /* 0x0000000002007343 */ /* 0x001fea0003c00000 */
.L_x_695:
        /* <DEDUP_REMOVED lines=9> */
[----:B------:R-:W-:Y:S01]  /*201c0*/  IMAD.U32 R4, RZ, RZ, UR6 ;  /* 0x00000006ff047e24 */ /* 0x000fe2000f8e00ff */
[----:B------:R-:W-:Y:S01]  /*201d0*/  MOV R5, UR7 ;  /* 0x0000000700057c02 */ /* 0x000fe20008000f00 */
[----:B------:R-:W-:Y:S01]  /*201e0*/  IMAD.U32 R6, RZ, RZ, UR8 ;  /* 0x00000008ff067e24 */ /* 0x000fe2000f8e00ff */
[----:B------:R-:W-:Y:S01]  /*201f0*/  MOV R11, UR5 ;  /* 0x00000005000b7c02 */ /* 0x000fe20008000f00 */
[----:B0----5:R-:W-:Y:S02]  /*20200*/  IMAD.U32 R7, RZ, RZ, UR9 ;  /* 0x00000009ff077e24 */ /* 0x021fe4000f8e00ff */
[----:B------:R-:W-:-:S02]  /*20210*/  IMAD.U32 R10, RZ, RZ, UR4 ;  /* 0x00000004ff0a7e24 */ /* 0x000fc4000f8e00ff */
[----:B------:R-:W-:Y:S02]  /*20220*/  IMAD.MOV.U32 R8, RZ, RZ, 0x70 ;  /* 0x00000070ff087424 */ /* 0x000fe400078e00ff */
[----:B------:R-:W-:Y:S02]  /*20230*/  IMAD.MOV.U32 R12, RZ, RZ, 0x1 ;  /* 0x00000001ff0c7424 */ /* 0x000fe400078e00ff */
[----:B-1----:R-:W-:-:S07]  /*20240*/  IMAD.MOV.U32 R13, RZ, RZ, RZ ;  /* 0x000000ffff0d7224 */ /* 0x002fce00078e00ff */
[----:B------:R-:W-:-:S07]  /*20250*/  LEPC R20, `(.L_x_697) ;  /* 0x000000001014794e */ /* 0x000fce0000000000 */
[----:B--2---:R-:W-:Y:S05]  /*20260*/  CALL.ABS.NOINC R2 ;  /* 0x0000000002007343 */ /* 0x004fea0003c00000 */
.L_x_697:
[----:B------:R-:W-:Y:S01]  /*20270*/  MOV R2, 0x0 ;  /* 0x0000000000027802 */ /* 0x000fe20000000f00 */
[----:B------:R-:W-:Y:S01]  /*20280*/  ULDC.64 UR4, c[0x4][0xa0] ;  /* 0x0100280000047ab9 */ /* 0x000fe20000000a00 */
[----:B------:R-:W-:Y:S01]  /*20290*/  ULDC.64 UR6, c[0x4][0xa8] ;  /* 0x01002a0000067ab9 */ /* 0x000fe20000000a00 */
[----:B------:R-:W-:Y:S01]  /*202a0*/  ULDC.64 UR8, c[0x4][0x38] ;  /* 0x01000e0000087ab9 */ /* 0x000fe20000000a00 */
[----:B------:R-:W-:Y:S01]  /*202b0*/  MOV R4, UR4 ;  /* 0x0000000400047c02 */ /* 0x000fe20008000f00 */
[----:B------:R-:W-:Y:S01]  /*202c0*/  IMAD.U32 R5, RZ, RZ, UR5 ;  /* 0x00000005ff057e24 */ /* 0x000fe2000f8e00ff */
[----:B------:R-:W0:Y:S01]  /*202d0*/  LDC.64 R2, c[0x4][R2] ;  /* 0x0100000002027b82 */ /* 0x000e220000000a00 */
[----:B------:R-:W-:Y:S01]  /*202e0*/  IMAD.U32 R6, RZ, RZ, UR6 ;  /* 0x00000006ff067e24 */ /* 0x000fe2000f8e00ff */
[----:B------:R-:W-:Y:S01]  /*202f0*/  MOV R10, UR8 ;  /* 0x00000008000a7c02 */ /* 0x000fe20008000f00 */
[----:B------:R-:W-:Y:S01]  /*20300*/  IMAD.U32 R7, RZ, RZ, UR7 ;  /* 0x00000007ff077e24 */ /* 0x000fe2000f8e00ff */
[----:B------:R-:W-:Y:S01]  /*20310*/  MOV R13, RZ ;  /* 0x000000ff000d7202 */ /* 0x000fe20000000f00 */
[----:B------:R-:W-:-:S02]  /*20320*/  IMAD.U32 R11, RZ, RZ, UR9 ;  /* 0x00000009ff0b7e24 */ /* 0x000fc4000f8e00ff */
[----:B------:R-:W-:Y:S02]  /*20330*/  IMAD.MOV.U32 R8, RZ, RZ, 0x70 ;  /* 0x00000070ff087424 */ /* 0x000fe400078e00ff */
[----:B------:R-:W-:-:S07]  /*20340*/  IMAD.MOV.U32 R12, RZ, RZ, 0x1 ;  /* 0x00000001ff0c7424 */ /* 0x000fce00078e00ff */
[----:B------:R-:W-:-:S07]  /*20350*/  LEPC R20, `(.L_x_696) ;  /* 0x000000001014794e */ /* 0x000fce0000000000 */
[----:B0-----:R-:W-:Y:S05]  /*20360*/  CALL.ABS.NOINC R2 ;  /* 0x0000000002007343 */ /* 0x001fea0003c00000 */
.L_x_696:
[----:B------:R-:W2:Y:S01]  /*20370*/  LDL.LU R2, [R1+0x28] ;  /* 0x0000280001027983 */ /* 0x000ea20000300800 */
[----:B------:R-:W-:-:S03]  /*20380*/  ULDC.64 UR4, c[0x0][0x9f8] ;  /* 0x00027e0000047ab9 */ /* 0x000fc60000000a00 */
[----:B------:R-:W3:Y:S04]  /*20390*/  LDL.LU R0, [R1+0x2c] ;  /* 0x00002c0001007983 */ /* 0x000ee80000300800 */
[----:B------:R-:W4:Y:S04]  /*203a0*/  LDL.LU R4, [R1+0x38] ;  /* 0x0000380001047983 */ /* 0x000f280000300800 */
[----:B------:R-:W4:Y:S01]  /*203b0*/  LDL.LU R6, [R1+0x20] ;  /* 0x0000200001067983 */ /* 0x000f220000300800 */
[----:B------:R-:W-:Y:S01]  /*203c0*/  ISETP.NE.U32.AND P0, PT, RZ, UR4, PT ;  /* 0x00000004ff007c0c */ /* 0x000fe2000bf05070 */
[----:B------:R-:W-:-:S03]  /*203d0*/  ULDC.64 UR6, c[0x0][0x208] ;  /* 0x0000820000067ab9 */ /* 0x000fc60000000a00 */
[----:B------:R-:W-:Y:S01]  /*203e0*/  ISETP.NE.AND.EX P0, PT, RZ, UR5, PT, P0 ;  /* 0x00000005ff007c0c */ /* 0x000fe2000bf05300 */
[----:B0----5:R-:W0:Y:S02]  /*203f0*/  S2R R7, SR_TID.X ;  /* 0x0000000000077919 */ /* 0x021e240000002100 */
        /* <DEDUP_REMOVED lines=17> */
[----:B-1----:R-:W1:Y:S01]  /*20510*/  @P0 LDC R2, c[0x0][0x430] ;  /* 0x00010c00ff020b82 */ /* 0x002e620000000800 */
[----:B0-----:R-:W-:-:S05]  /*20520*/  @P0 IMAD.HI.U32 R3, R18, R5, RZ ;  /* 0x0000000512030227 */ /* 0x001fca00078e00ff */
[----:B-1----:R-:W-:Y:S02]  /*20530*/  @P0 SHF.R.U32.HI R4, RZ, R2, R3 ;  /* 0x00000002ff040219 */ /* 0x002fe40000011603 */
[----:B------:R-:W-:-:S04]  /*20540*/  ISETP.NE.U32.AND P0, PT, RZ, UR4, PT ;  /* 0x00000004ff007c0c */ /* 0x000fc8000bf05070 */
[----:B------:R-:W-:-:S04]  /*20550*/  ISETP.NE.AND.EX P0, PT, RZ, UR5, PT, P0 ;  /* 0x00000005ff007c0c */ /* 0x000fc8000bf05300 */
[----:B------:R-:W-:-:S09]  /*20560*/  SEL R2, R6, RZ, !P0 ;  /* 0x000000ff06027207 */ /* 0x000fd20004000000 */
.L_x_698:
        /* <DEDUP_REMOVED lines=16> */
.L_x_699:
        /* <DEDUP_REMOVED lines=16> */
.L_x_811:
[----:B------:R-:W2:Y:S01]  /*20770*/  LDL R3, [R1+0x24] ;  /* 0x0000240001037983 */ /* 0x000ea20000100800 */
[----:B------:R-:W-:Y:S01]  /*20780*/  UMOV UR4, 0xffffffff ;  /* 0xffffffff00047882 */ /* 0x000fe20000000000 */
[----:B------:R-:W-:Y:S02]  /*20790*/  SHF.R.S32.HI R12, RZ, 0x1f, R0 ;  /* 0x0000001fff0c7819 */ /* 0x000fe40000011400 */
[----:B--2---:R-:W-:Y:S01]  /*207a0*/  IADD3 R3, R3, -0x1, RZ ;  /* 0xffffffff03037810 */ /* 0x004fe20007ffe0ff */
[----:B------:R-:W-:Y:S06]  /*207b0*/  BRA.DIV UR4, `(.L_x_701) ;  /* 0x0000003e04cc7947 */ /* 0x000fec000b800000 */
[----:B------:R-:W-:-:S13]  /*207c0*/  ELECT P6, URZ, PT ;  /* 0x00000000003f782f */ /* 0x000fda00038c0000 */
.L_x_814:
        /* <DEDUP_REMOVED lines=20> */
[----:B------:R-:W-:-:S05]  /*20910*/  IMAD.WIDE.U32 R6, R0, UR4, R6 ;  /* 0x0000000400067c25 */ /* 0x000fca000f8e0006 */
[----:B------:R-:W-:Y:S02]  /*20920*/  IADD3 R5, R7, R10, RZ ;  /* 0x0000000a07057210 */ /* 0x000fe40007ffe0ff */
[----:B------:R-:W-:-:S04]  /*20930*/  LEA R10, P0, R6, R8, 0x2 ;  /* 0x00000008060a7211 */ /* 0x000fc800078010ff */
[----:B------:R-:W-:-:S05]  /*20940*/  LEA.HI.X R11, R6, R9, R5, 0x2, P0 ;  /* 0x00000009060b7211 */ /* 0x000fca00000f1405 */
[----:B------:R0:W5:Y:S04]  /*20950*/  LDG.E R5, desc[UR6][R10.64] ;  /* 0x000000060a057981 */ /* 0x000168000c1e1900 */
.L_x_703:
        /* <DEDUP_REMOVED lines=9> */
.L_x_815:
        /* <DEDUP_REMOVED lines=11> */
.L_x_705:
        /* <DEDUP_REMOVED lines=28> */
.L_x_702:
[----:B------:R-:W2:Y:S01]  /*20c60*/  LDL.LU R11, [R1+0x30] ;  /* 0x00003000010b7983 */ /* 0x000ea20000300800 */
[----:B------:R-:W-:Y:S01]  /*20c70*/  MOV R7, 0x400 ;  /* 0x0000040000077802 */ /* 0x000fe20000000f00 */
[----:B------:R-:W-:Y:S05]  /*20c80*/  WARPSYNC.ALL ;  /* 0x0000000000007948 */ /* 0x000fea0003800000 */
[----:B------:R-:W0:Y:S01]  /*20c90*/  S2R R10, SR_CgaCtaId ;  /* 0x00000000000a7919 */ /* 0x000e220000008800 */
[----:B------:R-:W-:-:S13]  /*20ca0*/  ELECT P0, URZ, PT ;  /* 0x00000000003f782f */ /* 0x000fda0003800000 */
[C---:B------:R-:W-:Y:S01]  /*20cb0*/  @P0 R2UR UR13, R2.reuse ;  /* 0x00000000020d02ca */ /* 0x040fe200000e0000 */
[----:B------:R-:W-:Y:S01]  /*20cc0*/  UIADD3 UR4, UP0, UR38, 0x270, URZ ;  /* 0x0000027026047890 */ /* 0x000fe2000ff1e03f */
[----:B------:R-:W-:Y:S01]  /*20cd0*/  @P0 R2UR UR21, R2 ;  /* 0x00000000021502ca */ /* 0x000fe200000e0000 */
[----:B------:R-:W-:Y:S01]  /*20ce0*/  UMOV UR6, 0x0 ;  /* 0x0000000000067882 */ /* 0x000fe20000000000 */
[C---:B------:R-:W-:Y:S01]  /*20cf0*/  @P0 R2UR UR12, R18.reuse ;  /* 0x00000000120c02ca */ /* 0x040fe200000e0000 */
[----:B------:R-:W-:Y:S01]  /*20d00*/  UIADD3.X UR5, URZ, UR39, URZ, UP0, !UPT ;  /* 0x000000273f057290 */ /* 0x000fe200087fe43f */
[C---:B------:R-:W-:Y:S01]  /*20d10*/  @P0 R2UR UR11, R17.reuse ;  /* 0x00000000110b02ca */ /* 0x040fe200000e0000 */
[----:B------:R-:W-:Y:S01]  /*20d20*/  UMOV UR7, 0x12f00000 ;  /* 0x12f0000000077882 */ /* 0x000fe20000000000 */
[----:B------:R-:W-:Y:S01]  /*20d30*/  @P0 R2UR UR20, R18 ;  /* 0x00000000121402ca */ /* 0x000fe200000e0000 */
[----:B------:R-:W-:Y:S01]  /*20d40*/  UMOV UR10, URZ ;  /* 0x0000003f000a7c82 */ /* 0x000fe20008000000 */
[----:B------:R-:W-:Y:S01]  /*20d50*/  @P0 R2UR UR19, R17 ;  /* 0x00000000111302ca */ /* 0x000fe200000e0000 */
[----:B------:R-:W-:Y:S01]  /*20d60*/  UMOV UR14, 0x0 ;  /* 0x00000000000e7882 */ /* 0x000fe20000000000 */
[----:B------:R-:W-:Y:S01]  /*20d70*/  @P0 IMAD.MOV.U32 R6, RZ, RZ, 0x8000 ;  /* 0x00008000ff060424 */ /* 0x000fe200078e00ff */
[----:B------:R-:W-:Y:S01]  /*20d80*/  UMOV UR15, 0x12f00000 ;  /* 0x12f00000000f7882 */ /* 0x000fe20000000000 */
[----:B------:R-:W-:Y:S01]  /*20d90*/  UMOV UR18, 0x40 ;  /* 0x0000004000127882 */ /* 0x000fe20000000000 */
[----:B------:R-:W-:Y:S01]  /*20da0*/  BSSY B0, `(.L_x_706) ;  /* 0x0000013000007945 */ /* 0x000fe20003800000 */
[----:B0-----:R-:W-:Y:S01]  /*20db0*/  LEA R7, R10, R7, 0x18 ;  /* 0x000000070a077211 */ /* 0x001fe200078ec0ff */
[----:B------:R-:W-:Y:S03]  /*20dc0*/  BAR.SYNC.DEFER_BLOCKING 0x8, 0x120 ;  /* 0x0204800000007b1d */ /* 0x000fe60000010000 */
[----:B------:R-:W-:-:S13]  /*20dd0*/  R2UR UR16, R7 ;  /* 0x00000000071072ca */ /* 0x000fda00000e0000 */
[----:B------:R-:W-:Y:S02]  /*20de0*/  UIADD3 UR8, UR16, 0x16400, URZ ;  /* 0x0001640010087890 */ /* 0x000fe4000fffe03f */
[----:B------:R-:W-:Y:S02]  /*20df0*/  UIADD3 UR9, UR16, 0x34800, URZ ;  /* 0x0003480010097890 */ /* 0x000fe4000fffe03f */
[----:B------:R-:W-:Y:S01]  /*20e00*/  UIADD3 UR16, UR16, 0x1a400, URZ ;  /* 0x0001a40010107890 */ /* 0x000fe2000fffe03f */
[----:B------:R0:W-:Y:S04]  /*20e10*/  @P0 SYNCS.ARRIVE.TRANS64 RZ, [R7+URZ+0x34800], R6 ;  /* 0x0348000607ff09a7 */ /* 0x0001e8000800003f */
[----:B------:R-:W-:Y:S02]  /*20e20*/  UMOV UR17, UR9 ;  /* 0x0000000900117c82 */ /* 0x000fe40008000000 */
[----:B------:R0:W-:Y:S02]  /*20e30*/  UTMALDG.4D [UR8], [UR4], desc[UR6] ;  /* 0x00000608040075b4 */ /* 0x0001e40008019000 */
[----:B------:R0:W-:Y:S01]  /*20e40*/  UTMALDG.4D [UR16], [UR4], desc[UR14] ;  /* 0x00000e10040075b4 */ /* 0x0001e20008019000 */
[----:B--2---:R-:W-:-:S04]  /*20e50*/  IADD3 R11, R11, 0x1, RZ ;  /* 0x000000010b0b7810 */ /* 0x004fc80007ffe0ff */
[----:B------:R-:W-:Y:S01]  /*20e60*/  LEA.HI R2, R11, R11, RZ, 0x1 ;  /* 0x0000000b0b027211 */ /* 0x000fe200078f08ff */
[----:B------:R0:W-:Y:S03]  /*20e70*/  STL [R1+0x30], R11 ;  /* 0x0000300b01007387 */ /* 0x0001e60000100800 */
[----:B------:R-:W-:-:S05]  /*20e80*/  LOP3.LUT R2, R2, 0xfffffffe, RZ, 0xc0, !PT ;  /* 0xfffffffe02027812 */ /* 0x000fca00078ec0ff */
[----:B------:R-:W-:-:S05]  /*20e90*/  IMAD.IADD R2, R11, 0x1, -R2 ;  /* 0x000000010b027824 */ /* 0x000fca00078e0a02 */
[----:B------:R-:W-:-:S04]  /*20ea0*/  SHF.L.U32 R2, R2, 0x1f, RZ ;  /* 0x0000001f02027819 */ /* 0x000fc800000006ff */
[----:B------:R-:W1:Y:S02]  /*20eb0*/  SYNCS.PHASECHK.TRANS64.TRYWAIT P0, [R7+URZ+0x34820], R2 ;  /* 0x03482002070075a7 */ /* 0x000e64000800017f */
[----:B01----:R-:W-:Y:S05]  /*20ec0*/  @!P0 BRA `(.L_x_707) ;  /* 0x00000038003c8947 */ /* 0x003fea0003800000 */
.L_x_816:
[----:B------:R-:W-:Y:S05]  /*20ed0*/  BSYNC B0 ;  /* 0x0000000000007941 */ /* 0x000fea0003800000 */
.L_x_706:
        /* <DEDUP_REMOVED lines=8> */
[----:B------:R-:W-:-:S04]  /*20f60*/  VIADDMNMX R13, R13, R2, 0xffffffff, !PT ;  /* 0xffffffff0d0d7446 */ /* 0x000fc80007800102 */
[C---:B------:R-:W-:Y:S01]  /*20f70*/  IADD3 R2, R6.reuse, R13, RZ ;  /* 0x0000000d06027210 */ /* 0x040fe20007ffe0ff */
[----:B------:R-:W-:-:S03]  /*20f80*/  VIADD R6, R6, 0xfffffffe ;  /* 0xfffffffe06067836 */ /* 0x000fc60000000000 */
[----:B------:R-:W-:-:S04]  /*20f90*/  LOP3.LUT R2, R2, 0x1, RZ, 0xc0, !PT ;  /* 0x0000000102027812 */ /* 0x000fc800078ec0ff */
[----:B------:R-:W-:-:S13]  /*20fa0*/  ISETP.NE.U32.AND P0, PT, R2, 0x1, PT ;  /* 0x000000010200780c */ /* 0x000fda0003f05070 */
        /* <DEDUP_REMOVED lines=15> */
[----:B------:R-:W-:Y:S01]  /*210a0*/  MOV R2, R6 ;  /* 0x0000000600027202 */ /* 0x000fe20000000f00 */
[----:B------:R-:W-:Y:S01]  /*210b0*/  ULDC.64 UR4, c[0x0][0x408] ;  /* 0x0001020000047ab9 */ /* 0x000fe20000000a00 */
[----:B------:R-:W-:Y:S01]  /*210c0*/  ULDC.64 UR6, c[0x0][0x208] ;  /* 0x0000820000067ab9 */ /* 0x000fe20000000a00 */
[----:B0-----:R-:W-:-:S13]  /*210d0*/  ISETP.NE.AND P0, PT, R17, 0x1, PT ;  /* 0x000000011100780c */ /* 0x001fda0003f05270 */
[----:B------:R-:W0:Y:S02]  /*210e0*/  @P0 LDC.64 R10, c[0x0][0x420] ;  /* 0x00010800ff0a0b82 */ /* 0x000e240000000a00 */
[----:B0-----:R-:W-:-:S05]  /*210f0*/  @P0 IMAD.HI.U32 R10, R6, R10, RZ ;  /* 0x0000000a060a0227 */ /* 0x001fca00078e00ff */
[----:B------:R-:W-:Y:S01]  /*21100*/  @P0 SHF.R.U32.HI R2, RZ, R11, R10 ;  /* 0x0000000bff020219 */ /* 0x000fe2000001160a */
[----:B------:R-:W-:-:S03]  /*21110*/  IMAD R10, R12, UR4, RZ ;  /* 0x000000040c0a7c24 */ /* 0x000fc6000f8e02ff */
[----:B------:R-:W-:Y:S01]  /*21120*/  SHF.R.S32.HI R11, RZ, 0x1f, R2 ;  /* 0x0000001fff0b7819 */ /* 0x000fe20000011402 */
[C---:B------:R-:W-:Y:S02]  /*21130*/  IMAD R15, R0.reuse, UR5, R10 ;  /* 0x00000005000f7c24 */ /* 0x040fe4000f8e020a */
[--C-:B------:R-:W-:Y:S02]  /*21140*/  IMAD.MOV.U32 R10, RZ, RZ, R2.reuse ;  /* 0x000000ffff0a7224 */ /* 0x100fe400078e0002 */
[----:B------:R-:W-:Y:S02]  /*21150*/  IMAD.MOV R2, RZ, RZ, -R2 ;  /* 0x000000ffff027224 */ /* 0x000fe400078e0a02 */
[----:B------:R-:W-:-:S04]  /*21160*/  IMAD.WIDE.U32 R10, R0, UR4, R10 ;  /* 0x00000004000a7c25 */ /* 0x000fc8000f8e000a */
[----:B------:R-:W-:Y:S01]  /*21170*/  IMAD.IADD R15, R15, 0x1, R11 ;  /* 0x000000010f0f7824 */ /* 0x000fe200078e020b */
[----:B------:R-:W-:Y:S01]  /*21180*/  LEA R8, P0, R10, R8, 0x2 ;  /* 0x000000080a087211 */ /* 0x000fe200078010ff */
[----:B------:R-:W-:-:S03]  /*21190*/  IMAD R6, R17, R2, R6 ;  /* 0x0000000211067224 */ /* 0x000fc600078e0206 */
[----:B------:R-:W-:-:S05]  /*211a0*/  LEA.HI.X R9, R10, R9, R15, 0x2, P0 ;  /* 0x000000090a097211 */ /* 0x000fca00000f140f */
[----:B------:R0:W5:Y:S04]  /*211b0*/  LDG.E R2, desc[UR6][R8.64] ;  /* 0x0000000608027981 */ /* 0x000168000c1e1900 */
.L_x_714:
[----:B0-----:R-:W0:Y:S01]  /*211c0*/  S2R R9, SR_CgaCtaId ;  /* 0x0000000000097919 */ /* 0x001e220000008800 */
[----:B------:R-:W-:-:S04]  /*211d0*/  MOV R8, 0x400 ;  /* 0x0000040000087802 */ /* 0x000fc80000000f00 */
[----:B0-----:R-:W-:Y:S02]  /*211e0*/  LEA R8, R9, R8, 0x18 ;  /* 0x0000000809087211 */ /* 0x001fe400078ec0ff */
[----:B------:R-:W-:Y:S02]  /*211f0*/  SHF.L.U32 R9, R14, 0x1f, RZ ;  /* 0x0000001f0e097819 */ /* 0x000fe400000006ff */
[----:B------:R-:W-:-:S04]  /*21200*/  LEA R8, R7, R8, 0x3 ;  /* 0x0000000807087211 */ /* 0x000fc800078e18ff */
[----:B------:R-:W0:Y:S02]  /*21210*/  SYNCS.PHASECHK.TRANS64.TRYWAIT P0, [R8+URZ+0x34840], R9 ;  /* 0x03484009080075a7 */ /* 0x000e24000800017f */
[----:B0-----:R-:W-:Y:S05]  /*21220*/  @!P0 BRA `(.L_x_715) ;  /* 0x0000003400848947 */ /* 0x001fea0003800000 */
.L_x_817:
        /* <DEDUP_REMOVED lines=11> */
.L_x_716:
        /* <DEDUP_REMOVED lines=33> */
.L_x_818:
[----:B------:R-:W-:Y:S05]  /*214f0*/  @P1 BRA `(.L_x_718) ;  /* 0x0000000000301947 */ /* 0x000fea0003800000 */
[----:B------:R-:W2:Y:S01]  /*21500*/  LDL R10, [R1] ;  /* 0x00000000010a7983 */ /* 0x000ea20000100800 */
[----:B------:R-:W-:Y:S01]  /*21510*/  MOV R11, 0x400 ;  /* 0x00000400000b7802 */ /* 0x000fe20000000f00 */
[----:B------:R-:W1:Y:S01]  /*21520*/  S2R R17, SR_TID.X ;  /* 0x0000000000117919 */ /* 0x000e620000002100 */
[----:B------:R-:W3:Y:S01]  /*21530*/  S2R R15, SR_CgaCtaId ;  /* 0x00000000000f7919 */ /* 0x000ee20000008800 */
[----:B0-----:R-:W-:Y:S01]  /*21540*/  IMAD.MOV.U32 R9, RZ, RZ, 0xb000 ;  /* 0x0000b000ff097424 */ /* 0x001fe200078e00ff */
[----:B-1----:R-:W-:-:S04]  /*21550*/  LOP3.LUT R17, R17, 0x1f, RZ, 0xc0, !PT ;  /* 0x0000001f11117812 */ /* 0x002fc800078ec0ff */
[----:B------:R-:W-:Y:S02]  /*21560*/  ISETP.NE.AND P0, PT, R17, RZ, PT ;  /* 0x000000ff1100720c */ /* 0x000fe40003f05270 */
[----:B---3--:R-:W-:-:S04]  /*21570*/  LEA R11, R15, R11, 0x18 ;  /* 0x0000000b0f0b7211 */ /* 0x008fc800078ec0ff */
[----:B--2---:R-:W-:-:S04]  /*21580*/  LEA R8, R10, R11, 0x3 ;  /* 0x0000000b0a087211 */ /* 0x004fc800078e18ff */
[----:B------:R1:W-:Y:S03]  /*21590*/  SYNCS.ARRIVE.TRANS64 RZ, [R8+URZ+0x34850], R9 ;  /* 0x0348500908ff79a7 */ /* 0x0003e6000800003f */
[----:B------:R-:W-:Y:S05]  /*215a0*/  @!P0 BRA `(.L_x_718) ;  /* 0x0000000000048947 */ /* 0x000fea0003800000 */
[----:B------:R-:W-:Y:S01]  /*215b0*/  BPT.TRAP 0x1 ;  /* 0x000000040000795c */ /* 0x000fe20000300000 */
.L_x_718:
        /* <DEDUP_REMOVED lines=31> */
.L_x_713:
[----:B------:R-:W-:Y:S05]  /*217b0*/  BSYNC B2 ;  /* 0x0000000000027941 */ /* 0x000fea0003800000 */
.L_x_712:
[----:B------:R-:W2:Y:S04]  /*217c0*/  LDL.LU R2, [R1+0x24] ;  /* 0x0000240001027983 */ /* 0x000ea80000300800 */
[----:B------:R0:W-:Y:S04]  /*217d0*/  STL [R1], R7 ;  /* 0x0000000701007387 */ /* 0x0001e80000100800 */
[----:B------:R0:W-:Y:S02]  /*217e0*/  STL [R1+0x8], R14 ;  /* 0x0000080e01007387 */ /* 0x0001e40000100800 */
[----:B0-2---:R-:W-:-:S07]  /*217f0*/  IADD3 R6, R2, -0x3, RZ ;  /* 0xfffffffd02067810 */ /* 0x005fce0007ffe0ff */
.L_x_711:
[----:B------:R-:W-:Y:S05]  /*21800*/  BSYNC B1 ;  /* 0x0000000000017941 */ /* 0x000fea0003800000 */
.L_x_710:
[----:B------:R-:W-:-:S05]  /*21810*/  IMAD.MOV R2, RZ, RZ, -R13 ;  /* 0x000000ffff027224 */ /* 0x000fca00078e0a0d */
[----:B------:R-:W-:-:S13]  /*21820*/  ISETP.NE.AND P0, PT, R3, R2, PT ;  /* 0x000000020300720c */ /* 0x000fda0003f05270 */
[----:B------:R-:W-:Y:S05]  /*21830*/  @!P0 BRA `(.L_x_709) ;  /* 0x0000000c00e08947 */ /* 0x000fea0003800000 */
[----:B------:R-:W-:-:S07]  /*21840*/  IMAD.MOV.U32 R10, RZ, RZ, R5 ;  /* 0x000000ffff0a7224 */ /* 0x000fce00078e0005 */
.L_x_733:
        /* <DEDUP_REMOVED lines=11> */
[----:B------:R-:W-:Y:S02]  /*21900*/  MOV R9, R6 ;  /* 0x0000000600097202 */ /* 0x000fe40000000f00 */
[----:B------:R-:W-:-:S04]  /*21910*/  ISETP.NE.U32.AND P0, PT, RZ, UR4, PT ;  /* 0x00000004ff007c0c */ /* 0x000fc8000bf05070 */
[----:B------:R-:W-:-:S13]  /*21920*/  ISETP.NE.AND.EX P0, PT, RZ, UR5, PT, P0 ;  /* 0x00000005ff007c0c */ /* 0x000fda000bf05300 */
[----:B------:R-:W-:Y:S05]  /*21930*/  @!P0 BRA `(.L_x_721) ;  /* 0x0000000000488947 */ /* 0x000fea0003800000 */
[----:B------:R-:W0:Y:S01]  /*21940*/  LDC R10, c[0x0][0x41c] ;  /* 0x00010700ff0a7b82 */ /* 0x000e220000000800 */
[----:B------:R-:W-:Y:S01]  /*21950*/  ULDC.64 UR6, c[0x0][0x408] ;  /* 0x0001020000067ab9 */ /* 0x000fe20000000a00 */
[----:B------:R-:W-:Y:S01]  /*21960*/  ULDC.64 UR8, c[0x0][0x208] ;  /* 0x0000820000087ab9 */ /* 0x000fe20000000a00 */
[----:B0-----:R-:W-:-:S13]  /*21970*/  ISETP.NE.AND P0, PT, R10, 0x1, PT ;  /* 0x000000010a00780c */ /* 0x001fda0003f05270 */
[----:B------:R-:W0:Y:S02]  /*21980*/  @P0 LDC.64 R2, c[0x0][0x420] ;  /* 0x00010800ff020b82 */ /* 0x000e240000000a00 */
[----:B0-----:R-:W-:-:S04]  /*21990*/  @P0 IMAD.HI.U32 R9, R6, R2, RZ ;  /* 0x0000000206090227 */ /* 0x001fc800078e00ff */
[----:B------:R-:W-:Y:S01]  /*219a0*/  IMAD.MOV.U32 R2, RZ, RZ, R6 ;  /* 0x000000ffff027224 */ /* 0x000fe200078e0006 */
[----:B------:R-:W-:-:S04]  /*219b0*/  @P0 SHF.R.U32.HI R2, RZ, R3, R9 ;  /* 0x00000003ff020219 */ /* 0x000fc80000011609 */
[--C-:B------:R-:W-:Y:S01]  /*219c0*/  SHF.R.S32.HI R3, RZ, 0x1f, R2.reuse ;  /* 0x0000001fff037819 */ /* 0x100fe20000011402 */
[----:B------:R-:W-:-:S04]  /*219d0*/  IMAD.MOV R9, RZ, RZ, -R2 ;  /* 0x000000ffff097224 */ /* 0x000fc800078e0a02 */
[----:B------:R-:W-:Y:S02]  /*219e0*/  IMAD R9, R10, R9, R6 ;  /* 0x000000090a097224 */ /* 0x000fe400078e0206 */
[----:B------:R-:W-:Y:S02]  /*219f0*/  IMAD R10, R12, UR6, RZ ;  /* 0x000000060c0a7c24 */ /* 0x000fe4000f8e02ff */
[----:B------:R-:W-:-:S04]  /*21a00*/  IMAD.WIDE.U32 R2, R0, UR6, R2 ;  /* 0x0000000600027c25 */ /* 0x000fc8000f8e0002 */
[----:B------:R-:W-:-:S04]  /*21a10*/  IMAD R10, R0, UR7, R10 ;  /* 0x00000007000a7c24 */ /* 0x000fc8000f8e020a */
[----:B------:R-:W-:Y:S01]  /*21a20*/  IMAD.IADD R3, R10, 0x1, R3 ;  /* 0x000000010a037824 */ /* 0x000fe200078e0203 */
[----:B------:R-:W-:-:S04]  /*21a30*/  LEA R10, P0, R2, UR4, 0x2 ;  /* 0x00000004020a7c11 */ /* 0x000fc8000f8010ff */
[----:B------:R-:W-:-:S05]  /*21a40*/  LEA.HI.X R11, R2, UR5, R3, 0x2, P0 ;  /* 0x00000005020b7c11 */ /* 0x000fca00080f1403 */
[----:B------:R0:W5:Y:S04]  /*21a50*/  LDG.E R10, desc[UR8][R10.64] ;  /* 0x000000080a0a7981 */ /* 0x000168000c1e1900 */
.L_x_721:
[----:B------:R-:W1:Y:S01]  /*21a60*/  S2R R3, SR_CgaCtaId ;  /* 0x0000000000037919 */ /* 0x000e620000008800 */
[----:B------:R-:W-:-:S04]  /*21a70*/  MOV R2, 0x400 ;  /* 0x0000040000027802 */ /* 0x000fc80000000f00 */
[----:B-1----:R-:W-:Y:S02]  /*21a80*/  LEA R2, R3, R2, 0x18 ;  /* 0x0000000203027211 */ /* 0x002fe400078ec0ff */
[----:B------:R-:W-:Y:S02]  /*21a90*/  SHF.L.U32 R3, R8, 0x1f, RZ ;  /* 0x0000001f08037819 */ /* 0x000fe400000006ff */
[----:B------:R-:W-:-:S04]  /*21aa0*/  LEA R2, R7, R2, 0x3 ;  /* 0x0000000207027211 */ /* 0x000fc800078e18ff */
[----:B------:R-:W1:Y:S02]  /*21ab0*/  SYNCS.PHASECHK.TRANS64.TRYWAIT P0, [R2+URZ+0x34840], R3 ;  /* 0x03484003020075a7 */ /* 0x000e64000800017f */
[----:B-1----:R-:W-:Y:S05]  /*21ac0*/  @!P0 BRA `(.L_x_722) ;  /* 0x0000002c00848947 */ /* 0x002fea0003800000 */
.L_x_819:
        /* <DEDUP_REMOVED lines=11> */
.L_x_723:
        /* <DEDUP_REMOVED lines=33> */
.L_x_820:
[----:B------:R-:W-:Y:S05]  /*21d90*/  @P0 BRA `(.L_x_725) ;  /* 0x00000000001c0947 */ /* 0x000fea0003800000 */
[----:B------:R-:W1:Y:S01]  /*21da0*/  S2R R11, SR_TID.X ;  /* 0x00000000000b7919 */ /* 0x000e620000002100 */
[----:B0-----:R-:W-:-:S04]  /*21db0*/  MOV R3, 0xb000 ;  /* 0x0000b00000037802 */ /* 0x001fc80000000f00 */
[----:B------:R2:W-:Y:S01]  /*21dc0*/  SYNCS.ARRIVE.TRANS64 RZ, [R2+URZ+0x50], R3 ;  /* 0x0000500302ff79a7 */ /* 0x0005e2000800003f */
[----:B-1----:R-:W-:-:S04]  /*21dd0*/  LOP3.LUT R11, R11, 0x1f, RZ, 0xc0, !PT ;  /* 0x0000001f0b0b7812 */ /* 0x002fc800078ec0ff */
[----:B------:R-:W-:-:S13]  /*21de0*/  ISETP.NE.AND P1, PT, R11, RZ, PT ;  /* 0x000000ff0b00720c */ /* 0x000fda0003f25270 */
[----:B--2---:R-:W-:Y:S05]  /*21df0*/  @!P1 BRA `(.L_x_725) ;  /* 0x0000000000049947 */ /* 0x004fea0003800000 */
[----:B------:R-:W-:Y:S01]  /*21e00*/  BPT.TRAP 0x1 ;  /* 0x000000040000795c */ /* 0x000fe20000300000 */
.L_x_725:
        /* <DEDUP_REMOVED lines=30> */
.L_x_720:
[----:B------:R-:W-:Y:S05]  /*21ff0*/  BSYNC B1 ;  /* 0x0000000000017941 */ /* 0x000fea0003800000 */
.L_x_719:
        /* <DEDUP_REMOVED lines=16> */
[----:B------:R-:W-:Y:S01]  /*22100*/  ULDC.64 UR8, c[0x0][0x208] ;  /* 0x0000820000087ab9 */ /* 0x000fe20000000a00 */
[----:B-1----:R-:W-:-:S13]  /*22110*/  ISETP.NE.AND P0, PT, R11, 0x1, PT ;  /* 0x000000010b00780c */ /* 0x002fda0003f05270 */
[----:B------:R-:W1:Y:S02]  /*22120*/  @P0 LDC.64 R2, c[0x0][0x420] ;  /* 0x00010800ff020b82 */ /* 0x000e640000000a00 */
[----:B-1----:R-:W-:Y:S01]  /*22130*/  @P0 IMAD.HI.U32 R10, R9, R2, RZ ;  /* 0x00000002090a0227 */ /* 0x002fe200078e00ff */
[----:B------:R-:W-:-:S04]  /*22140*/  MOV R2, R9 ;  /* 0x0000000900027202 */ /* 0x000fc80000000f00 */
        /* <DEDUP_REMOVED lines=11> */
.L_x_728:
[----:B------:R-:W2:Y:S01]  /*22200*/  S2R R3, SR_CgaCtaId ;  /* 0x0000000000037919 */ /* 0x000ea20000008800 */
[----:B------:R-:W-:-:S04]  /*22210*/  MOV R2, 0x400 ;  /* 0x0000040000027802 */ /* 0x000fc80000000f00 */
[----:B--2---:R-:W-:Y:S02]  /*22220*/  LEA R2, R3, R2, 0x18 ;  /* 0x0000000203027211 */ /* 0x004fe400078ec0ff */
[----:B------:R-:W-:-:S03]  /*22230*/  SHF.L.U32 R3, R13, 0x1f, RZ ;  /* 0x0000001f0d037819 */ /* 0x000fc600000006ff */
[----:B------:R-:W-:-:S04]  /*22240*/  IMAD R2, R14, 0x8, R2 ;  /* 0x000000080e027824 */ /* 0x000fc800078e0202 */
[----:B------:R-:W2:Y:S02]  /*22250*/  SYNCS.PHASECHK.TRANS64.TRYWAIT P0, [R2+URZ+0x34840], R3 ;  /* 0x03484003020075a7 */ /* 0x000ea4000800017f */
[----:B--2---:R-:W-:Y:S05]  /*22260*/  @!P0 BRA `(.L_x_729) ;  /* 0x0000002400c48947 */ /* 0x004fea0003800000 */
.L_x_821:
[----:B-1----:R-:W1:Y:S02]  /*22270*/  S2R R11, SR_TID.X ;  /* 0x00000000000b7919 */ /* 0x002e640000002100 */
[----:B-1----:R-:W-:-:S04]  /*22280*/  LOP3.LUT R11, R11, 0x7f, RZ, 0xc0, !PT ;  /* 0x0000007f0b0b7812 */ /* 0x002fc800078ec0ff */
[----:B------:R-:W-:-:S13]  /*22290*/  ISETP.NE.AND P0, PT, R11, RZ, PT ;  /* 0x000000ff0b00720c */ /* 0x000fda0003f05270 */
[----:B------:R-:W-:Y:S05]  /*222a0*/  @P0 BRA `(.L_x_730) ;  /* 0x00000000001c0947 */ /* 0x000fea0003800000 */
[----:B------:R-:W1:Y:S01]  /*222b0*/  S2R R11, SR_TID.X ;  /* 0x00000000000b7919 */ /* 0x000e620000002100 */
[----:B--2---:R-:W-:-:S04]  /*222c0*/  MOV R3, 0xb000 ;  /* 0x0000b00000037802 */ /* 0x004fc80000000f00 */
[----:B------:R3:W-:Y:S01]  /*222d0*/  SYNCS.ARRIVE.TRANS64 RZ, [R2+URZ+0x34830], R3 ;  /* 0x0348300302ff79a7 */ /* 0x0007e2000800003f */
[----:B-1----:R-:W-:-:S04]  /*222e0*/  LOP3.LUT R11, R11, 0x1f, RZ, 0xc0, !PT ;  /* 0x0000001f0b0b7812 */ /* 0x002fc800078ec0ff */
[----:B------:R-:W-:-:S13]  /*222f0*/  ISETP.NE.AND P1, PT, R11, RZ, PT ;  /* 0x000000ff0b00720c */ /* 0x000fda0003f25270 */
[----:B---3--:R-:W-:Y:S05]  /*22300*/  @!P1 BRA `(.L_x_730) ;  /* 0x0000000000049947 */ /* 0x008fea0003800000 */
[----:B------:R-:W-:Y:S01]  /*22310*/  BPT.TRAP 0x1 ;  /* 0x000000040000795c */ /* 0x000fe20000300000 */
.L_x_730:
        /* <DEDUP_REMOVED lines=33> */
.L_x_822:
[----:B------:R-:W-:Y:S05]  /*22530*/  @P0 BRA `(.L_x_732) ;  /* 0x00000000001c0947 */ /* 0x000fea0003800000 */
[----:B------:R-:W1:Y:S02]  /*22540*/  S2R R3, SR_TID.X ;  /* 0x0000000000037919 */ /* 0x000e640000002100 */
[----:B-1----:R-:W-:-:S04]  /*22550*/  LOP3.LUT R3, R3, 0x1f, RZ, 0xc0, !PT ;  /* 0x0000001f03037812 */ /* 0x002fc800078ec0ff */
[----:B------:R-:W-:Y:S02]  /*22560*/  ISETP.NE.AND P1, PT, R3, RZ, PT ;  /* 0x000000ff0300720c */ /* 0x000fe40003f25270 */
[----:B------:R-:W-:-:S04]  /*22570*/  MOV R3, 0xb000 ;  /* 0x0000b00000037802 */ /* 0x000fc80000000f00 */
[----:B------:R1:W-:Y:S07]  /*22580*/  SYNCS.ARRIVE.TRANS64 RZ, [R2+URZ+0x50], R3 ;  /* 0x0000500302ff79a7 */ /* 0x0003ee000800003f */
[----:B------:R-:W-:Y:S05]  /*22590*/  @!P1 BRA `(.L_x_732) ;  /* 0x0000000000049947 */ /* 0x000fea0003800000 */
[----:B------:R-:W-:Y:S01]  /*225a0*/  BPT.TRAP 0x1 ;  /* 0x000000040000795c */ /* 0x000fe20000300000 */
.L_x_732:
        /* <DEDUP_REMOVED lines=29> */
.L_x_727:
[----:B------:R-:W-:Y:S05]  /*22780*/  BSYNC B1 ;  /* 0x0000000000017941 */ /* 0x000fea0003800000 */
.L_x_726:
[C---:B------:R-:W-:Y:S01]  /*22790*/  ISETP.GT.AND P0, PT, R6.reuse, 0x1, PT ;  /* 0x000000010600780c */ /* 0x040fe20003f04270 */
[----:B------:R-:W-:-:S12]  /*227a0*/  VIADD R6, R6, 0xfffffffe ;  /* 0xfffffffe06067836 */ /* 0x000fd80000000000 */
[----:B------:R-:W-:Y:S05]  /*227b0*/  @P0 BRA `(.L_x_733) ;  /* 0xfffffff000240947 */ /* 0x000fea000383ffff */
.L_x_709:
[----:B------:R-:W-:Y:S05]  /*227c0*/  BSYNC B0 ;  /* 0x0000000000007941 */ /* 0x000fea0003800000 */
.L_x_708:
        /* <DEDUP_REMOVED lines=8> */
[----:B------:R-:W1:Y:S01]  /*22850*/  FLO.U32 R0, UR4 ;  /* 0x0000000400007d00 */ /* 0x000e6200080e0000 */
[----:B------:R-:W-:Y:S01]  /*22860*/  ULDC.64 UR6, c[0x0][0x208] ;  /* 0x0000820000067ab9 */ /* 0x000fe20000000a00 */
[----:B-1----:R-:W-:-:S06]  /*22870*/  ISETP.EQ.U32.AND P0, PT, R0, R7, PT ;  /* 0x000000070000720c */ /* 0x002fcc0003f02070 */
[----:B------:R-:W2:Y:S07]  /*22880*/  POPC R7, UR4 ;  /* 0x0000000400077d09 */ /* 0x000eae0008000000 */
[----:B--2---:R-:W2:Y:S01]  /*22890*/  @P0 ATOMG.E.ADD.STRONG.GPU PT, R3, desc[UR6][R2.64], R7 ;  /* 0x00000007020309a8 */ /* 0x004ea200081ee1c6 */
[----:B------:R-:W1:Y:S02]  /*228a0*/  S2R R6, SR_LTMASK ;  /* 0x0000000000067919 */ /* 0x000e640000003900 */
[----:B-1----:R-:W-:-:S04]  /*228b0*/  LOP3.LUT R6, R6, UR4, RZ, 0xc0, !PT ;  /* 0x0000000406067c12 */ /* 0x002fc8000f8ec0ff */
[----:B------:R-:W1:Y:S01]  /*228c0*/  POPC R9, R6 ;  /* 0x0000000600097309 */ /* 0x000e620000000000 */
[----:B--2---:R-:W1:Y:S02]  /*228d0*/  SHFL.IDX PT, R0, R3, R0, 0x1f ;  /* 0x00001f0003007589 */ /* 0x004e6400000e0000 */
[----:B-1----:R-:W-:-:S07]  /*228e0*/  IADD3 R16, R0, UR36, R9 ;  /* 0x0000002400107c10 */ /* 0x002fce000fffe009 */
.L_x_735:
[----:B------:R-:W-:Y:S05]  /*228f0*/  BSYNC B0 ;  /* 0x0000000000007941 */ /* 0x000fea0003800000 */
.L_x_734:
        /* <DEDUP_REMOVED lines=11> */
.L_x_823:
[----:B------:R-:W2:Y:S02]  /*229b0*/  S2R R2, SR_TID.X ;  /* 0x0000000000027919 */ /* 0x000ea40000002100 */
[----:B--2---:R-:W-:-:S04]  /*229c0*/  LOP3.LUT R2, R2, 0x7f, RZ, 0xc0, !PT ;  /* 0x0000007f02027812 */ /* 0x004fc800078ec0ff */
[----:B------:R-:W-:-:S13]  /*229d0*/  ISETP.NE.AND P0, PT, R2, RZ, PT ;  /* 0x000000ff0200720c */ /* 0x000fda0003f05270 */
[----:B------:R-:W-:Y:S05]  /*229e0*/  @P0 BRA `(.L_x_739) ;  /* 0x00000000001c0947 */ /* 0x000fea0003800000 */
[----:B------:R-:W2:Y:S01]  /*229f0*/  S2R R2, SR_TID.X ;  /* 0x0000000000027919 */ /* 0x000ea20000002100 */
[----:B-1----:R-:W-:-:S04]  /*22a00*/  MOV R0, 0xb000 ;  /* 0x0000b00000007802 */ /* 0x002fc80000000f00 */
[----:B------:R3:W-:Y:S01]  /*22a10*/  SYNCS.ARRIVE.TRANS64 RZ, [R3+URZ+0x34850], R0 ;  /* 0x0348500003ff79a7 */ /* 0x0007e2000800003f */
[----:B--2---:R-:W-:-:S04]  /*22a20*/  LOP3.LUT R2, R2, 0x1f, RZ, 0xc0, !PT ;  /* 0x0000001f02027812 */ /* 0x004fc800078ec0ff */
[----:B------:R-:W-:-:S13]  /*22a30*/  ISETP.NE.AND P1, PT, R2, RZ, PT ;  /* 0x000000ff0200720c */ /* 0x000fda0003f25270 */
[----:B---3--:R-:W-:Y:S05]  /*22a40*/  @!P1 BRA `(.L_x_739) ;  /* 0x0000000000049947 */ /* 0x008fea0003800000 */
[----:B------:R-:W-:Y:S01]  /*22a50*/  BPT.TRAP 0x1 ;  /* 0x000000040000795c */ /* 0x000fe20000300000 */
.L_x_739:
        /* <DEDUP_REMOVED lines=28> */
.L_x_737:
[----:B------:R-:W-:Y:S05]  /*22c20*/  BSYNC B0 ;  /* 0x0000000000007941 */ /* 0x000fea0003800000 */
.L_x_736:
        /* <DEDUP_REMOVED lines=9> */
.L_x_694:
[----:B------:R-:W-:Y:S05]  /*22cc0*/  BSYNC B6 ;  /* 0x0000000000067941 */ /* 0x000fea0003800000 */
.L_x_692:
[----:B------:R-:W-:-:S03]  /*22cd0*/  UMOV UR4, 0xffffffff ;  /* 0xffffffff00047882 */ /* 0x000fc60000000000 */
[----:B------:R-:W-:Y:S05]  /*22ce0*/  BRA.DIV UR4, `(.L_x_740) ;  /* 0x0000001e04607947 */ /* 0x000fea000b800000 */
[----:B------:R2:W3:Y:S04]  /*22cf0*/  SHFL.IDX PT, R4, R16, RZ, 0x1f ;  /* 0x00001fff10047589 */ /* 0x0004e800000e0000 */
[----:B------:R2:W4:Y:S02]  /*22d00*/  SHFL.IDX PT, R6, R16, 0x1, 0x1f ;  /* 0x00201f0010067f89 */ /* 0x00052400000e0000 */
.L_x_827:
[----:B0-----:R-:W0:Y:S01]  /*22d10*/  S2R R8, SR_TID.X ;  /* 0x0000000000087919 */ /* 0x001e220000002100 */
[----:B------:R-:W-:Y:S01]  /*22d20*/  ULDC UR4, c[0x0][0xc14] ;  /* 0x0003050000047ab9 */ /* 0x000fe20000000800 */
[----:B------:R-:W-:Y:S01]  /*22d30*/  BSSY B0, `(.L_x_741) ;  /* 0x000000c000007945 */ /* 0x000fe20003800000 */
[----:B-1----:R-:W-:Y:S01]  /*22d40*/  IMAD.U32 R0, RZ, RZ, UR4 ;  /* 0x00000004ff007e24 */ /* 0x002fe2000f8e00ff */
[----:B------:R-:W-:Y:S02]  /*22d50*/  MOV R17, RZ ;  /* 0x000000ff00117202 */ /* 0x000fe40000000f00 */
[----:B0-----:R-:W-:-:S04]  /*22d60*/  LOP3.LUT R8, R8, 0x1f, RZ, 0xc0, !PT ;  /* 0x0000001f08087812 */ /* 0x001fc800078ec0ff */
[C---:B------:R-:W-:Y:S01]  /*22d70*/  ISETP.NE.AND P0, PT, R8.reuse, 0x1f, PT ;  /* 0x0000001f0800780c */ /* 0x040fe20003f05270 */
[----:B------:R-:W-:-:S05]  /*22d80*/  IMAD.IADD R5, R8, 0x1, R19 ;  /* 0x0000000108057824 */ /* 0x000fca00078e0213 */
[----:B------:R-:W-:-:S13]  /*22d90*/  ISETP.GE.OR P0, PT, R5, R0, !P0 ;  /* 0x000000000500720c */ /* 0x000fda0004706670 */
[----:B------:R-:W-:Y:S05]  /*22da0*/  @P0 BRA `(.L_x_742) ;  /* 0x0000000000100947 */ /* 0x000fea0003800000 */
[----:B------:R-:W0:Y:S01]  /*22db0*/  LDC.64 R2, c[0x0][0xc58] ;  /* 0x00031600ff027b82 */ /* 0x000e220000000a00 */
[----:B------:R-:W-:Y:S01]  /*22dc0*/  ULDC.64 UR4, c[0x0][0x208] ;  /* 0x0000820000047ab9 */ /* 0x000fe20000000a00 */
[----:B0-----:R-:W-:-:S05]  /*22dd0*/  IMAD.WIDE R2, R5, 0x4, R2 ;  /* 0x0000000405027825 */ /* 0x001fca00078e0202 */
[----:B------:R0:W5:Y:S02]  /*22de0*/  LDG.E R17, desc[UR4][R2.64] ;  /* 0x0000000402117981 */ /* 0x000164000c1e1900 */
.L_x_742:
[----:B------:R-:W-:Y:S05]  /*22df0*/  BSYNC B0 ;  /* 0x0000000000007941 */ /* 0x000fea0003800000 */
.L_x_741:
        /* <DEDUP_REMOVED lines=8> */
[----:B------:R-:W1:Y:S02]  /*22e80*/  SHFL.UP PT, R14, R13, 0x2, RZ ;  /* 0x044000000d0e7989 */ /* 0x000e6400000e00ff */
[----:B-1----:R-:W-:Y:S02]  /*22e90*/  SEL R14, R14, RZ, P1 ;  /* 0x000000ff0e0e7207 */ /* 0x002fe40000800000 */
[----:B------:R-:W-:-:S03]  /*22ea0*/  ISETP.GE.U32.AND P1, PT, R8, 0x8, PT ;  /* 0x000000080800780c */ /* 0x000fc60003f26070 */
[----:B0-----:R-:W-:-:S05]  /*22eb0*/  IMAD.IADD R3, R13, 0x1, R14 ;  /* 0x000000010d037824 */ /* 0x001fca00078e020e */
        /* <DEDUP_REMOVED lines=10> */
[----:B------:R0:W1:Y:S02]  /*22f60*/  SHFL.IDX PT, R14, R2, 0x1f, 0x1f ;  /* 0x03e01f00020e7f89 */ /* 0x00006400000e0000 */
.L_x_835:
[----:B------:R-:W-:Y:S02]  /*22f70*/  ULDC UR4, c[0x0][0xc10] ;  /* 0x0003040000047ab9 */ /* 0x000fe40000000800 */
[----:B--2---:R-:W-:-:S04]  /*22f80*/  IMAD.U32 R16, RZ, RZ, UR4 ;  /* 0x00000004ff107e24 */ /* 0x004fc8000f8e00ff */
[----:B-1----:R-:W-:-:S04]  /*22f90*/  IMAD R3, R14, R16, RZ ;  /* 0x000000100e037224 */ /* 0x002fc800078e02ff */
[----:B----4-:R-:W-:-:S05]  /*22fa0*/  IMAD.IADD R6, R6, 0x1, R3 ;  /* 0x0000000106067824 */ /* 0x010fca00078e0203 */
[----:B---3--:R-:W-:-:S13]  /*22fb0*/  ISETP.GT.AND P0, PT, R6, R4, PT ;  /* 0x000000040600720c */ /* 0x008fda0003f04270 */
[----:B------:R-:W-:Y:S05]  /*22fc0*/  @P0 BRA `(.L_x_744) ;  /* 0x0000000000b80947 */ /* 0x000fea0003800000 */
[----:B------:R-:W1:Y:S02]  /*22fd0*/  LDC R0, c[0x0][0xc14] ;  /* 0x00030500ff007b82 */ /* 0x000e640000000800 */
.L_x_749:
[----:B------:R-:W-:-:S04]  /*22fe0*/  IADD3 R19, R19, 0x1f, RZ ;  /* 0x0000001f13137810 */ /* 0x000fc80007ffe0ff */
[----:B-1----:R-:W-:-:S13]  /*22ff0*/  ISETP.GE.AND P0, PT, R19, R0, PT ;  /* 0x000000001300720c */ /* 0x002fda0003f06270 */
[----:B------:R-:W-:Y:S05]  /*23000*/  @P0 BRA `(.L_x_745) ;  /* 0x0000000400600947 */ /* 0x000fea0003800000 */
[----:B------:R-:W1:Y:S01]  /*23010*/  S2R R8, SR_TID.X ;  /* 0x0000000000087919 */ /* 0x000e620000002100 */
[----:B------:R-:W-:Y:S01]  /*23020*/  BSSY B0, `(.L_x_746) ;  /* 0x000000b000007945 */ /* 0x000fe20003800000 */
[----:B------:R-:W-:Y:S01]  /*23030*/  IMAD.MOV.U32 R17, RZ, RZ, RZ ;  /* 0x000000ffff117224 */ /* 0x000fe200078e00ff */
[----:B-1----:R-:W-:-:S04]  /*23040*/  LOP3.LUT R8, R8, 0x1f, RZ, 0xc0, !PT ;  /* 0x0000001f08087812 */ /* 0x002fc800078ec0ff */
[C---:B------:R-:W-:Y:S01]  /*23050*/  ISETP.NE.AND P1, PT, R8.reuse, 0x1f, PT ;  /* 0x0000001f0800780c */ /* 0x040fe20003f25270 */
[----:B------:R-:W-:-:S05]  /*23060*/  IMAD.IADD R5, R8, 0x1, R19 ;  /* 0x0000000108057824 */ /* 0x000fca00078e0213 */
[----:B------:R-:W-:-:S13]  /*23070*/  ISETP.GE.OR P0, PT, R5, R0, !P1 ;  /* 0x000000000500720c */ /* 0x000fda0004f06670 */
[----:B------:R-:W-:Y:S05]  /*23080*/  @P0 BRA `(.L_x_747) ;  /* 0x0000000000100947 */ /* 0x000fea0003800000 */
[----:B0-----:R-:W0:Y:S01]  /*23090*/  LDC.64 R2, c[0x0][0xc58] ;  /* 0x00031600ff027b82 */ /* 0x001e220000000a00 */
[----:B------:R-:W-:Y:S01]  /*230a0*/  ULDC.64 UR4, c[0x0][0x208] ;  /* 0x0000820000047ab9 */ /* 0x000fe20000000a00 */
[----:B0-----:R-:W-:-:S05]  /*230b0*/  IMAD.WIDE R2, R5, 0x4, R2 ;  /* 0x0000000405027825 */ /* 0x001fca00078e0202 */
[----:B------:R1:W5:Y:S02]  /*230c0*/  LDG.E R17, desc[UR4][R2.64] ;  /* 0x0000000402117981 */ /* 0x000364000c1e1900 */
.L_x_747:
[----:B------:R-:W-:Y:S05]  /*230d0*/  BSYNC B0 ;  /* 0x0000000000007941 */ /* 0x000fea0003800000 */
.L_x_746:
[----:B------:R-:W-:-:S03]  /*230e0*/  UMOV UR4, 0xffffffff ;  /* 0xffffffff00047882 */ /* 0x000fc60000000000 */
[----:B------:R-:W-:Y:S05]  /*230f0*/  BRA.DIV UR4, `(.L_x_748) ;  /* 0x0000001e04787947 */ /* 0x000fea000b800000 */
[----:B-----5:R-:W2:Y:S01]  /*23100*/  SHFL.UP PT, R14, R17, 0x1, RZ ;  /* 0x04200000110e7989 */ /* 0x020ea200000e00ff */
[C---:B------:R-:W-:Y:S02]  /*23110*/  ISETP.NE.AND P0, PT, R8.reuse, RZ, PT ;  /* 0x000000ff0800720c */ /* 0x040fe40003f05270 */
[----:B------:R-:W-:Y:S02]  /*23120*/  ISETP.GE.U32.AND P1, PT, R8, 0x2, PT ;  /* 0x000000020800780c */ /* 0x000fe40003f26070 */
[----:B--2---:R-:W-:Y:S02]  /*23130*/  SEL R14, R14, RZ, P0 ;  /* 0x000000ff0e0e7207 */ /* 0x004fe40000000000 */
[----:B------:R-:W-:-:S03]  /*23140*/  ISETP.GE.U32.AND P0, PT, R8, 0x4, PT ;  /* 0x000000040800780c */ /* 0x000fc60003f06070 */
[----:B------:R-:W-:-:S05]  /*23150*/  IMAD.IADD R13, R17, 0x1, R14 ;  /* 0x00000001110d7824 */ /* 0x000fca00078e020e */
[----:B------:R-:W2:Y:S02]  /*23160*/  SHFL.UP PT, R14, R13, 0x2, RZ ;  /* 0x044000000d0e7989 */ /* 0x000ea400000e00ff */
[----:B--2---:R-:W-:Y:S02]  /*23170*/  SEL R14, R14, RZ, P1 ;  /* 0x000000ff0e0e7207 */ /* 0x004fe40000800000 */
[----:B------:R-:W-:Y:S02]  /*23180*/  ISETP.GE.U32.AND P1, PT, R8, 0x8, PT ;  /* 0x000000080800780c */ /* 0x000fe40003f26070 */
[----:B-1----:R-:W-:-:S05]  /*23190*/  IADD3 R3, R13, R14, RZ ;  /* 0x0000000e0d037210 */ /* 0x002fca0007ffe0ff */
[----:B------:R-:W1:Y:S02]  /*231a0*/  SHFL.UP PT, R14, R3, 0x4, RZ ;  /* 0x04800000030e7989 */ /* 0x000e6400000e00ff */
[----:B-1----:R-:W-:Y:S02]  /*231b0*/  SEL R14, R14, RZ, P0 ;  /* 0x000000ff0e0e7207 */ /* 0x002fe40000000000 */
[----:B------:R-:W-:-:S03]  /*231c0*/  ISETP.GE.U32.AND P0, PT, R8, 0x10, PT ;  /* 0x000000100800780c */ /* 0x000fc60003f06070 */
[----:B------:R-:W-:-:S05]  /*231d0*/  IMAD.IADD R5, R3, 0x1, R14 ;  /* 0x0000000103057824 */ /* 0x000fca00078e020e */
[----:B------:R-:W1:Y:S02]  /*231e0*/  SHFL.UP PT, R14, R5, 0x8, RZ ;  /* 0x05000000050e7989 */ /* 0x000e6400000e00ff */
[----:B-1----:R-:W-:-:S05]  /*231f0*/  SEL R14, R14, RZ, P1 ;  /* 0x000000ff0e0e7207 */ /* 0x002fca0000800000 */
[----:B------:R-:W-:-:S05]  /*23200*/  IMAD.IADD R7, R5, 0x1, R14 ;  /* 0x0000000105077824 */ /* 0x000fca00078e020e */
[----:B------:R-:W0:Y:S02]  /*23210*/  SHFL.UP PT, R14, R7, 0x10, RZ ;  /* 0x06000000070e7989 */ /* 0x000e2400000e00ff */
[----:B0-----:R-:W-:-:S05]  /*23220*/  SEL R2, R14, RZ, P0 ;  /* 0x000000ff0e027207 */ /* 0x001fca0000000000 */
[----:B------:R-:W-:-:S05]  /*23230*/  IMAD.IADD R2, R7, 0x1, R2 ;  /* 0x0000000107027824 */ /* 0x000fca00078e0202 */
[----:B------:R0:W1:Y:S02]  /*23240*/  SHFL.IDX PT, R14, R2, 0x1f, 0x1f ;  /* 0x03e01f00020e7f89 */ /* 0x00006400000e0000 */
.L_x_843:
[----:B------:R-:W-:Y:S02]  /*23250*/  ULDC UR4, c[0x0][0xc10] ;  /* 0x0003040000047ab9 */ /* 0x000fe40000000800 */
[----:B------:R-:W-:-:S05]  /*23260*/  MOV R16, UR4 ;  /* 0x0000000400107c02 */ /* 0x000fca0008000f00 */
[----:B-1----:R-:W-:-:S04]  /*23270*/  IMAD R3, R14, R16, RZ ;  /* 0x000000100e037224 */ /* 0x002fc800078e02ff */
[----:B------:R-:W-:-:S05]  /*23280*/  IMAD.IADD R6, R3, 0x1, R6 ;  /* 0x0000000103067824 */ /* 0x000fca00078e0206 */
[----:B------:R-:W-:-:S13]  /*23290*/  ISETP.GT.AND P0, PT, R6, R4, PT ;  /* 0x000000040600720c */ /* 0x000fda0003f04270 */
[----:B------:R-:W-:Y:S05]  /*232a0*/  @!P0 BRA `(.L_x_749) ;  /* 0xfffffffc004c8947 */ /* 0x000fea000383ffff */
.L_x_744:
        /* <DEDUP_REMOVED lines=8> */
.L_x_847:
[----:B------:R-:W-:Y:S01]  /*23330*/  ISETP.NE.AND P0, PT, R3, RZ, PT ;  /* 0x000000ff0300720c */ /* 0x000fe20003f05270 */
[----:B------:R-:W-:-:S12]  /*23340*/  IMAD.MOV.U32 R14, RZ, RZ, RZ ;  /* 0x000000ffff0e7224 */ /* 0x000fd800078e00ff */
[----:B------:R-:W-:Y:S05]  /*23350*/  @!P0 BRA `(.L_x_751) ;  /* 0x0000000000108947 */ /* 0x000fea0003800000 */
[----:B------:R-:W-:Y:S01]  /*23360*/  UMOV UR4, 0xffffffff ;  /* 0xffffffff00047882 */ /* 0x000fe20000000000 */
[----:B------:R-:W-:Y:S02]  /*23370*/  IADD3 R12, R5, -0x1, RZ ;  /* 0xffffffff050c7810 */ /* 0x000fe40007ffe0ff */
[----:B------:R-:W-:Y:S05]  /*23380*/  BRA.DIV UR4, `(.L_x_752) ;  /* 0x0000001e04ec7947 */ /* 0x000fea000b800000 */
[----:B------:R3:W4:Y:S02]  /*23390*/  SHFL.IDX PT, R14, R2, R12, 0x1f ;  /* 0x00001f0c020e7589 */ /* 0x00072400000e0000 */
.L_x_751:
[----:B----4-:R-:W-:Y:S01]  /*233a0*/  IMAD R16, R14, R16, R6 ;  /* 0x000000100e107224 */ /* 0x010fe200078e0206 */
[----:B--2---:R-:W-:Y:S01]  /*233b0*/  IABS R6, R17 ;  /* 0x0000001100067213 */ /* 0x004fe20000000000 */
[----:B0--3--:R-:W-:Y:S02]  /*233c0*/  IMAD.MOV.U32 R2, RZ, RZ, RZ ;  /* 0x000000ffff027224 */ /* 0x009fe400078e00ff */
[----:B------:R-:W-:Y:S01]  /*233d0*/  IMAD.IADD R19, R5, 0x1, R19 ;  /* 0x0000000105137824 */ /* 0x000fe200078e0213 */
[----:B------:R-:W0:Y:S08]  /*233e0*/  I2F.RP R7, R6 ;  /* 0x0000000600077306 */ /* 0x000e300000209400 */
[----:B0-----:R-:W0:Y:S02]  /*233f0*/  MUFU.RCP R7, R7 ;  /* 0x0000000700077308 */ /* 0x001e240000001000 */
[----:B0-----:R-:W-:-:S06]  /*23400*/  VIADD R8, R7, 0xffffffe ;  /* 0x0ffffffe07087836 */ /* 0x001fcc0000000000 */
[----:B------:R-:W0:Y:S02]  /*23410*/  F2I.FTZ.U32.TRUNC.NTZ R3, R8 ;  /* 0x0000000800037305 */ /* 0x000e24000021f000 */
[----:B0-----:R-:W-:-:S04]  /*23420*/  IMAD.MOV R9, RZ, RZ, -R3 ;  /* 0x000000ffff097224 */ /* 0x001fc800078e0a03 */
[----:B------:R-:W-:-:S04]  /*23430*/  IMAD R9, R9, R6, RZ ;  /* 0x0000000609097224 */ /* 0x000fc800078e02ff */
[----:B------:R-:W-:Y:S01]  /*23440*/  IMAD.HI.U32 R3, R3, R9, R2 ;  /* 0x0000000903037227 */ /* 0x000fe200078e0002 */
[----:B------:R-:W-:Y:S02]  /*23450*/  IADD3 R2, R4, -R16, RZ ;  /* 0x8000001004027210 */ /* 0x000fe40007ffe0ff */
[----:B------:R-:W-:Y:S02]  /*23460*/  IABS R9, R17 ;  /* 0x0000001100097213 */ /* 0x000fe40000000000 */
[----:B------:R-:W-:-:S03]  /*23470*/  IABS R4, R2 ;  /* 0x0000000200047213 */ /* 0x000fc60000000000 */
[----:B------:R-:W-:Y:S02]  /*23480*/  IMAD.MOV R7, RZ, RZ, -R9 ;  /* 0x000000ffff077224 */ /* 0x000fe400078e0a09 */
[----:B------:R-:W-:-:S04]  /*23490*/  IMAD.HI.U32 R3, R3, R4, RZ ;  /* 0x0000000403037227 */ /* 0x000fc800078e00ff */
[----:B------:R-:W-:Y:S01]  /*234a0*/  IMAD R7, R3, R7, R4 ;  /* 0x0000000703077224 */ /* 0x000fe200078e0204 */
[----:B------:R-:W-:-:S04]  /*234b0*/  LOP3.LUT R4, R2, R17, RZ, 0x3c, !PT ;  /* 0x0000001102047212 */ /* 0x000fc800078e3cff */
[----:B------:R-:W-:-:S13]  /*234c0*/  ISETP.GT.U32.AND P0, PT, R6, R7, PT ;  /* 0x000000070600720c */ /* 0x000fda0003f04070 */
[----:B------:R-:W-:Y:S02]  /*234d0*/  @!P0 IMAD.IADD R7, R7, 0x1, -R6 ;  /* 0x0000000107078824 */ /* 0x000fe400078e0a06 */
[----:B------:R-:W-:-:S03]  /*234e0*/  @!P0 VIADD R3, R3, 0x1 ;  /* 0x0000000103038836 */ /* 0x000fc60000000000 */
[----:B------:R-:W-:-:S13]  /*234f0*/  ISETP.GE.U32.AND P0, PT, R7, R6, PT ;  /* 0x000000060700720c */ /* 0x000fda0003f06070 */
[----:B------:R-:W-:Y:S02]  /*23500*/  @P0 IADD3 R3, R3, 0x1, RZ ;  /* 0x0000000103030810 */ /* 0x000fe40007ffe0ff */
[----:B------:R-:W-:-:S13]  /*23510*/  ISETP.GE.AND P0, PT, R4, RZ, PT ;  /* 0x000000ff0400720c */ /* 0x000fda0003f06270 */
[----:B------:R-:W-:Y:S01]  /*23520*/  @!P0 IMAD.MOV R3, RZ, RZ, -R3 ;  /* 0x000000ffff038224 */ /* 0x000fe200078e0a03 */
[----:B------:R-:W-:-:S13]  /*23530*/  ISETP.NE.AND P0, PT, R17, RZ, PT ;  /* 0x000000ff1100720c */ /* 0x000fda0003f05270 */
[----:B------:R-:W-:-:S04]  /*23540*/  @!P0 LOP3.LUT R3, RZ, R17, RZ, 0x33, !PT ;  /* 0x00000011ff038212 */ /* 0x000fc800078e33ff */
[----:B------:R-:W-:Y:S01]  /*23550*/  MOV R18, R3 ;  /* 0x0000000300127202 */ /* 0x000fe20000000f00 */
[----:B------:R-:W-:-:S04]  /*23560*/  IMAD.MOV R4, RZ, RZ, -R3 ;  /* 0x000000ffff047224 */ /* 0x000fc800078e0a03 */
[----:B------:R-:W-:Y:S01]  /*23570*/  IMAD R17, R17, R4, R2 ;  /* 0x0000000411117224 */ /* 0x000fe200078e0202 */
[----:B------:R-:W-:Y:S06]  /*23580*/  BRA `(.L_x_753) ;  /* 0x00000000001c7947 */ /* 0x000fec0003800000 */
.L_x_745:
[----:B------:R-:W-:Y:S01]  /*23590*/  UMOV UR4, URZ ;  /* 0x0000003f00047c82 */ /* 0x000fe20008000000 */
[----:B------:R-:W-:Y:S01]  /*235a0*/  UMOV UR5, URZ ;  /* 0x0000003f00057c82 */ /* 0x000fe20008000000 */
[----:B------:R-:W-:Y:S01]  /*235b0*/  ULDC UR6, c[0x0][0xc14] ;  /* 0x0003050000067ab9 */ /* 0x000fe20000000800 */
[----:B------:R-:W-:Y:S01]  /*235c0*/  IMAD.MOV.U32 R16, RZ, RZ, R4 ;  /* 0x000000ffff107224 */ /* 0x000fe200078e0004 */
[----:B------:R-:W-:Y:S01]  /*235d0*/  MOV R19, UR6 ;  /* 0x0000000600137c02 */ /* 0x000fe20008000f00 */
[----:B------:R-:W-:Y:S02]  /*235e0*/  IMAD.U32 R17, RZ, RZ, UR4 ;  /* 0x00000004ff117e24 */ /* 0x000fe4000f8e00ff */
[----:B------:R-:W-:-:S07]  /*235f0*/  IMAD.U32 R18, RZ, RZ, UR5 ;  /* 0x00000005ff127e24 */ /* 0x000fce000f8e00ff */
.L_x_753:
        /* <DEDUP_REMOVED lines=12> */
.L_x_671:
[----:B0-----:R-:W3:Y:S01]  /*236c0*/  LDL.LU R0, [R1+0x30] ;  /* 0x0000300001007983 */ /* 0x001ee20000300800 */
[----:B------:R-:W-:Y:S01]  /*236d0*/  BSSY B0, `(.L_x_755) ;  /* 0x000000b000007945 */ /* 0x000fe20003800000 */
[----:B-1----:R-:W0:Y:S01]  /*236e0*/  S2R R5, SR_CgaCtaId ;  /* 0x0000000000057919 */ /* 0x002e220000008800 */
[----:B---3--:R-:W-:-:S05]  /*236f0*/  VIADD R0, R0, 0x1 ;  /* 0x0000000100007836 */ /* 0x008fca0000000000 */
[----:B--2---:R-:W-:-:S04]  /*23700*/  LEA.HI R2, R0, R0, RZ, 0x1 ;  /* 0x0000000000027211 */ /* 0x004fc800078f08ff */
[----:B------:R-:W-:-:S05]  /*23710*/  LOP3.LUT R3, R2, 0xfffffffe, RZ, 0xc0, !PT ;  /* 0xfffffffe02037812 */ /* 0x000fca00078ec0ff */
[----:B------:R-:W-:Y:S01]  /*23720*/  IMAD.IADD R3, R0, 0x1, -R3 ;  /* 0x0000000100037824 */ /* 0x000fe200078e0a03 */
[----:B------:R-:W-:-:S04]  /*23730*/  MOV R0, 0x400 ;  /* 0x0000040000007802 */ /* 0x000fc80000000f00 */
[----:B0-----:R-:W-:Y:S02]  /*23740*/  LEA R0, R5, R0, 0x18 ;  /* 0x0000000005007211 */ /* 0x001fe400078ec0ff */
[----:B------:R-:W-:-:S04]  /*23750*/  SHF.L.U32 R3, R3, 0x1f, RZ ;  /* 0x0000001f03037819 */ /* 0x000fc800000006ff */
[----:B------:R-:W0:Y:S02]  /*23760*/  SYNCS.PHASECHK.TRANS64.TRYWAIT P0, [R0+URZ+0x34820], R3 ;  /* 0x03482003000075a7 */ /* 0x000e24000800017f */
[----:B0-----:R-:W-:Y:S05]  /*23770*/  @!P0 BRA `(.L_x_756) ;  /* 0x0000001c00148947 */ /* 0x001fea0003800000 */
.L_x_850:
[----:B------:R-:W-:Y:S05]  /*23780*/  BSYNC B0 ;  /* 0x0000000000007941 */ /* 0x000fea0003800000 */
.L_x_755:
[----:B------:R-:W-:-:S03]  /*23790*/  UMOV UR4, 0xffffffff ;  /* 0xffffffff00047882 */ /* 0x000fc60000000000 */
[----:B------:R-:W-:Y:S05]  /*237a0*/  BRA.DIV UR4, `(.L_x_757) ;  /* 0x0000001e041c7947 */ /* 0x000fea000b800000 */
[----:B------:R-:W1:Y:S02]  /*237b0*/  S2R R2, SR_TID.X ;  /* 0x0000000000027919 */ /* 0x000e640000002100 */
[----:B-1----:R-:W-:-:S04]  /*237c0*/  SHF.R.U32.HI R2, RZ, 0x5, R2 ;  /* 0x00000005ff027819 */ /* 0x002fc80000011602 */
[----:B------:R-:W-:-:S05]  /*237d0*/  LOP3.LUT R2, R2, 0x3, RZ, 0xc0, !PT ;  /* 0x0000000302027812 */ /* 0x000fca00078ec0ff */
[----:B------:R1:W2:Y:S02]  /*237e0*/  SHFL.IDX PT, R14, R2, RZ, 0x1f ;  /* 0x00001fff020e7589 */ /* 0x0002a400000e0000 */
.L_x_853:
[----:B--2---:R-:W-:-:S13]  /*237f0*/  ISETP.NE.AND P0, PT, R14, RZ, PT ;  /* 0x000000ff0e00720c */ /* 0x004fda0003f05270 */
[----:B------:R-:W-:Y:S05]  /*23800*/  @P0 BRA `(.L_x_445) ;  /* 0x0000000000940947 */ /* 0x000fea0003800000 */
[----:B------:R-:W-:-:S03]  /*23810*/  UMOV UR4, 0xffffffff ;  /* 0xffffffff00047882 */ /* 0x000fc60000000000 */
[----:B------:R-:W-:Y:S05]  /*23820*/  BRA.DIV UR4, `(.L_x_758) ;  /* 0x0000001e04307947 */ /* 0x000fea000b800000 */
[----:B------:R-:W-:-:S13]  /*23830*/  ELECT P6, URZ, PT ;  /* 0x00000000003f782f */ /* 0x000fda00038c0000 */
.L_x_856:
[----:B------:R-:W-:Y:S05]  /*23840*/  @!P6 BRA `(.L_x_445) ;  /* 0x000000000084e947 */ /* 0x000fea0003800000 */
[----:B------:R-:W-:-:S06]  /*23850*/  ULOP3.LUT UR4, UR60, 0x2, URZ, 0xfc, !UPT ;  /* 0x000000023c047892 */ /* 0x000fcc000f8efc3f */
[----:B-1----:R-:W-:-:S05]  /*23860*/  IMAD.U32 R2, RZ, RZ, UR4 ;  /* 0x00000004ff027e24 */ /* 0x002fca000f8e00ff */
[----:B------:R-:W-:-:S13]  /*23870*/  ISETP.NE.AND P2, PT, R2, 0x3, PT ;  /* 0x000000030200780c */ /* 0x000fda0003f45270 */
[----:B------:R-:W-:Y:S05]  /*23880*/  @!P2 BRA `(.L_x_759) ;  /* 0x000000000004a947 */ /* 0x000fea0003800000 */
[----:B------:R-:W-:Y:S01]  /*23890*/  BPT.TRAP 0x1 ;  /* 0x000000040000795c */ /* 0x000fe20000300000 */
.L_x_759:
[----:B0-----:R-:W2:Y:S04]  /*238a0*/  LDL R3, [R1] ;  /* 0x0000000001037983 */ /* 0x001ea80000100800 */
[----:B------:R-:W3:Y:S01]  /*238b0*/  LDL.LU R7, [R1+0x8] ;  /* 0x0000080001077983 */ /* 0x000ee20000300800 */
[----:B------:R-:W-:-:S05]  /*238c0*/  IADD3 R2, R0, 0x34840, RZ ;  /* 0x0003484000027810 */ /* 0x000fca0007ffe0ff */
        /* <DEDUP_REMOVED lines=11> */
.L_x_857:
[----:B------:R-:W1:Y:S02]  /*23980*/  SYNCS.PHASECHK.TRANS64.TRYWAIT P0, [R7+URZ], R2 ;  /* 0x00000002070075a7 */ /* 0x000e64000800017f */
[----:B-1----:R-:W-:Y:S05]  /*23990*/  @!P0 BRA `(.L_x_761) ;  /* 0x0000001c00088947 */ /* 0x002fea0003800000 */
.L_x_858:
[----:B------:R-:W-:Y:S05]  /*239a0*/  @!P2 BRA `(.L_x_762) ;  /* 0x000000000004a947 */ /* 0x000fea0003800000 */
[----:B------:R-:W-:Y:S01]  /*239b0*/  BPT.TRAP 0x1 ;  /* 0x000000040000795c */ /* 0x000fe20000300000 */
.L_x_762:
[----:B------:R-:W2:Y:S01]  /*239c0*/  LDL.LU R4, [R1] ;  /* 0x0000000001047983 */ /* 0x000ea20000300800 */
[----:B------:R-:W-:-:S05]  /*239d0*/  IADD3 R0, R0, 0x34860, RZ ;  /* 0x0003486000007810 */ /* 0x000fca0007ffe0ff */
[----:B--2---:R-:W-:-:S04]  /*239e0*/  IMAD R4, R4, 0x8, R0 ;  /* 0x0000000804047824 */ /* 0x004fc800078e0200 */
[----:B------:R-:W2:Y:S02]  /*239f0*/  SYNCS.PHASECHK.TRANS64.TRYWAIT P0, [R4+URZ], R5 ;  /* 0x00000005040075a7 */ /* 0x000ea4000800017f */
[----:B--2---:R-:W-:Y:S05]  /*23a00*/  @!P0 BRA `(.L_x_763) ;  /* 0x0000001c00008947 */ /* 0x004fea0003800000 */
.L_x_859:
[----:B------:R-:W-:-:S07]  /*23a10*/  IMAD R3, R3, 0x8, R0 ;  /* 0x0000000803037824 */ /* 0x000fce00078e0200 */
.L_x_764:
[----:B---3--:R3:W4:Y:S02]  /*23a20*/  SYNCS.PHASECHK.TRANS64.TRYWAIT P0, [R3+URZ], R2 ;  /* 0x00000002030075a7 */ /* 0x008724000800017f */
[----:B----4-:R-:W-:Y:S05]  /*23a30*/  @!P0 NANOSLEEP.SYNCS 0x989680 ;  /* 0x009896800000895d */ /* 0x010fea0003900000 */
[----:B------:R-:W4:Y:S02]  /*23a40*/  @!P0 SYNCS.PHASECHK.TRANS64 P0, [R3+URZ], R2 ;  /* 0x00000002030085a7 */ /* 0x000f24000800007f */
[----:B----4-:R-:W-:Y:S05]  /*23a50*/  @!P0 BRA `(.L_x_764) ;  /* 0xfffffffc00f08947 */ /* 0x010fea000383ffff */
.L_x_445:
[----:B------:R-:W-:Y:S05]  /*23a60*/  BSYNC B7 ;  /* 0x0000000000077941 */ /* 0x000fea0003800000 */
.L_x_442:
[----:B------:R-:W-:Y:S05]  /*23a70*/  EXIT ;  /* 0x000000000000794d */ /* 0x000fea0003800000 */
.L_x_471:
[----:B0-----:R0:W1:Y:S02]  /*23a80*/  SYNCS.PHASECHK.TRANS64.TRYWAIT P6, [R3+URZ+0x34890], R0 ;  /* 0x03489000030075a7 */ /* 0x00106400080c017f */
[----:B-1----:R-:W-:Y:S05]  /*23a90*/  @!P6 NANOSLEEP.SYNCS 0x989680 ;  /* 0x009896800000e95d */ /* 0x002fea0003900000 */
[----:B------:R-:W1:Y:S02]  /*23aa0*/  @!P6 SYNCS.PHASECHK.TRANS64 P6, [R3+URZ+0x34890], R0 ;  /* 0x034890000300e5a7 */ /* 0x000e6400080c007f */
[----:B-1----:R-:W-:Y:S05]  /*23ab0*/  @!P6 BRA `(.L_x_471) ;  /* 0xfffffffc00f0e947 */ /* 0x002fea000383ffff */
[----:B------:R-:W-:Y:S05]  /*23ac0*/  BRA `(.L_x_765) ;  /* 0xfffffdfc00e47947 */ /* 0x000fea000383ffff */
.L_x_525:
[----:B0-----:R0:W1:Y:S02]  /*23ad0*/  SYNCS.PHASECHK.TRANS64.TRYWAIT P4, [R3+URZ+0x34890], R0 ;  /* 0x03489000030075a7 */ /* 0x001064000808017f */
[----:B-1----:R-:W-:Y:S05]  /*23ae0*/  @!P4 NANOSLEEP.SYNCS 0x989680 ;  /* 0x009896800000c95d */ /* 0x002fea0003900000 */
[----:B------:R-:W1:Y:S02]  /*23af0*/  @!P4 SYNCS.PHASECHK.TRANS64 P4, [R3+URZ+0x34890], R0 ;  /* 0x034890000300c5a7 */ /* 0x000e64000808007f */
[----:B-1----:R-:W-:Y:S05]  /*23b00*/  @!P4 BRA `(.L_x_525) ;  /* 0xfffffffc00f0c947 */ /* 0x002fea000383ffff */
[----:B------:R-:W-:Y:S05]  /*23b10*/  BRA `(.L_x_766) ;  /* 0xfffffe3800607947 */ /* 0x000fea000383ffff */
.L_x_550:
[----:B0-----:R0:W1:Y:S02]  /*23b20*/  SYNCS.PHASECHK.TRANS64.TRYWAIT P3, [R3+URZ+0x34890], R0 ;  /* 0x03489000030075a7 */ /* 0x001064000806017f */
[----:B-1----:R-:W-:Y:S05]  /*23b30*/  @!P3 NANOSLEEP.SYNCS 0x989680 ;  /* 0x009896800000b95d */ /* 0x002fea0003900000 */
[----:B------:R-:W1:Y:S02]  /*23b40*/  @!P3 SYNCS.PHASECHK.TRANS64 P3, [R3+URZ+0x34890], R0 ;  /* 0x034890000300b5a7 */ /* 0x000e64000806007f */
[----:B-1----:R-:W-:Y:S05]  /*23b50*/  @!P3 BRA `(.L_x_550) ;  /* 0xfffffffc00f0b947 */ /* 0x002fea000383ffff */
[----:B------:R-:W-:Y:S05]  /*23b60*/  BRA `(.L_x_767) ;  /* 0xfffffe6c00307947 */ /* 0x000fea000383ffff */
.L_x_564:
[----:B--2---:R2:W3:Y:S02]  /*23b70*/  SYNCS.PHASECHK.TRANS64.TRYWAIT P2, [R3+URZ+0x348b0], R0 ;  /* 0x0348b000030075a7 */ /* 0x0044e4000804017f */
[----:B---3--:R-:W-:Y:S05]  /*23b80*/  @!P2 NANOSLEEP.SYNCS 0x989680 ;  /* 0x009896800000a95d */ /* 0x008fea0003900000 */
[----:B------:R-:W3:Y:S02]  /*23b90*/  @!P2 SYNCS.PHASECHK.TRANS64 P2, [R3+URZ+0x348b0], R0 ;  /* 0x0348b0000300a5a7 */ /* 0x000ee4000804007f */
[----:B---3--:R-:W-:Y:S05]  /*23ba0*/  @!P2 BRA `(.L_x_564) ;  /* 0xfffffffc00f0a947 */ /* 0x008fea000383ffff */
[----:B------:R-:W-:Y:S05]  /*23bb0*/  BRA `(.L_x_768) ;  /* 0xfffffe7400947947 */ /* 0x000fea000383ffff */
.L_x_580:
[----:B------:R-:W-:Y:S01]  /*23bc0*/  BSSY B0, `(.L_x_769) ;  /* 0x0000007000007945 */ /* 0x000fe20003800000 */
[----:B------:R-:W-:Y:S01]  /*23bd0*/  IMAD.MOV.U32 R12, RZ, RZ, RZ ;  /* 0x000000ffff0c7224 */ /* 0x000fe200078e00ff */
[----:B------:R-:W-:Y:S01]  /*23be0*/  MOV R11, 0x1f ;  /* 0x0000001f000b7802 */ /* 0x000fe20000000f00 */
[----:B------:R-:W-:-:S07]  /*23bf0*/  IMAD.MOV.U32 R15, RZ, RZ, -0x1 ;  /* 0xffffffffff0f7424 */ /* 0x000fce00078e00ff */
[----:B-----5:R-:W-:Y:S05]  /*23c00*/  WARPSYNC.COLLECTIVE R15, `(.L_x_770) ;  /* 0x000000000f087348 */ /* 0x020fea0003c00000 */
[----:B------:R0:W1:Y:S02]  /*23c10*/  SHFL.IDX P6, R14, R13, R12, R11 ;  /* 0x0000000c0d0e7389 */ /* 0x00006400000c000b */
[----:B01---5:R-:W-:Y:S01]  /*23c20*/  ENDCOLLECTIVE ;  /* 0x000000000000791b */ /* 0x023fe20003800000 */
.L_x_770:
[----:B------:R-:W-:Y:S05]  /*23c30*/  BSYNC B0 ;  /* 0x0000000000007941 */ /* 0x000fea0003800000 */
.L_x_769:
[----:B------:R1:W-:Y:S01]  /*23c40*/  STL [R1+0x28], R14 ;  /* 0x0000280e01007387 */ /* 0x0003e20000100800 */
[----:B------:R-:W-:Y:S05]  /*23c50*/  BRA `(.L_x_771) ;  /* 0xfffffe8000987947 */ /* 0x000fea000383ffff */
.L_x_592:
[----:B------:R-:W-:Y:S01]  /*23c60*/  BSSY B1, `(.L_x_772) ;  /* 0x0000008000017945 */ /* 0x000fe20003800000 */
[----:B------:R-:W-:Y:S01]  /*23c70*/  IMAD.MOV.U32 R13, RZ, RZ, R25 ;  /* 0x000000ffff0d7224 */ /* 0x000fe200078e0019 */
[----:B------:R-:W-:Y:S01]  /*23c80*/  MOV R11, 0x181f ;  /* 0x0000181f000b7802 */ /* 0x000fe20000000f00 */
[----:B------:R-:W-:Y:S02]  /*23c90*/  IMAD.MOV.U32 R12, RZ, RZ, RZ ;  /* 0x000000ffff0c7224 */ /* 0x000fe400078e00ff */
[----:B------:R-:W-:-:S07]  /*23ca0*/  IMAD.MOV.U32 R15, RZ, RZ, -0x1 ;  /* 0xffffffffff0f7424 */ /* 0x000fce00078e00ff */
[----:B01---5:R-:W-:Y:S05]  /*23cb0*/  WARPSYNC.COLLECTIVE R15, `(.L_x_773) ;  /* 0x000000000f087348 */ /* 0x023fea0003c00000 */
[----:B-1----:R1:W2:Y:S02]  /*23cc0*/  SHFL.IDX P6, R14, R13, R12, R11 ;  /* 0x0000000c0d0e7389 */ /* 0x0022a400000c000b */
[----:B012--5:R-:W-:Y:S01]  /*23cd0*/  ENDCOLLECTIVE ;  /* 0x000000000000791b */ /* 0x027fe20003800000 */
.L_x_773:
[----:B------:R-:W-:Y:S05]  /*23ce0*/  BSYNC B1 ;  /* 0x0000000000017941 */ /* 0x000fea0003800000 */
.L_x_772:
[----:B------:R-:W-:Y:S05]  /*23cf0*/  BRA `(.L_x_774) ;  /* 0xfffffe8800987947 */ /* 0x000fea000383ffff */
.L_x_593:
        /* <DEDUP_REMOVED lines=8> */
.L_x_776:
[----:B------:R-:W-:Y:S05]  /*23d80*/  BSYNC B1 ;  /* 0x0000000000017941 */ /* 0x000fea0003800000 */
.L_x_775:
[----:B------:R-:W-:Y:S05]  /*23d90*/  BRA `(.L_x_777) ;  /* 0xfffffe8800787947 */ /* 0x000fea000383ffff */
.L_x_594:
        /* <DEDUP_REMOVED lines=8> */
.L_x_779:
[----:B------:R-:W-:Y:S05]  /*23e20*/  BSYNC B1 ;  /* 0x0000000000017941 */ /* 0x000fea0003800000 */
.L_x_778:
[----:B------:R-:W-:Y:S05]  /*23e30*/  BRA `(.L_x_780) ;  /* 0xfffffe8800587947 */ /* 0x000fea000383ffff */
.L_x_595:
        /* <DEDUP_REMOVED lines=8> */
.L_x_782:
[----:B------:R-:W-:Y:S05]  /*23ec0*/  BSYNC B1 ;  /* 0x0000000000017941 */ /* 0x000fea0003800000 */
.L_x_781:
[----:B------:R-:W-:Y:S05]  /*23ed0*/  BRA `(.L_x_783) ;  /* 0xfffffe8800387947 */ /* 0x000fea000383ffff */
.L_x_597:
[----:B-1----:R1:W2:Y:S02]  /*23ee0*/  SYNCS.PHASECHK.TRANS64.TRYWAIT P0, [R2+URZ+0x34800], R33 ;  /* 0x03480021020075a7 */ /* 0x0022a4000800017f */
[----:B--2---:R-:W-:Y:S05]  /*23ef0*/  @!P0 NANOSLEEP.SYNCS 0x989680 ;  /* 0x009896800000895d */ /* 0x004fea0003900000 */
[----:B------:R-:W2:Y:S02]  /*23f00*/  @!P0 SYNCS.PHASECHK.TRANS64 P0, [R2+URZ+0x34800], R33 ;  /* 0x03480021020085a7 */ /* 0x000ea4000800007f */
[----:B--2---:R-:W-:Y:S05]  /*23f10*/  @!P0 BRA `(.L_x_597) ;  /* 0xfffffffc00f08947 */ /* 0x004fea000383ffff */
[----:B------:R-:W-:Y:S05]  /*23f20*/  BRA `(.L_x_784) ;  /* 0xfffffe88008c7947 */ /* 0x000fea000383ffff */
.L_x_613:
        /* <DEDUP_REMOVED lines=8> */
.L_x_786:
[----:B------:R-:W-:Y:S05]  /*23fb0*/  BSYNC B1 ;  /* 0x0000000000017941 */ /* 0x000fea0003800000 */
.L_x_785:
[----:B------:R-:W-:Y:S05]  /*23fc0*/  BRA `(.L_x_787) ;  /* 0xfffffea0000c7947 */ /* 0x000fea000383ffff */
.L_x_614:
        /* <DEDUP_REMOVED lines=8> */
.L_x_789:
[----:B------:R-:W-:Y:S05]  /*24050*/  BSYNC B1 ;  /* 0x0000000000017941 */ /* 0x000fea0003800000 */
.L_x_788:
[----:B------:R-:W-:Y:S05]  /*24060*/  BRA `(.L_x_790) ;  /* 0xfffffe9c00f47947 */ /* 0x000fea000383ffff */
.L_x_615:
        /* <DEDUP_REMOVED lines=8> */
.L_x_792:
[----:B------:R-:W-:Y:S05]  /*240f0*/  BSYNC B1 ;  /* 0x0000000000017941 */ /* 0x000fea0003800000 */
.L_x_791:
[----:B------:R-:W-:Y:S05]  /*24100*/  BRA `(.L_x_793) ;  /* 0xfffffe9c00d87947 */ /* 0x000fea000383ffff */
.L_x_616:
        /* <DEDUP_REMOVED lines=8> */
.L_x_795:
[----:B------:R-:W-:Y:S05]  /*24190*/  BSYNC B1 ;  /* 0x0000000000017941 */ /* 0x000fea0003800000 */
.L_x_794:
[----:B------:R-:W-:Y:S05]  /*241a0*/  BRA `(.L_x_796) ;  /* 0xfffffe9c00bc7947 */ /* 0x000fea000383ffff */
.L_x_618:
[----:B-1----:R1:W2:Y:S02]  /*241b0*/  SYNCS.PHASECHK.TRANS64.TRYWAIT P4, [R2+URZ+0x34800], R9 ;  /* 0x03480009020075a7 */ /* 0x0022a4000808017f */
[----:B--2---:R-:W-:Y:S05]  /*241c0*/  @!P4 NANOSLEEP.SYNCS 0x989680 ;  /* 0x009896800000c95d */ /* 0x004fea0003900000 */
[----:B------:R-:W2:Y:S02]  /*241d0*/  @!P4 SYNCS.PHASECHK.TRANS64 P4, [R2+URZ+0x34800], R9 ;  /* 0x034800090200c5a7 */ /* 0x000ea4000808007f */
[----:B--2---:R-:W-:Y:S05]  /*241e0*/  @!P4 BRA `(.L_x_618) ;  /* 0xfffffffc00f0c947 */ /* 0x004fea000383ffff */
[----:B------:R-:W-:Y:S05]  /*241f0*/  BRA `(.L_x_797) ;  /* 0xfffffea000387947 */ /* 0x000fea000383ffff */
.L_x_628:
[----:B--2---:R2:W3:Y:S02]  /*24200*/  SYNCS.PHASECHK.TRANS64.TRYWAIT P2, [R0+URZ+0x34830], R3 ;  /* 0x03483003000075a7 */ /* 0x0044e4000804017f */
[----:B---3--:R-:W-:Y:S05]  /*24210*/  @!P2 NANOSLEEP.SYNCS 0x989680 ;  /* 0x009896800000a95d */ /* 0x008fea0003900000 */
[----:B------:R-:W3:Y:S02]  /*24220*/  @!P2 SYNCS.PHASECHK.TRANS64 P2, [R0+URZ+0x34830], R3 ;  /* 0x034830030000a5a7 */ /* 0x000ee4000804007f */
[----:B---3--:R-:W-:Y:S05]  /*24230*/  @!P2 BRA `(.L_x_628) ;  /* 0xfffffffc00f0a947 */ /* 0x008fea000383ffff */
[----:B------:R-:W-:Y:S05]  /*24240*/  BRA `(.L_x_627) ;  /* 0xfffffeb800a47947 */ /* 0x000fea000383ffff */
.L_x_634:
[----:B-1----:R1:W2:Y:S02]  /*24250*/  SYNCS.PHASECHK.TRANS64.TRYWAIT P3, [R6+URZ+0x34830], R7 ;  /* 0x03483007060075a7 */ /* 0x0022a4000806017f */
[----:B--2---:R-:W-:Y:S05]  /*24260*/  @!P3 NANOSLEEP.SYNCS 0x989680 ;  /* 0x009896800000b95d */ /* 0x004fea0003900000 */
[----:B------:R-:W2:Y:S02]  /*24270*/  @!P3 SYNCS.PHASECHK.TRANS64 P3, [R6+URZ+0x34830], R7 ;  /* 0x034830070600b5a7 */ /* 0x000ea4000806007f */
[----:B--2---:R-:W-:Y:S05]  /*24280*/  @!P3 BRA `(.L_x_634) ;  /* 0xfffffffc00f0b947 */ /* 0x004fea000383ffff */
[----:B------:R-:W-:Y:S05]  /*24290*/  BRA `(.L_x_633) ;  /* 0xffffff1800047947 */ /* 0x000fea000383ffff */
.L_x_638:
[----:B-1----:R1:W2:Y:S02]  /*242a0*/  SYNCS.PHASECHK.TRANS64.TRYWAIT P2, [R6+URZ+0x34850], R4 ;  /* 0x03485004060075a7 */ /* 0x0022a4000804017f */
[----:B--2---:R-:W-:Y:S05]  /*242b0*/  @!P2 NANOSLEEP.SYNCS 0x989680 ;  /* 0x009896800000a95d */ /* 0x004fea0003900000 */
[----:B------:R-:W2:Y:S02]  /*242c0*/  @!P2 SYNCS.PHASECHK.TRANS64 P2, [R6+URZ+0x34850], R4 ;  /* 0x034850040600a5a7 */ /* 0x000ea4000804007f */
[----:B--2---:R-:W-:Y:S05]  /*242d0*/  @!P2 BRA `(.L_x_638) ;  /* 0xfffffffc00f0a947 */ /* 0x004fea000383ffff */
[----:B------:R-:W-:Y:S05]  /*242e0*/  BRA `(.L_x_635) ;  /* 0xffffff4c004c7947 */ /* 0x000fea000383ffff */
.L_x_643:
[----:B-1----:R1:W2:Y:S02]  /*242f0*/  SYNCS.PHASECHK.TRANS64.TRYWAIT P0, [R9+URZ+0x34850], R0 ;  /* 0x03485000090075a7 */ /* 0x0022a4000800017f */
[----:B--2---:R-:W-:Y:S05]  /*24300*/  @!P0 NANOSLEEP.SYNCS 0x989680 ;  /* 0x009896800000895d */ /* 0x004fea0003900000 */
[----:B------:R-:W2:Y:S02]  /*24310*/  @!P0 SYNCS.PHASECHK.TRANS64 P0, [R9+URZ+0x34850], R0 ;  /* 0x03485000090085a7 */ /* 0x000ea4000800007f */
[----:B--2---:R-:W-:Y:S05]  /*24320*/  @!P0 BRA `(.L_x_643) ;  /* 0xfffffffc00f08947 */ /* 0x004fea000383ffff */
[----:B------:R-:W-:Y:S05]  /*24330*/  BRA `(.L_x_642) ;  /* 0xffffff7000887947 */ /* 0x000fea000383ffff */
.L_x_675:
[----:B------:R-:W0:Y:S01]  /*24340*/  S2R R11, SR_TID.X ;  /* 0x00000000000b7919 */ /* 0x000e220000002100 */
[----:B------:R-:W-:Y:S01]  /*24350*/  BSSY B1, `(.L_x_798) ;  /* 0x000000a000017945 */ /* 0x000fe20003800000 */
[----:B------:R-:W-:Y:S02]  /*24360*/  IMAD.MOV.U32 R12, RZ, RZ, RZ ;  /* 0x000000ffff0c7224 */ /* 0x000fe400078e00ff */
[----:B------:R-:W-:Y:S01]  /*24370*/  IMAD.MOV.U32 R15, RZ, RZ, -0x1 ;  /* 0xffffffffff0f7424 */ /* 0x000fe200078e00ff */
[----:B0-----:R-:W-:-:S04]  /*24380*/  SHF.R.U32.HI R11, RZ, 0x5, R11 ;  /* 0x00000005ff0b7819 */ /* 0x001fc8000001160b */
[----:B------:R-:W-:-:S05]  /*24390*/  LOP3.LUT R11, R11, 0x3, RZ, 0xc0, !PT ;  /* 0x000000030b0b7812 */ /* 0x000fca00078ec0ff */
[----:B------:R-:W-:Y:S01]  /*243a0*/  IMAD.MOV.U32 R13, RZ, RZ, R11 ;  /* 0x000000ffff0d7224 */ /* 0x000fe200078e000b */
[----:B------:R-:W-:-:S07]  /*243b0*/  MOV R11, 0x1f ;  /* 0x0000001f000b7802 */ /* 0x000fce0000000f00 */
[----:B-----5:R-:W-:Y:S05]  /*243c0*/  WARPSYNC.COLLECTIVE R15, `(.L_x_799) ;  /* 0x000000000f087348 */ /* 0x020fea0003c00000 */
[----:B------:R0:W1:Y:S02]  /*243d0*/  SHFL.IDX P6, R14, R13, R12, R11 ;  /* 0x0000000c0d0e7389 */ /* 0x00006400000c000b */
[----:B01---5:R-:W-:Y:S01]  /*243e0*/  ENDCOLLECTIVE ;  /* 0x000000000000791b */ /* 0x023fe20003800000 */
.L_x_799:
[----:B------:R-:W-:Y:S05]  /*243f0*/  BSYNC B1 ;  /* 0x0000000000017941 */ /* 0x000fea0003800000 */
.L_x_798:
[----:B------:R-:W-:Y:S05]  /*24400*/  BRA `(.L_x_800) ;  /* 0xffffffac00a07947 */ /* 0x000fea000383ffff */
.L_x_676:
[----:B------:R-:W-:Y:S01]  /*24410*/  BSSY B1, `(.L_x_801) ;  /* 0x0000006000017945 */ /* 0x000fe20003800000 */
[----:B------:R-:W-:-:S07]  /*24420*/  IMAD.MOV.U32 R15, RZ, RZ, -0x1 ;  /* 0xffffffffff0f7424 */ /* 0x000fce00078e00ff */
[----:B-----5:R-:W-:Y:S05]  /*24430*/  WARPSYNC.COLLECTIVE R15, `(.L_x_802) ;  /* 0x000000000f0c7348 */ /* 0x020fea0003c00000 */
[----:B------:R-:W-:Y:S02]  /*24440*/  ELECT P6, UR62, PT ;  /* 0x00000000003e782f */ /* 0x000fe400038c0000 */
[----:B------:R-:W-:Y:S01]  /*24450*/  MOV R14, UR62 ;  /* 0x0000003e000e7c02 */ /* 0x000fe20008000f00 */
[----:B-----5:R-:W-:Y:S10]  /*24460*/  ENDCOLLECTIVE ;  /* 0x000000000000791b */ /* 0x020ff40003800000 */
.L_x_802:
[----:B------:R-:W-:Y:S05]  /*24470*/  BSYNC B1 ;  /* 0x0000000000017941 */ /* 0x000fea0003800000 */
.L_x_801:
[----:B------:R-:W-:Y:S05]  /*24480*/  BRA `(.L_x_803) ;  /* 0xffffffac008c7947 */ /* 0x000fea000383ffff */
.L_x_678:
[----:B0-----:R0:W1:Y:S02]  /*24490*/  SYNCS.PHASECHK.TRANS64.TRYWAIT P0, [R9+URZ+0x34820], R5 ;  /* 0x03482005090075a7 */ /* 0x001064000800017f */
[----:B-1----:R-:W-:Y:S05]  /*244a0*/  @!P0 NANOSLEEP.SYNCS 0x989680 ;  /* 0x009896800000895d */ /* 0x002fea0003900000 */
[----:B------:R-:W1:Y:S02]  /*244b0*/  @!P0 SYNCS.PHASECHK.TRANS64 P0, [R9+URZ+0x34820], R5 ;  /* 0x03482005090085a7 */ /* 0x000e64000800007f */
[----:B-1----:R-:W-:Y:S05]  /*244c0*/  @!P0 BRA `(.L_x_678) ;  /* 0xfffffffc00f08947 */ /* 0x002fea000383ffff */
[----:B------:R-:W-:Y:S05]  /*244d0*/  BRA `(.L_x_804) ;  /* 0xffffffac00a87947 */ /* 0x000fea000383ffff */
.L_x_681:
[----:B0-----:R0:W1:Y:S02]  /*244e0*/  SYNCS.PHASECHK.TRANS64.TRYWAIT P0, [R5+URZ+0x348a0], R10 ;  /* 0x0348a00a050075a7 */ /* 0x001064000800017f */
[----:B-1----:R-:W-:Y:S05]  /*244f0*/  @!P0 NANOSLEEP.SYNCS 0x989680 ;  /* 0x009896800000895d */ /* 0x002fea0003900000 */
[----:B------:R-:W1:Y:S02]  /*24500*/  @!P0 SYNCS.PHASECHK.TRANS64 P0, [R5+URZ+0x348a0], R10 ;  /* 0x0348a00a050085a7 */ /* 0x000e64000800007f */
[----:B-1----:R-:W-:Y:S05]  /*24510*/  @!P0 BRA `(.L_x_681) ;  /* 0xfffffffc00f08947 */ /* 0x002fea000383ffff */
[----:B------:R-:W-:Y:S05]  /*24520*/  BRA `(.L_x_805) ;  /* 0xffffffac00b87947 */ /* 0x000fea000383ffff */
.L_x_683:
[----:B-1----:R1:W2:Y:S02]  /*24530*/  SYNCS.PHASECHK.TRANS64.TRYWAIT P0, [R5+URZ+0x348c0], R10 ;  /* 0x0348c00a050075a7 */ /* 0x0022a4000800017f */
[----:B--2---:R-:W-:Y:S05]  /*24540*/  @!P0 NANOSLEEP.SYNCS 0x989680 ;  /* 0x009896800000895d */ /* 0x004fea0003900000 */
[----:B------:R-:W2:Y:S02]  /*24550*/  @!P0 SYNCS.PHASECHK.TRANS64 P0, [R5+URZ+0x348c0], R10 ;  /* 0x0348c00a050085a7 */ /* 0x000ea4000800007f */
[----:B--2---:R-:W-:Y:S05]  /*24560*/  @!P0 BRA `(.L_x_683) ;  /* 0xfffffffc00f08947 */ /* 0x004fea000383ffff */
[----:B------:R-:W-:Y:S05]  /*24570*/  BRA `(.L_x_806) ;  /* 0xffffffb000307947 */ /* 0x000fea000383ffff */
.L_x_687:
[----:B0-----:R0:W1:Y:S02]  /*24580*/  SYNCS.PHASECHK.TRANS64.TRYWAIT P0, [R6+URZ+0x348a0], R7 ;  /* 0x0348a007060075a7 */ /* 0x001064000800017f */
[----:B-1----:R-:W-:Y:S05]  /*24590*/  @!P0 NANOSLEEP.SYNCS 0x989680 ;  /* 0x009896800000895d */ /* 0x002fea0003900000 */
[----:B------:R-:W1:Y:S02]  /*245a0*/  @!P0 SYNCS.PHASECHK.TRANS64 P0, [R6+URZ+0x348a0], R7 ;  /* 0x0348a007060085a7 */ /* 0x000e64000800007f */
[----:B-1----:R-:W-:Y:S05]  /*245b0*/  @!P0 BRA `(.L_x_687) ;  /* 0xfffffffc00f08947 */ /* 0x002fea000383ffff */
[----:B------:R-:W-:Y:S05]  /*245c0*/  BRA `(.L_x_807) ;  /* 0xffffffb000f07947 */ /* 0x000fea000383ffff */
.L_x_689:
[----:B-1----:R1:W2:Y:S02]  /*245d0*/  SYNCS.PHASECHK.TRANS64.TRYWAIT P1, [R6+URZ+0x348c0], R7 ;  /* 0x0348c007060075a7 */ /* 0x0022a4000802017f */
[----:B--2---:R-:W-:Y:S05]  /*245e0*/  @!P1 NANOSLEEP.SYNCS 0x989680 ;  /* 0x009896800000995d */ /* 0x004fea0003900000 */
[----:B------:R-:W2:Y:S02]  /*245f0*/  @!P1 SYNCS.PHASECHK.TRANS64 P1, [R6+URZ+0x348c0], R7 ;  /* 0x0348c007060095a7 */ /* 0x000ea4000802007f */
[----:B--2---:R-:W-:Y:S05]  /*24600*/  @!P1 BRA `(.L_x_689) ;  /* 0xfffffffc00f09947 */ /* 0x004fea000383ffff */
[----:B------:R-:W-:Y:S05]  /*24610*/  BRA `(.L_x_808) ;  /* 0xffffffb400607947 */ /* 0x000fea000383ffff */
.L_x_700:
[----:B------:R-:W0:Y:S01]  /*24620*/  S2R R3, SR_TID.X ;  /* 0x0000000000037919 */ /* 0x000e220000002100 */
[----:B------:R-:W-:Y:S01]  /*24630*/  BSSY B0, `(.L_x_809) ;  /* 0x000000a000007945 */ /* 0x000fe20003800000 */
[----:B------:R-:W-:Y:S01]  /*24640*/  MOV R12, RZ ;  /* 0x000000ff000c7202 */ /* 0x000fe20000000f00 */
        /* <DEDUP_REMOVED lines=8> */
.L_x_810:
[----:B------:R-:W-:Y:S05]  /*246d0*/  BSYNC B0 ;  /* 0x0000000000007941 */ /* 0x000fea0003800000 */
.L_x_809:
[----:B------:R-:W-:Y:S05]  /*246e0*/  BRA `(.L_x_811) ;  /* 0xffffffc000207947 */ /* 0x000fea000383ffff */
.L_x_701:
[----:B------:R-:W-:Y:S01]  /*246f0*/  BSSY B0, `(.L_x_812) ;  /* 0x0000006000007945 */ /* 0x000fe20003800000 */
[----:B------:R-:W-:-:S07]  /*24700*/  IMAD.MOV.U32 R15, RZ, RZ, -0x1 ;  /* 0xffffffffff0f7424 */ /* 0x000fce00078e00ff */
[----:B------:R-:W-:Y:S05]  /*24710*/  WARPSYNC.COLLECTIVE R15, `(.L_x_813) ;  /* 0x000000000f0c7348 */ /* 0x000fea0003c00000 */
[----:B------:R-:W-:Y:S02]  /*24720*/  ELECT P6, UR62, PT ;  /* 0x00000000003e782f */ /* 0x000fe400038c0000 */
[----:B------:R-:W-:Y:S01]  /*24730*/  MOV R14, UR62 ;  /* 0x0000003e000e7c02 */ /* 0x000fe20008000f00 */
[----:B------:R-:W-:Y:S10]  /*24740*/  ENDCOLLECTIVE ;  /* 0x000000000000791b */ /* 0x000ff40003800000 */
.L_x_813:
[----:B------:R-:W-:Y:S05]  /*24750*/  BSYNC B0 ;  /* 0x0000000000007941 */ /* 0x000fea0003800000 */
.L_x_812:
[----:B------:R-:W-:Y:S05]  /*24760*/  BRA `(.L_x_814) ;  /* 0xffffffc000187947 */ /* 0x000fea000383ffff */
.L_x_704:
[----:B0-----:R0:W1:Y:S02]  /*24770*/  SYNCS.PHASECHK.TRANS64.TRYWAIT P0, [R6+URZ+0x34840], R7 ;  /* 0x03484007060075a7 */ /* 0x001064000800017f */
[----:B-1----:R-:W-:Y:S05]  /*24780*/  @!P0 NANOSLEEP.SYNCS 0x989680 ;  /* 0x009896800000895d */ /* 0x002fea0003900000 */
[----:B------:R-:W1:Y:S02]  /*24790*/  @!P0 SYNCS.PHASECHK.TRANS64 P0, [R6+URZ+0x34840], R7 ;  /* 0x03484007060085a7 */ /* 0x000e64000800007f */
[----:B-1----:R-:W-:Y:S05]  /*247a0*/  @!P0 BRA `(.L_x_704) ;  /* 0xfffffffc00f08947 */ /* 0x002fea000383ffff */
[----:B------:R-:W-:Y:S05]  /*247b0*/  BRA `(.L_x_815) ;  /* 0xffffffc0008c7947 */ /* 0x000fea000383ffff */
.L_x_707:
        /* <DEDUP_REMOVED lines=8> */
.L_x_715:
[----:B0-----:R0:W1:Y:S02]  /*24840*/  SYNCS.PHASECHK.TRANS64.TRYWAIT P0, [R8+URZ+0x34840], R9 ;  /* 0x03484009080075a7 */ /* 0x001064000800017f */
[----:B-1----:R-:W-:Y:S05]  /*24850*/  @!P0 NANOSLEEP.SYNCS 0x989680 ;  /* 0x009896800000895d */ /* 0x002fea0003900000 */
[----:B------:R-:W1:Y:S02]  /*24860*/  @!P0 SYNCS.PHASECHK.TRANS64 P0, [R8+URZ+0x34840], R9 ;  /* 0x03484009080085a7 */ /* 0x000e64000800007f */
[----:B-1----:R-:W-:Y:S05]  /*24870*/  @!P0 BRA `(.L_x_715) ;  /* 0xfffffffc00f08947 */ /* 0x002fea000383ffff */
[----:B------:R-:W-:Y:S05]  /*24880*/  BRA `(.L_x_817) ;  /* 0xffffffc800687947 */ /* 0x000fea000383ffff */
.L_x_717:
[----:B0-----:R0:W1:Y:S02]  /*24890*/  SYNCS.PHASECHK.TRANS64.TRYWAIT P0, [R9+URZ+0x60], R8 ;  /* 0x00006008090075a7 */ /* 0x001064000800017f */
[----:B-1----:R-:W-:Y:S05]  /*248a0*/  @!P0 NANOSLEEP.SYNCS 0x989680 ;  /* 0x009896800000895d */ /* 0x002fea0003900000 */
[----:B------:R-:W1:Y:S02]  /*248b0*/  @!P0 SYNCS.PHASECHK.TRANS64 P0, [R9+URZ+0x60], R8 ;  /* 0x00006008090085a7 */ /* 0x000e64000800007f */
[----:B-1----:R-:W-:Y:S05]  /*248c0*/  @!P0 BRA `(.L_x_717) ;  /* 0xfffffffc00f08947 */ /* 0x002fea000383ffff */
[----:B------:R-:W-:Y:S05]  /*248d0*/  BRA `(.L_x_818) ;  /* 0xffffffcc00047947 */ /* 0x000fea000383ffff */
.L_x_722:
[----:B-1----:R1:W2:Y:S02]  /*248e0*/  SYNCS.PHASECHK.TRANS64.TRYWAIT P0, [R2+URZ+0x34840], R3 ;  /* 0x03484003020075a7 */ /* 0x0022a4000800017f */
[----:B--2---:R-:W-:Y:S05]  /*248f0*/  @!P0 NANOSLEEP.SYNCS 0x989680 ;  /* 0x009896800000895d */ /* 0x004fea0003900000 */
[----:B------:R-:W2:Y:S02]  /*24900*/  @!P0 SYNCS.PHASECHK.TRANS64 P0, [R2+URZ+0x34840], R3 ;  /* 0x03484003020085a7 */ /* 0x000ea4000800007f */
[----:B--2---:R-:W-:Y:S05]  /*24910*/  @!P0 BRA `(.L_x_722) ;  /* 0xfffffffc00f08947 */ /* 0x004fea000383ffff */
[----:B------:R-:W-:Y:S05]  /*24920*/  BRA `(.L_x_819) ;  /* 0xffffffd000687947 */ /* 0x000fea000383ffff */
.L_x_724:
[----:B0-----:R0:W1:Y:S02]  /*24930*/  SYNCS.PHASECHK.TRANS64.TRYWAIT P1, [R2+URZ+0x60], R3 ;  /* 0x00006003020075a7 */ /* 0x001064000802017f */
[----:B-1----:R-:W-:Y:S05]  /*24940*/  @!P1 NANOSLEEP.SYNCS 0x989680 ;  /* 0x009896800000995d */ /* 0x002fea0003900000 */
[----:B------:R-:W1:Y:S02]  /*24950*/  @!P1 SYNCS.PHASECHK.TRANS64 P1, [R2+URZ+0x60], R3 ;  /* 0x00006003020095a7 */ /* 0x000e64000802007f */
[----:B-1----:R-:W-:Y:S05]  /*24960*/  @!P1 BRA `(.L_x_724) ;  /* 0xfffffffc00f09947 */ /* 0x002fea000383ffff */
[----:B------:R-:W-:Y:S05]  /*24970*/  BRA `(.L_x_820) ;  /* 0xffffffd400047947 */ /* 0x000fea000383ffff */
.L_x_729:
[----:B--2---:R2:W3:Y:S02]  /*24980*/  SYNCS.PHASECHK.TRANS64.TRYWAIT P0, [R2+URZ+0x34840], R3 ;  /* 0x03484003020075a7 */ /* 0x0044e4000800017f */
[----:B---3--:R-:W-:Y:S05]  /*24990*/  @!P0 NANOSLEEP.SYNCS 0x989680 ;  /* 0x009896800000895d */ /* 0x008fea0003900000 */
[----:B------:R-:W3:Y:S02]  /*249a0*/  @!P0 SYNCS.PHASECHK.TRANS64 P0, [R2+URZ+0x34840], R3 ;  /* 0x03484003020085a7 */ /* 0x000ee4000800007f */
[----:B---3--:R-:W-:Y:S05]  /*249b0*/  @!P0 BRA `(.L_x_729) ;  /* 0xfffffffc00f08947 */ /* 0x008fea000383ffff */
[----:B------:R-:W-:Y:S05]  /*249c0*/  BRA `(.L_x_821) ;  /* 0xffffffd800287947 */ /* 0x000fea000383ffff */
.L_x_731:
[----:B0-----:R0:W1:Y:S02]  /*249d0*/  SYNCS.PHASECHK.TRANS64.TRYWAIT P1, [R2+URZ+0x60], R8 ;  /* 0x00006008020075a7 */ /* 0x001064000802017f */
[----:B-1----:R-:W-:Y:S05]  /*249e0*/  @!P1 NANOSLEEP.SYNCS 0x989680 ;  /* 0x009896800000995d */ /* 0x002fea0003900000 */
[----:B------:R-:W1:Y:S02]  /*249f0*/  @!P1 SYNCS.PHASECHK.TRANS64 P1, [R2+URZ+0x60], R8 ;  /* 0x00006008020095a7 */ /* 0x000e64000802007f */
[----:B-1----:R-:W-:Y:S05]  /*24a00*/  @!P1 BRA `(.L_x_731) ;  /* 0xfffffffc00f09947 */ /* 0x002fea000383ffff */
[----:B------:R-:W-:Y:S05]  /*24a10*/  BRA `(.L_x_822) ;  /* 0xffffffd800c47947 */ /* 0x000fea000383ffff */
.L_x_738:
[----:B-1----:R1:W2:Y:S02]  /*24a20*/  SYNCS.PHASECHK.TRANS64.TRYWAIT P0, [R3+URZ+0x34860], R0 ;  /* 0x03486000030075a7 */ /* 0x0022a4000800017f */
[----:B--2---:R-:W-:Y:S05]  /*24a30*/  @!P0 NANOSLEEP.SYNCS 0x989680 ;  /* 0x009896800000895d */ /* 0x004fea0003900000 */
[----:B------:R-:W2:Y:S02]  /*24a40*/  @!P0 SYNCS.PHASECHK.TRANS64 P0, [R3+URZ+0x34860], R0 ;  /* 0x03486000030085a7 */ /* 0x000ea4000800007f */
[----:B--2---:R-:W-:Y:S05]  /*24a50*/  @!P0 BRA `(.L_x_738) ;  /* 0xfffffffc00f08947 */ /* 0x004fea000383ffff */
[----:B------:R-:W-:Y:S05]  /*24a60*/  BRA `(.L_x_823) ;  /* 0xffffffdc00d07947 */ /* 0x000fea000383ffff */
.L_x_740:
[----:B------:R-:W-:Y:S01]  /*24a70*/  BSSY B0, `(.L_x_824) ;  /* 0x0000008000007945 */ /* 0x000fe20003800000 */
[----:B0-----:R-:W-:Y:S01]  /*24a80*/  MOV R13, R16 ;  /* 0x00000010000d7202 */ /* 0x001fe20000000f00 */
[----:B------:R-:W-:Y:S02]  /*24a90*/  IMAD.MOV.U32 R12, RZ, RZ, RZ ;  /* 0x000000ffff0c7224 */ /* 0x000fe400078e00ff */
[----:B------:R-:W-:Y:S02]  /*24aa0*/  IMAD.MOV.U32 R11, RZ, RZ, 0x1f ;  /* 0x0000001fff0b7424 */ /* 0x000fe400078e00ff */
[----:B------:R-:W-:-:S07]  /*24ab0*/  IMAD.MOV.U32 R15, RZ, RZ, -0x1 ;  /* 0xffffffffff0f7424 */ /* 0x000fce00078e00ff */
[----:B-1---5:R-:W-:Y:S05]  /*24ac0*/  WARPSYNC.COLLECTIVE R15, `(.L_x_825) ;  /* 0x000000000f087348 */ /* 0x022fea0003c00000 */
[----:B------:R0:W2:Y:S02]  /*24ad0*/  SHFL.IDX P6, R14, R13, R12, R11 ;  /* 0x0000000c0d0e7389 */ /* 0x0000a400000c000b */
[----:B012--5:R-:W-:Y:S01]  /*24ae0*/  ENDCOLLECTIVE ;  /* 0x000000000000791b */ /* 0x027fe20003800000 */
.L_x_825:
[----:B------:R-:W-:Y:S05]  /*24af0*/  BSYNC B0 ;  /* 0x0000000000007941 */ /* 0x000fea0003800000 */
.L_x_824:
[----:B------:R-:W-:Y:S01]  /*24b00*/  IMAD.MOV.U32 R13, RZ, RZ, R16 ;  /* 0x000000ffff0d7224 */ /* 0x000fe200078e0010 */
[----:B------:R-:W-:Y:S01]  /*24b10*/  MOV R15, 0xffffffff ;  /* 0xffffffff000f7802 */ /* 0x000fe20000000f00 */
[----:B------:R-:W-:Y:S01]  /*24b20*/  IMAD.MOV.U32 R12, RZ, RZ, 0x1 ;  /* 0x00000001ff0c7424 */ /* 0x000fe200078e00ff */
[----:B------:R-:W-:Y:S01]  /*24b30*/  MOV R4, R14 ;  /* 0x0000000e00047202 */ /* 0x000fe20000000f00 */
[----:B------:R-:W-:-:S07]  /*24b40*/  IMAD.MOV.U32 R11, RZ, RZ, 0x1f ;  /* 0x0000001fff0b7424 */ /* 0x000fce00078e00ff */
[----:B------:R-:W-:Y:S05]  /*24b50*/  WARPSYNC.COLLECTIVE R15, `(.L_x_826) ;  /* 0x000000000f087348 */ /* 0x000fea0003c00000 */
[----:B------:R0:W1:Y:S02]  /*24b60*/  SHFL.IDX P6, R14, R13, R12, R11 ;  /* 0x0000000c0d0e7389 */ /* 0x00006400000c000b */
[----:B01----:R-:W-:Y:S01]  /*24b70*/  ENDCOLLECTIVE ;  /* 0x000000000000791b */ /* 0x003fe20003800000 */
.L_x_826:
[----:B------:R-:W-:Y:S01]  /*24b80*/  IMAD.MOV.U32 R6, RZ, RZ, R14 ;  /* 0x000000ffff067224 */ /* 0x000fe200078e000e */
[----:B------:R-:W-:Y:S06]  /*24b90*/  BRA `(.L_x_827) ;  /* 0xffffffe0005c7947 */ /* 0x000fec000383ffff */
.L_x_743:
[----:B------:R-:W-:Y:S01]  /*24ba0*/  BSSY B0, `(.L_x_828) ;  /* 0x0000008000007945 */ /* 0x000fe20003800000 */
[----:B-----5:R-:W-:Y:S01]  /*24bb0*/  IMAD.MOV.U32 R13, RZ, RZ, R17 ;  /* 0x000000ffff0d7224 */ /* 0x020fe200078e0011 */
[----:B------:R-:W-:Y:S01]  /*24bc0*/  MOV R11, RZ ;  /* 0x000000ff000b7202 */ /* 0x000fe20000000f00 */
[----:B------:R-:W-:Y:S02]  /*24bd0*/  IMAD.MOV.U32 R12, RZ, RZ, 0x1 ;  /* 0x00000001ff0c7424 */ /* 0x000fe400078e00ff */
[----:B------:R-:W-:-:S07]  /*24be0*/  IMAD.MOV.U32 R15, RZ, RZ, -0x1 ;  /* 0xffffffffff0f7424 */ /* 0x000fce00078e00ff */
[----:B0-234-:R-:W-:Y:S05]  /*24bf0*/  WARPSYNC.COLLECTIVE R15, `(.L_x_829) ;  /* 0x000000000f087348 */ /* 0x01dfea0003c00000 */
[----:B------:R1:W0:Y:S02]  /*24c00*/  SHFL.UP P6, R14, R13, R12, R11 ;  /* 0x0400000c0d0e7389 */ /* 0x00022400000c000b */
[----:B01234-:R-:W-:Y:S01]  /*24c10*/  ENDCOLLECTIVE ;  /* 0x000000000000791b */ /* 0x01ffe20003800000 */
.L_x_829:
[----:B------:R-:W-:Y:S05]  /*24c20*/  BSYNC B0 ;  /* 0x0000000000007941 */ /* 0x000fea0003800000 */
.L_x_828:
[----:B------:R-:W-:Y:S01]  /*24c30*/  ISETP.NE.AND P0, PT, R8, RZ, PT ;  /* 0x000000ff0800720c */ /* 0x000fe20003f05270 */
[----:B------:R-:W-:Y:S01]  /*24c40*/  IMAD.MOV.U32 R12, RZ, RZ, 0x2 ;  /* 0x00000002ff0c7424 */ /* 0x000fe200078e00ff */
[----:B------:R-:W-:Y:S01]  /*24c50*/  MOV R11, RZ ;  /* 0x000000ff000b7202 */ /* 0x000fe20000000f00 */
[----:B------:R-:W-:Y:S01]  /*24c60*/  IMAD.MOV.U32 R15, RZ, RZ, -0x1 ;  /* 0xffffffffff0f7424 */ /* 0x000fe200078e00ff */
[----:B------:R-:W-:Y:S02]  /*24c70*/  SEL R14, R14, RZ, P0 ;  /* 0x000000ff0e0e7207 */ /* 0x000fe40000000000 */
[----:B------:R-:W-:-:S03]  /*24c80*/  ISETP.GE.U32.AND P0, PT, R8, 0x2, PT ;  /* 0x000000020800780c */ /* 0x000fc60003f06070 */
[----:B------:R-:W-:-:S10]  /*24c90*/  IMAD.IADD R13, R17, 0x1, R14 ;  /* 0x00000001110d7824 */ /* 0x000fd400078e020e */
[----:B------:R-:W-:Y:S05]  /*24ca0*/  WARPSYNC.COLLECTIVE R15, `(.L_x_830) ;  /* 0x000000000f087348 */ /* 0x000fea0003c00000 */
[----:B------:R0:W1:Y:S02]  /*24cb0*/  SHFL.UP P6, R14, R13, R12, R11 ;  /* 0x0400000c0d0e7389 */ /* 0x00006400000c000b */
[----:B01----:R-:W-:Y:S01]  /*24cc0*/  ENDCOLLECTIVE ;  /* 0x000000000000791b */ /* 0x003fe20003800000 */
.L_x_830:
[----:B------:R-:W-:Y:S02]  /*24cd0*/  MOV R12, 0x4 ;  /* 0x00000004000c7802 */ /* 0x000fe40000000f00 */
[----:B------:R-:W-:Y:S02]  /*24ce0*/  SEL R14, R14, RZ, P0 ;  /* 0x000000ff0e0e7207 */ /* 0x000fe40000000000 */
[----:B------:R-:W-:-:S03]  /*24cf0*/  ISETP.GE.U32.AND P0, PT, R8, 0x4, PT ;  /* 0x000000040800780c */ /* 0x000fc60003f06070 */
[----:B------:R-:W-:-:S04]  /*24d00*/  IMAD.IADD R3, R13, 0x1, R14 ;  /* 0x000000010d037824 */ /* 0x000fc800078e020e */
[----:B------:R-:W-:-:S07]  /*24d10*/  IMAD.MOV.U32 R13, RZ, RZ, R3 ;  /* 0x000000ffff0d7224 */ /* 0x000fce00078e0003 */
[----:B------:R-:W-:Y:S05]  /*24d20*/  WARPSYNC.COLLECTIVE R15, `(.L_x_831) ;  /* 0x000000000f087348 */ /* 0x000fea0003c00000 */
[----:B------:R0:W1:Y:S02]  /*24d30*/  SHFL.UP P6, R14, R13, R12, R11 ;  /* 0x0400000c0d0e7389 */ /* 0x00006400000c000b */
[----:B01----:R-:W-:Y:S01]  /*24d40*/  ENDCOLLECTIVE ;  /* 0x000000000000791b */ /* 0x003fe20003800000 */
.L_x_831:
        /* <DEDUP_REMOVED lines=8> */
.L_x_832:
[----:B------:R-:W-:Y:S01]  /*24dd0*/  IMAD.MOV.U32 R12, RZ, RZ, 0x10 ;  /* 0x00000010ff0c7424 */ /* 0x000fe200078e00ff */
[----:B------:R-:W-:Y:S02]  /*24de0*/  SEL R14, R14, RZ, P0 ;  /* 0x000000ff0e0e7207 */ /* 0x000fe40000000000 */
[----:B------:R-:W-:Y:S02]  /*24df0*/  ISETP.GE.U32.AND P0, PT, R8, 0x10, PT ;  /* 0x000000100800780c */ /* 0x000fe40003f06070 */
[----:B------:R-:W-:-:S05]  /*24e00*/  IADD3 R7, R5, R14, RZ ;  /* 0x0000000e05077210 */ /* 0x000fca0007ffe0ff */
[----:B------:R-:W-:-:S07]  /*24e10*/  IMAD.MOV.U32 R13, RZ, RZ, R7 ;  /* 0x000000ffff0d7224 */ /* 0x000fce00078e0007 */
[----:B------:R-:W-:Y:S05]  /*24e20*/  WARPSYNC.COLLECTIVE R15, `(.L_x_833) ;  /* 0x000000000f087348 */ /* 0x000fea0003c00000 */
[----:B------:R0:W1:Y:S02]  /*24e30*/  SHFL.UP P6, R14, R13, R12, R11 ;  /* 0x0400000c0d0e7389 */ /* 0x00006400000c000b */
[----:B01----:R-:W-:Y:S01]  /*24e40*/  ENDCOLLECTIVE ;  /* 0x000000000000791b */ /* 0x003fe20003800000 */
.L_x_833:
[----:B------:R-:W-:Y:S02]  /*24e50*/  IMAD.MOV.U32 R12, RZ, RZ, 0x1f ;  /* 0x0000001fff0c7424 */ /* 0x000fe400078e00ff */
[----:B------:R-:W-:Y:S01]  /*24e60*/  IMAD.MOV.U32 R11, RZ, RZ, 0x1f ;  /* 0x0000001fff0b7424 */ /* 0x000fe200078e00ff */
[----:B------:R-:W-:-:S05]  /*24e70*/  SEL R2, R14, RZ, P0 ;  /* 0x000000ff0e027207 */ /* 0x000fca0000000000 */
[----:B------:R-:W-:-:S05]  /*24e80*/  IMAD.IADD R2, R7, 0x1, R2 ;  /* 0x0000000107027824 */ /* 0x000fca00078e0202 */
[----:B------:R-:W-:-:S07]  /*24e90*/  MOV R13, R2 ;  /* 0x00000002000d7202 */ /* 0x000fce0000000f00 */
[----:B------:R-:W-:Y:S05]  /*24ea0*/  WARPSYNC.COLLECTIVE R15, `(.L_x_834) ;  /* 0x000000000f087348 */ /* 0x000fea0003c00000 */
[----:B------:R0:W1:Y:S02]  /*24eb0*/  SHFL.IDX P6, R14, R13, R12, R11 ;  /* 0x0000000c0d0e7389 */ /* 0x00006400000c000b */
[----:B01----:R-:W-:Y:S01]  /*24ec0*/  ENDCOLLECTIVE ;  /* 0x000000000000791b */ /* 0x003fe20003800000 */
.L_x_834:
[----:B------:R-:W-:Y:S05]  /*24ed0*/  BRA `(.L_x_835) ;  /* 0xffffffe000247947 */ /* 0x000fea000383ffff */
.L_x_748:
[----:B------:R-:W-:Y:S01]  /*24ee0*/  BSSY B0, `(.L_x_836) ;  /* 0x0000008000007945 */ /* 0x000fe20003800000 */
[----:B-----5:R-:W-:Y:S01]  /*24ef0*/  IMAD.MOV.U32 R13, RZ, RZ, R17 ;  /* 0x000000ffff0d7224 */ /* 0x020fe200078e0011 */
[----:B------:R-:W-:Y:S01]  /*24f00*/  MOV R12, 0x1 ;  /* 0x00000001000c7802 */ /* 0x000fe20000000f00 */
[----:B------:R-:W-:Y:S02]  /*24f10*/  IMAD.MOV.U32 R11, RZ, RZ, RZ ;  /* 0x000000ffff0b7224 */ /* 0x000fe400078e00ff */
[----:B------:R-:W-:-:S07]  /*24f20*/  IMAD.MOV.U32 R15, RZ, RZ, -0x1 ;  /* 0xffffffffff0f7424 */ /* 0x000fce00078e00ff */
[----:B01----:R-:W-:Y:S05]  /*24f30*/  WARPSYNC.COLLECTIVE R15, `(.L_x_837) ;  /* 0x000000000f087348 */ /* 0x003fea0003c00000 */
[----:B------:R2:W3:Y:S02]  /*24f40*/  SHFL.UP P6, R14, R13, R12, R11 ;  /* 0x0400000c0d0e7389 */ /* 0x0004e400000c000b */
[----:B0123--:R-:W-:Y:S01]  /*24f50*/  ENDCOLLECTIVE ;  /* 0x000000000000791b */ /* 0x00ffe20003800000 */
.L_x_837:
[----:B------:R-:W-:Y:S05]  /*24f60*/  BSYNC B0 ;  /* 0x0000000000007941 */ /* 0x000fea0003800000 */
.L_x_836:
[----:B------:R-:W-:Y:S01]  /*24f70*/  ISETP.NE.AND P0, PT, R8, RZ, PT ;  /* 0x000000ff0800720c */ /* 0x000fe20003f05270 */
[----:B------:R-:W-:Y:S01]  /*24f80*/  IMAD.MOV.U32 R11, RZ, RZ, RZ ;  /* 0x000000ffff0b7224 */ /* 0x000fe200078e00ff */
[----:B------:R-:W-:Y:S01]  /*24f90*/  MOV R12, 0x2 ;  /* 0x00000002000c7802 */ /* 0x000fe20000000f00 */
[----:B------:R-:W-:Y:S01]  /*24fa0*/  IMAD.MOV.U32 R15, RZ, RZ, -0x1 ;  /* 0xffffffffff0f7424 */ /* 0x000fe200078e00ff */
[----:B------:R-:W-:Y:S02]  /*24fb0*/  SEL R14, R14, RZ, P0 ;  /* 0x000000ff0e0e7207 */ /* 0x000fe40000000000 */
[----:B------:R-:W-:-:S03]  /*24fc0*/  ISETP.GE.U32.AND P0, PT, R8, 0x2, PT ;  /* 0x000000020800780c */ /* 0x000fc60003f06070 */
[----:B------:R-:W-:-:S10]  /*24fd0*/  IMAD.IADD R13, R17, 0x1, R14 ;  /* 0x00000001110d7824 */ /* 0x000fd400078e020e */
[----:B------:R-:W-:Y:S05]  /*24fe0*/  WARPSYNC.COLLECTIVE R15, `(.L_x_838) ;  /* 0x000000000f087348 */ /* 0x000fea0003c00000 */
[----:B------:R0:W1:Y:S02]  /*24ff0*/  SHFL.UP P6, R14, R13, R12, R11 ;  /* 0x0400000c0d0e7389 */ /* 0x00006400000c000b */
[----:B01----:R-:W-:Y:S01]  /*25000*/  ENDCOLLECTIVE ;  /* 0x000000000000791b */ /* 0x003fe20003800000 */
.L_x_838:
[----:B------:R-:W-:Y:S01]  /*25010*/  IMAD.MOV.U32 R12, RZ, RZ, 0x4 ;  /* 0x00000004ff0c7424 */ /* 0x000fe200078e00ff */
[----:B------:R-:W-:Y:S02]  /*25020*/  SEL R14, R14, RZ, P0 ;  /* 0x000000ff0e0e7207 */ /* 0x000fe40000000000 */
[----:B------:R-:W-:-:S03]  /*25030*/  ISETP.GE.U32.AND P0, PT, R8, 0x4, PT ;  /* 0x000000040800780c */ /* 0x000fc60003f06070 */
[----:B------:R-:W-:-:S05]  /*25040*/  IMAD.IADD R3, R13, 0x1, R14 ;  /* 0x000000010d037824 */ /* 0x000fca00078e020e */
[----:B------:R-:W-:-:S07]  /*25050*/  MOV R13, R3 ;  /* 0x00000003000d7202 */ /* 0x000fce0000000f00 */
[----:B------:R-:W-:Y:S05]  /*25060*/  WARPSYNC.COLLECTIVE R15, `(.L_x_839) ;  /* 0x000000000f087348 */ /* 0x000fea0003c00000 */
[----:B------:R0:W1:Y:S02]  /*25070*/  SHFL.UP P6, R14, R13, R12, R11 ;  /* 0x0400000c0d0e7389 */ /* 0x00006400000c000b */
[----:B01----:R-:W-:Y:S01]  /*25080*/  ENDCOLLECTIVE ;  /* 0x000000000000791b */ /* 0x003fe20003800000 */
.L_x_839:
        /* <DEDUP_REMOVED lines=8> */
.L_x_840:
        /* <DEDUP_REMOVED lines=8> */
.L_x_841:
[----:B------:R-:W-:Y:S02]  /*25190*/  IMAD.MOV.U32 R12, RZ, RZ, 0x1f ;  /* 0x0000001fff0c7424 */ /* 0x000fe400078e00ff */
[----:B------:R-:W-:Y:S01]  /*251a0*/  IMAD.MOV.U32 R11, RZ, RZ, 0x1f ;  /* 0x0000001fff0b7424 */ /* 0x000fe200078e00ff */
[----:B------:R-:W-:-:S04]  /*251b0*/  SEL R2, R14, RZ, P0 ;  /* 0x000000ff0e027207 */ /* 0x000fc80000000000 */
[----:B------:R-:W-:-:S05]  /*251c0*/  IADD3 R2, R7, R2, RZ ;  /* 0x0000000207027210 */ /* 0x000fca0007ffe0ff */
[----:B------:R-:W-:-:S07]  /*251d0*/  IMAD.MOV.U32 R13, RZ, RZ, R2 ;  /* 0x000000ffff0d7224 */ /* 0x000fce00078e0002 */
[----:B------:R-:W-:Y:S05]  /*251e0*/  WARPSYNC.COLLECTIVE R15, `(.L_x_842) ;  /* 0x000000000f087348 */ /* 0x000fea0003c00000 */
[----:B------:R0:W1:Y:S02]  /*251f0*/  SHFL.IDX P6, R14, R13, R12, R11 ;  /* 0x0000000c0d0e7389 */ /* 0x00006400000c000b */
[----:B01----:R-:W-:Y:S01]  /*25200*/  ENDCOLLECTIVE ;  /* 0x000000000000791b */ /* 0x003fe20003800000 */
.L_x_842:
[----:B------:R-:W-:Y:S05]  /*25210*/  BRA `(.L_x_843) ;  /* 0xffffffe0000c7947 */ /* 0x000fea000383ffff */
.L_x_750:
[----:B------:R-:W-:Y:S01]  /*25220*/  BSSY B0, `(.L_x_844) ;  /* 0x0000006000007945 */ /* 0x000fe20003800000 */
[----:B------:R-:W-:Y:S02]  /*25230*/  PLOP3.LUT P6, PT, P6, PT, PT, 0x8, 0x0 ;  /* 0x000000000000781c */ /* 0x000fe400037ce170 */
[----:B------:R-:W-:-:S11]  /*25240*/  MOV R15, 0xffffffff ;  /* 0xffffffff000f7802 */ /* 0x000fd60000000f00 */
[----:B0-----:R-:W-:Y:S05]  /*25250*/  WARPSYNC.COLLECTIVE R15, `(.L_x_845) ;  /* 0x000000000f087348 */ /* 0x001fea0003c00000 */
[----:B------:R-:W-:Y:S01]  /*25260*/  VOTE.ANY R14, PT, P6 ;  /* 0x00000000000e7806 */ /* 0x000fe200030e0100 */
[----:B0-----:R-:W-:Y:S06]  /*25270*/  ENDCOLLECTIVE ;  /* 0x000000000000791b */ /* 0x001fec0003800000 */
.L_x_845:
[----:B------:R-:W-:Y:S05]  /*25280*/  BSYNC B0 ;  /* 0x0000000000007941 */ /* 0x000fea0003800000 */
.L_x_844:
[----:B------:R-:W-:Y:S01]  /*25290*/  IMAD.MOV.U32 R3, RZ, RZ, R14 ;  /* 0x000000ffff037224 */ /* 0x000fe200078e000e */
[----:B------:R-:W-:Y:S01]  /*252a0*/  MOV R11, 0x1f ;  /* 0x0000001f000b7802 */ /* 0x000fe20000000f00 */
[----:B------:R-:W-:Y:S02]  /*252b0*/  IMAD.MOV.U32 R13, RZ, RZ, R17 ;  /* 0x000000ffff0d7224 */ /* 0x000fe400078e0011 */
[----:B------:R-:W0:Y:S01]  /*252c0*/  POPC R5, R3 ;  /* 0x0000000300057309 */ /* 0x000e220000000000 */
[----:B------:R-:W-:Y:S02]  /*252d0*/  IMAD.MOV.U32 R15, RZ, RZ, -0x1 ;  /* 0xffffffffff0f7424 */ /* 0x000fe400078e00ff */
[----:B0-----:R-:W-:-:S07]  /*252e0*/  IMAD.MOV.U32 R12, RZ, RZ, R5 ;  /* 0x000000ffff0c7224 */ /* 0x001fce00078e0005 */
[----:B------:R-:W-:Y:S05]  /*252f0*/  WARPSYNC.COLLECTIVE R15, `(.L_x_846) ;  /* 0x000000000f087348 */ /* 0x000fea0003c00000 */
[----:B------:R0:W1:Y:S02]  /*25300*/  SHFL.IDX P6, R14, R13, R12, R11 ;  /* 0x0000000c0d0e7389 */ /* 0x00006400000c000b */
[----:B01----:R-:W-:Y:S01]  /*25310*/  ENDCOLLECTIVE ;  /* 0x000000000000791b */ /* 0x003fe20003800000 */
.L_x_846:
[----:B------:R-:W-:Y:S01]  /*25320*/  IMAD.MOV.U32 R17, RZ, RZ, R14 ;  /* 0x000000ffff117224 */ /* 0x000fe200078e000e */
[----:B------:R-:W-:Y:S06]  /*25330*/  BRA `(.L_x_847) ;  /* 0xffffffdc00fc7947 */ /* 0x000fec000383ffff */
.L_x_752:
[----:B------:R-:W-:Y:S01]  /*25340*/  BSSY B0, `(.L_x_848) ;  /* 0x0000007000007945 */ /* 0x000fe20003800000 */
[----:B------:R-:W-:Y:S01]  /*25350*/  IMAD.MOV.U32 R13, RZ, RZ, R2 ;  /* 0x000000ffff0d7224 */ /* 0x000fe200078e0002 */
[----:B------:R-:W-:Y:S01]  /*25360*/  MOV R11, 0x1f ;  /* 0x0000001f000b7802 */ /* 0x000fe20000000f00 */
[----:B------:R-:W-:-:S07]  /*25370*/  IMAD.MOV.U32 R15, RZ, RZ, -0x1 ;  /* 0xffffffffff0f7424 */ /* 0x000fce00078e00ff */
[----:B012---:R-:W-:Y:S05]  /*25380*/  WARPSYNC.COLLECTIVE R15, `(.L_x_849) ;  /* 0x000000000f087348 */ /* 0x007fea0003c00000 */
[----:B------:R3:W4:Y:S02]  /*25390*/  SHFL.IDX P6, R14, R13, R12, R11 ;  /* 0x0000000c0d0e7389 */ /* 0x00072400000c000b */
[----:B01234-:R-:W-:Y:S01]  /*253a0*/  ENDCOLLECTIVE ;  /* 0x000000000000791b */ /* 0x01ffe20003800000 */
.L_x_849:
[----:B------:R-:W-:Y:S05]  /*253b0*/  BSYNC B0 ;  /* 0x0000000000007941 */ /* 0x000fea0003800000 */
.L_x_848:
[----:B------:R-:W-:Y:S05]  /*253c0*/  BRA `(.L_x_751) ;  /* 0xffffffdc00f47947 */ /* 0x000fea000383ffff */
.L_x_756:
[----:B0-----:R0:W1:Y:S02]  /*253d0*/  SYNCS.PHASECHK.TRANS64.TRYWAIT P0, [R0+URZ+0x34820], R3 ;  /* 0x03482003000075a7 */ /* 0x001064000800017f */
[----:B-1----:R-:W-:Y:S05]  /*253e0*/  @!P0 NANOSLEEP.SYNCS 0x989680 ;  /* 0x009896800000895d */ /* 0x002fea0003900000 */
[----:B------:R-:W1:Y:S02]  /*253f0*/  @!P0 SYNCS.PHASECHK.TRANS64 P0, [R0+URZ+0x34820], R3 ;  /* 0x03482003000085a7 */ /* 0x000e64000800007f */
[----:B-1----:R-:W-:Y:S05]  /*25400*/  @!P0 BRA `(.L_x_756) ;  /* 0xfffffffc00f08947 */ /* 0x002fea000383ffff */
[----:B------:R-:W-:Y:S05]  /*25410*/  BRA `(.L_x_850) ;  /* 0xffffffe000d87947 */ /* 0x000fea000383ffff */
.L_x_757:
[----:B------:R-:W1:Y:S01]  /*25420*/  S2R R2, SR_TID.X ;  /* 0x0000000000027919 */ /* 0x000e620000002100 */
[----:B------:R-:W-:Y:S01]  /*25430*/  BSSY B0, `(.L_x_851) ;  /* 0x000000a000007945 */ /* 0x000fe20003800000 */
[----:B------:R-:W-:Y:S01]  /*25440*/  IMAD.MOV.U32 R12, RZ, RZ, RZ ;  /* 0x000000ffff0c7224 */ /* 0x000fe200078e00ff */
[----:B------:R-:W-:Y:S01]  /*25450*/  MOV R11, 0x1f ;  /* 0x0000001f000b7802 */ /* 0x000fe20000000f00 */
[----:B------:R-:W-:Y:S01]  /*25460*/  IMAD.MOV.U32 R15, RZ, RZ, -0x1 ;  /* 0xffffffffff0f7424 */ /* 0x000fe200078e00ff */
[----:B-1----:R-:W-:-:S04]  /*25470*/  SHF.R.U32.HI R2, RZ, 0x5, R2 ;  /* 0x00000005ff027819 */ /* 0x002fc80000011602 */
[----:B------:R-:W-:-:S05]  /*25480*/  LOP3.LUT R2, R2, 0x3, RZ, 0xc0, !PT ;  /* 0x0000000302027812 */ /* 0x000fca00078ec0ff */
[----:B------:R-:W-:-:S07]  /*25490*/  IMAD.MOV.U32 R13, RZ, RZ, R2 ;  /* 0x000000ffff0d7224 */ /* 0x000fce00078e0002 */
[----:B0-----:R-:W-:Y:S05]  /*254a0*/  WARPSYNC.COLLECTIVE R15, `(.L_x_852) ;  /* 0x000000000f087348 */ /* 0x001fea0003c00000 */
[----:B------:R1:W2:Y:S02]  /*254b0*/  SHFL.IDX P6, R14, R13, R12, R11 ;  /* 0x0000000c0d0e7389 */ /* 0x0002a400000c000b */
[----:B012---:R-:W-:Y:S01]  /*254c0*/  ENDCOLLECTIVE ;  /* 0x000000000000791b */ /* 0x007fe20003800000 */
.L_x_852:
[----:B------:R-:W-:Y:S05]  /*254d0*/  BSYNC B0 ;  /* 0x0000000000007941 */ /* 0x000fea0003800000 */
.L_x_851:
[----:B------:R-:W-:Y:S05]  /*254e0*/  BRA `(.L_x_853) ;  /* 0xffffffe000c07947 */ /* 0x000fea000383ffff */
.L_x_758:
[----:B------:R-:W-:Y:S01]  /*254f0*/  BSSY B0, `(.L_x_854) ;  /* 0x0000006000007945 */ /* 0x000fe20003800000 */
[----:B------:R-:W-:-:S07]  /*25500*/  IMAD.MOV.U32 R15, RZ, RZ, -0x1 ;  /* 0xffffffffff0f7424 */ /* 0x000fce00078e00ff */
[----:B01----:R-:W-:Y:S05]  /*25510*/  WARPSYNC.COLLECTIVE R15, `(.L_x_855) ;  /* 0x000000000f0c7348 */ /* 0x003fea0003c00000 */
[----:B------:R-:W-:Y:S02]  /*25520*/  ELECT P6, UR62, PT ;  /* 0x00000000003e782f */ /* 0x000fe400038c0000 */
[----:B------:R-:W-:Y:S01]  /*25530*/  MOV R14, UR62 ;  /* 0x0000003e000e7c02 */ /* 0x000fe20008000f00 */
[----:B01----:R-:W-:Y:S10]  /*25540*/  ENDCOLLECTIVE ;  /* 0x000000000000791b */ /* 0x003ff40003800000 */
.L_x_855:
[----:B------:R-:W-:Y:S05]  /*25550*/  BSYNC B0 ;  /* 0x0000000000007941 */ /* 0x000fea0003800000 */
.L_x_854:
[----:B------:R-:W-:Y:S05]  /*25560*/  BRA `(.L_x_856) ;  /* 0xffffffe000b47947 */ /* 0x000fea000383ffff */
.L_x_760:
[----:B0-----:R0:W1:Y:S02]  /*25570*/  SYNCS.PHASECHK.TRANS64.TRYWAIT P0, [R6+URZ], R5 ;  /* 0x00000005060075a7 */ /* 0x001064000800017f */
[----:B-1----:R-:W-:Y:S05]  /*25580*/  @!P0 NANOSLEEP.SYNCS 0x989680 ;  /* 0x009896800000895d */ /* 0x002fea0003900000 */
[----:B------:R-:W1:Y:S02]  /*25590*/  @!P0 SYNCS.PHASECHK.TRANS64 P0, [R6+URZ], R5 ;  /* 0x00000005060085a7 */ /* 0x000e64000800007f */
[----:B-1----:R-:W-:Y:S05]  /*255a0*/  @!P0 BRA `(.L_x_760) ;  /* 0xfffffffc00f08947 */ /* 0x002fea000383ffff */
[----:B------:R-:W-:Y:S05]  /*255b0*/  BRA `(.L_x_857) ;  /* 0xffffffe000f07947 */ /* 0x000fea000383ffff */
.L_x_761:
[----:B-1----:R1:W2:Y:S02]  /*255c0*/  SYNCS.PHASECHK.TRANS64.TRYWAIT P0, [R7+URZ], R2 ;  /* 0x00000002070075a7 */ /* 0x0022a4000800017f */
[----:B--2---:R-:W-:Y:S05]  /*255d0*/  @!P0 NANOSLEEP.SYNCS 0x989680 ;  /* 0x009896800000895d */ /* 0x004fea0003900000 */
[----:B------:R-:W2:Y:S02]  /*255e0*/  @!P0 SYNCS.PHASECHK.TRANS64 P0, [R7+URZ], R2 ;  /* 0x00000002070085a7 */ /* 0x000ea4000800007f */
[----:B--2---:R-:W-:Y:S05]  /*255f0*/  @!P0 BRA `(.L_x_761) ;  /* 0xfffffffc00f08947 */ /* 0x004fea000383ffff */
[----:B------:R-:W-:Y:S05]  /*25600*/  BRA `(.L_x_858) ;  /* 0xffffffe000e47947 */ /* 0x000fea000383ffff */
.L_x_763:
[----:B--2---:R2:W3:Y:S02]  /*25610*/  SYNCS.PHASECHK.TRANS64.TRYWAIT P0, [R4+URZ], R5 ;  /* 0x00000005040075a7 */ /* 0x0044e4000800017f */
[----:B---3--:R-:W-:Y:S05]  /*25620*/  @!P0 NANOSLEEP.SYNCS 0x989680 ;  /* 0x009896800000895d */ /* 0x008fea0003900000 */
[----:B------:R-:W3:Y:S02]  /*25630*/  @!P0 SYNCS.PHASECHK.TRANS64 P0, [R4+URZ], R5 ;  /* 0x00000005040085a7 */ /* 0x000ee4000800007f */
[----:B---3--:R-:W-:Y:S05]  /*25640*/  @!P0 BRA `(.L_x_763) ;  /* 0xfffffffc00f08947 */ /* 0x008fea000383ffff */
[----:B------:R-:W-:Y:S05]  /*25650*/  BRA `(.L_x_859) ;  /* 0xffffffe000ec7947 */ /* 0x000fea000383ffff */
.L_x_860:
        /* <DEDUP_REMOVED lines=10> */
.L_x_2729:


//--------------------- .text._ZN7cutlass13device_kernelIN5flash11enable_sm90INS1_16FlashAttnFwdSm90INS1_25CollectiveMainloopFwdSm90ILi2EN4cute5tupleIJNS5_1CILi1EEES8_S8_EEENS6_IJNS7_ILi128EEESA_SA_EEELi128ENS_6half_tEfNS_4arch4Sm90ELb0ELb1ELb0ELb0ELb0ELb0ELb0ELb1ELb1ELb0ELb0ELb0EEENS1_21CollectiveEpilogueFwdISB_S9_SC_SE_Li256ELb0ELb0ELb0ELb0EEENS1_30DynamicPersistentTileSchedulerILi256ELi32ELb0ELb0ELb1EEEEEEEEEvNT_6ParamsE --------------------------
	.section	.text._ZN7cutlass13device_kernelIN5flash11enable_sm90INS1_16FlashAttnFwdSm90INS1_25CollectiveMainloopFwdSm90ILi2EN4cute5tupleIJNS5_1CILi1EEES8_S8_EEENS6_IJNS7_ILi128EEESA_SA_EEELi128ENS_6half_tEfNS_4arch4Sm90ELb0ELb1ELb0ELb0ELb0ELb0ELb0ELb1ELb1ELb0ELb0ELb0EEENS1_21CollectiveEpilogueFwdISB_S9_SC_SE_Li256ELb0ELb0ELb0ELb0EEENS1_30DynamicPersistentTileSchedulerILi256ELi32ELb0ELb0ELb1EEEEEEEEEvNT_6ParamsE,"ax",@progbits
	.align	128
.text._ZN7cutlass13device_kernelIN5flash11enable_sm90INS1_16FlashAttnFwdSm90INS1_25CollectiveMainloopFwdSm90ILi2EN4cute5tupleIJNS5_1CILi1EEES8_S8_EEENS6_IJNS7_ILi128EEESA_SA_EEELi128ENS_6half_tEfNS_4arch4Sm90ELb0ELb1ELb0ELb0ELb0ELb0ELb0ELb1ELb1ELb0ELb0ELb0EEENS1_21CollectiveEpilogueFwdISB_S9_SC_SE_Li256ELb0ELb0ELb0ELb0EEENS1_30DynamicPersistentTileSchedulerILi256ELi32ELb0ELb0ELb1EEEEEEEEEvNT_6ParamsE:
        .type           _ZN7cutlass13device_kernelIN5flash11enable_sm90INS1_16FlashAttnFwdSm90INS1_25CollectiveMainloopFwdSm90ILi2EN4cute5tupleIJNS5_1CILi1EEES8_S8_EEENS6_IJNS7_ILi128EEESA_SA_EEELi128ENS_6half_tEfNS_4arch4Sm90ELb0ELb1ELb0ELb0ELb0ELb0ELb0ELb1ELb1ELb0ELb0ELb0EEENS1_21CollectiveEpilogueFwdISB_S9_SC_SE_Li256ELb0ELb0ELb0ELb0EEENS1_30DynamicPersistentTileSchedulerILi256ELi32ELb0ELb0ELb1EEEEEEEEEvNT_6ParamsE,@function
        .size           _ZN7cutlass13device_kernelIN5flash11enable_sm90INS1_16FlashAttnFwdSm90INS1_25CollectiveMainloopFwdSm90ILi2EN4cute5tupleIJNS5_1CILi1EEES8_S8_EEENS6_IJNS7_ILi128EEESA_SA_EEELi128ENS_6half_tEfNS_4arch4Sm90ELb0ELb1ELb0ELb0ELb0ELb0ELb0ELb1ELb1ELb0ELb0ELb0EEENS1_21CollectiveEpilogueFwdISB_S9_SC_SE_Li256ELb0ELb0ELb0ELb0EEENS1_30DynamicPersistentTileSchedulerILi256ELi32ELb0ELb0ELb1EEEEEEEEEvNT_6ParamsE,(.L_x_2730 - _ZN7cutlass13device_kernelIN5flash11enable_sm90INS1_16FlashAttnFwdSm90INS1_25CollectiveMainloopFwdSm90ILi2EN4cute5tupleIJNS5_1CILi1EEES8_S8_EEENS6_IJNS7_ILi128EEESA_SA_EEELi128ENS_6half_tEfNS_4arch4Sm90ELb0ELb1ELb0ELb0ELb0ELb0ELb0ELb1ELb1ELb0ELb0ELb0EEENS1_21CollectiveEpilogueFwdISB_S9_SC_SE_Li256ELb0ELb0ELb0ELb0EEENS1_30DynamicPersistentTileSchedulerILi256ELi32ELb0ELb0ELb1EEEEEEEEEvNT_6ParamsE)
        .other          _ZN7cutlass13device_kernelIN5flash11enable_sm90INS1_16FlashAttnFwdSm90INS1_25CollectiveMainloopFwdSm90ILi2EN4cute5tupleIJNS5_1CILi1EEES8_S8_EEENS6_IJNS7_ILi128EEESA_SA_EEELi128ENS_6half_tEfNS_4arch4Sm90ELb0ELb1ELb0ELb0ELb0ELb0ELb0ELb1ELb1ELb0ELb0ELb0EEENS1_21CollectiveEpilogueFwdISB_S9_SC_SE_Li256ELb0ELb0ELb0ELb0EEENS1_30DynamicPersistentTileSchedulerILi256ELi32ELb0ELb0ELb1EEEEEEEEEvNT_6ParamsE,@"STO_CUDA_ENTRY STV_DEFAULT"
_ZN7cutlass13device_kernelIN5flash11enable_sm90INS1_16FlashAttnFwdSm90INS1_25CollectiveMainloopFwdSm90ILi2EN4cute5tupleIJNS5_1CILi1EEES8_S8_EEENS6_IJNS7_ILi128EEESA_SA_EEELi128ENS_6half_tEfNS_4arch4Sm90ELb0ELb1ELb0ELb0ELb0ELb0ELb0ELb1ELb1ELb0ELb0ELb0EEENS1_21CollectiveEpilogueFwdISB_S9_SC_SE_Li256ELb0ELb0ELb0ELb0EEENS1_30DynamicPersistentTileSchedulerILi256ELi32ELb0ELb0ELb1EEEEEEEEEvNT_6ParamsE:
[----:B------:R-:W1:Y:S01]  /*0000*/  LDC R1, c[0x0][0x28] ;  /* 0x00000a00ff017b82 */ /* 0x000e620000000800 */
[----:B------:R-:W2:Y:S01]  /*0010*/  S2R R3, SR_TID.X ;  /* 0x0000000000037919 */ /* 0x000ea20000002100 */
[----:B------:R-:W-:Y:S01]  /*0020*/  ELECT P0, URZ, PT ;  /* 0x00000000003f782f */ /* 0x000fe20003800000 */
[----:B------:R-:W-:Y:S01]  /*0030*/  BSSY B0, `(.L_x_861) ;  /* 0x0000014000007945 */ /* 0x000fe20003800000 */
[--C-:B--2---:R-:W-:Y:S02]  /*0040*/  SHF.R.U32.HI R0, RZ, 0x5, R3.reuse ;  /* 0x00000005ff007819 */ /* 0x104fe40000011603 */
[----:B------:R-:W-:-:S03]  /*0050*/  SHF.R.U32.HI R17, RZ, 0x7, R3 ;  /* 0x00000007ff117819 */ /* 0x000fc60000011603 */
[----:B------:R-:W2:Y:S02]  /*0060*/  SHFL.IDX PT, R2, R0, RZ, 0x1f ;  /* 0x00001fff00027589 */ /* 0x000ea400000e0000 */
[----:B--2---:R-:W-:-:S13]  /*0070*/  ISETP.EQ.AND P0, PT, R2, RZ, P0 ;  /* 0x000000ff0200720c */ /* 0x004fda0000702270 */
[----:B-1----:R-:W-:Y:S05]  /*0080*/  @!P0 BRA `(.L_x_862) ;  /* 0x0000000000388947 */ /* 0x002fea0003800000 */
        /* <DEDUP_REMOVED lines=14> */
.L_x_862:
[----:B------:R-:W-:Y:S05]  /*0170*/  BSYNC B0 ;  /* 0x0000000000007941 */ /* 0x000fea0003800000 */
.L_x_861:
        /* <DEDUP_REMOVED lines=37> */
.L_x_863:
        /* <DEDUP_REMOVED lines=22> */
.L_x_864:
        /* <DEDUP_REMOVED lines=18> */
.L_x_865:
        /* <DEDUP_REMOVED lines=22> */
.L_x_866:
        /* <DEDUP_REMOVED lines=22> */
.L_x_867:
[----:B------:R-:W-:Y:S01]  /*0910*/  PLOP3.LUT P0, PT, PT, PT, UP0, 0x80, 0x0 ;  /* 0x000000000000781c */ /* 0x000fe20003f0f008 */
[----:B------:R-:W-:Y:S01]  /*0920*/  UMOV UR38, 0x1 ;  /* 0x0000000100267882 */ /* 0x000fe20000000000 */
[----:B------:R-:W-:Y:S01]  /*0930*/  NOP ;  /* 0x0000000000007918 */ /* 0x000fe20000000000 */
[----:B------:R-:W-:Y:S01]  /*0940*/  USEL UR38, UR38, 0x2, !UP0 ;  /* 0x0000000226267887 */ /* 0x000fe2000c000000 */
[----:B------:R-:W-:Y:S01]  /*0950*/  ULDC.64 UR50, c[0x0][0x208] ;  /* 0x0000820000327ab9 */ /* 0x000fe20000000a00 */
[----:B-123--:R-:W-:Y:S08]  /*0960*/  BAR.SYNC.DEFER_BLOCKING 0x0 ;  /* 0x0000000000007b1d */ /* 0x00eff00000010000 */
[----:B------:R-:W-:Y:S05]  /*0970*/  @!P0 BRA `(.L_x_868) ;  /* 0x000000dc00e88947 */ /* 0x000fea0003800000 */
.L_x_869:
[----:B------:R-:W-:-:S08]  /*0980*/  NOP ;  /* 0x0000000000007918 */ /* 0x000fd00000000000 */
[----:B------:R-:W1:Y:S02]  /*0990*/  USETMAXREG.TRY_ALLOC.CTAPOOL UP0, 0xf0 ;  /* 0x000000f0000079c8 */ /* 0x000e640008000600 */
[----:B-1----:R-:W-:-:S13]  /*09a0*/  PLOP3.LUT P0, PT, PT, PT, UP0, 0x80, 0x0 ;  /* 0x000000000000781c */ /* 0x002fda0003f0f008 */
[----:B------:R-:W-:Y:S05]  /*09b0*/  @!P0 BRA `(.L_x_869) ;  /* 0xfffffffc00f08947 */ /* 0x000fea000383ffff */
[----:B------:R-:W1:Y:S01]  /*09c0*/  S2R R2, SR_TID.X ;  /* 0x0000000000027919 */ /* 0x000e620000002100 */
[----:B------:R-:W2:Y:S08]  /*09d0*/  S2UR UR7, SR_CTAID.X ;  /* 0x00000000000779c3 */ /* 0x000eb00000002500 */
[----:B------:R-:W-:Y:S08]  /*09e0*/  BAR.ARV 0x4, 0x120 ;  /* 0x0104800000007b1d */ /* 0x000ff00000002000 */
[----:B------:R-:W-:Y:S06]  /*09f0*/  BAR.ARV 0x8, 0x120 ;  /* 0x0204800000007b1d */ /* 0x000fec0000002000 */
[----:B-1----:R-:W-:-:S04]  /*0a00*/  LOP3.LUT R0, R2, 0xffffff80, RZ, 0xc0, !PT ;  /* 0xffffff8002007812 */ /* 0x002fc800078ec0ff */
[----:B------:R-:W-:Y:S02]  /*0a10*/  ISETP.NE.AND P0, PT, R0, 0x80, PT ;  /* 0x000000800000780c */ /* 0x000fe40003f05270 */
[----:B------:R-:W2:Y:S11]  /*0a20*/  LDC R0, c[0x0][0xda8] ;  /* 0x00036a00ff007b82 */ /* 0x000eb60000000800 */
[----:B------:R-:W-:Y:S06]  /*0a30*/  @!P0 BAR.ARV 0x9, 0x100 ;  /* 0x0244000000008b1d */ /* 0x000fec0000002000 */
[----:B--2---:R-:W-:-:S13]  /*0a40*/  ISETP.LE.AND P0, PT, R0, UR7, PT ;  /* 0x0000000700007c0c */ /* 0x004fda000bf03270 */
[----:B------:R-:W-:Y:S05]  /*0a50*/  @P0 EXIT ;  /* 0x000000000000094d */ /* 0x000fea0003800000 */
[----:B------:R-:W-:Y:S01]  /*0a60*/  VIADD R190, R2, 0xffffff80 ;  /* 0xffffff8002be7836 */ /* 0x000fe20000000000 */
[----:B------:R-:W1:Y:S01]  /*0a70*/  S2UR UR4, SR_CgaCtaId ;  /* 0x00000000000479c3 */ /* 0x000e620000008800 */
[----:B------:R-:W-:Y:S01]  /*0a80*/  UMOV UR39, 0x400 ;  /* 0x0000040000277882 */ /* 0x000fe20000000000 */
[----:B------:R-:W-:Y:S02]  /*0a90*/  ULOP3.LUT UR47, UR38, 0x1, URZ, 0xfc, !UPT ;  /* 0x00000001262f7892 */ /* 0x000fe4000f8efc3f */
[----:B------:R-:W-:Y:S01]  /*0aa0*/  SHF.R.S32.HI R3, RZ, 0x1f, R190 ;  /* 0x0000001fff037819 */ /* 0x000fe200000114be */
[----:B------:R-:W-:Y:S01]  /*0ab0*/  ULDC.64 UR52, c[0x0][0x198] ;  /* 0x0000660000347ab9 */ /* 0x000fe20000000a00 */
[----:B------:R-:W-:Y:S01]  /*0ac0*/  UMOV UR46, URZ ;  /* 0x0000003f002e7c82 */ /* 0x000fe20008000000 */
[----:B------:R-:W-:Y:S01]  /*0ad0*/  UMOV UR36, URZ ;  /* 0x0000003f00247c82 */ /* 0x000fe20008000000 */
[CC--:B------:R-:W-:Y:S01]  /*0ae0*/  LEA.HI R0, R3.reuse, R190.reuse, RZ, 0x4 ;  /* 0x000000be03007211 */ /* 0x0c0fe200078f20ff */
[----:B------:R-:W2:Y:S01]  /*0af0*/  S2UR UR6, SR_SWINHI ;  /* 0x00000000000679c3 */ /* 0x000ea20000002f00 */
[----:B------:R-:W-:Y:S01]  /*0b00*/  LEA.HI R5, R3, R190, RZ, 0x7 ;  /* 0x000000be03057211 */ /* 0x000fe200078f38ff */
[----:B------:R-:W-:Y:S01]  /*0b10*/  UMOV UR37, URZ ;  /* 0x0000003f00257c82 */ /* 0x000fe20008000000 */
[----:B------:R-:W-:-:S02]  /*0b20*/  SHF.R.S32.HI R7, RZ, 0x4, R0 ;  /* 0x00000004ff077819 */ /* 0x000fc40000011400 */
[----:B------:R-:W-:Y:S02]  /*0b30*/  LOP3.LUT R9, R5, 0xffffff80, RZ, 0xc0, !PT ;  /* 0xffffff8005097812 */ /* 0x000fe400078ec0ff */
[----:B------:R-:W-:Y:S02]  /*0b40*/  LEA.HI R2, R0, R7, RZ, 0x1 ;  /* 0x0000000700027211 */ /* 0x000fe400078f08ff */
[----:B------:R-:W-:Y:S01]  /*0b50*/  LEA.HI R189, R3, R190, RZ, 0x5 ;  /* 0x000000be03bd7211 */ /* 0x000fe200078f28ff */
[----:B------:R-:W-:Y:S01]  /*0b60*/  IMAD.IADD R186, R190, 0x1, -R9 ;  /* 0x00000001beba7824 */ /* 0x000fe200078e0a09 */
[----:B------:R-:W-:Y:S02]  /*0b70*/  LOP3.LUT R2, R2, 0x1ffffffe, RZ, 0xc0, !PT ;  /* 0x1ffffffe02027812 */ /* 0x000fe400078ec0ff */
[----:B------:R-:W-:Y:S02]  /*0b80*/  SHF.R.S32.HI R189, RZ, 0x5, R189 ;  /* 0x00000005ffbd7819 */ /* 0x000fe400000114bd */
[----:B------:R-:W-:Y:S01]  /*0b90*/  SHF.R.S32.HI R9, RZ, 0x1f, R186 ;  /* 0x0000001fff097819 */ /* 0x000fe200000114ba */
[----:B------:R-:W-:Y:S01]  /*0ba0*/  IMAD.IADD R2, R7, 0x1, -R2 ;  /* 0x0000000107027824 */ /* 0x000fe200078e0a02 */
[----:B------:R-:W-:Y:S01]  /*0bb0*/  LOP3.LUT R7, R0, 0x3fffff0, RZ, 0xc0, !PT ;  /* 0x03fffff000077812 */ /* 0x000fe200078ec0ff */
[----:B-1----:R-:W-:Y:S01]  /*0bc0*/  ULEA UR39, UR4, UR39, 0x18 ;  /* 0x0000002704277291 */ /* 0x002fe2000f8ec03f */
[----:B------:R-:W-:-:S02]  /*0bd0*/  LEA.HI R4, R9, R186, RZ, 0x2 ;  /* 0x000000ba09047211 */ /* 0x000fc400078f10ff */
[----:B------:R-:W-:Y:S01]  /*0be0*/  SHF.R.S32.HI R188, RZ, 0x7, R5 ;  /* 0x00000007ffbc7819 */ /* 0x000fe20000011405 */
[----:B------:R-:W-:Y:S01]  /*0bf0*/  IMAD.IADD R0, R190, 0x1, -R7 ;  /* 0x00000001be007824 */ /* 0x000fe200078e0a07 */
[--C-:B------:R-:W-:Y:S02]  /*0c00*/  SHF.R.S32.HI R6, RZ, 0x2, R4.reuse ;  /* 0x00000002ff067819 */ /* 0x100fe40000011404 */
[----:B------:R-:W-:Y:S01]  /*0c10*/  SHF.R.S32.HI R7, RZ, 0x1f, R4 ;  /* 0x0000001fff077819 */ /* 0x000fe20000011404 */
[----:B------:R-:W-:Y:S01]  /*0c20*/  IMAD R11, R189, 0x10, R0 ;  /* 0x00000010bd0b7824 */ /* 0x000fe200078e0200 */
[----:B------:R-:W-:Y:S01]  /*0c30*/  LEA.HI R9, R9, R186, RZ, 0x5 ;  /* 0x000000ba09097211 */ /* 0x000fe200078f28ff */
[----:B------:R-:W-:Y:S01]  /*0c40*/  UMOV UR4, UR39 ;  /* 0x0000002700047c82 */ /* 0x000fe20008000000 */
[----:B--2---:R-:W-:Y:S01]  /*0c50*/  UMOV UR5, UR6 ;  /* 0x0000000600057c82 */ /* 0x004fe20008000000 */
[----:B------:R-:W-:Y:S01]  /*0c60*/  LEA.HI R7, R7, R6, RZ, 0x3 ;  /* 0x0000000607077211 */ /* 0x000fe200078f18ff */
[----:B------:R-:W-:Y:S01]  /*0c70*/  IMAD R2, R11, 0x8, R2 ;  /* 0x000000080b027824 */ /* 0x000fe200078e0202 */
[----:B------:R-:W-:Y:S01]  /*0c80*/  LEA.HI R5, R5, R188, RZ, 0x1 ;  /* 0x000000bc05057211 */ /* 0x000fe200078f08ff */
[----:B------:R-:W-:Y:S01]  /*0c90*/  IMAD.U32 R18, RZ, RZ, UR4 ;  /* 0x00000004ff127e24 */ /* 0x000fe2000f8e00ff */
[----:B------:R-:W-:Y:S01]  /*0ca0*/  LOP3.LUT R7, R7, 0xfffffff8, RZ, 0xc0, !PT ;  /* 0xfffffff807077812 */ /* 0x000fe200078ec0ff */
[----:B------:R-:W-:Y:S01]  /*0cb0*/  IMAD.U32 R19, RZ, RZ, UR5 ;  /* 0x00000005ff137e24 */ /* 0x000fe2000f8e00ff */
[----:B------:R-:W-:Y:S01]  /*0cc0*/  SHF.R.S32.HI R9, RZ, 0x5, R9 ;  /* 0x00000005ff097819 */ /* 0x000fe20000011409 */
[----:B------:R-:W-:Y:S01]  /*0cd0*/  UMOV UR4, UR7 ;  /* 0x0000000700047c82 */ /* 0x000fe20008000000 */
[----:B------:R-:W-:Y:S01]  /*0ce0*/  LEA.HI R3, R3, R190, RZ, 0x3 ;  /* 0x000000be03037211 */ /* 0x000fe200078f18ff */
[----:B------:R-:W-:Y:S01]  /*0cf0*/  IMAD.IADD R6, R6, 0x1, -R7 ;  /* 0x0000000106067824 */ /* 0x000fe200078e0a07 */
[----:B------:R-:W-:Y:S01]  /*0d00*/  LOP3.LUT R7, R5, 0x3fffffe, RZ, 0xc0, !PT ;  /* 0x03fffffe05077812 */ /* 0x000fe200078ec0ff */
[----:B------:R-:W-:Y:S01]  /*0d10*/  IMAD.SHL.U32 R5, R2, 0x8, RZ ;  /* 0x0000000802057824 */ /* 0x000fe200078e00ff */
[----:B------:R-:W-:Y:S01]  /*0d20*/  SHF.R.S32.HI R184, RZ, 0x3, R3 ;  /* 0x00000003ffb87819 */ /* 0x000fe20000011403 */
[----:B------:R-:W-:-:S02]  /*0d30*/  IMAD R6, R9, 0x10, R6 ;  /* 0x0000001009067824 */ /* 0x000fc400078e0206 */
[----:B------:R-:W-:Y:S02]  /*0d40*/  IMAD.IADD R7, R188, 0x1, -R7 ;  /* 0x00000001bc077824 */ /* 0x000fe400078e0a07 */
[----:B------:R-:W-:Y:S01]  /*0d50*/  IMAD.WIDE R18, R5, 0x2, R18 ;  /* 0x0000000205127825 */ /* 0x000fe200078e0212 */
[----:B------:R-:W-:-:S03]  /*0d60*/  LOP3.LUT R5, R3, 0x1ffffff8, RZ, 0xc0, !PT ;  /* 0x1ffffff803057812 */ /* 0x000fc600078ec0ff */
[----:B------:R-:W-:Y:S01]  /*0d70*/  IMAD R187, R7, 0x40, R6 ;  /* 0x0000004007bb7824 */ /* 0x000fe200078e0206 */
[----:B------:R-:W-:Y:S01]  /*0d80*/  LOP3.LUT R7, R4, 0x7ffffffc, RZ, 0xc0, !PT ;  /* 0x7ffffffc04077812 */ /* 0x000fe200078ec0ff */
[----:B------:R-:W-:-:S04]  /*0d90*/  IMAD.IADD R5, R190, 0x1, -R5 ;  /* 0x00000001be057824 */ /* 0x000fc800078e0a05 */
[----:B------:R-:W-:Y:S02]  /*0da0*/  IMAD.SHL.U32 R22, R5, 0x8, RZ ;  /* 0x0000000805167824 */ /* 0x000fe400078e00ff */
[----:B------:R-:W-:-:S07]  /*0db0*/  IMAD.IADD R16, R186, 0x1, -R7 ;  /* 0x00000001ba107824 */ /* 0x000fce00078e0a07 */
.L_x_962:
[----:B------:R-:W-:Y:S01]  /*0dc0*/  ULDC UR5, c[0x0][0xdd0] ;  /* 0x0003740000057ab9 */ /* 0x000fe20000000800 */
[----:B-1----:R-:W1:Y:S01]  /*0dd0*/  LDC R0, c[0x0][0xde8] ;  /* 0x00037a00ff007b82 */ /* 0x002e620000000800 */
[----:B------:R-:W-:Y:S01]  /*0de0*/  UISETP.NE.AND UP0, UPT, UR5, 0x1, UPT ;  /* 0x000000010500788c */ /* 0x000fe2000bf05270 */
[----:B------:R-:W-:-:S10]  /*0df0*/  UMOV UR8, UR4 ;  /* 0x0000000400087c82 */ /* 0x000fd40008000000 */
[----:B------:R-:W-:Y:S01]  /*0e00*/  @UP0 ULDC UR6, c[0x0][0xdd4] ;  /* 0x0003750000060ab9 */ /* 0x000fe20000000800 */
[----:B------:R-:W-:Y:S01]  /*0e10*/  @UP0 ULDC UR9, c[0x0][0xdd8] ;  /* 0x0003760000090ab9 */ /* 0x000fe20000000800 */
[----:B------:R-:W-:-:S04]  /*0e20*/  UIMAD.WIDE.U32 UR6, UR4, UR6, URZ ;  /* 0x00000006040672a5 */ /* 0x000fc8000f8e003f */
[----:B------:R-:W-:-:S04]  /*0e30*/  @UP0 USHF.R.U32.HI UR8, URZ, UR9, UR7 ;  /* 0x000000093f080299 */ /* 0x000fc80008011607 */
[----:B------:R-:W-:Y:S02]  /*0e40*/  UIADD3 UR6, -UR8, URZ, URZ ;  /* 0x0000003f08067290 */ /* 0x000fe4000fffe13f */
[----:B-1----:R-:W-:Y:S02]  /*0e50*/  ISETP.LE.AND P0, PT, R0, UR8, PT ;  /* 0x0000000800007c0c */ /* 0x002fe4000bf03270 */
[----:B------:R-:W-:-:S11]  /*0e60*/  UIMAD UR7, UR5, UR6, UR4 ;  /* 0x00000006050772a4 */ /* 0x000fd6000f8e0204 */
[----:B--234-:R-:W-:Y:S05]  /*0e70*/  @!P0 BRA `(.L_x_870) ;  /* 0x0000000000208947 */ /* 0x01cfea0003800000 */
[----:B------:R-:W-:Y:S01]  /*0e80*/  ULDC UR6, c[0x0][0xddc] ;  /* 0x0003770000067ab9 */ /* 0x000fe20000000800 */
[----:B------:R-:W-:Y:S01]  /*0e90*/  UMOV UR48, UR7 ;  /* 0x0000000700307c82 */ /* 0x000fe20008000000 */
[----:B------:R-:W-:-:S11]  /*0ea0*/  UISETP.NE.AND UP0, UPT, UR6, 0x1, UPT ;  /* 0x000000010600788c */ /* 0x000fd6000bf05270 */
[----:B------:R-:W-:Y:S02]  /*0eb0*/  @UP0 ULDC.64 UR10, c[0x0][0xde0] ;  /* 0x00037800000a0ab9 */ /* 0x000fe40000000a00 */
[----:B------:R-:W-:-:S04]  /*0ec0*/  UIMAD.WIDE.U32 UR4, UR7, UR10, URZ ;  /* 0x0000000a070472a5 */ /* 0x000fc8000f8e003f */
[----:B------:R-:W-:-:S04]  /*0ed0*/  @UP0 USHF.R.U32.HI UR48, URZ, UR11, UR5 ;  /* 0x0000000b3f300299 */ /* 0x000fc80008011605 */
[----:B------:R-:W-:Y:S01]  /*0ee0*/  UIMAD UR4, UR48, UR6, URZ ;  /* 0x00000006300472a4 */ /* 0x000fe2000f8e023f */
[----:B------:R-:W-:Y:S11]  /*0ef0*/  BRA `(.L_x_871) ;  /* 0x00000000001c7947 */ /* 0x000ff60003800000 */
.L_x_870:
[----:B------:R-:W-:Y:S01]  /*0f00*/  ULDC UR6, c[0x0][0xdc4] ;  /* 0x0003710000067ab9 */ /* 0x000fe20000000800 */
[----:B------:R-:W-:Y:S01]  /*0f10*/  UMOV UR48, UR7 ;  /* 0x0000000700307c82 */ /* 0x000fe20008000000 */
[----:B------:R-:W-:-:S11]  /*0f20*/  UISETP.NE.AND UP0, UPT, UR6, 0x1, UPT ;  /* 0x000000010600788c */ /* 0x000fd6000bf05270 */
[----:B------:R-:W-:Y:S02]  /*0f30*/  @UP0 ULDC.64 UR10, c[0x0][0xdc8] ;  /* 0x00037200000a0ab9 */ /* 0x000fe40000000a00 */
[----:B------:R-:W-:-:S04]  /*0f40*/  UIMAD.WIDE.U32 UR4, UR7, UR10, URZ ;  /* 0x0000000a070472a5 */ /* 0x000fc8000f8e003f */
[----:B------:R-:W-:-:S04]  /*0f50*/  @UP0 USHF.R.U32.HI UR48, URZ, UR11, UR5 ;  /* 0x0000000b3f300299 */ /* 0x000fc80008011605 */
[----:B------:R-:W-:-:S12]  /*0f60*/  UIMAD UR4, UR48, UR6, URZ ;  /* 0x00000006300472a4 */ /* 0x000fd8000f8e023f */
.L_x_871:
[----:B------:R-:W-:Y:S01]  /*0f70*/  UIADD3 UR6, UR7, -UR4, URZ ;  /* 0x8000000407067290 */ /* 0x000fe2000fffe03f */
[----:B------:R-:W-:Y:S01]  /*0f80*/  ULDC UR43, c[0x0][0xdb8] ;  /* 0x00036e00002b7ab9 */ /* 0x000fe20000000800 */
[----:B------:R-:W-:Y:S02]  /*0f90*/  ULOP3.LUT UR7, URZ, UR48, URZ, 0x33, !UPT ;  /* 0x000000303f077292 */ /* 0x000fe4000f8e333f */
[----:B------:R-:W-:Y:S01]  /*0fa0*/  UISETP.NE.AND UP1, UPT, UR43, 0x1, UPT ;  /* 0x000000012b00788c */ /* 0x000fe2000bf25270 */
[----:B------:R-:W-:Y:S01]  /*0fb0*/  ULDC.64 UR12, c[0x0][0x3f8] ;  /* 0x0000fe00000c7ab9 */ /* 0x000fe20000000a00 */
[----:B------:R-:W-:Y:S01]  /*0fc0*/  ULDC UR42, c[0x0][0xdac] ;  /* 0x00036b00002a7ab9 */ /* 0x000fe20000000800 */
[----:B------:R-:W-:Y:S02]  /*0fd0*/  UISETP.NE.U32.AND UP0, UPT, UR12, URZ, UPT ;  /* 0x0000003f0c00728c */ /* 0x000fe4000bf05070 */
[----:B------:R-:W-:Y:S01]  /*0fe0*/  UIADD3 UR42, UR7, UR42, URZ ;  /* 0x0000002a072a7290 */ /* 0x000fe2000fffe03f */
[----:B------:R-:W-:Y:S01]  /*0ff0*/  ULDC.64 UR4, c[0x0][0x9e0] ;  /* 0x0002780000047ab9 */ /* 0x000fe20000000a00 */
[----:B------:R-:W-:Y:S01]  /*1000*/  ULDC UR11, c[0x0][0xdc4] ;  /* 0x00037100000b7ab9 */ /* 0x000fe20000000800 */
[----:B------:R-:W-:-:S02]  /*1010*/  UISETP.NE.AND.EX UP0, UPT, UR13, URZ, UPT, UP0 ;  /* 0x0000003f0d00728c */ /* 0x000fc4000bf05300 */
[----:B------:R-:W-:Y:S02]  /*1020*/  UISETP.GE.AND UP2, UPT, UR5, 0x1, UPT ;  /* 0x000000010500788c */ /* 0x000fe4000bf46270 */
[----:B------:R-:W-:Y:S01]  /*1030*/  USHF.L.U32 UR42, UR42, 0x7, URZ ;  /* 0x000000072a2a7899 */ /* 0x000fe2000800063f */
[----:B------:R-:W-:Y:S01]  /*1040*/  ULDC UR45, c[0x0][0x404] ;  /* 0x00010100002d7ab9 */ /* 0x000fe20000000800 */
[----:B------:R-:W-:Y:S01]  /*1050*/  ULDC UR9, c[0x0][0x288] ;  /* 0x0000a20000097ab9 */ /* 0x000fe20000000800 */
[----:B------:R-:W-:Y:S01]  /*1060*/  UIMAD UR8, UR8, UR11, UR6 ;  /* 0x0000000b080872a4 */ /* 0x000fe2000f8e0206 */
[----:B------:R-:W-:Y:S01]  /*1070*/  PLOP3.LUT P1, PT, PT, PT, UP2, 0x80, 0x0 ;  /* 0x000000000000781c */ /* 0x000fe20003f2f028 */
[----:B------:R-:W-:Y:S01]  /*1080*/  USEL UR45, UR45, 0x1, UP0 ;  /* 0x000000012d2d7887 */ /* 0x000fe20008000000 */
[----:B------:R-:W-:Y:S01]  /*1090*/  @UP1 ULDC UR6, c[0x0][0xdbc] ;  /* 0x00036f0000061ab9 */ /* 0x000fe20000000800 */
[----:B------:R-:W-:Y:S01]  /*10a0*/  UIADD3 UR54, UR42, 0x80, -UR9 ;  /* 0x000000802a367890 */ /* 0x000fe2000fffe809 */
[----:B------:R-:W-:Y:S01]  /*10b0*/  ULDC UR10, c[0x0][0x2e0] ;  /* 0x0000b800000a7ab9 */ /* 0x000fe20000000800 */
[----:B------:R-:W-:Y:S01]  /*10c0*/  UIMAD.WIDE.U32 UR6, UR8, UR6, URZ ;  /* 0x00000006080672a5 */ /* 0x000fe2000f8e003f */
[----:B------:R-:W-:Y:S01]  /*10d0*/  @UP1 ULDC UR11, c[0x0][0xdc0] ;  /* 0x00037000000b1ab9 */ /* 0x000fe20000000800 */
[----:B------:R-:W-:Y:S01]  /*10e0*/  UIMAD UR54, UR45, UR10, UR54 ;  /* 0x0000000a2d3672a4 */ /* 0x000fe2000f8e0236 */
[----:B------:R-:W-:Y:S01]  /*10f0*/  UMOV UR44, UR8 ;  /* 0x00000008002c7c82 */ /* 0x000fe20008000000 */
[----:B------:R-:W-:-:S02]  /*1100*/  @UP1 USHF.R.U32.HI UR44, URZ, UR11, UR7 ;  /* 0x0000000b3f2c1299 */ /* 0x000fc40008011607 */
[----:B------:R-:W-:Y:S02]  /*1110*/  UIADD3 UR4, UR54, UR4, URZ ;  /* 0x0000000436047290 */ /* 0x000fe4000fffe03f */
[----:B------:R-:W-:-:S04]  /*1120*/  UIADD3 UR6, -UR44, URZ, URZ ;  /* 0x0000003f2c067290 */ /* 0x000fc8000fffe13f */
[----:B------:R-:W-:Y:S01]  /*1130*/  UIMAD UR43, UR43, UR6, UR8 ;  /* 0x000000062b2b72a4 */ /* 0x000fe2000f8e0208 */
[----:B------:R-:W-:Y:S01]  /*1140*/  IMAD.U32 R0, RZ, RZ, UR4 ;  /* 0x00000004ff007e24 */ /* 0x000fe2000f8e00ff */
[----:B------:R-:W-:Y:S10]  /*1150*/  @!P1 BRA `(.L_x_872) ;  /* 0x0000000000409947 */ /* 0x000ff40003800000 */
[----:B------:R-:W-:Y:S01]  /*1160*/  ISETP.LT.AND P0, PT, RZ, UR54, PT ;  /* 0x00000036ff007c0c */ /* 0x000fe2000bf01270 */
[----:B------:R-:W-:-:S12]  /*1170*/  UIADD3 UR4, UR54, -0x1, URZ ;  /* 0xffffffff36047890 */ /* 0x000fd8000fffe03f */
[----:B------:R-:W-:Y:S05]  /*1180*/  @P0 BRA `(.L_x_873) ;  /* 0x00000000001c0947 */ /* 0x000fea0003800000 */
[----:B------:R-:W-:Y:S02]  /*1190*/  UISETP.NE.AND UP0, UPT, UR5, 0x1, UPT ;  /* 0x000000010500788c */ /* 0x000fe4000bf05270 */
[----:B------:R-:W-:-:S09]  /*11a0*/  UIADD3 UR4, -UR54, URZ, URZ ;  /* 0x0000003f36047290 */ /* 0x000fd2000fffe13f */
[----:B------:R-:W-:Y:S02]  /*11b0*/  @UP0 ULDC.64 UR12, c[0x0][0x9e8] ;  /* 0x00027a00000c0ab9 */ /* 0x000fe40000000a00 */
[----:B------:R-:W-:-:S04]  /*11c0*/  UIMAD.WIDE.U32 UR6, UR4, UR12, URZ ;  /* 0x0000000c040672a5 */ /* 0x000fc8000f8e003f */
[----:B------:R-:W-:-:S04]  /*11d0*/  @UP0 USHF.R.U32.HI UR4, URZ, UR13, UR7 ;  /* 0x0000000d3f040299 */ /* 0x000fc80008011607 */
[----:B------:R-:W-:Y:S01]  /*11e0*/  ULOP3.LUT UR4, URZ, UR4, URZ, 0x33, !UPT ;  /* 0x000000043f047292 */ /* 0x000fe2000f8e333f */
[----:B------:R-:W-:Y:S11]  /*11f0*/  BRA `(.L_x_874) ;  /* 0x0000000000107947 */ /* 0x000ff60003800000 */
.L_x_873:
[----:B------:R-:W-:-:S11]  /*1200*/  UISETP.NE.AND UP0, UPT, UR5, 0x1, UPT ;  /* 0x000000010500788c */ /* 0x000fd6000bf05270 */
[----:B------:R-:W-:Y:S02]  /*1210*/  @UP0 ULDC.64 UR12, c[0x0][0x9e8] ;  /* 0x00027a00000c0ab9 */ /* 0x000fe40000000a00 */
[----:B------:R-:W-:-:S04]  /*1220*/  UIMAD.WIDE.U32 UR6, UR4, UR12, URZ ;  /* 0x0000000c040672a5 */ /* 0x000fc8000f8e003f */
[----:B------:R-:W-:-:S12]  /*1230*/  @UP0 USHF.R.U32.HI UR4, URZ, UR13, UR7 ;  /* 0x0000000d3f040299 */ /* 0x000fd80008011607 */
.L_x_874:
[----:B------:R-:W-:-:S06]  /*1240*/  UIMAD UR4, UR4, UR5, UR5 ;  /* 0x00000005040472a4 */ /* 0x000fcc000f8e0205 */
[----:B------:R-:W-:-:S07]  /*1250*/  VIMNMX R0, R0, UR4, PT ;  /* 0x0000000400007c48 */ /* 0x000fce000bfe0100 */
.L_x_872:
[----:B------:R-:W-:Y:S01]  /*1260*/  UIMAD UR4, UR45, UR10, 0x7f ;  /* 0x0000007f2d0474a4 */ /* 0x000fe2000f8e020a */
[----:B------:R-:W-:Y:S01]  /*1270*/  VIADD R0, R0, 0x7f ;  /* 0x0000007f00007836 */ /* 0x000fe20000000000 */
[----:B------:R-:W-:Y:S02]  /*1280*/  UIADD3 UR7, UR42, -UR9, URZ ;  /* 0x800000092a077290 */ /* 0x000fe4000fffe03f */
[----:B------:R-:W-:Y:S02]  /*1290*/  USHF.R.S32.HI UR6, URZ, 0x1f, UR4 ;  /* 0x0000001f3f067899 */ /* 0x000fe40008011404 */
[----:B------:R-:W-:Y:S01]  /*12a0*/  SHF.R.S32.HI R3, RZ, 0x1f, R0 ;  /* 0x0000001fff037819 */ /* 0x000fe20000011400 */
[----:B------:R-:W-:Y:S02]  /*12b0*/  UIMAD UR7, UR45, UR10, UR7 ;  /* 0x0000000a2d0772a4 */ /* 0x000fe4000f8e0207 */
[----:B------:R-:W-:Y:S01]  /*12c0*/  ULEA.HI UR6, UR6, UR4, URZ, 0x7 ;  /* 0x0000000406067291 */ /* 0x000fe2000f8f383f */
[----:B------:R-:W-:Y:S01]  /*12d0*/  LEA.HI R3, R3, R0, RZ, 0x7 ;  /* 0x0000000003037211 */ /* 0x000fe200078f38ff */
[----:B------:R-:W-:-:S02]  /*12e0*/  ULDC UR8, c[0x0][0x9dc] ;  /* 0x0002770000087ab9 */ /* 0x000fc40000000800 */
[----:B------:R-:W-:Y:S01]  /*12f0*/  USHF.R.S32.HI UR6, URZ, 0x7, UR6 ;  /* 0x000000073f067899 */ /* 0x000fe20008011406 */
[----:B------:R-:W-:Y:S01]  /*1300*/  SHF.R.S32.HI R3, RZ, 0x7, R3 ;  /* 0x00000007ff037819 */ /* 0x000fe20000011403 */
[----:B------:R-:W-:-:S04]  /*1310*/  UIADD3 UR8, UR7, -UR8, URZ ;  /* 0x8000000807087290 */ /* 0x000fc8000fffe03f */
[----:B------:R-:W-:Y:S01]  /*1320*/  VIMNMX R88, R3, UR6, PT ;  /* 0x0000000603587c48 */ /* 0x000fe2000bfe0100 */
[----:B------:R-:W-:Y:S07]  /*1330*/  @!P1 BRA `(.L_x_875) ;  /* 0x0000000000489947 */ /* 0x000fee0003800000 */
[----:B------:R-:W-:Y:S02]  /*1340*/  UMOV UR4, UR7 ;  /* 0x0000000700047c82 */ /* 0x000fe40008000000 */
[----:B------:R-:W-:-:S06]  /*1350*/  UISETP.GT.AND UP0, UPT, UR4, -0x1, UPT ;  /* 0xffffffff0400788c */ /* 0x000fcc000bf04270 */
[----:B------:R-:W-:-:S13]  /*1360*/  PLOP3.LUT P0, PT, PT, PT, UP0, 0x80, 0x0 ;  /* 0x000000000000781c */ /* 0x000fda0003f0f008 */
[----:B------:R-:W-:Y:S05]  /*1370*/  @P0 BRA `(.L_x_876) ;  /* 0x00000000001c0947 */ /* 0x000fea0003800000 */
[----:B------:R-:W-:Y:S02]  /*1380*/  UISETP.NE.AND UP0, UPT, UR5, 0x1, UPT ;  /* 0x000000010500788c */ /* 0x000fe4000bf05270 */
[----:B------:R-:W-:-:S09]  /*1390*/  ULOP3.LUT UR4, URZ, UR4, URZ, 0x33, !UPT ;  /* 0x000000043f047292 */ /* 0x000fd2000f8e333f */
[----:B------:R-:W-:Y:S02]  /*13a0*/  @UP0 ULDC.64 UR10, c[0x0][0x9e8] ;  /* 0x00027a00000a0ab9 */ /* 0x000fe40000000a00 */
[----:B------:R-:W-:-:S04]  /*13b0*/  UIMAD.WIDE.U32 UR6, UR4, UR10, URZ ;  /* 0x0000000a040672a5 */ /* 0x000fc8000f8e003f */
[----:B------:R-:W-:-:S04]  /*13c0*/  @UP0 USHF.R.U32.HI UR4, URZ, UR11, UR7 ;  /* 0x0000000b3f040299 */ /* 0x000fc80008011607 */
[----:B------:R-:W-:Y:S01]  /*13d0*/  ULOP3.LUT UR4, URZ, UR4, URZ, 0x33, !UPT ;  /* 0x000000043f047292 */ /* 0x000fe2000f8e333f */
[----:B------:R-:W-:Y:S11]  /*13e0*/  BRA `(.L_x_877) ;  /* 0x0000000000107947 */ /* 0x000ff60003800000 */
.L_x_876:
[----:B------:R-:W-:-:S11]  /*13f0*/  UISETP.NE.AND UP0, UPT, UR5, 0x1, UPT ;  /* 0x000000010500788c */ /* 0x000fd6000bf05270 */
[----:B------:R-:W-:Y:S02]  /*1400*/  @UP0 ULDC.64 UR10, c[0x0][0x9e8] ;  /* 0x00027a00000a0ab9 */ /* 0x000fe40000000a00 */
[----:B------:R-:W-:-:S04]  /*1410*/  UIMAD.WIDE.U32 UR6, UR4, UR10, URZ ;  /* 0x0000000a040672a5 */ /* 0x000fc8000f8e003f */
[----:B------:R-:W-:-:S12]  /*1420*/  @UP0 USHF.R.U32.HI UR4, URZ, UR11, UR7 ;  /* 0x0000000b3f040299 */ /* 0x000fd80008011607 */
.L_x_877:
[----:B------:R-:W-:-:S04]  /*1430*/  UIMAD UR4, UR4, UR5, URZ ;  /* 0x00000005040472a4 */ /* 0x000fc8000f8e023f */
[----:B------:R-:W-:-:S04]  /*1440*/  UISETP.LT.AND UP0, UPT, UR8, UR4, UPT ;  /* 0x000000040800728c */ /* 0x000fc8000bf01270 */
[----:B------:R-:W-:-:S12]  /*1450*/  USEL UR8, UR8, UR4, !UP0 ;  /* 0x0000000408087287 */ /* 0x000fd8000c000000 */
.L_x_875:
[----:B------:R-:W-:Y:S01]  /*1460*/  USHF.R.S32.HI UR4, URZ, 0x1f, UR8 ;  /* 0x0000001f3f047899 */ /* 0x000fe20008011408 */
[----:B------:R-:W-:Y:S02]  /*1470*/  PLOP3.LUT P0, PT, PT, PT, PT, 0x80, 0x0 ;  /* 0x000000000000781c */ /* 0x000fe40003f0f070 */
[----:B------:R-:W-:Y:S02]  /*1480*/  CS2R R2, SRZ ;  /* 0x0000000000027805 */ /* 0x000fe4000001ff00 */
[----:B------:R-:W-:Y:S01]  /*1490*/  CS2R R150, SRZ ;  /* 0x0000000000967805 */ /* 0x000fe2000001ff00 */
[----:B------:R-:W-:Y:S01]  /*14a0*/  ULEA.HI UR4, UR4, UR8, URZ, 0x7 ;  /* 0x0000000804047291 */ /* 0x000fe2000f8f383f */
[----:B------:R-:W-:Y:S02]  /*14b0*/  CS2R R148, SRZ ;  /* 0x0000000000947805 */ /* 0x000fe4000001ff00 */
[----:B------:R-:W-:Y:S02]  /*14c0*/  CS2R R146, SRZ ;  /* 0x0000000000927805 */ /* 0x000fe4000001ff00 */
[----:B------:R-:W-:Y:S01]  /*14d0*/  CS2R R144, SRZ ;  /* 0x0000000000907805 */ /* 0x000fe2000001ff00 */
[----:B------:R-:W-:Y:S01]  /*14e0*/  USHF.R.S32.HI UR4, URZ, 0x7, UR4 ;  /* 0x000000073f047899 */ /* 0x000fe20008011404 */
[----:B------:R-:W-:-:S02]  /*14f0*/  CS2R R142, SRZ ;  /* 0x00000000008e7805 */ /* 0x000fc4000001ff00 */
[----:B------:R-:W-:Y:S02]  /*1500*/  CS2R R140, SRZ ;  /* 0x00000000008c7805 */ /* 0x000fe4000001ff00 */
[----:B------:R-:W-:Y:S01]  /*1510*/  CS2R R138, SRZ ;  /* 0x00000000008a7805 */ /* 0x000fe2000001ff00 */
[----:B------:R-:W-:Y:S01]  /*1520*/  UISETP.LT.AND UP0, UPT, URZ, UR4, UPT ;  /* 0x000000043f00728c */ /* 0x000fe2000bf01270 */
[----:B------:R-:W-:Y:S02]  /*1530*/  CS2R R136, SRZ ;  /* 0x0000000000887805 */ /* 0x000fe4000001ff00 */
[----:B------:R-:W-:Y:S02]  /*1540*/  CS2R R134, SRZ ;  /* 0x0000000000867805 */ /* 0x000fe4000001ff00 */
[----:B------:R-:W-:Y:S01]  /*1550*/  CS2R R132, SRZ ;  /* 0x0000000000847805 */ /* 0x000fe2000001ff00 */
[----:B------:R-:W-:Y:S01]  /*1560*/  USEL UR40, URZ, UR4, !UP0 ;  /* 0x000000043f287287 */ /* 0x000fe2000c000000 */
[----:B------:R-:W-:-:S02]  /*1570*/  CS2R R130, SRZ ;  /* 0x0000000000827805 */ /* 0x000fc4000001ff00 */
[----:B------:R-:W-:Y:S02]  /*1580*/  CS2R R128, SRZ ;  /* 0x0000000000807805 */ /* 0x000fe4000001ff00 */
[----:B------:R-:W-:Y:S02]  /*1590*/  CS2R R126, SRZ ;  /* 0x00000000007e7805 */ /* 0x000fe4000001ff00 */
[----:B------:R-:W-:Y:S02]  /*15a0*/  CS2R R124, SRZ ;  /* 0x00000000007c7805 */ /* 0x000fe4000001ff00 */
[----:B------:R-:W-:Y:S02]  /*15b0*/  CS2R R122, SRZ ;  /* 0x00000000007a7805 */ /* 0x000fe4000001ff00 */
[----:B------:R-:W-:Y:S02]  /*15c0*/  ISETP.GT.AND P1, PT, R88, UR40, PT ;  /* 0x0000002858007c0c */ /* 0x000fe4000bf24270 */
        /* <DEDUP_REMOVED lines=14> */
[----:B------:R-:W-:Y:S01]  /*16b0*/  IMAD.MOV.U32 R94, RZ, RZ, RZ ;  /* 0x000000ffff5e7224 */ /* 0x000fe200078e00ff */
[----:B------:R-:W-:Y:S01]  /*16c0*/  CS2R R90, SRZ ;  /* 0x00000000005a7805 */ /* 0x000fe2000001ff00 */
[----:B------:R-:W-:Y:S02]  /*16d0*/  IMAD.MOV.U32 R9, RZ, RZ, RZ ;  /* 0x000000ffff097224 */ /* 0x000fe400078e00ff */
[----:B------:R-:W-:Y:S02]  /*16e0*/  IMAD.MOV.U32 R89, RZ, RZ, RZ ;  /* 0x000000ffff597224 */ /* 0x000fe400078e00ff */
[----:B------:R-:W-:Y:S01]  /*16f0*/  IMAD.MOV.U32 R0, RZ, RZ, RZ ;  /* 0x000000ffff007224 */ /* 0x000fe200078e00ff */
[----:B------:R-:W-:Y:S06]  /*1700*/  @!P1 BRA `(.L_x_878) ;  /* 0x000000bc00e89947 */ /* 0x000fec0003800000 */
[----:B------:R-:W1:Y:S01]  /*1710*/  SHFL.IDX PT, R0, R188, RZ, 0x1f ;  /* 0x00001fffbc007589 */ /* 0x000e6200000e0000 */
[----:B------:R-:W-:-:S04]  /*1720*/  UIADD3 UR5, UR39, 0x10400, URZ ;  /* 0x0001040027057890 */ /* 0x000fc8000fffe03f */
[----:B------:R-:W-:-:S06]  /*1730*/  ULOP3.LUT UP0, URZ, UR5, 0x3ff, URZ, 0xc0, !UPT ;  /* 0x000003ff053f7892 */ /* 0x000fcc000f80c03f */
[----:B------:R-:W-:Y:S02]  /*1740*/  PLOP3.LUT P0, PT, PT, PT, UP0, 0x80, 0x0 ;  /* 0x000000000000781c */ /* 0x000fe40003f0f008 */
[----:B-1----:R-:W-:-:S13]  /*1750*/  R2UR UR41, R0 ;  /* 0x00000000002972ca */ /* 0x002fda00000e0000 */
[----:B------:R-:W-:-:S04]  /*1760*/  ULEA.HI UR4, UR41, UR41, URZ, 0x1 ;  /* 0x0000002929047291 */ /* 0x000fc8000f8f083f */
        /* <DEDUP_REMOVED lines=22> */
.L_x_879:
[----:B------:R-:W-:Y:S01]  /*18d0*/  ULEA.HI UR4, UR46, UR46, URZ, 0x1 ;  /* 0x0000002e2e047291 */ /* 0x000fe2000f8f083f */
[----:B------:R-:W-:-:S03]  /*18e0*/  IMAD.U32 R2, RZ, RZ, UR47 ;  /* 0x0000002fff027e24 */ /* 0x000fc6000f8e00ff */
[----:B------:R-:W-:Y:S02]  /*18f0*/  ULOP3.LUT UR4, UR4, 0xfffffffe, URZ, 0xc0, !UPT ;  /* 0xfffffffe04047892 */ /* 0x000fe4000f8ec03f */
[----:B------:R-:W-:Y:S02]  /*1900*/  ISETP.NE.AND P0, PT, R2, 0x3, PT ;  /* 0x000000030200780c */ /* 0x000fe40003f05270 */
[----:B------:R-:W-:-:S06]  /*1910*/  UIADD3 UR4, UR46, -UR4, URZ ;  /* 0x800000042e047290 */ /* 0x000fcc000fffe03f */
[----:B------:R-:W-:-:S05]  /*1920*/  IMAD.U32 R0, RZ, RZ, UR4 ;  /* 0x00000004ff007e24 */ /* 0x000fca000f8e00ff */
[----:B------:R-:W-:-:S04]  /*1930*/  SHF.L.U32 R0, R0, 0x1f, RZ ;  /* 0x0000001f00007819 */ /* 0x000fc800000006ff */
[----:B------:R-:W1:Y:S02]  /*1940*/  SYNCS.PHASECHK.TRANS64.TRYWAIT P1, [UR39+0x28800], R0 ;  /* 0x02880000ff0075a7 */ /* 0x000e640008020167 */
[----:B-1----:R-:W-:Y:S05]  /*1950*/  @!P1 BRA `(.L_x_880) ;  /* 0x0000010000609947 */ /* 0x002fea0003800000 */
.L_x_1027:
[----:B------:R-:W-:Y:S05]  /*1960*/  @!P0 BRA `(.L_x_881) ;  /* 0x0000000000048947 */ /* 0x000fea0003800000 */
[----:B------:R-:W-:Y:S01]  /*1970*/  BPT.TRAP 0x1 ;  /* 0x000000040000795c */ /* 0x000fe20000300000 */
.L_x_881:
[----:B------:R-:W-:Y:S02]  /*1980*/  IMAD.U32 R7, RZ, RZ, UR37 ;  /* 0x00000025ff077e24 */ /* 0x000fe4000f8e00ff */
[----:B-1----:R-:W-:-:S03]  /*1990*/  IMAD.U32 R0, RZ, RZ, UR36 ;  /* 0x00000024ff007e24 */ /* 0x002fc6000f8e00ff */
[----:B------:R-:W-:Y:S02]  /*19a0*/  LEA R7, R7, UR39, 0x3 ;  /* 0x0000002707077c11 */ /* 0x000fe4000f8e18ff */
[----:B------:R-:W-:-:S04]  /*19b0*/  SHF.L.U32 R0, R0, 0x1f, RZ ;  /* 0x0000001f00007819 */ /* 0x000fc800000006ff */
[----:B------:R1:W2:Y:S01]  /*19c0*/  SYNCS.PHASECHK.TRANS64.TRYWAIT P2, [R7+URZ+0x28830], R0 ;  /* 0x02883000070075a7 */ /* 0x0002a2000804017f */
[----:B------:R-:W-:Y:S05]  /*19d0*/  @!P0 BRA `(.L_x_882) ;  /* 0x0000000000048947 */ /* 0x000fea0003800000 */
[----:B------:R-:W-:Y:S01]  /*19e0*/  BPT.TRAP 0x1 ;  /* 0x000000040000795c */ /* 0x000fe20000300000 */
.L_x_882:
[----:B------:R-:W3:Y:S02]  /*19f0*/  S2R R2, SR_TID.X ;  /* 0x0000000000027919 */ /* 0x000ee40000002100 */
[----:B---3--:R-:W-:Y:S01]  /*1a00*/  LOP3.LUT P1, RZ, R2, 0x7f, RZ, 0xc0, !PT ;  /* 0x0000007f02ff7812 */ /* 0x008fe2000782c0ff */
[----:B--2---:R-:W-:-:S12]  /*1a10*/  @P2 BRA `(.L_x_883) ;  /* 0x0000000000082947 */ /* 0x004fd80003800000 */
[----:B------:R-:W2:Y:S02]  /*1a20*/  SYNCS.PHASECHK.TRANS64.TRYWAIT P2, [R7+URZ+0x28830], R0 ;  /* 0x02883000070075a7 */ /* 0x000ea4000804017f */
[----:B--2---:R-:W-:Y:S05]  /*1a30*/  @!P2 BRA `(.L_x_884) ;  /* 0x000001000040a947 */ /* 0x004fea0003800000 */
.L_x_883:
[----:B------:R-:W-:Y:S05]  /*1a40*/  WARPSYNC.ALL ;  /* 0x0000000000007948 */ /* 0x000fea0003800000 */
[----:B------:R-:W-:Y:S01]  /*1a50*/  UIADD3 UR4, UR39, 0x18400, URZ ;  /* 0x0001840027047890 */ /* 0x000fe2000fffe03f */
[----:B------:R-:W-:Y:S01]  /*1a60*/  WARPGROUP.ARRIVE ;  /* 0x00000000000079c5 */ /* 0x000fe20000000000 */
[----:B------:R-:W-:Y:S01]  /*1a70*/  ULOP3.LUT UR32, UR55, 0x10000, URZ, 0xfc, !UPT ;  /* 0x0001000037207892 */ /* 0x000fe2000f8efc3f */
[----:B------:R-:W3:Y:S01]  /*1a80*/  LDC R3, c[0x0][0x2e0] ;  /* 0x0000b800ff037b82 */ /* 0x000ee20000000800 */
[----:B------:R-:W-:Y:S01]  /*1a90*/  USHF.R.U32.HI UR4, URZ, 0x4, UR4 ;  /* 0x000000043f047899 */ /* 0x000fe20008011604 */
[----:B------:R-:W-:Y:S01]  /*1aa0*/  IMAD.MOV.U32 R5, RZ, RZ, -0x80 ;  /* 0xffffff80ff057424 */ /* 0x000fe200078e00ff */
[----:B------:R-:W-:Y:S01]  /*1ab0*/  UMOV UR33, 0x40000040 ;  /* 0x4000004000217882 */ /* 0x000fe20000000000 */
[----:B------:R-:W-:Y:S01]  /*1ac0*/  UMOV UR35, 0x40000040 ;  /* 0x4000004000237882 */ /* 0x000fe20000000000 */
[----:B------:R-:W-:Y:S01]  /*1ad0*/  ULOP3.LUT UR4, UR4, 0x3fff, URZ, 0xc0, !UPT ;  /* 0x00003fff04047892 */ /* 0x000fe2000f8ec03f */
[C---:B------:R-:W-:Y:S01]  /*1ae0*/  IMAD R12, R88.reuse, R5, 0x80 ;  /* 0x00000080580c7424 */ /* 0x040fe200078e0205 */
[----:B------:R-:W-:Y:S01]  /*1af0*/  UMOV UR5, 0x40000040 ;  /* 0x4000004000057882 */ /* 0x000fe20000000000 */
[----:B------:R-:W-:Y:S01]  /*1b00*/  UMOV UR7, 0x40000040 ;  /* 0x4000004000077882 */ /* 0x000fe20000000000 */
[----:B------:R-:W-:Y:S01]  /*1b10*/  ULOP3.LUT UR49, UR4, 0x10000, URZ, 0xfc, !UPT ;  /* 0x0001000004317892 */ /* 0x000fe2000f8efc3f */
[----:B------:R-:W4:Y:S01]  /*1b20*/  LDC.64 R10, c[0x0][0x9e0] ;  /* 0x00027800ff0a7b82 */ /* 0x000f220000000a00 */
[----:B------:R-:W-:Y:S01]  /*1b30*/  UIADD3 UR4, UR32, 0x2, URZ ;  /* 0x0000000220047890 */ /* 0x000fe2000fffe03f */
[----:B-12---:R-:W-:Y:S01]  /*1b40*/  @!P1 VIADD R0, R7, 0x28840 ;  /* 0x0002884007009836 */ /* 0x006fe20000000000 */
[----:B------:R-:W-:Y:S01]  /*1b50*/  ULEA UR34, UR37, UR49, 0xb ;  /* 0x0000003125227291 */ /* 0x000fe2000f8e583f */
[----:B------:R-:W-:Y:S01]  /*1b60*/  LEA R6, R88, 0xffffff80, 0x7 ;  /* 0xffffff8058067811 */ /* 0x000fe200078e38ff */
[----:B------:R-:W-:-:S02]  /*1b70*/  UIADD3 UR8, UR32, 0x4, URZ ;  /* 0x0000000420087890 */ /* 0x000fc4000fffe03f */
[----:B------:R-:W-:Y:S01]  /*1b80*/  UIADD3 UR6, UR34, 0x2, URZ ;  /* 0x0000000222067890 */ /* 0x000fe2000fffe03f */
[----:B------:R-:W1:Y:S01]  /*1b90*/  LDC R8, c[0x0][0x288] ;  /* 0x0000a200ff087b82 */ /* 0x000e620000000800 */
[----:B------:R-:W-:Y:S01]  /*1ba0*/  UIADD3 UR10, UR34, 0x4, URZ ;  /* 0x00000004220a7890 */ /* 0x000fe2000fffe03f */
[----:B------:R-:W-:Y:S01]  /*1bb0*/  @!P1 PRMT R0, RZ, 0x654, R0 ;  /* 0x00000654ff009816 */ /* 0x000fe20000000000 */
[----:B------:R-:W-:Y:S01]  /*1bc0*/  UMOV UR9, 0x40000040 ;  /* 0x4000004000097882 */ /* 0x000fe20000000000 */
[----:B------:R-:W-:Y:S01]  /*1bd0*/  HGMMA.64x128x16.F32 R24, gdesc[UR32], RZ, !UPT, gsb0 ;  /* 0x01e00000201879f0 */ /* 0x000fe2000c0008ff */
[----:B------:R-:W-:Y:S01]  /*1be0*/  UMOV UR11, 0x40000040 ;  /* 0x40000040000b7882 */ /* 0x000fe20000000000 */
[----:B------:R-:W-:Y:S01]  /*1bf0*/  UIADD3 UR12, UR32, 0x6, URZ ;  /* 0x00000006200c7890 */ /* 0x000fe2000fffe03f */
[----:B---3--:R-:W-:Y:S01]  /*1c00*/  IMAD R7, R3, UR45, R12 ;  /* 0x0000002d03077c24 */ /* 0x008fe2000f8e020c */
[----:B------:R-:W-:Y:S01]  /*1c10*/  UIADD3 UR14, UR34, 0x6, URZ ;  /* 0x00000006220e7890 */ /* 0x000fe2000fffe03f */
[----:B------:R-:W-:Y:S01]  /*1c20*/  UMOV UR13, 0x40000040 ;  /* 0x40000040000d7882 */ /* 0x000fe20000000000 */
[----:B------:R-:W-:Y:S01]  /*1c30*/  UMOV UR15, 0x40000040 ;  /* 0x40000040000f7882 */ /* 0x000fe20000000000 */
[----:B------:R-:W-:Y:S01]  /*1c40*/  UIADD3 UR16, UR32, 0x400, URZ ;  /* 0x0000040020107890 */ /* 0x000fe2000fffe03f */
[C---:B------:R-:W-:Y:S01]  /*1c50*/  IMAD R14, R16.reuse, -0x2, R7 ;  /* 0xfffffffe100e7824 */ /* 0x040fe200078e0207 */
[----:B------:R-:W-:Y:S01]  /*1c60*/  UIADD3 UR18, UR34, 0x400, URZ ;  /* 0x0000040022127890 */ /* 0x000fe2000fffe03f */
[----:B------:R-:W-:Y:S01]  /*1c70*/  UMOV UR17, 0x40000040 ;  /* 0x4000004000117882 */ /* 0x000fe20000000000 */
[----:B------:R-:W-:Y:S01]  /*1c80*/  UMOV UR19, 0x40000040 ;  /* 0x4000004000137882 */ /* 0x000fe20000000000 */
[----:B------:R-:W-:Y:S01]  /*1c90*/  UIADD3 UR20, UR32, 0x402, URZ ;  /* 0x0000040220147890 */ /* 0x000fe2000fffe03f */
[----:B----4-:R-:W-:Y:S01]  /*1ca0*/  ISETP.GE.AND P2, PT, R11, 0x1, PT ;  /* 0x000000010b00780c */ /* 0x010fe20003f46270 */
[----:B------:R-:W-:Y:S01]  /*1cb0*/  UIADD3 UR22, UR34, 0x402, URZ ;  /* 0x0000040222167890 */ /* 0x000fe2000fffe03f */
[----:B------:R-:W-:Y:S01]  /*1cc0*/  UMOV UR21, 0x40000040 ;  /* 0x4000004000157882 */ /* 0x000fe20000000000 */
[----:B------:R-:W-:Y:S01]  /*1cd0*/  UMOV UR23, 0x40000040 ;  /* 0x4000004000177882 */ /* 0x000fe20000000000 */
[----:B------:R-:W-:Y:S01]  /*1ce0*/  UIADD3 UR24, UR32, 0x404, URZ ;  /* 0x0000040420187890 */ /* 0x000fe2000fffe03f */
[----:B-1----:R-:W-:Y:S01]  /*1cf0*/  IADD3 R5, R7, 0x1, -R8 ;  /* 0x0000000107057810 */ /* 0x002fe20007ffe808 */
[----:B------:R-:W-:Y:S01]  /*1d00*/  UIADD3 UR26, UR34, 0x404, URZ ;  /* 0x00000404221a7890 */ /* 0x000fe2000fffe03f */
[----:B------:R-:W-:Y:S01]  /*1d10*/  UMOV UR25, 0x40000040 ;  /* 0x4000004000197882 */ /* 0x000fe20000000000 */
[----:B------:R-:W-:Y:S01]  /*1d20*/  UMOV UR27, 0x40000040 ;  /* 0x40000040001b7882 */ /* 0x000fe20000000000 */
[----:B------:R-:W-:Y:S01]  /*1d30*/  UIADD3 UR28, UR32, 0x406, URZ ;  /* 0x00000406201c7890 */ /* 0x000fe2000fffe03f */
[----:B------:R-:W-:Y:S01]  /*1d40*/  IMAD R9, R16, -0x2, R5 ;  /* 0xfffffffe10097824 */ /* 0x000fe200078e0205 */
[----:B------:R-:W-:Y:S01]  /*1d50*/  UIADD3 UR30, UR34, 0x406, URZ ;  /* 0x00000406221e7890 */ /* 0x000fe2000fffe03f */
[----:B------:R-:W-:Y:S01]  /*1d60*/  VIADD R5, R187, UR42 ;  /* 0x0000002abb057c36 */ /* 0x000fe20008000000 */
[----:B------:R-:W-:Y:S01]  /*1d70*/  UMOV UR29, 0x40000040 ;  /* 0x40000040001d7882 */ /* 0x000fe20000000000 */
[----:B------:R-:W-:Y:S01]  /*1d80*/  UMOV UR31, 0x40000040 ;  /* 0x40000040001f7882 */ /* 0x000fe20000000000 */
[----:B------:R-:W-:Y:S01]  /*1d90*/  ULDC UR56, c[0x0][0x9dc] ;  /* 0x0002770000387ab9 */ /* 0x000fe20000000800 */
[----:B------:R-:W-:Y:S01]  /*1da0*/  IMAD.IADD R89, R9, 0x1, R10 ;  /* 0x0000000109597824 */ /* 0x000fe200078e020a */
[----:B------:R-:W-:-:S02]  /*1db0*/  WARPGROUP.DEPBAR.LE gsb0, 0x0 ;  /* 0x00008000000079c5 */ /* 0x000fc40000010000 */
[----:B------:R-:W-:-:S06]  /*1dc0*/  WARPGROUP.ARRIVE ;  /* 0x00000000000079c5 */ /* 0x000fcc0000000000 */
[----:B------:R-:W-:Y:S01]  /*1dd0*/  HGMMA.64x128x16.F32 R24, gdesc[UR4], R24, gsb0 ;  /* 0x01e00000041879f0 */ /* 0x000fe20008000818 */
[----:B------:R-:W-:-:S06]  /*1de0*/  ULOP3.LUT UR6, URZ, UR56, URZ, 0x33, !UPT ;  /* 0x000000383f067292 */ /* 0x000fcc000f8e333f */
[----:B------:R-:W-:-:S04]  /*1df0*/  VIADD R20, R9, UR6 ;  /* 0x0000000609147c36 */ /* 0x000fc80008000000 */
[----:B------:R-:W-:Y:S01]  /*1e00*/  IMAD.IADD R2, R20, 0x1, R5 ;  /* 0x0000000114027824 */ /* 0x000fe200078e0205 */
[----:B------:R-:W-:Y:S02]  /*1e10*/  WARPGROUP.DEPBAR.LE gsb0, 0x0 ;  /* 0x00008000000079c5 */ /* 0x000fe40000010000 */
[----:B------:R-:W-:-:S06]  /*1e20*/  WARPGROUP.ARRIVE ;  /* 0x00000000000079c5 */ /* 0x000fcc0000000000 */
[----:B------:R-:W-:Y:S03]  /*1e30*/  HGMMA.64x128x16.F32 R24, gdesc[UR8], R24, gsb0 ;  /* 0x01e00000081879f0 */ /* 0x000fe60008000818 */
[----:B------:R-:W-:Y:S02]  /*1e40*/  WARPGROUP.DEPBAR.LE gsb0, 0x0 ;  /* 0x00008000000079c5 */ /* 0x000fe40000010000 */
[----:B------:R-:W-:-:S07]  /*1e50*/  WARPGROUP.ARRIVE ;  /* 0x00000000000079c5 */ /* 0x000fce0000000000 */
        /* <DEDUP_REMOVED lines=14> */
[----:B------:R1:W-:Y:S02]  /*1f40*/  @!P1 SYNCS.ARRIVE.TRANS64.RED.A1T0 RZ, [R0+URZ], RZ ;  /* 0x000000ff00ff99a7 */ /* 0x0003e4000810043f */
[----:B-1----:R-:W-:Y:S01]  /*1f50*/  VIADDMNMX R0, R5, R89, R14, PT ;  /* 0x0000005905007246 */ /* 0x002fe2000380010e */
[----:B------:R-:W-:Y:S06]  /*1f60*/  @!P2 BRA `(.L_x_885) ;  /* 0x000000000054a947 */ /* 0x000fec0003800000 */
[----:B------:R-:W-:Y:S01]  /*1f70*/  IMAD R7, R3, UR45, R5 ;  /* 0x0000002d03077c24 */ /* 0x000fe2000f8e0205 */
[----:B------:R-:W-:Y:S03]  /*1f80*/  BSSY B0, `(.L_x_886) ;  /* 0x000000f000007945 */ /* 0x000fe60003800000 */
[----:B------:R-:W-:-:S05]  /*1f90*/  IMAD.IADD R7, R7, 0x1, -R8 ;  /* 0x0000000107077824 */ /* 0x000fca00078e0a08 */
[----:B------:R-:W-:-:S13]  /*1fa0*/  ISETP.GT.AND P3, PT, R7, -0x1, PT ;  /* 0xffffffff0700780c */ /* 0x000fda0003f64270 */
[----:B------:R-:W-:Y:S05]  /*1fb0*/  @P3 BRA `(.L_x_887) ;  /* 0x00000000001c3947 */ /* 0x000fea0003800000 */
[----:B------:R-:W-:Y:S02]  /*1fc0*/  ISETP.NE.AND P3, PT, R11, 0x1, PT ;  /* 0x000000010b00780c */ /* 0x000fe40003f65270 */
[----:B------:R-:W-:-:S11]  /*1fd0*/  LOP3.LUT R7, RZ, R7, RZ, 0x33, !PT ;  /* 0x00000007ff077212 */ /* 0x000fd600078e33ff */
[----:B------:R-:W1:Y:S02]  /*1fe0*/  @P3 LDC.64 R90, c[0x0][0x9e8] ;  /* 0x00027a00ff5a3b82 */ /* 0x000e640000000a00 */
[----:B-1----:R-:W-:-:S05]  /*1ff0*/  @P3 IMAD.HI.U32 R4, R7, R90, RZ ;  /* 0x0000005a07043227 */ /* 0x002fca00078e00ff */
[----:B------:R-:W-:-:S04]  /*2000*/  @P3 SHF.R.U32.HI R7, RZ, R91, R4 ;  /* 0x0000005bff073219 */ /* 0x000fc80000011604 */
[----:B------:R-:W-:Y:S01]  /*2010*/  LOP3.LUT R7, RZ, R7, RZ, 0x33, !PT ;  /* 0x00000007ff077212 */ /* 0x000fe200078e33ff */
[----:B------:R-:W-:Y:S06]  /*2020*/  BRA `(.L_x_888) ;  /* 0x0000000000107947 */ /* 0x000fec0003800000 */
.L_x_887:
[----:B------:R-:W-:-:S13]  /*2030*/  ISETP.NE.AND P3, PT, R11, 0x1, PT ;  /* 0x000000010b00780c */ /* 0x000fda0003f65270 */
[----:B------:R-:W1:Y:S02]  /*2040*/  @P3 LDC.64 R90, c[0x0][0x9e8] ;  /* 0x00027a00ff5a3b82 */ /* 0x000e640000000a00 */
[----:B-1----:R-:W-:-:S05]  /*2050*/  @P3 IMAD.HI.U32 R4, R7, R90, RZ ;  /* 0x0000005a07043227 */ /* 0x002fca00078e00ff */
[----:B------:R-:W-:-:S07]  /*2060*/  @P3 SHF.R.U32.HI R7, RZ, R91, R4 ;  /* 0x0000005bff073219 */ /* 0x000fce0000011604 */
.L_x_888:
[----:B------:R-:W-:Y:S05]  /*2070*/  BSYNC B0 ;  /* 0x0000000000007941 */ /* 0x000fea0003800000 */
.L_x_886:
[----:B------:R-:W-:-:S04]  /*2080*/  IMAD R7, R7, R11, -R6 ;  /* 0x0000000b07077224 */ /* 0x000fc800078e0a06 */
[----:B------:R-:W-:-:S05]  /*2090*/  IMAD R7, R16, -0x2, R7 ;  /* 0xfffffffe10077824 */ /* 0x000fca00078e0207 */
[----:B------:R-:W-:Y:S02]  /*20a0*/  VIMNMX R2, R2, R7, !PT ;  /* 0x0000000702027248 */ /* 0x000fe40007fe0100 */
[----:B------:R-:W-:-:S07]  /*20b0*/  VIADDMNMX R0, R7, R11, R0, PT ;  /* 0x0000000b07007246 */ /* 0x000fce0003800100 */
.L_x_885:
[C---:B------:R-:W-:Y:S01]  /*20c0*/  ISETP.GE.AND P4, PT, R12.reuse, 0x9, PT ;  /* 0x000000090c00780c */ /* 0x040fe20003f86270 */
[----:B------:R-:W-:Y:S01]  /*20d0*/  VIADD R4, R5, 0x8 ;  /* 0x0000000805047836 */ /* 0x000fe20000000000 */
[----:B------:R-:W-:Y:S02]  /*20e0*/  ISETP.GE.AND P3, PT, R12, 0x2, PT ;  /* 0x000000020c00780c */ /* 0x000fe40003f66270 */
[----:B------:R-:W-:Y:S02]  /*20f0*/  P2R R90, PR, RZ, 0x10 ;  /* 0x00000010ff5a7803 */ /* 0x000fe40000000000 */
[C---:B------:R-:W-:Y:S02]  /*2100*/  ISETP.GT.AND P4, PT, R2.reuse, 0x8, !P4 ;  /* 0x000000080200780c */ /* 0x040fe40006784270 */
[----:B------:R-:W-:Y:S02]  /*2110*/  ISETP.GT.AND P5, PT, R2, 0x1, !P3 ;  /* 0x000000010200780c */ /* 0x000fe40005fa4270 */
[----:B------:R-:W-:-:S02]  /*2120*/  ISETP.LT.OR P4, PT, R0, 0x9, P4 ;  /* 0x000000090000780c */ /* 0x000fc40002781670 */
[----:B------:R-:W-:Y:S02]  /*2130*/  ISETP.GE.AND P6, PT, R12, 0xa, PT ;  /* 0x0000000a0c00780c */ /* 0x000fe40003fc6270 */
[----:B------:R-:W-:Y:S02]  /*2140*/  FSEL R133, R28, -INF , !P4 ;  /* 0xff8000001c857808 */ /* 0x000fe40006000000 */
[----:B------:R-:W-:Y:S02]  /*2150*/  ISETP.LT.OR P5, PT, R0, 0x2, P5 ;  /* 0x000000020000780c */ /* 0x000fe40002fa1670 */
[----:B------:R-:W-:Y:S02]  /*2160*/  ISETP.GT.AND P4, PT, R2, 0x9, !P6 ;  /* 0x000000090200780c */ /* 0x000fe40007784270 */
[----:B------:R-:W-:Y:S02]  /*2170*/  FSEL R131, R25, -INF , !P5 ;  /* 0xff80000019837808 */ /* 0x000fe40006800000 */
[----:B------:R-:W-:-:S02]  /*2180*/  ISETP.LT.OR P4, PT, R0, 0xa, P4 ;  /* 0x0000000a0000780c */ /* 0x000fc40002781670 */
[----:B------:R-:W-:Y:S02]  /*2190*/  ISETP.GE.AND P5, PT, R12, 0x11, PT ;  /* 0x000000110c00780c */ /* 0x000fe40003fa6270 */
[----:B------:R-:W-:Y:S02]  /*21a0*/  FSEL R135, R29, -INF , !P4 ;  /* 0xff8000001d877808 */ /* 0x000fe40006000000 */
[----:B------:R-:W-:Y:S02]  /*21b0*/  ISETP.GT.AND P4, PT, R2, 0x10, !P5 ;  /* 0x000000100200780c */ /* 0x000fe40006f84270 */
[----:B------:R-:W-:Y:S02]  /*21c0*/  P2R R92, PR, RZ, 0x20 ;  /* 0x00000020ff5c7803 */ /* 0x000fe40000000000 */
[----:B------:R-:W-:Y:S02]  /*21d0*/  ISETP.LT.OR P4, PT, R0, 0x11, P4 ;  /* 0x000000110000780c */ /* 0x000fe40002781670 */
[----:B------:R-:W-:-:S02]  /*21e0*/  ISETP.GE.AND P5, PT, R12, 0x12, PT ;  /* 0x000000120c00780c */ /* 0x000fc40003fa6270 */
[----:B------:R-:W-:Y:S02]  /*21f0*/  FSEL R137, R32, -INF , !P4 ;  /* 0xff80000020897808 */ /* 0x000fe40006000000 */
[----:B------:R-:W-:Y:S02]  /*2200*/  ISETP.GT.AND P4, PT, R2, 0x11, !P5 ;  /* 0x000000110200780c */ /* 0x000fe40006f84270 */
[----:B------:R-:W-:Y:S02]  /*2210*/  P2R R32, PR, RZ, 0x20 ;  /* 0x00000020ff207803 */ /* 0x000fe40000000000 */
[----:B------:R-:W-:Y:S02]  /*2220*/  ISETP.LT.OR P4, PT, R0, 0x12, P4 ;  /* 0x000000120000780c */ /* 0x000fe40002781670 */
[----:B------:R-:W-:Y:S02]  /*2230*/  ISETP.GE.AND P5, PT, R12, 0x19, PT ;  /* 0x000000190c00780c */ /* 0x000fe40003fa6270 */
[----:B------:R-:W-:-:S02]  /*2240*/  FSEL R105, R33, -INF , !P4 ;  /* 0xff80000021697808 */ /* 0x000fc40006000000 */
[----:B------:R-:W-:Y:S02]  /*2250*/  ISETP.GT.AND P4, PT, R2, 0x18, !P5 ;  /* 0x000000180200780c */ /* 0x000fe40006f84270 */
[----:B------:R-:W-:Y:S02]  /*2260*/  P2R R93, PR, RZ, 0x20 ;  /* 0x00000020ff5d7803 */ /* 0x000fe40000000000 */
[----:B------:R-:W-:Y:S02]  /*2270*/  ISETP.LT.OR P4, PT, R0, 0x19, P4 ;  /* 0x000000190000780c */ /* 0x000fe40002781670 */
[----:B------:R-:W-:Y:S02]  /*2280*/  ISETP.GE.AND P5, PT, R12, 0x1a, PT ;  /* 0x0000001a0c00780c */ /* 0x000fe40003fa6270 */
[----:B------:R-:W-:Y:S02]  /*2290*/  FSEL R129, R36, -INF , !P4 ;  /* 0xff80000024817808 */ /* 0x000fe40006000000 */
[----:B------:R-:W-:-:S02]  /*22a0*/  ISETP.GT.AND P4, PT, R2, 0x19, !P5 ;  /* 0x000000190200780c */ /* 0x000fc40006f84270 */
[----:B------:R-:W-:Y:S02]  /*22b0*/  P2R R94, PR, RZ, 0x20 ;  /* 0x00000020ff5e7803 */ /* 0x000fe40000000000 */
[----:B------:R-:W-:Y:S02]  /*22c0*/  ISETP.LT.OR P4, PT, R0, 0x1a, P4 ;  /* 0x0000001a0000780c */ /* 0x000fe40002781670 */
[----:B------:R-:W-:Y:S02]  /*22d0*/  ISETP.GE.AND P5, PT, R12, 0x21, PT ;  /* 0x000000210c00780c */ /* 0x000fe40003fa6270 */
[----:B------:R-:W-:Y:S02]  /*22e0*/  FSEL R107, R37, -INF , !P4 ;  /* 0xff800000256b7808 */ /* 0x000fe40006000000 */
[----:B------:R-:W-:Y:S02]  /*22f0*/  ISETP.GT.AND P4, PT, R2, 0x20, !P5 ;  /* 0x000000200200780c */ /* 0x000fe40006f84270 */
[----:B------:R-:W-:-:S02]  /*2300*/  P2R R95, PR, RZ, 0x20 ;  /* 0x00000020ff5f7803 */ /* 0x000fc40000000000 */
[----:B------:R-:W-:Y:S02]  /*2310*/  ISETP.LT.OR P4, PT, R0, 0x21, P4 ;  /* 0x000000210000780c */ /* 0x000fe40002781670 */
[----:B------:R-:W-:Y:S02]  /*2320*/  ISETP.GE.AND P5, PT, R12, 0x22, PT ;  /* 0x000000220c00780c */ /* 0x000fe40003fa6270 */
[----:B------:R-:W-:Y:S02]  /*2330*/  FSEL R127, R40, -INF , !P4 ;  /* 0xff800000287f7808 */ /* 0x000fe40006000000 */
[----:B------:R-:W-:Y:S02]  /*2340*/  ISETP.GT.AND P4, PT, R2, 0x21, !P5 ;  /* 0x000000210200780c */ /* 0x000fe40006f84270 */
[----:B------:R-:W-:Y:S02]  /*2350*/  P2R R40, PR, RZ, 0x20 ;  /* 0x00000020ff287803 */ /* 0x000fe40000000000 */
        /* <DEDUP_REMOVED lines=96> */
[----:B------:R-:W-:-:S02]  /*2960*/  P2R R91, PR, RZ, 0x40 ;  /* 0x00000040ff5b7803 */ /* 0x000fc40000000000 */
[----:B------:R-:W-:Y:S02]  /*2970*/  FSEL R25, R80, -INF , !P4 ;  /* 0xff80000050197808 */ /* 0x000fe40006000000 */
[----:B------:R-:W-:-:S04]  /*2980*/  ISETP.GE.AND P4, PT, R12, 0x72, PT ;  /* 0x000000720c00780c */ /* 0x000fc80003f86270 */
[----:B------:R-:W-:-:S04]  /*2990*/  ISETP.GT.AND P5, PT, R2, 0x71, !P4 ;  /* 0x000000710200780c */ /* 0x000fc800067a4270 */
[----:B------:R-:W-:-:S04]  /*29a0*/  ISETP.LT.OR P5, PT, R0, 0x72, P5 ;  /* 0x000000720000780c */ /* 0x000fc80002fa1670 */
[----:B------:R-:W-:Y:S02]  /*29b0*/  FSEL R81, R81, -INF , !P5 ;  /* 0xff80000051517808 */ /* 0x000fe40006800000 */
[----:B------:R-:W-:-:S04]  /*29c0*/  ISETP.GE.AND P5, PT, R12, 0x79, PT ;  /* 0x000000790c00780c */ /* 0x000fc80003fa6270 */
[----:B------:R-:W-:-:S04]  /*29d0*/  ISETP.GT.AND P6, PT, R2, 0x78, !P5 ;  /* 0x000000780200780c */ /* 0x000fc80006fc4270 */
[----:B------:R-:W-:-:S04]  /*29e0*/  ISETP.LT.OR P6, PT, R0, 0x79, P6 ;  /* 0x000000790000780c */ /* 0x000fc800037c1670 */
[----:B------:R-:W-:Y:S02]  /*29f0*/  FSEL R29, R84, -INF , !P6 ;  /* 0xff800000541d7808 */ /* 0x000fe40007000000 */
[----:B------:R-:W-:-:S04]  /*2a00*/  ISETP.GE.AND P6, PT, R12, 0x1, PT ;  /* 0x000000010c00780c */ /* 0x000fc80003fc6270 */
[----:B------:R-:W-:Y:S02]  /*2a10*/  P2R R28, PR, RZ, 0x40 ;  /* 0x00000040ff1c7803 */ /* 0x000fe40000000000 */
[----:B------:R-:W-:-:S04]  /*2a20*/  ISETP.GT.AND P6, PT, R2, RZ, !P6 ;  /* 0x000000ff0200720c */ /* 0x000fc800077c4270 */
[----:B------:R-:W-:-:S04]  /*2a30*/  ISETP.LT.OR P6, PT, R0, 0x1, P6 ;  /* 0x000000010000780c */ /* 0x000fc800037c1670 */
[----:B------:R-:W-:Y:S02]  /*2a40*/  FSEL R103, R24, -INF , !P6 ;  /* 0xff80000018677808 */ /* 0x000fe40007000000 */
[----:B------:R-:W-:Y:S01]  /*2a50*/  ISETP.GE.AND P6, PT, R12, 0x7a, PT ;  /* 0x0000007a0c00780c */ /* 0x000fe20003fc6270 */
[----:B------:R-:W-:-:S03]  /*2a60*/  IMAD.IADD R12, R20, 0x1, R4 ;  /* 0x00000001140c7824 */ /* 0x000fc600078e0204 */
[----:B------:R-:W-:Y:S02]  /*2a70*/  P2R R24, PR, RZ, 0x40 ;  /* 0x00000040ff187803 */ /* 0x000fe40000000000 */
[----:B------:R-:W-:Y:S02]  /*2a80*/  ISETP.GT.AND P6, PT, R2, 0x79, !P6 ;  /* 0x000000790200780c */ /* 0x000fe400077c4270 */
[----:B------:R-:W-:Y:S02]  /*2a90*/  VIADDMNMX R2, R4, R89, R14, PT ;  /* 0x0000005904027246 */ /* 0x000fe4000380010e */
[----:B------:R-:W-:-:S04]  /*2aa0*/  ISETP.LT.OR P6, PT, R0, 0x7a, P6 ;  /* 0x0000007a0000780c */ /* 0x000fc800037c1670 */
[----:B------:R-:W-:Y:S01]  /*2ab0*/  FSEL R85, R85, -INF , !P6 ;  /* 0xff80000055557808 */ /* 0x000fe20007000000 */
[----:B------:R-:W-:Y:S08]  /*2ac0*/  @!P2 BRA `(.L_x_889) ;  /* 0x000000000054a947 */ /* 0x000ff00003800000 */
        /* <DEDUP_REMOVED lines=12> */
.L_x_891:
[----:B------:R-:W-:-:S13]  /*2b90*/  ISETP.NE.AND P6, PT, R11, 0x1, PT ;  /* 0x000000010b00780c */ /* 0x000fda0003fc5270 */
[----:B------:R-:W1:Y:S02]  /*2ba0*/  @P6 LDC.64 R36, c[0x0][0x9e8] ;  /* 0x00027a00ff246b82 */ /* 0x000e640000000a00 */
[----:B-1----:R-:W-:-:S05]  /*2bb0*/  @P6 IMAD.HI.U32 R0, R33, R36, RZ ;  /* 0x0000002421006227 */ /* 0x002fca00078e00ff */
[----:B------:R-:W-:-:S07]  /*2bc0*/  @P6 SHF.R.U32.HI R33, RZ, R37, R0 ;  /* 0x00000025ff216219 */ /* 0x000fce0000011600 */
.L_x_892:
[----:B------:R-:W-:Y:S05]  /*2bd0*/  BSYNC B0 ;  /* 0x0000000000007941 */ /* 0x000fea0003800000 */
.L_x_890:
[----:B------:R-:W-:-:S04]  /*2be0*/  IMAD R33, R33, R11, -R6 ;  /* 0x0000000b21217224 */ /* 0x000fc800078e0a06 */
[----:B------:R-:W-:-:S05]  /*2bf0*/  IMAD R33, R16, -0x2, R33 ;  /* 0xfffffffe10217824 */ /* 0x000fca00078e0221 */
[----:B------:R-:W-:Y:S02]  /*2c00*/  VIMNMX R12, R12, R33, !PT ;  /* 0x000000210c0c7248 */ /* 0x000fe40007fe0100 */
[----:B------:R-:W-:-:S07]  /*2c10*/  VIADDMNMX R2, R33, R11, R2, PT ;  /* 0x0000000b21027246 */ /* 0x000fce0003800102 */
.L_x_889:
[----:B------:R-:W-:Y:S01]  /*2c20*/  ISETP.GT.AND P3, PT, R12, 0x1, !P3 ;  /* 0x000000010c00780c */ /* 0x000fe20005f64270 */
[----:B------:R-:W-:Y:S01]  /*2c30*/  ULDC UR6, c[0x0][0x988] ;  /* 0x0002620000067ab9 */ /* 0x000fe20000000800 */
[----:B------:R-:W-:Y:S01]  /*2c40*/  ISETP.NE.AND P6, PT, R32, RZ, PT ;  /* 0x000000ff2000720c */ /* 0x000fe20003fc5270 */
[----:B------:R-:W-:Y:S01]  /*2c50*/  IMAD.U32 R6, RZ, RZ, UR6 ;  /* 0x00000006ff067e24 */ /* 0x000fe2000f8e00ff */
[----:B------:R-:W-:Y:S01]  /*2c60*/  ISETP.LT.OR P3, PT, R2, 0x2, P3 ;  /* 0x000000020200780c */ /* 0x000fe20001f61670 */
[----:B------:R-:W-:Y:S01]  /*2c70*/  IMAD R8, R3, UR45, -R8 ;  /* 0x0000002d03087c24 */ /* 0x000fe2000f8e0a08 */
[----:B------:R-:W-:Y:S02]  /*2c80*/  FMNMX.FTZ R0, R103, R131, !PT ;  /* 0x0000008367007209 */ /* 0x000fe40007810000 */
[----:B------:R-:W-:Y:S02]  /*2c90*/  FSEL R27, R27, -INF , !P3 ;  /* 0xff8000001b1b7808 */ /* 0x000fe40005800000 */
[----:B------:R-:W-:-:S02]  /*2ca0*/  ISETP.NE.AND P3, PT, R90, RZ, PT ;  /* 0x000000ff5a00720c */ /* 0x000fc40003f65270 */
[----:B------:R-:W-:Y:S02]  /*2cb0*/  FMNMX.FTZ R0, R133, R0, !PT ;  /* 0x0000000085007209 */ /* 0x000fe40007810000 */
[----:B------:R-:W-:Y:S02]  /*2cc0*/  ISETP.GT.AND P3, PT, R12, 0x8, !P3 ;  /* 0x000000080c00780c */ /* 0x000fe40005f64270 */
[----:B------:R-:W-:Y:S02]  /*2cd0*/  FMNMX.FTZ R0, R135, R0, !PT ;  /* 0x0000000087007209 */ /* 0x000fe40007810000 */
[----:B------:R-:W-:Y:S02]  /*2ce0*/  ISETP.LT.OR P3, PT, R2, 0x9, P3 ;  /* 0x000000090200780c */ /* 0x000fe40001f61670 */
[----:B------:R-:W-:Y:S02]  /*2cf0*/  FMNMX.FTZ R0, R137, R0, !PT ;  /* 0x0000000089007209 */ /* 0x000fe40007810000 */
[----:B------:R-:W-:-:S02]  /*2d00*/  FSEL R33, R30, -INF , !P3 ;  /* 0xff8000001e217808 */ /* 0x000fc40005800000 */
[----:B------:R-:W-:Y:S02]  /*2d10*/  ISETP.NE.AND P3, PT, R91, RZ, PT ;  /* 0x000000ff5b00720c */ /* 0x000fe40003f65270 */
[----:B------:R-:W-:Y:S02]  /*2d20*/  FMNMX.FTZ R0, R105, R0, !PT ;  /* 0x0000000069007209 */ /* 0x000fe40007810000 */
[----:B------:R-:W-:Y:S02]  /*2d30*/  ISETP.GT.AND P3, PT, R12, 0x9, !P3 ;  /* 0x000000090c00780c */ /* 0x000fe40005f64270 */
[----:B------:R-:W-:Y:S02]  /*2d40*/  FMNMX.FTZ R0, R129, R0, !PT ;  /* 0x0000000081007209 */ /* 0x000fe40007810000 */
[----:B------:R-:W-:Y:S02]  /*2d50*/  ISETP.LT.OR P3, PT, R2, 0xa, P3 ;  /* 0x0000000a0200780c */ /* 0x000fe40001f61670 */
[----:B------:R-:W-:-:S02]  /*2d60*/  FMNMX.FTZ R0, R107, R0, !PT ;  /* 0x000000006b007209 */ /* 0x000fc40007810000 */
[----:B------:R-:W-:Y:S02]  /*2d70*/  FSEL R31, R31, -INF , !P3 ;  /* 0xff8000001f1f7808 */ /* 0x000fe40005800000 */
[----:B------:R-:W-:Y:S02]  /*2d80*/  ISETP.NE.AND P3, PT, R92, RZ, PT ;  /* 0x000000ff5c00720c */ /* 0x000fe40003f65270 */
[----:B------:R-:W-:Y:S02]  /*2d90*/  FMNMX.FTZ R0, R127, R0, !PT ;  /* 0x000000007f007209 */ /* 0x000fe40007810000 */
[----:B------:R-:W-:Y:S02]  /*2da0*/  ISETP.GT.AND P3, PT, R12, 0x10, !P3 ;  /* 0x000000100c00780c */ /* 0x000fe40005f64270 */
[----:B------:R-:W-:Y:S02]  /*2db0*/  FMNMX.FTZ R0, R109, R0, !PT ;  /* 0x000000006d007209 */ /* 0x000fe40007810000 */
[----:B------:R-:W-:-:S02]  /*2dc0*/  ISETP.LT.OR P3, PT, R2, 0x11, P3 ;  /* 0x000000110200780c */ /* 0x000fc40001f61670 */
[----:B------:R-:W-:Y:S02]  /*2dd0*/  FMNMX.FTZ R0, R125, R0, !PT ;  /* 0x000000007d007209 */ /* 0x000fe40007810000 */
[----:B------:R-:W-:Y:S02]  /*2de0*/  FSEL R37, R34, -INF , !P3 ;  /* 0xff80000022257808 */ /* 0x000fe40005800000 */
[----:B------:R-:W-:Y:S02]  /*2df0*/  ISETP.GT.AND P3, PT, R12, 0x11, !P6 ;  /* 0x000000110c00780c */ /* 0x000fe40007764270 */
[----:B------:R-:W-:Y:S02]  /*2e00*/  ISETP.NE.AND P6, PT, R41, RZ, PT ;  /* 0x000000ff2900720c */ /* 0x000fe40003fc5270 */
        /* <DEDUP_REMOVED lines=10> */
[----:B------:R-:W-:Y:S02]  /*2eb0*/  ISETP.NE.AND P3, PT, R94, RZ, PT ;  /* 0x000000ff5e00720c */ /* 0x000fe40003f65270 */
[----:B------:R-:W-:Y:S02]  /*2ec0*/  FMNMX.FTZ R0, R115, R0, !PT ;  /* 0x0000000073007209 */ /* 0x000fe40007810000 */
[----:B------:R-:W-:Y:S02]  /*2ed0*/  ISETP.GT.AND P3, PT, R12, 0x19, !P3 ;  /* 0x000000190c00780c */ /* 0x000fe40005f64270 */
[----:B------:R-:W-:-:S02]  /*2ee0*/  FMNMX.FTZ R0, R119, R0, !PT ;  /* 0x0000000077007209 */ /* 0x000fc40007810000 */
[----:B------:R-:W-:Y:S02]  /*2ef0*/  ISETP.LT.OR P3, PT, R2, 0x1a, P3 ;  /* 0x0000001a0200780c */ /* 0x000fe40001f61670 */
[----:B------:R-:W-:Y:S02]  /*2f00*/  FMNMX.FTZ R0, R117, R0, !PT ;  /* 0x0000000075007209 */ /* 0x000fe40007810000 */
[----:B------:R-:W-:Y:S02]  /*2f10*/  FSEL R39, R39, -INF , !P3 ;  /* 0xff80000027277808 */ /* 0x000fe40005800000 */
[----:B------:R-:W-:Y:S02]  /*2f20*/  ISETP.NE.AND P3, PT, R95, RZ, PT ;  /* 0x000000ff5f00720c */ /* 0x000fe40003f65270 */
[----:B------:R-:W-:Y:S02]  /*2f30*/  FMNMX.FTZ R0, R13, R0, !PT ;  /* 0x000000000d007209 */ /* 0x000fe40007810000 */
[----:B------:R-:W-:-:S02]  /*2f40*/  ISETP.GT.AND P3, PT, R12, 0x20, !P3 ;  /* 0x000000200c00780c */ /* 0x000fc40005f64270 */
[----:B------:R-:W-:Y:S02]  /*2f50*/  FMNMX.FTZ R0, R61, R0, !PT ;  /* 0x000000003d007209 */ /* 0x000fe40007810000 */
[----:B------:R-:W-:Y:S02]  /*2f60*/  ISETP.LT.OR P3, PT, R2, 0x21, P3 ;  /* 0x000000210200780c */ /* 0x000fe40001f61670 */
[----:B------:R-:W-:Y:S02]  /*2f70*/  FMNMX.FTZ R0, R7, R0, !PT ;  /* 0x0000000007007209 */ /* 0x000fe40007810000 */
[----:B------:R-:W-:Y:S02]  /*2f80*/  FSEL R45, R42, -INF , !P3 ;  /* 0xff8000002a2d7808 */ /* 0x000fe40005800000 */
[----:B------:R-:W-:Y:S02]  /*2f90*/  ISETP.NE.AND P3, PT, R40, RZ, PT ;  /* 0x000000ff2800720c */ /* 0x000fe40003f65270 */
[----:B------:R-:W-:-:S02]  /*2fa0*/  FMNMX.FTZ R0, R65, R0, !PT ;  /* 0x0000000041007209 */ /* 0x000fc40007810000 */
[----:B------:R-:W-:Y:S02]  /*2fb0*/  ISETP.GT.AND P3, PT, R12, 0x21, !P3 ;  /* 0x000000210c00780c */ /* 0x000fe40005f64270 */
[----:B------:R-:W-:Y:S02]  /*2fc0*/  FMNMX.FTZ R0, R9, R0, !PT ;  /* 0x0000000009007209 */ /* 0x000fe40007810000 */
[----:B------:R-:W-:Y:S02]  /*2fd0*/  ISETP.LT.OR P3, PT, R2, 0x22, P3 ;  /* 0x000000220200780c */ /* 0x000fe40001f61670 */
        /* <DEDUP_REMOVED lines=21> */
[----:B------:R-:W-:Y:S02]  /*3130*/  ISETP.GT.AND P4, PT, R12, 0x71, !P4 ;  /* 0x000000710c00780c */ /* 0x000fe40006784270 */
[----:B------:R-:W-:Y:S02]  /*3140*/  FSEL R53, R50, -INF , !P3 ;  /* 0xff80000032357808 */ /* 0x000fe40005800000 */
[----:B------:R-:W-:Y:S02]  /*3150*/  ISETP.NE.AND P3, PT, R48, RZ, PT ;  /* 0x000000ff3000720c */ /* 0x000fe40003f65270 */
[C---:B------:R-:W-:Y:S02]  /*3160*/  ISETP.GT.AND P5, PT, R12.reuse, 0x78, !P5 ;  /* 0x000000780c00780c */ /* 0x040fe40006fa4270 */
[----:B------:R-:W-:Y:S02]  /*3170*/  ISETP.GT.AND P3, PT, R12, 0x31, !P3 ;  /* 0x000000310c00780c */ /* 0x000fe40005f64270 */
[----:B------:R-:W-:-:S02]  /*3180*/  ISETP.LT.OR P4, PT, R2, 0x72, P4 ;  /* 0x000000720200780c */ /* 0x000fc40002781670 */
[C---:B------:R-:W-:Y:S02]  /*3190*/  ISETP.LT.OR P3, PT, R2.reuse, 0x32, P3 ;  /* 0x000000320200780c */ /* 0x040fe40001f61670 */
[----:B------:R-:W-:Y:S02]  /*31a0*/  ISETP.LT.OR P5, PT, R2, 0x79, P5 ;  /* 0x000000790200780c */ /* 0x000fe40002fa1670 */
[----:B------:R-:W-:Y:S02]  /*31b0*/  FSEL R51, R51, -INF , !P3 ;  /* 0xff80000033337808 */ /* 0x000fe40005800000 */
[----:B------:R-:W-:-:S04]  /*31c0*/  ISETP.NE.AND P3, PT, R98, RZ, PT ;  /* 0x000000ff6200720c */ /* 0x000fc80003f65270 */
[----:B------:R-:W-:-:S04]  /*31d0*/  ISETP.GT.AND P3, PT, R12, 0x38, !P3 ;  /* 0x000000380c00780c */ /* 0x000fc80005f64270 */
[----:B------:R-:W-:-:S04]  /*31e0*/  ISETP.LT.OR P3, PT, R2, 0x39, P3 ;  /* 0x000000390200780c */ /* 0x000fc80001f61670 */
[----:B------:R-:W-:Y:S02]  /*31f0*/  FSEL R57, R54, -INF , !P3 ;  /* 0xff80000036397808 */ /* 0x000fe40005800000 */
[----:B------:R-:W-:-:S04]  /*3200*/  ISETP.NE.AND P3, PT, R52, RZ, PT ;  /* 0x000000ff3400720c */ /* 0x000fc80003f65270 */
[----:B------:R-:W-:-:S04]  /*3210*/  ISETP.GT.AND P3, PT, R12, 0x39, !P3 ;  /* 0x000000390c00780c */ /* 0x000fc80005f64270 */
[----:B------:R-:W-:-:S04]  /*3220*/  ISETP.LT.OR P3, PT, R2, 0x3a, P3 ;  /* 0x0000003a0200780c */ /* 0x000fc80001f61670 */
[----:B------:R-:W-:Y:S02]  /*3230*/  FSEL R55, R55, -INF , !P3 ;  /* 0xff80000037377808 */ /* 0x000fe40005800000 */
[----:B------:R-:W-:Y:S02]  /*3240*/  ISETP.GT.AND P3, PT, R12, 0x40, !P6 ;  /* 0x000000400c00780c */ /* 0x000fe40007764270 */
[----:B------:R-:W-:Y:S02]  /*3250*/  ISETP.NE.AND P6, PT, R76, RZ, PT ;  /* 0x000000ff4c00720c */ /* 0x000fe40003fc5270 */
[----:B------:R-:W-:-:S04]  /*3260*/  ISETP.LT.OR P3, PT, R2, 0x41, P3 ;  /* 0x000000410200780c */ /* 0x000fc80001f61670 */
        /* <DEDUP_REMOVED lines=21> */
[----:B------:R-:W-:Y:S02]  /*33c0*/  ISETP.NE.AND P3, PT, R101, RZ, PT ;  /* 0x000000ff6500720c */ /* 0x000fe40003f65270 */
[----:B------:R-:W1:Y:S02]  /*33d0*/  SHFL.BFLY PT, R101, R14, 0x2, 0x1f ;  /* 0x0c401f000e657f89 */ /* 0x000e6400000e0000 */
        /* <DEDUP_REMOVED lines=8> */
[----:B-1----:R-:W-:Y:S02]  /*3460*/  FMNMX.FTZ R101, R14, R101, !PT ;  /* 0x000000650e657209 */ /* 0x002fe40007810000 */
[----:B------:R-:W-:-:S03]  /*3470*/  ISETP.GT.AND P3, PT, R12, 0x60, !P3 ;  /* 0x000000600c00780c */ /* 0x000fc60005f64270 */
[----:B------:R-:W1:Y:S01]  /*3480*/  SHFL.BFLY PT, R0, R101, 0x1, 0x1f ;  /* 0x0c201f0065007f89 */ /* 0x000e6200000e0000 */
        /* <DEDUP_REMOVED lines=9> */
[----:B------:R-:W-:Y:S01]  /*3520*/  FMUL.FTZ R20, R0, R6 ;  /* 0x0000000600147220 */ /* 0x000fe20000410000 */
[----:B------:R-:W-:-:S04]  /*3530*/  ISETP.LT.OR P3, PT, R2, 0x69, P3 ;  /* 0x000000690200780c */ /* 0x000fc80001f61670 */
[----:B------:R-:W-:Y:S02]  /*3540*/  FSEL R99, R78, -INF , !P3 ;  /* 0xff8000004e637808 */ /* 0x000fe40005800000 */
[----:B------:R-:W-:Y:S02]  /*3550*/  ISETP.GT.AND P3, PT, R12, 0x69, !P6 ;  /* 0x000000690c00780c */ /* 0x000fe40007764270 */
[----:B------:R-:W-:Y:S02]  /*3560*/  ISETP.NE.AND P6, PT, R28, RZ, PT ;  /* 0x000000ff1c00720c */ /* 0x000fe40003fc5270 */
[----:B------:R-:W-:-:S04]  /*3570*/  ISETP.LT.OR P3, PT, R2, 0x6a, P3 ;  /* 0x0000006a0200780c */ /* 0x000fc80001f61670 */
[----:B------:R-:W-:Y:S02]  /*3580*/  FSEL R79, R79, -INF , !P3 ;  /* 0xff8000004f4f7808 */ /* 0x000fe40005800000 */
[----:B------:R-:W-:-:S04]  /*3590*/  FSETP.NEU.FTZ.AND P3, PT, R0, -INF , PT ;  /* 0xff8000000000780b */ /* 0x000fc80003f7d000 */
[----:B------:R-:W-:Y:S02]  /*35a0*/  FSEL R20, R20, RZ, P3 ;  /* 0x000000ff14147208 */ /* 0x000fe40001800000 */
[----:B------:R-:W-:Y:S02]  /*35b0*/  ISETP.GT.AND P3, PT, R12, RZ, !P6 ;  /* 0x000000ff0c00720c */ /* 0x000fe40007764270 */
[----:B------:R-:W-:Y:S01]  /*35c0*/  ISETP.NE.AND P6, PT, R24, RZ, PT ;  /* 0x000000ff1800720c */ /* 0x000fe20003fc5270 */
[-CC-:B------:R-:W-:Y:S01]  /*35d0*/  FFMA.FTZ R164, R119, R6.reuse, -R20.reuse ;  /* 0x0000000677a47223 */ /* 0x180fe20000010814 */
[----:B------:R-:W-:Y:S01]  /*35e0*/  ISETP.LT.OR P3, PT, R2, 0x1, P3 ;  /* 0x000000010200780c */ /* 0x000fe20001f61670 */
[-CC-:B------:R-:W-:Y:S01]  /*35f0*/  FFMA.FTZ R170, R121, R6.reuse, -R20.reuse ;  /* 0x0000000679aa7223 */ /* 0x180fe20000010814 */
[----:B------:R-:W-:Y:S01]  /*3600*/  ISETP.GT.AND P6, PT, R12, 0x79, !P6 ;  /* 0x000000790c00780c */ /* 0x000fe200077c4270 */
[-CC-:B------:R-:W-:Y:S01]  /*3610*/  FFMA.FTZ R166, R13, R6.reuse, -R20.reuse ;  /* 0x000000060da67223 */ /* 0x180fe20000010814 */
[----:B------:R-:W-:Y:S01]  /*3620*/  FSEL R26, R26, -INF , !P3 ;  /* 0xff8000001a1a7808 */ /* 0x000fe20005800000 */
[-CC-:B------:R-:W-:Y:S01]  /*3630*/  FFMA.FTZ R13, R61, R6.reuse, -R20.reuse ;  /* 0x000000063d0d7223 */ /* 0x180fe20000010814 */
[----:B------:R-:W-:Y:S01]  /*3640*/  ISETP.NE.AND P3, PT, R106, RZ, PT ;  /* 0x000000ff6a00720c */ /* 0x000fe20003f65270 */
[-CC-:B------:R-:W-:Y:S01]  /*3650*/  FFMA.FTZ R9, R9, R6.reuse, -R20.reuse ;  /* 0x0000000609097223 */ /* 0x180fe20000010814 */
[----:B------:R-:W-:Y:S01]  /*3660*/  FMNMX.FTZ R14, R26, R27, !PT ;  /* 0x0000001b1a0e7209 */ /* 0x000fe20007810000 */
[-CC-:B------:R-:W-:Y:S01]  /*3670*/  FFMA.FTZ R180, R103, R6.reuse, -R20.reuse ;  /* 0x0000000667b47223 */ /* 0x180fe20000010814 */
[----:B------:R-:W-:Y:S01]  /*3680*/  ISETP.GT.AND P3, PT, R12, 0x70, !P3 ;  /* 0x000000700c00780c */ /* 0x000fe20005f64270 */
[--C-:B------:R-:W-:Y:S01]  /*3690*/  FFMA.FTZ R101, R131, R6, -R20.reuse ;  /* 0x0000000683657223 */ /* 0x100fe20000010814 */
[----:B------:R-:W-:Y:S01]  /*36a0*/  FMNMX.FTZ R14, R33, R14, !PT ;  /* 0x0000000e210e7209 */ /* 0x000fe20007810000 */
[----:B------:R1:W-:Y:S01]  /*36b0*/  MUFU.EX2 R162, R9 ;  /* 0x0000000900a27308 */ /* 0x0003e20000000800 */
[----:B------:R-:W-:Y:S01]  /*36c0*/  ISETP.LT.OR P3, PT, R2, 0x71, P3 ;  /* 0x000000710200780c */ /* 0x000fe20001f61670 */
[--C-:B------:R-:W-:Y:S01]  /*36d0*/  FFMA.FTZ R182, R133, R6, -R20.reuse ;  /* 0x0000000685b67223 */ /* 0x100fe20000010814 */
[----:B------:R-:W-:Y:S01]  /*36e0*/  FMNMX.FTZ R14, R31, R14, !PT ;  /* 0x0000000e1f0e7209 */ /* 0x000fe20007810000 */
[-CC-:B------:R-:W-:Y:S01]  /*36f0*/  FFMA.FTZ R103, R135, R6.reuse, -R20.reuse ;  /* 0x0000000687677223 */ /* 0x180fe20000010814 */
[----:B------:R-:W-:Y:S01]  /*3700*/  FSEL R119, R82, -INF , !P3 ;  /* 0xff80000052777808 */ /* 0x000fe20005800000 */
[--C-:B------:R-:W-:Y:S01]  /*3710*/  FFMA.FTZ R176, R137, R6, -R20.reuse ;  /* 0x0000000689b07223 */ /* 0x100fe20000010814 */
[----:B------:R-:W-:Y:S01]  /*3720*/  FMNMX.FTZ R14, R37, R14, !PT ;  /* 0x0000000e250e7209 */ /* 0x000fe20007810000 */
[----:B------:R-:W-:Y:S01]  /*3730*/  MUFU.EX2 R180, R180 ;  /* 0x000000b400b47308 */ /* 0x000fe20000000800 */
[----:B------:R-:W-:Y:S01]  /*3740*/  FSEL R121, R83, -INF , !P4 ;  /* 0xff80000053797808 */ /* 0x000fe20006000000 */
[--C-:B------:R-:W-:Y:S01]  /*3750*/  FFMA.FTZ R83, R117, R6, -R20.reuse ;  /* 0x0000000675537223 */ /* 0x100fe20000010814 */
[----:B------:R-:W-:Y:S01]  /*3760*/  FMNMX.FTZ R14, R35, R14, !PT ;  /* 0x0000000e230e7209 */ /* 0x000fe20007810000 */
[-CC-:B------:R-:W-:Y:S01]  /*3770*/  FFMA.FTZ R105, R105, R6.reuse, -R20.reuse ;  /* 0x0000000669697223 */ /* 0x180fe20000010814 */
[----:B------:R-:W-:Y:S01]  /*3780*/  ISETP.LT.OR P6, PT, R2, 0x7a, P6 ;  /* 0x0000007a0200780c */ /* 0x000fe200037c1670 */
[--C-:B------:R-:W-:Y:S01]  /*3790*/  FFMA.FTZ R178, R129, R6, -R20.reuse ;  /* 0x0000000681b27223 */ /* 0x100fe20000010814 */
[----:B------:R-:W-:Y:S01]  /*37a0*/  FMNMX.FTZ R14, R41, R14, !PT ;  /* 0x0000000e290e7209 */ /* 0x000fe20007810000 */
[----:B------:R-:W2:Y:S01]  /*37b0*/  MUFU.EX2 R101, R101 ;  /* 0x0000006500657308 */ /* 0x000ea20000000800 */
[----:B------:R-:W-:Y:S01]  /*37c0*/  FSEL R117, R86, -INF , !P5 ;  /* 0xff80000056757808 */ /* 0x000fe20006800000 */
[--C-:B------:R-:W-:Y:S01]  /*37d0*/  FFMA.FTZ R107, R107, R6, -R20.reuse ;  /* 0x000000066b6b7223 */ /* 0x100fe20000010814 */
[----:B------:R-:W-:Y:S01]  /*37e0*/  FMNMX.FTZ R14, R39, R14, !PT ;  /* 0x0000000e270e7209 */ /* 0x000fe20007810000 */
[-CC-:B------:R-:W-:Y:S01]  /*37f0*/  FFMA.FTZ R172, R127, R6.reuse, -R20.reuse ;  /* 0x000000067fac7223 */ /* 0x180fe20000010814 */
[----:B------:R-:W-:Y:S01]  /*3800*/  FSEL R87, R87, -INF , !P6 ;  /* 0xff80000057577808 */ /* 0x000fe20007000000 */
        /* <DEDUP_REMOVED lines=27> */
[----:B------:R-:W-:-:S02]  /*39c0*/  FFMA.FTZ R20, R85, R6, -R20 ;  /* 0x0000000655147223 */ /* 0x000fc40000010814 */
[----:B------:R-:W-:-:S04]  /*39d0*/  FMNMX.FTZ R14, R55, R14, !PT ;  /* 0x0000000e370e7209 */ /* 0x000fc80007810000 */
[----:B------:R-:W-:Y:S01]  /*39e0*/  FMNMX.FTZ R14, R89, R14, !PT ;  /* 0x0000000e590e7209 */ /* 0x000fe20007810000 */
[----:B------:R-:W5:Y:S03]  /*39f0*/  MUFU.EX2 R178, R178 ;  /* 0x000000b200b27308 */ /* 0x000f660000000800 */
        /* <DEDUP_REMOVED lines=22> */
[----:B------:R-:W1:Y:S01]  /*3b60*/  SHFL.BFLY PT, R61, R14, 0x2, 0x1f ;  /* 0x0c401f000e3d7f89 */ /* 0x000e6200000e0000 */
        /* <DEDUP_REMOVED lines=13> */
[----:B------:R-:W-:-:S05]  /*3c40*/  FSEL R2, R2, RZ, P3 ;  /* 0x000000ff02027208 */ /* 0x000fca0001800000 */
        /* <DEDUP_REMOVED lines=17> */
[----:B--2---:R-:W-:Y:S01]  /*3d60*/  FADD.FTZ R31, R180, R101 ;  /* 0x00000065b41f7221 */ /* 0x004fe20000010000 */
[-CC-:B------:R-:W-:Y:S01]  /*3d70*/  FFMA.FTZ R57, R57, R6.reuse, -R2.reuse ;  /* 0x0000000639397223 */ /* 0x180fe20000010802 */
[-CC-:B------:R-:W-:Y:S01]  /*3d80*/  FFMA.FTZ R55, R55, R6.reuse, -R2.reuse ;  /* 0x0000000637377223 */ /* 0x180fe20000010802 */
[-CC-:B------:R-:W-:Y:S01]  /*3d90*/  FFMA.FTZ R89, R89, R6.reuse, -R2.reuse ;  /* 0x0000000659597223 */ /* 0x180fe20000010802 */
[----:B---3--:R-:W-:Y:S01]  /*3da0*/  FADD.FTZ R36, R182, R31 ;  /* 0x0000001fb6247221 */ /* 0x008fe20000010000 */
[-CC-:B------:R-:W-:Y:S01]  /*3db0*/  FFMA.FTZ R59, R59, R6.reuse, -R2.reuse ;  /* 0x000000063b3b7223 */ /* 0x180fe20000010802 */
[-C--:B------:R-:W-:Y:S01]  /*3dc0*/  FFMA.FTZ R91, R91, R6.reuse, -R2 ;  /* 0x000000065b5b7223 */ /* 0x080fe20000010802 */
[----:B------:R-:W1:Y:S01]  /*3dd0*/  MUFU.EX2 R27, R27 ;  /* 0x0000001b001b7308 */ /* 0x000e620000000800 */
[----:B----4-:R-:W-:Y:S01]  /*3de0*/  FADD.FTZ R31, R103, R36 ;  /* 0x00000024671f7221 */ /* 0x010fe20000010000 */
[-CC-:B------:R-:W-:Y:S01]  /*3df0*/  FFMA.FTZ R63, R63, R6.reuse, -R2.reuse ;  /* 0x000000063f3f7223 */ /* 0x180fe20000010802 */
[-CC-:B------:R-:W-:Y:S01]  /*3e00*/  FFMA.FTZ R93, R93, R6.reuse, -R2.reuse ;  /* 0x000000065d5d7223 */ /* 0x180fe20000010802 */
[-CC-:B------:R-:W-:Y:S01]  /*3e10*/  FFMA.FTZ R67, R67, R6.reuse, -R2.reuse ;  /* 0x0000000643437223 */ /* 0x180fe20000010802 */
[----:B-----5:R-:W-:Y:S01]  /*3e20*/  FADD.FTZ R38, R176, R31 ;  /* 0x0000001fb0267221 */ /* 0x020fe20000010000 */
        /* <DEDUP_REMOVED lines=9> */
[-CC-:B------:R-:W-:Y:S01]  /*3ec0*/  FFMA.FTZ R119, R119, R6.reuse, -R2.reuse ;  /* 0x0000000677777223 */ /* 0x180fe20000010802 */
[----:B------:R-:W3:Y:S01]  /*3ed0*/  MUFU.EX2 R37, R37 ;  /* 0x0000002500257308 */ /* 0x000ee20000000800 */
[----:B-1----:R-:W-:Y:S01]  /*3ee0*/  FADD.FTZ R38, R26, R27 ;  /* 0x0000001b1a267221 */ /* 0x002fe20000010000 */
[-CC-:B------:R-:W-:Y:S01]  /*3ef0*/  FFMA.FTZ R121, R121, R6.reuse, -R2.reuse ;  /* 0x0000000679797223 */ /* 0x180fe20000010802 */
[-CC-:B------:R-:W-:Y:S01]  /*3f00*/  FFMA.FTZ R117, R117, R6.reuse, -R2.reuse ;  /* 0x0000000675757223 */ /* 0x180fe20000010802 */
[----:B------:R-:W-:Y:S01]  /*3f10*/  FFMA.FTZ R87, R87, R6, -R2 ;  /* 0x0000000657577223 */ /* 0x000fe20000010802 */
[----:B------:R-:W-:-:S02]  /*3f20*/  F2FP.F16.F32.PACK_AB R180, R101, R180 ;  /* 0x000000b465b4723e */ /* 0x000fc400000000ff */
[----:B------:R-:W-:Y:S01]  /*3f30*/  F2FP.F16.F32.PACK_AB R182, R103, R182 ;  /* 0x000000b667b6723e */ /* 0x000fe200000000ff */
[----:B------:R1:W4:Y:S01]  /*3f40*/  MUFU.EX2 R14, R35 ;  /* 0x00000023000e7308 */ /* 0x0003220000000800 */
[----:B--2---:R-:W-:Y:S01]  /*3f50*/  FADD.FTZ R31, R33, R38 ;  /* 0x00000026211f7221 */ /* 0x004fe20000010000 */
[C---:B------:R-:W-:Y:S02]  /*3f60*/  F2FP.F16.F32.PACK_AB R183, R12.reuse, R33 ;  /* 0x000000210cb7723e */ /* 0x040fe400000000ff */
[----:B------:R-:W-:Y:S02]  /*3f70*/  F2FP.F16.F32.PACK_AB R176, R105, R176 ;  /* 0x000000b069b0723e */ /* 0x000fe400000000ff */
[C---:B------:R-:W-:Y:S02]  /*3f80*/  F2FP.F16.F32.PACK_AB R178, R107.reuse, R178 ;  /* 0x000000b26bb2723e */ /* 0x040fe400000000ff */
[----:B------:R-:W2:Y:S01]  /*3f90*/  MUFU.EX2 R41, R41 ;  /* 0x0000002900297308 */ /* 0x000ea20000000800 */
[----:B-1----:R-:W-:Y:S01]  /*3fa0*/  FADD.FTZ R35, R107, R40 ;  /* 0x000000286b237221 */ /* 0x002fe20000010000 */
[----:B------:R-:W-:Y:S01]  /*3fb0*/  FADD.FTZ R40, R12, R31 ;  /* 0x0000001f0c287221 */ /* 0x000fe20000010000 */
[----:B------:R-:W-:-:S02]  /*3fc0*/  F2FP.F16.F32.PACK_AB R181, R27, R26 ;  /* 0x0000001a1bb5723e */ /* 0x000fc400000000ff */
[----:B------:R-:W-:Y:S01]  /*3fd0*/  FADD.FTZ R42, R172, R35 ;  /* 0x00000023ac2a7221 */ /* 0x000fe20000010000 */
[----:B---3--:R-:W-:Y:S01]  /*3fe0*/  FADD.FTZ R31, R37, R40 ;  /* 0x00000028251f7221 */ /* 0x008fe20000010000 */
[C---:B------:R-:W-:Y:S01]  /*3ff0*/  F2FP.F16.F32.PACK_AB R172, R109.reuse, R172 ;  /* 0x000000ac6dac723e */ /* 0x040fe200000000ff */
[----:B------:R-:W1:Y:S01]  /*4000*/  MUFU.EX2 R24, R39 ;  /* 0x0000002700187308 */ /* 0x000e620000000800 */
[----:B------:R-:W-:Y:S01]  /*4010*/  FADD.FTZ R35, R109, R42 ;  /* 0x0000002a6d237221 */ /* 0x000fe20000010000 */
[C---:B----4-:R-:W-:Y:S01]  /*4020*/  FADD.FTZ R40, R14.reuse, R31 ;  /* 0x0000001f0e287221 */ /* 0x050fe20000010000 */
[----:B------:R-:W-:Y:S02]  /*4030*/  F2FP.F16.F32.PACK_AB R177, R14, R37 ;  /* 0x000000250eb1723e */ /* 0x000fe400000000ff */
[----:B------:R-:W-:Y:S01]  /*4040*/  FADD.FTZ R42, R174, R35 ;  /* 0x00000023ae2a7221 */ /* 0x000fe20000010000 */
[C---:B------:R-:W-:Y:S02]  /*4050*/  F2FP.F16.F32.PACK_AB R174, R111.reuse, R174 ;  /* 0x000000ae6fae723e */ /* 0x040fe400000000ff */
[----:B------:R-:W3:Y:S01]  /*4060*/  MUFU.EX2 R45, R45 ;  /* 0x0000002d002d7308 */ /* 0x000ee20000000800 */
[----:B------:R-:W-:Y:S01]  /*4070*/  FADD.FTZ R35, R111, R42 ;  /* 0x0000002a6f237221 */ /* 0x000fe20000010000 */
[----:B--2---:R-:W-:-:S03]  /*4080*/  FADD.FTZ R31, R41, R40 ;  /* 0x00000028291f7221 */ /* 0x004fc60000010000 */
[----:B------:R-:W-:Y:S01]  /*4090*/  FADD.FTZ R44, R168, R35 ;  /* 0x00000023a82c7221 */ /* 0x000fe20000010000 */
[C---:B------:R-:W-:Y:S02]  /*40a0*/  F2FP.F16.F32.PACK_AB R168, R113.reuse, R168 ;  /* 0x000000a871a8723e */ /* 0x040fe400000000ff */
[----:B------:R-:W2:Y:S01]  /*40b0*/  MUFU.EX2 R28, R43 ;  /* 0x0000002b001c7308 */ /* 0x000ea20000000800 */
[C---:B-1----:R-:W-:Y:S01]  /*40c0*/  FADD.FTZ R42, R24.reuse, R31 ;  /* 0x0000001f182a7221 */ /* 0x042fe20000010000 */
[----:B------:R-:W-:Y:S01]  /*40d0*/  FADD.FTZ R35, R113, R44 ;  /* 0x0000002c71237221 */ /* 0x000fe20000010000 */
[----:B------:R-:W-:-:S03]  /*40e0*/  F2FP.F16.F32.PACK_AB R179, R24, R41 ;  /* 0x0000002918b3723e */ /* 0x000fc600000000ff */
[----:B------:R-:W-:Y:S01]  /*40f0*/  FADD.FTZ R44, R170, R35 ;  /* 0x00000023aa2c7221 */ /* 0x000fe20000010000 */
[----:B------:R-:W-:Y:S01]  /*4100*/  F2FP.F16.F32.PACK_AB R170, R115, R170 ;  /* 0x000000aa73aa723e */ /* 0x000fe200000000ff */
[----:B------:R-:W1:Y:S01]  /*4110*/  MUFU.EX2 R49, R49 ;  /* 0x0000003100317308 */ /* 0x000e620000000800 */
[----:B---3--:R-:W-:-:S07]  /*4120*/  FADD.FTZ R31, R45, R42 ;  /* 0x0000002a2d1f7221 */ /* 0x008fce0000010000 */
[----:B------:R-:W3:Y:S01]  /*4130*/  MUFU.EX2 R30, R47 ;  /* 0x0000002f001e7308 */ /* 0x000ee20000000800 */
[C---:B--2---:R-:W-:Y:S01]  /*4140*/  FADD.FTZ R42, R28.reuse, R31 ;  /* 0x0000001f1c2a7221 */ /* 0x044fe20000010000 */
[----:B------:R-:W-:Y:S01]  /*4150*/  FADD.FTZ R31, R115, R44 ;  /* 0x0000002c731f7221 */ /* 0x000fe20000010000 */
[----:B------:R-:W-:-:S03]  /*4160*/  F2FP.F16.F32.PACK_AB R173, R28, R45 ;  /* 0x0000002d1cad723e */ /* 0x000fc600000000ff */
[----:B------:R-:W-:Y:S01]  /*4170*/  FADD.FTZ R46, R164, R31 ;  /* 0x0000001fa42e7221 */ /* 0x000fe20000010000 */
[----:B------:R-:W-:Y:S01]  /*4180*/  F2FP.F16.F32.PACK_AB R164, R83, R164 ;  /* 0x000000a453a4723e */ /* 0x000fe200000000ff */
[----:B------:R-:W2:Y:S01]  /*4190*/  MUFU.EX2 R53, R53 ;  /* 0x0000003500357308 */ /* 0x000ea20000000800 */
[----:B-1----:R-:W-:Y:S01]  /*41a0*/  FADD.FTZ R3, R49, R42 ;  /* 0x0000002a31037221 */ /* 0x002fe20000010000 */
[----:B------:R-:W-:-:S04]  /*41b0*/  FADD.FTZ R31, R83, R46 ;  /* 0x0000002e531f7221 */ /* 0x000fc80000010000 */
[----:B------:R-:W-:Y:S01]  /*41c0*/  FADD.FTZ R46, R166, R31 ;  /* 0x0000001fa62e7221 */ /* 0x000fe20000010000 */
[C---:B------:R-:W-:Y:S01]  /*41d0*/  F2FP.F16.F32.PACK_AB R166, R13.reuse, R166 ;  /* 0x000000a60da6723e */ /* 0x040fe200000000ff */
[----:B------:R-:W1:Y:S01]  /*41e0*/  MUFU.EX2 R32, R51 ;  /* 0x0000003300207308 */ /* 0x000e620000000800 */
[----:B---3--:R-:W-:Y:S01]  /*41f0*/  FADD.FTZ R44, R30, R3 ;  /* 0x000000031e2c7221 */ /* 0x008fe20000010000 */
[----:B------:R-:W-:Y:S01]  /*4200*/  FADD.FTZ R46, R13, R46 ;  /* 0x0000002e0d2e7221 */ /* 0x000fe20000010000 */
[----:B------:R-:W-:Y:S01]  /*4210*/  VIADD R13, R8, UR42 ;  /* 0x0000002a080d7c36 */ /* 0x000fe20008000000 */
[----:B------:R-:W-:Y:S02]  /*4220*/  F2FP.F16.F32.PACK_AB R175, R30, R49 ;  /* 0x000000311eaf723e */ /* 0x000fe400000000ff */
[----:B------:R-:W-:Y:S01]  /*4230*/  FADD.FTZ R31, R7, R46 ;  /* 0x0000002e071f7221 */ /* 0x000fe20000010000 */
[----:B------:R-:W-:Y:S01]  /*4240*/  IMAD.IADD R10, R13, 0x1, R10 ;  /* 0x000000010d0a7824 */ /* 0x000fe200078e020a */
[----:B------:R-:W3:Y:S01]  /*4250*/  MUFU.EX2 R57, R57 ;  /* 0x0000003900397308 */ /* 0x000ee20000000800 */
[----:B--2---:R-:W-:Y:S01]  /*4260*/  FADD.FTZ R3, R53, R44 ;  /* 0x0000002c35037221 */ /* 0x004fe20000010000 */
[C---:B------:R-:W-:Y:S01]  /*4270*/  FADD.FTZ R31, R160.reuse, R31 ;  /* 0x0000001fa01f7221 */ /* 0x040fe20000010000 */
[----:B------:R-:W-:-:S03]  /*4280*/  F2FP.F16.F32.PACK_AB R160, R160, R7 ;  /* 0x00000007a0a0723e */ /* 0x000fc600000000ff */
[----:B------:R-:W-:Y:S01]  /*4290*/  FADD.FTZ R46, R162, R31 ;  /* 0x0000001fa22e7221 */ /* 0x000fe20000010000 */
[C---:B------:R-:W-:Y:S01]  /*42a0*/  F2FP.F16.F32.PACK_AB R162, R69.reuse, R162 ;  /* 0x000000a245a2723e */ /* 0x040fe200000000ff */
[----:B------:R-:W2:Y:S01]  /*42b0*/  MUFU.EX2 R34, R55 ;  /* 0x0000003700227308 */ /* 0x000ea20000000800 */
[C---:B-1----:R-:W-:Y:S01]  /*42c0*/  FADD.FTZ R44, R32.reuse, R3 ;  /* 0x00000003202c7221 */ /* 0x042fe20000010000 */
[----:B------:R-:W-:Y:S01]  /*42d0*/  FADD.FTZ R46, R69, R46 ;  /* 0x0000002e452e7221 */ /* 0x000fe20000010000 */
[----:B------:R-:W-:-:S05]  /*42e0*/  F2FP.F16.F32.PACK_AB R169, R32, R53 ;  /* 0x0000003520a9723e */ /* 0x000fca00000000ff */
[----:B------:R-:W1:Y:S01]  /*42f0*/  MUFU.EX2 R89, R89 ;  /* 0x0000005900597308 */ /* 0x000e620000000800 */
[----:B---3--:R-:W-:-:S07]  /*4300*/  FADD.FTZ R3, R57, R44 ;  /* 0x0000002c39037221 */ /* 0x008fce0000010000 */
[----:B------:R-:W3:Y:S01]  /*4310*/  MUFU.EX2 R36, R59 ;  /* 0x0000003b00247308 */ /* 0x000ee20000000800 */
[C---:B--2---:R-:W-:Y:S01]  /*4320*/  FADD.FTZ R44, R34.reuse, R3 ;  /* 0x00000003222c7221 */ /* 0x044fe20000010000 */
[----:B------:R-:W-:-:S06]  /*4330*/  F2FP.F16.F32.PACK_AB R171, R34, R57 ;  /* 0x0000003922ab723e */ /* 0x000fcc00000000ff */
[----:B------:R-:W2:Y:S01]  /*4340*/  MUFU.EX2 R91, R91 ;  /* 0x0000005b005b7308 */ /* 0x000ea20000000800 */
[----:B-1----:R-:W-:-:S07]  /*4350*/  FADD.FTZ R3, R89, R44 ;  /* 0x0000002c59037221 */ /* 0x002fce0000010000 */
[----:B------:R-:W1:Y:S01]  /*4360*/  MUFU.EX2 R15, R15 ;  /* 0x0000000f000f7308 */ /* 0x000e620000000800 */
[C---:B---3--:R-:W-:Y:S01]  /*4370*/  FADD.FTZ R44, R36.reuse, R3 ;  /* 0x00000003242c7221 */ /* 0x048fe20000010000 */
[----:B------:R-:W-:-:S06]  /*4380*/  F2FP.F16.F32.PACK_AB R165, R36, R89 ;  /* 0x0000005924a5723e */ /* 0x000fcc00000000ff */
[----:B------:R-:W3:Y:S01]  /*4390*/  MUFU.EX2 R38, R63 ;  /* 0x0000003f00267308 */ /* 0x000ee20000000800 */
[----:B--2---:R-:W-:-:S07]  /*43a0*/  FADD.FTZ R3, R91, R44 ;  /* 0x0000002c5b037221 */ /* 0x004fce0000010000 */
[----:B------:R-:W2:Y:S01]  /*43b0*/  MUFU.EX2 R156, R73 ;  /* 0x00000049009c7308 */ /* 0x000ea20000000800 */
[----:B-1----:R-:W-:-:S07]  /*43c0*/  FADD.FTZ R31, R15, R46 ;  /* 0x0000002e0f1f7221 */ /* 0x002fce0000010000 */
[----:B------:R-:W1:Y:S01]  /*43d0*/  MUFU.EX2 R93, R93 ;  /* 0x0000005d005d7308 */ /* 0x000e620000000800 */
[C---:B---3--:R-:W-:Y:S01]  /*43e0*/  FADD.FTZ R46, R38.reuse, R3 ;  /* 0x00000003262e7221 */ /* 0x048fe20000010000 */
[----:B------:R-:W-:-:S06]  /*43f0*/  F2FP.F16.F32.PACK_AB R167, R38, R91 ;  /* 0x0000005b26a7723e */ /* 0x000fcc00000000ff */
[----:B------:R-:W3:Y:S01]  /*4400*/  MUFU.EX2 R21, R21 ;  /* 0x0000001500157308 */ /* 0x000ee20000000800 */
[C---:B--2---:R-:W-:Y:S01]  /*4410*/  FADD.FTZ R48, R156.reuse, R31 ;  /* 0x0000001f9c307221 */ /* 0x044fe20000010000 */
[----:B------:R-:W-:-:S06]  /*4420*/  F2FP.F16.F32.PACK_AB R156, R156, R15 ;  /* 0x0000000f9c9c723e */ /* 0x000fcc00000000ff */
[----:B------:R-:W2:Y:S01]  /*4430*/  MUFU.EX2 R40, R67 ;  /* 0x0000004300287308 */ /* 0x000ea20000000800 */
[----:B-1----:R-:W-:-:S07]  /*4440*/  FADD.FTZ R3, R93, R46 ;  /* 0x0000002e5d037221 */ /* 0x002fce0000010000 */
[----:B------:R-:W1:Y:S01]  /*4450*/  MUFU.EX2 R158, R77 ;  /* 0x0000004d009e7308 */ /* 0x000e620000000800 */
[----:B---3--:R-:W-:-:S07]  /*4460*/  FADD.FTZ R31, R21, R48 ;  /* 0x00000030151f7221 */ /* 0x008fce0000010000 */
[----:B------:R-:W3:Y:S01]  /*4470*/  MUFU.EX2 R95, R95 ;  /* 0x0000005f005f7308 */ /* 0x000ee20000000800 */
[C---:B--2---:R-:W-:Y:S01]  /*4480*/  FADD.FTZ R46, R40.reuse, R3 ;  /* 0x00000003282e7221 */ /* 0x044fe20000010000 */
[----:B------:R-:W-:-:S06]  /*4490*/  F2FP.F16.F32.PACK_AB R161, R40, R93 ;  /* 0x0000005d28a1723e */ /* 0x000fcc00000000ff */
[----:B------:R-:W2:Y:S01]  /*44a0*/  MUFU.EX2 R25, R25 ;  /* 0x0000001900197308 */ /* 0x000ea20000000800 */
[C---:B-1----:R-:W-:Y:S01]  /*44b0*/  FADD.FTZ R48, R158.reuse, R31 ;  /* 0x0000001f9e307221 */ /* 0x042fe20000010000 */
[----:B------:R-:W-:-:S06]  /*44c0*/  F2FP.F16.F32.PACK_AB R158, R158, R21 ;  /* 0x000000159e9e723e */ /* 0x000fcc00000000ff */
[----:B------:R-:W1:Y:S01]  /*44d0*/  MUFU.EX2 R42, R71 ;  /* 0x00000047002a7308 */ /* 0x000e620000000800 */
[----:B---3--:R-:W-:-:S07]  /*44e0*/  FADD.FTZ R3, R95, R46 ;  /* 0x0000002e5f037221 */ /* 0x008fce0000010000 */
[----:B------:R-:W3:Y:S01]  /*44f0*/  MUFU.EX2 R152, R81 ;  /* 0x0000005100987308 */ /* 0x000ee20000000800 */
[----:B--2---:R-:W-:-:S07]  /*4500*/  FADD.FTZ R7, R25, R48 ;  /* 0x0000003019077221 */ /* 0x004fce0000010000 */
[----:B------:R-:W2:Y:S01]  /*4510*/  MUFU.EX2 R97, R97 ;  /* 0x0000006100617308 */ /* 0x000ea20000000800 */
[C---:B-1----:R-:W-:Y:S01]  /*4520*/  FADD.FTZ R48, R42.reuse, R3 ;  /* 0x000000032a307221 */ /* 0x042fe20000010000 */
[----:B------:R-:W-:-:S06]  /*4530*/  F2FP.F16.F32.PACK_AB R163, R42, R95 ;  /* 0x0000005f2aa3723e */ /* 0x000fcc00000000ff */
        /* <DEDUP_REMOVED lines=21> */
[C---:B-1----:R-:W-:Y:S01]  /*4690*/  FADD.FTZ R14, R46.reuse, R7 ;  /* 0x000000072e0e7221 */ /* 0x042fe20000010000 */
[----:B------:R-:W-:-:S03]  /*46a0*/  F2FP.F16.F32.PACK_AB R153, R46, R119 ;  /* 0x000000772e99723e */ /* 0x000fc600000000ff */
[----:B---3--:R-:W-:-:S04]  /*46b0*/  FADD.FTZ R7, R117, R14 ;  /* 0x0000000e75077221 */ /* 0x008fc80000010000 */
[C---:B--2---:R-:W-:Y:S01]  /*46c0*/  FADD.FTZ R2, R12.reuse, R7 ;  /* 0x000000070c027221 */ /* 0x044fe20000010000 */
[----:B------:R-:W-:Y:S01]  /*46d0*/  F2FP.F16.F32.PACK_AB R155, R12, R117 ;  /* 0x000000750c9b723e */ /* 0x000fe200000000ff */
[----:B------:R-:W-:Y:S01]  /*46e0*/  VIADD R7, R88, 0xfffffffe ;  /* 0xfffffffe58077836 */ /* 0x000fe20000000000 */
[----:B------:R-:W-:Y:S06]  /*46f0*/  @!P2 BRA `(.L_x_893) ;  /* 0x000000000040a947 */ /* 0x000fec0003800000 */
[C---:B------:R-:W-:Y:S01]  /*4700*/  ISETP.GT.AND P3, PT, R13.reuse, RZ, PT ;  /* 0x000000ff0d00720c */ /* 0x040fe20003f64270 */
[----:B------:R-:W-:-:S12]  /*4710*/  VIADD R12, R13, 0xffffffff ;  /* 0xffffffff0d0c7836 */ /* 0x000fd80000000000 */
[----:B------:R-:W-:Y:S05]  /*4720*/  @P3 BRA `(.L_x_894) ;  /* 0x00000000001c3947 */ /* 0x000fea0003800000 */
[----:B------:R-:W-:Y:S01]  /*4730*/  ISETP.NE.AND P3, PT, R11, 0x1, PT ;  /* 0x000000010b00780c */ /* 0x000fe20003f65270 */
[----:B------:R-:W-:-:S12]  /*4740*/  IMAD.MOV R13, RZ, RZ, -R13 ;  /* 0x000000ffff0d7224 */ /* 0x000fd800078e0a0d */
[----:B------:R-:W1:Y:S02]  /*4750*/  @P3 LDC.64 R14, c[0x0][0x9e8] ;  /* 0x00027a00ff0e3b82 */ /* 0x000e640000000a00 */
[----:B-1----:R-:W-:-:S05]  /*4760*/  @P3 IMAD.HI.U32 R12, R13, R14, RZ ;  /* 0x0000000e0d0c3227 */ /* 0x002fca00078e00ff */
[----:B------:R-:W-:-:S04]  /*4770*/  @P3 SHF.R.U32.HI R13, RZ, R15, R12 ;  /* 0x0000000fff0d3219 */ /* 0x000fc8000001160c */
[----:B------:R-:W-:Y:S01]  /*4780*/  LOP3.LUT R12, RZ, R13, RZ, 0x33, !PT ;  /* 0x0000000dff0c7212 */ /* 0x000fe200078e33ff */
[----:B------:R-:W-:Y:S06]  /*4790*/  BRA `(.L_x_895) ;  /* 0x0000000000107947 */ /* 0x000fec0003800000 */
.L_x_894:
[----:B------:R-:W-:-:S13]  /*47a0*/  ISETP.NE.AND P3, PT, R11, 0x1, PT ;  /* 0x000000010b00780c */ /* 0x000fda0003f65270 */
[----:B------:R-:W1:Y:S02]  /*47b0*/  @P3 LDC.64 R14, c[0x0][0x9e8] ;  /* 0x00027a00ff0e3b82 */ /* 0x000e640000000a00 */
[----:B-1----:R-:W-:-:S05]  /*47c0*/  @P3 IMAD.HI.U32 R14, R12, R14, RZ ;  /* 0x0000000e0c0e3227 */ /* 0x002fca00078e00ff */
[----:B------:R-:W-:-:S07]  /*47d0*/  @P3 SHF.R.U32.HI R12, RZ, R15, R14 ;  /* 0x0000000fff0c3219 */ /* 0x000fce000001160e */
.L_x_895:
[----:B------:R-:W-:-:S05]  /*47e0*/  IMAD R11, R12, R11, R11 ;  /* 0x0000000b0c0b7224 */ /* 0x000fca00078e020b */
[----:B------:R-:W-:-:S07]  /*47f0*/  VIMNMX R10, R10, R11, PT ;  /* 0x0000000b0a0a7248 */ /* 0x000fce0003fe0100 */
.L_x_893:
[----:B------:R-:W-:Y:S02]  /*4800*/  SHF.R.S32.HI R11, RZ, 0x1f, R10 ;  /* 0x0000001fff0b7819 */ /* 0x000fe4000001140a */
[----:B------:R-:W-:Y:S02]  /*4810*/  CS2R R150, SRZ ;  /* 0x0000000000967805 */ /* 0x000fe4000001ff00 */
[----:B------:R-:W-:Y:S02]  /*4820*/  CS2R R148, SRZ ;  /* 0x0000000000947805 */ /* 0x000fe4000001ff00 */
[----:B------:R-:W-:Y:S02]  /*4830*/  CS2R R146, SRZ ;  /* 0x0000000000927805 */ /* 0x000fe4000001ff00 */
[----:B------:R-:W-:Y:S02]  /*4840*/  LEA.HI R11, R11, R10, RZ, 0x7 ;  /* 0x0000000a0b0b7211 */ /* 0x000fe400078f38ff */
[----:B------:R-:W-:-:S02]  /*4850*/  CS2R R144, SRZ ;  /* 0x0000000000907805 */ /* 0x000fc4000001ff00 */
[----:B------:R-:W-:Y:S02]  /*4860*/  CS2R R142, SRZ ;  /* 0x00000000008e7805 */ /* 0x000fe4000001ff00 */
[----:B------:R-:W-:Y:S02]  /*4870*/  CS2R R140, SRZ ;  /* 0x00000000008c7805 */ /* 0x000fe4000001ff00 */
[----:B------:R-:W-:Y:S02]  /*4880*/  SHF.R.S32.HI R11, RZ, 0x7, R11 ;  /* 0x00000007ff0b7819 */ /* 0x000fe4000001140b */
[----:B------:R-:W-:Y:S02]  /*4890*/  CS2R R138, SRZ ;  /* 0x00000000008a7805 */ /* 0x000fe4000001ff00 */
[----:B------:R-:W-:Y:S02]  /*48a0*/  CS2R R136, SRZ ;  /* 0x0000000000887805 */ /* 0x000fe4000001ff00 */
[----:B------:R-:W-:-:S02]  /*48b0*/  CS2R R134, SRZ ;  /* 0x0000000000867805 */ /* 0x000fc4000001ff00 */
[----:B------:R-:W-:Y:S02]  /*48c0*/  VIMNMX R12, R11, UR40, !PT ;  /* 0x000000280b0c7c48 */ /* 0x000fe4000ffe0100 */
[----:B------:R-:W-:Y:S02]  /*48d0*/  CS2R R132, SRZ ;  /* 0x0000000000847805 */ /* 0x000fe4000001ff00 */
[----:B------:R-:W-:Y:S02]  /*48e0*/  CS2R R130, SRZ ;  /* 0x0000000000827805 */ /* 0x000fe4000001ff00 */
[----:B------:R-:W-:Y:S02]  /*48f0*/  CS2R R128, SRZ ;  /* 0x0000000000807805 */ /* 0x000fe4000001ff00 */
[----:B------:R-:W-:Y:S02]  /*4900*/  ISETP.GE.AND P3, PT, R7, R12, PT ;  /* 0x0000000c0700720c */ /* 0x000fe40003f66270 */
        /* <DEDUP_REMOVED lines=20> */
[----:B------:R-:W-:Y:S06]  /*4a50*/  @!P3 BRA `(.L_x_896) ;  /* 0x000000300018b947 */ /* 0x000fec0003800000 */
[----:B------:R-:W-:Y:S01]  /*4a60*/  IMAD.IADD R10, R5, 0x1, R8 ;  /* 0x00000001050a7824 */ /* 0x000fe200078e0208 */
[----:B------:R-:W-:Y:S01]  /*4a70*/  ULDC UR55, c[0x0][0x9e4] ;  /* 0x0002790000377ab9 */ /* 0x000fe20000000800 */
[----:B------:R-:W-:Y:S01]  /*4a80*/  IMAD.MOV.U32 R151, RZ, RZ, RZ ;  /* 0x000000ffff977224 */ /* 0x000fe200078e00ff */
[----:B------:R-:W-:Y:S01]  /*4a90*/  ULDC UR56, c[0x0][0x9dc] ;  /* 0x0002770000387ab9 */ /* 0x000fe20000000800 */
[----:B------:R-:W-:Y:S01]  /*4aa0*/  ULDC UR58, c[0x0][0x288] ;  /* 0x0000a200003a7ab9 */ /* 0x000fe20000000800 */
[----:B------:R-:W-:-:S05]  /*4ab0*/  ULDC UR57, c[0x0][0x9e0] ;  /* 0x0002780000397ab9 */ /* 0x000fca0000000800 */
.L_x_913:
        /* <DEDUP_REMOVED lines=9> */
.L_x_898:
[----:B------:R-:W-:Y:S01]  /*4b50*/  ULEA UR6, UR60, UR39, 0x3 ;  /* 0x000000273c067291 */ /* 0x000fe2000f8e183f */
[----:B------:R-:W-:-:S05]  /*4b60*/  IMAD.U32 R6, RZ, RZ, UR59 ;  /* 0x0000003bff067e24 */ /* 0x000fca000f8e00ff */
[----:B------:R-:W-:-:S04]  /*4b70*/  SHF.L.U32 R6, R6, 0x1f, RZ ;  /* 0x0000001f06067819 */ /* 0x000fc800000006ff */
[----:B------:R1:W2:Y:S01]  /*4b80*/  SYNCS.PHASECHK.TRANS64.TRYWAIT P3, [UR6+0x28830], R6 ;  /* 0x02883006ff0075a7 */ /* 0x0002a20008060146 */
[----:B------:R-:W-:Y:S05]  /*4b90*/  @!P0 BRA `(.L_x_899) ;  /* 0x0000000000048947 */ /* 0x000fea0003800000 */
[----:B------:R-:W-:Y:S01]  /*4ba0*/  BPT.TRAP 0x1 ;  /* 0x000000040000795c */ /* 0x000fe20000300000 */
.L_x_899:
[----:B--2---:R-:W-:Y:S05]  /*4bb0*/  @P3 BRA `(.L_x_897) ;  /* 0x0000000000083947 */ /* 0x004fea0003800000 */
[----:B------:R-:W2:Y:S02]  /*4bc0*/  SYNCS.PHASECHK.TRANS64.TRYWAIT P3, [UR6+0x28830], R6 ;  /* 0x02883006ff0075a7 */ /* 0x000ea40008060146 */
[----:B--2---:R-:W-:Y:S05]  /*4bd0*/  @!P3 BRA `(.L_x_900) ;  /* 0x000000cc00ecb947 */ /* 0x004fea0003800000 */
.L_x_897:
[----:B-12---:R-:W-:Y:S01]  /*4be0*/  VIADD R6, R17, 0x8 ;  /* 0x0000000811067836 */ /* 0x006fe20000000000 */
[----:B------:R-:W-:Y:S01]  /*4bf0*/  ULEA UR34, UR60, UR49, 0xb ;  /* 0x000000313c227291 */ /* 0x000fe2000f8e583f */
[----:B------:R-:W-:Y:S01]  /*4c00*/  UMOV UR35, 0x40000040 ;  /* 0x4000004000237882 */ /* 0x000fe20000000000 */
[----:B------:R-:W-:Y:S02]  /*4c10*/  UMOV UR7, 0x40000040 ;  /* 0x4000004000077882 */ /* 0x000fe40000000000 */
[----:B------:R1:W-:Y:S01]  /*4c20*/  BAR.SYNC.DEFER_BLOCKING R6, 0x100 ;  /* 0x000400060000751d */ /* 0x0003e20000010000 */
[----:B------:R-:W-:Y:S02]  /*4c30*/  UIADD3 UR6, UR34, 0x2, URZ ;  /* 0x0000000222067890 */ /* 0x000fe4000fffe03f */
[----:B------:R-:W-:Y:S02]  /*4c40*/  UIADD3 UR10, UR34, 0x4, URZ ;  /* 0x00000004220a7890 */ /* 0x000fe4000fffe03f */
[----:B------:R-:W-:Y:S01]  /*4c50*/  UIADD3 UR14, UR34, 0x6, URZ ;  /* 0x00000006220e7890 */ /* 0x000fe2000fffe03f */
[----:B------:R-:W-:Y:S01]  /*4c60*/  UMOV UR11, 0x40000040 ;  /* 0x40000040000b7882 */ /* 0x000fe20000000000 */
[----:B------:R-:W-:Y:S01]  /*4c70*/  UMOV UR15, 0x40000040 ;  /* 0x40000040000f7882 */ /* 0x000fe20000000000 */
[----:B------:R-:W-:Y:S01]  /*4c80*/  UIADD3 UR18, UR34, 0x400, URZ ;  /* 0x0000040022127890 */ /* 0x000fe2000fffe03f */
[----:B------:R-:W-:Y:S01]  /*4c90*/  UMOV UR19, 0x40000040 ;  /* 0x4000004000137882 */ /* 0x000fe20000000000 */
[----:B------:R-:W-:Y:S01]  /*4ca0*/  UIADD3 UR22, UR34, 0x402, URZ ;  /* 0x0000040222167890 */ /* 0x000fe2000fffe03f */
[----:B------:R-:W-:Y:S01]  /*4cb0*/  UMOV UR23, 0x40000040 ;  /* 0x4000004000177882 */ /* 0x000fe20000000000 */
[----:B------:R-:W-:Y:S01]  /*4cc0*/  UIADD3 UR26, UR34, 0x404, URZ ;  /* 0x00000404221a7890 */ /* 0x000fe2000fffe03f */
[----:B------:R-:W-:Y:S01]  /*4cd0*/  UMOV UR27, 0x40000040 ;  /* 0x40000040001b7882 */ /* 0x000fe20000000000 */
[----:B------:R-:W-:Y:S01]  /*4ce0*/  UIADD3 UR30, UR34, 0x406, URZ ;  /* 0x00000406221e7890 */ /* 0x000fe2000fffe03f */
[----:B------:R-:W-:Y:S01]  /*4cf0*/  UMOV UR31, 0x40000040 ;  /* 0x40000040001f7882 */ /* 0x000fe20000000000 */
[----:B------:R-:W-:-:S06]  /*4d00*/  WARPGROUP.ARRIVE ;  /* 0x00000000000079c5 */ /* 0x000fcc0000000000 */
[----:B------:R-:W-:Y:S03]  /*4d10*/  HGMMA.64x128x16.F32 R24, gdesc[UR32], RZ, !UPT, gsb0 ;  /* 0x01e00000201879f0 */ /* 0x000fe6000c0008ff */
        /* <DEDUP_REMOVED lines=22> */
[----:B-1----:R-:W-:Y:S05]  /*4e80*/  @P4 BRA `(.L_x_901) ;  /* 0x00000000002c4947 */ /* 0x002fea0003800000 */
[----:B------:R-:W-:Y:S05]  /*4e90*/  @!P0 BRA `(.L_x_902) ;  /* 0x0000000000048947 */ /* 0x000fea0003800000 */
[----:B------:R-:W-:Y:S01]  /*4ea0*/  BPT.TRAP 0x1 ;  /* 0x000000040000795c */ /* 0x000fe20000300000 */
.L_x_902:
[----:B------:R-:W-:Y:S01]  /*4eb0*/  ULEA UR6, UR37, UR39, 0x3 ;  /* 0x0000002725067291 */ /* 0x000fe2000f8e183f */
[----:B------:R-:W-:-:S05]  /*4ec0*/  IMAD.U32 R6, RZ, RZ, UR36 ;  /* 0x00000024ff067e24 */ /* 0x000fca000f8e00ff */
[----:B------:R-:W-:-:S04]  /*4ed0*/  SHF.L.U32 R6, R6, 0x1f, RZ ;  /* 0x0000001f06067819 */ /* 0x000fc800000006ff */
[----:B------:R1:W2:Y:S01]  /*4ee0*/  SYNCS.PHASECHK.TRANS64.TRYWAIT P3, [UR6+0x28850], R6 ;  /* 0x02885006ff0075a7 */ /* 0x0002a20008060146 */
[----:B------:R-:W-:Y:S05]  /*4ef0*/  @!P0 BRA `(.L_x_903) ;  /* 0x0000000000048947 */ /* 0x000fea0003800000 */
[----:B------:R-:W-:Y:S01]  /*4f00*/  BPT.TRAP 0x1 ;  /* 0x000000040000795c */ /* 0x000fe20000300000 */
.L_x_903:
[----:B--2---:R-:W-:Y:S05]  /*4f10*/  @P3 BRA `(.L_x_901) ;  /* 0x0000000000083947 */ /* 0x004fea0003800000 */
[----:B------:R-:W2:Y:S02]  /*4f20*/  SYNCS.PHASECHK.TRANS64.TRYWAIT P3, [UR6+0x28850], R6 ;  /* 0x02885006ff0075a7 */ /* 0x000ea40008060146 */
[----:B--2---:R-:W-:Y:S05]  /*4f30*/  @!P3 BRA `(.L_x_904) ;  /* 0x000000cc002cb947 */ /* 0x004fea0003800000 */
.L_x_901:
[----:B------:R-:W-:Y:S01]  /*4f40*/  UIADD3 UR6, UR39, 0x400, URZ ;  /* 0x0000040027067890 */ /* 0x000fe2000fffe03f */
[----:B------:R-:W-:Y:S01]  /*4f50*/  WARPGROUP.ARRIVE ;  /* 0x00000000000079c5 */ /* 0x000fe20000000000 */
[----:B------:R-:W-:Y:S01]  /*4f60*/  UMOV UR7, 0x40000040 ;  /* 0x4000004000077882 */ /* 0x000fe20000000000 */
[----:B------:R-:W3:Y:S01]  /*4f70*/  LDC R13, c[0x0][0x2e0] ;  /* 0x0000b800ff0d7b82 */ /* 0x000ee20000000800 */
[----:B------:R-:W-:Y:S01]  /*4f80*/  USHF.R.U32.HI UR6, URZ, 0x4, UR6 ;  /* 0x000000043f067899 */ /* 0x000fe20008011606 */
[----:B--2---:R-:W-:-:S03]  /*4f90*/  IMAD.U32 R11, RZ, RZ, UR60 ;  /* 0x0000003cff0b7e24 */ /* 0x004fc6000f8e00ff */
[----:B------:R-:W-:Y:S02]  /*4fa0*/  ULOP3.LUT UR6, UR6, 0x3fff, URZ, 0xc0, !UPT ;  /* 0x00003fff06067892 */ /* 0x000fe4000f8ec03f */
[----:B------:R-:W-:Y:S02]  /*4fb0*/  @!P1 LEA R11, R11, UR39, 0x3 ;  /* 0x000000270b0b9c11 */ /* 0x000fe4000f8e18ff */
[----:B------:R-:W-:-:S03]  /*4fc0*/  ULOP3.LUT UR6, UR6, 0x4000000, URZ, 0xfc, !UPT ;  /* 0x0400000006067892 */ /* 0x000fc6000f8efc3f */
[----:B------:R-:W-:Y:S01]  /*4fd0*/  @!P1 VIADD R11, R11, 0x28840 ;  /* 0x000288400b0b9836 */ /* 0x000fe20000000000 */
[----:B------:R-:W-:-:S04]  /*4fe0*/  ULEA UR10, UR37, UR6, 0xb ;  /* 0x00000006250a7291 */ /* 0x000fc8000f8e583f */
[----:B------:R-:W-:-:S03]  /*4ff0*/  @!P1 PRMT R11, RZ, 0x654, R11 ;  /* 0x00000654ff0b9816 */ /* 0x000fc6000000000b */
[----:B------:R-:W-:Y:S02]  /*5000*/  UMOV UR6, UR10 ;  /* 0x0000000a00067c82 */ /* 0x000fe40008000000 */
        /* <DEDUP_REMOVED lines=36> */
[----:B------:R-:W-:Y:S02]  /*5250*/  ULOP3.LUT UR6, URZ, UR56, URZ, 0x33, !UPT ;  /* 0x000000383f067292 */ /* 0x000fe4000f8e333f */
[----:B------:R-:W-:Y:S02]  /*5260*/  WARPGROUP.DEPBAR.LE gsb0, 0x0 ;  /* 0x00008000000079c5 */ /* 0x000fe40000010000 */
[----:B------:R-:W-:-:S05]  /*5270*/  IMAD.SHL.U32 R152, R7, 0x80, RZ ;  /* 0x0000008007987824 */ /* 0x000fca00078e00ff */
[----:B-1----:R-:W-:-:S05]  /*5280*/  IADD3 R6, -R152, 0x1, RZ ;  /* 0x0000000198067810 */ /* 0x002fca0007ffe1ff */
[----:B---3--:R-:W-:Y:S01]  /*5290*/  IMAD R13, R13, UR45, R6 ;  /* 0x0000002d0d0d7c24 */ /* 0x008fe2000f8e0206 */
[----:B------:R-:W-:-:S03]  /*52a0*/  IADD3 R6, -R17, 0xb, RZ ;  /* 0x0000000b11067810 */ /* 0x000fc60007ffe1ff */
[----:B------:R-:W-:Y:S02]  /*52b0*/  VIADD R13, R13, -UR58 ;  /* 0x8000003a0d0d7c36 */ /* 0x000fe40008000000 */
[----:B------:R1:W-:Y:S06]  /*52c0*/  BAR.ARV R6, 0x100 ;  /* 0x000400060000751d */ /* 0x0003ec0000002000 */
[----:B------:R-:W-:Y:S01]  /*52d0*/  IMAD R13, R16, -0x2, R13 ;  /* 0xfffffffe100d7824 */ /* 0x000fe200078e020d */
[----:B------:R2:W-:Y:S03]  /*52e0*/  @!P1 SYNCS.ARRIVE.TRANS64.RED.A1T0 RZ, [R11+URZ], RZ ;  /* 0x000000ff0bff99a7 */ /* 0x0005e6000810043f */
[----:B------:R-:W-:-:S02]  /*52f0*/  VIADD R154, R13, UR57 ;  /* 0x000000390d9a7c36 */ /* 0x000fc40008000000 */
[----:B------:R-:W-:Y:S02]  /*5300*/  VIADD R156, R13, UR6 ;  /* 0x000000060d9c7c36 */ /* 0x000fe40008000000 */
[C---:B--2---:R-:W-:Y:S02]  /*5310*/  IMAD.IADD R11, R5.reuse, 0x1, R154 ;  /* 0x00000001050b7824 */ /* 0x044fe400078e029a */
[----:B------:R-:W-:Y:S01]  /*5320*/  IMAD.IADD R14, R5, 0x1, R156 ;  /* 0x00000001050e7824 */ /* 0x000fe200078e029c */
[----:B-1----:R-:W-:Y:S06]  /*5330*/  @!P2 BRA `(.L_x_905) ;  /* 0x00000000005ca947 */ /* 0x002fec0003800000 */
[----:B------:R-:W-:Y:S01]  /*5340*/  ISETP.GT.AND P3, PT, R10, -0x1, PT ;  /* 0xffffffff0a00780c */ /* 0x000fe20003f64270 */
[----:B------:R-:W-:-:S12]  /*5350*/  BSSY B0, `(.L_x_906) ;  /* 0x0000011000007945 */ /* 0x000fd80003800000 */
[----:B------:R-:W-:Y:S05]  /*5360*/  @P3 BRA `(.L_x_907) ;  /* 0x0000000000203947 */ /* 0x000fea0003800000 */
[----:B------:R-:W-:Y:S01]  /*5370*/  IMAD.U32 R15, RZ, RZ, UR55 ;  /* 0x00000037ff0f7e24 */ /* 0x000fe2000f8e00ff */
[----:B------:R-:W-:-:S04]  /*5380*/  LOP3.LUT R13, RZ, R10, RZ, 0x33, !PT ;  /* 0x0000000aff0d7212 */ /* 0x000fc800078e33ff */
[----:B------:R-:W-:-:S13]  /*5390*/  ISETP.NE.AND P3, PT, R15, 0x1, PT ;  /* 0x000000010f00780c */ /* 0x000fda0003f65270 */
[----:B------:R-:W1:Y:S02]  /*53a0*/  @P3 LDC.64 R20, c[0x0][0x9e8] ;  /* 0x00027a00ff143b82 */ /* 0x000e640000000a00 */
[----:B-1----:R-:W-:-:S05]  /*53b0*/  @P3 IMAD.HI.U32 R6, R13, R20, RZ ;  /* 0x000000140d063227 */ /* 0x002fca00078e00ff */
[----:B------:R-:W-:-:S04]  /*53c0*/  @P3 SHF.R.U32.HI R13, RZ, R21, R6 ;  /* 0x00000015ff0d3219 */ /* 0x000fc80000011606 */
[----:B------:R-:W-:Y:S01]  /*53d0*/  LOP3.LUT R6, RZ, R13, RZ, 0x33, !PT ;  /* 0x0000000dff067212 */ /* 0x000fe200078e33ff */
[----:B------:R-:W-:Y:S06]  /*53e0*/  BRA `(.L_x_908) ;  /* 0x00000000001c7947 */ /* 0x000fec0003800000 */
.L_x_907:
[----:B------:R-:W-:Y:S02]  /*53f0*/  IMAD.U32 R15, RZ, RZ, UR55 ;  /* 0x00000037ff0f7e24 */ /* 0x000fe4000f8e00ff */
[----:B------:R-:W-:-:S03]  /*5400*/  IMAD.MOV.U32 R6, RZ, RZ, R10 ;  /* 0x000000ffff067224 */ /* 0x000fc600078e000a */
[----:B------:R-:W-:-:S13]  /*5410*/  ISETP.NE.AND P3, PT, R15, 0x1, PT ;  /* 0x000000010f00780c */ /* 0x000fda0003f65270 */
[----:B------:R-:W1:Y:S01]  /*5420*/  @P3 LDC.64 R20, c[0x0][0x9e8] ;  /* 0x00027a00ff143b82 */ /* 0x000e620000000a00 */
[----:B------:R-:W-:-:S04]  /*5430*/  @P3 IMAD.IADD R13, R5, 0x1, R8 ;  /* 0x00000001050d3824 */ /* 0x000fc800078e0208 */
[----:B-1----:R-:W-:-:S05]  /*5440*/  @P3 IMAD.HI.U32 R20, R13, R20, RZ ;  /* 0x000000140d143227 */ /* 0x002fca00078e00ff */
[----:B------:R-:W-:-:S07]  /*5450*/  @P3 SHF.R.U32.HI R6, RZ, R21, R20 ;  /* 0x00000015ff063219 */ /* 0x000fce0000011614 */
.L_x_908:
[----:B------:R-:W-:Y:S05]  /*5460*/  BSYNC B0 ;  /* 0x0000000000007941 */ /* 0x000fea0003800000 */
.L_x_906:
[----:B------:R-:W-:-:S04]  /*5470*/  IMAD R13, R6, R15, -R152 ;  /* 0x0000000f060d7224 */ /* 0x000fc800078e0a98 */
[----:B------:R-:W-:-:S05]  /*5480*/  IMAD R13, R16, -0x2, R13 ;  /* 0xfffffffe100d7824 */ /* 0x000fca00078e020d */
[----:B------:R-:W-:Y:S02]  /*5490*/  VIADDMNMX R11, R13, R15, R11, PT ;  /* 0x0000000f0d0b7246 */ /* 0x000fe4000380010b */
[----:B------:R-:W-:-:S07]  /*54a0*/  VIMNMX R14, R14, R13, !PT ;  /* 0x0000000d0e0e7248 */ /* 0x000fce0007fe0100 */
.L_x_905:
[----:B------:R-:W-:Y:S01]  /*54b0*/  ISETP.GT.AND P3, PT, R7, -0x1, PT ;  /* 0xffffffff0700780c */ /* 0x000fe20003f64270 */
[----:B------:R-:W-:-:S03]  /*54c0*/  IMAD.IADD R20, R4, 0x1, R156 ;  /* 0x0000000104147824 */ /* 0x000fc600078e029c */
[C---:B------:R-:W-:Y:S02]  /*54d0*/  ISETP.GT.AND P5, PT, R14.reuse, RZ, P3 ;  /* 0x000000ff0e00720c */ /* 0x040fe40001fa4270 */
[----:B------:R-:W-:Y:S02]  /*54e0*/  ISETP.GT.AND P6, PT, R14, 0x1, P3 ;  /* 0x000000010e00780c */ /* 0x000fe40001fc4270 */
[C---:B------:R-:W-:Y:S02]  /*54f0*/  ISETP.LT.OR P5, PT, R11.reuse, 0x1, P5 ;  /* 0x000000010b00780c */ /* 0x040fe40002fa1670 */
[----:B------:R-:W-:Y:S02]  /*5500*/  ISETP.LT.OR P6, PT, R11, 0x2, P6 ;  /* 0x000000020b00780c */ /* 0x000fe400037c1670 */
[----:B------:R-:W-:Y:S02]  /*5510*/  FSEL R171, R24, -INF , !P5 ;  /* 0xff80000018ab7808 */ /* 0x000fe40006800000 */
[----:B------:R-:W-:-:S02]  /*5520*/  FSEL R173, R25, -INF , !P6 ;  /* 0xff80000019ad7808 */ /* 0x000fc40007000000 */
[C---:B------:R-:W-:Y:S02]  /*5530*/  ISETP.GT.AND P4, PT, R14.reuse, 0x8, P3 ;  /* 0x000000080e00780c */ /* 0x040fe40001f84270 */
[C---:B------:R-:W-:Y:S02]  /*5540*/  ISETP.GT.AND P5, PT, R14.reuse, 0x9, P3 ;  /* 0x000000090e00780c */ /* 0x040fe40001fa4270 */
[----:B------:R-:W-:Y:S02]  /*5550*/  ISETP.GT.AND P6, PT, R14, 0x10, P3 ;  /* 0x000000100e00780c */ /* 0x000fe40001fc4270 */
[C---:B------:R-:W-:Y:S02]  /*5560*/  ISETP.LT.OR P4, PT, R11.reuse, 0x9, P4 ;  /* 0x000000090b00780c */ /* 0x040fe40002781670 */
[C---:B------:R-:W-:Y:S02]  /*5570*/  ISETP.LT.OR P5, PT, R11.reuse, 0xa, P5 ;  /* 0x0000000a0b00780c */ /* 0x040fe40002fa1670 */
[----:B------:R-:W-:-:S02]  /*5580*/  ISETP.LT.OR P6, PT, R11, 0x11, P6 ;  /* 0x000000110b00780c */ /* 0x000fc400037c1670 */
[----:B------:R-:W-:Y:S02]  /*5590*/  FSEL R179, R28, -INF , !P4 ;  /* 0xff8000001cb37808 */ /* 0x000fe40006000000 */
[----:B------:R-:W-:Y:S02]  /*55a0*/  FSEL R193, R29, -INF , !P5 ;  /* 0xff8000001dc17808 */ /* 0x000fe40006800000 */
[----:B------:R-:W-:Y:S02]  /*55b0*/  FSEL R183, R32, -INF , !P6 ;  /* 0xff80000020b77808 */ /* 0x000fe40007000000 */
[C---:B------:R-:W-:Y:S02]  /*55c0*/  ISETP.GT.AND P4, PT, R14.reuse, 0x11, P3 ;  /* 0x000000110e00780c */ /* 0x040fe40001f84270 */
[C---:B------:R-:W-:Y:S02]  /*55d0*/  ISETP.GT.AND P5, PT, R14.reuse, 0x18, P3 ;  /* 0x000000180e00780c */ /* 0x040fe40001fa4270 */
[----:B------:R-:W-:-:S02]  /*55e0*/  ISETP.GT.AND P6, PT, R14, 0x19, P3 ;  /* 0x000000190e00780c */ /* 0x000fc40001fc4270 */
[C---:B------:R-:W-:Y:S02]  /*55f0*/  ISETP.LT.OR P4, PT, R11.reuse, 0x12, P4 ;  /* 0x000000120b00780c */ /* 0x040fe40002781670 */
[C---:B------:R-:W-:Y:S02]  /*5600*/  ISETP.LT.OR P5, PT, R11.reuse, 0x19, P5 ;  /* 0x000000190b00780c */ /* 0x040fe40002fa1670 */
[----:B------:R-:W-:Y:S02]  /*5610*/  ISETP.LT.OR P6, PT, R11, 0x1a, P6 ;  /* 0x0000001a0b00780c */ /* 0x000fe400037c1670 */
[----:B------:R-:W-:Y:S02]  /*5620*/  FSEL R191, R33, -INF , !P4 ;  /* 0xff80000021bf7808 */ /* 0x000fe40006000000 */
        /* <DEDUP_REMOVED lines=67> */
[----:B------:R-:W-:Y:S01]  /*5a60*/  ISETP.GT.AND P6, PT, R14, 0x79, P3 ;  /* 0x000000790e00780c */ /* 0x000fe20001fc4270 */
[----:B------:R-:W-:Y:S01]  /*5a70*/  IMAD.IADD R14, R4, 0x1, R154 ;  /* 0x00000001040e7824 */ /* 0x000fe200078e029a */
[----:B------:R-:W-:-:S02]  /*5a80*/  ISETP.LT.OR P4, PT, R11, 0x72, P4 ;  /* 0x000000720b00780c */ /* 0x000fc40002781670 */
[C---:B------:R-:W-:Y:S02]  /*5a90*/  ISETP.LT.OR P5, PT, R11.reuse, 0x79, P5 ;  /* 0x000000790b00780c */ /* 0x040fe40002fa1670 */
[----:B------:R-:W-:Y:S02]  /*5aa0*/  ISETP.LT.OR P6, PT, R11, 0x7a, P6 ;  /* 0x0000007a0b00780c */ /* 0x000fe400037c1670 */
[----:B------:R-:W-:Y:S02]  /*5ab0*/  FSEL R81, R81, -INF , !P4 ;  /* 0xff80000051517808 */ /* 0x000fe40006000000 */
[----:B------:R-:W-:Y:S02]  /*5ac0*/  FSEL R37, R84, -INF , !P5 ;  /* 0xff80000054257808 */ /* 0x000fe40006800000 */
[----:B------:R-:W-:Y:S01]  /*5ad0*/  FSEL R85, R85, -INF , !P6 ;  /* 0xff80000055557808 */ /* 0x000fe20007000000 */
[----:B------:R-:W-:Y:S06]  /*5ae0*/  @!P2 BRA `(.L_x_909) ;  /* 0x000000000058a947 */ /* 0x000fec0003800000 */
[----:B------:R-:W-:Y:S01]  /*5af0*/  IMAD.IADD R11, R4, 0x1, R8 ;  /* 0x00000001040b7824 */ /* 0x000fe200078e0208 */
[----:B------:R-:W-:Y:S04]  /*5b00*/  BSSY B0, `(.L_x_910) ;  /* 0x0000010000007945 */ /* 0x000fe80003800000 */
[----:B------:R-:W-:-:S13]  /*5b10*/  ISETP.GT.AND P4, PT, R11, -0x1, PT ;  /* 0xffffffff0b00780c */ /* 0x000fda0003f84270 */
        /* <DEDUP_REMOVED lines=9> */
.L_x_911:
[----:B------:R-:W-:-:S05]  /*5bb0*/  IMAD.U32 R24, RZ, RZ, UR55 ;  /* 0x00000037ff187e24 */ /* 0x000fca000f8e00ff */
[----:B------:R-:W-:-:S13]  /*5bc0*/  ISETP.NE.AND P4, PT, R24, 0x1, PT ;  /* 0x000000011800780c */ /* 0x000fda0003f85270 */
[----:B------:R-:W1:Y:S02]  /*5bd0*/  @P4 LDC.64 R162, c[0x0][0x9e8] ;  /* 0x00027a00ffa24b82 */ /* 0x000e640000000a00 */
[----:B-1----:R-:W-:-:S05]  /*5be0*/  @P4 IMAD.HI.U32 R6, R11, R162, RZ ;  /* 0x000000a20b064227 */ /* 0x002fca00078e00ff */
[----:B------:R-:W-:-:S07]  /*5bf0*/  @P4 SHF.R.U32.HI R11, RZ, R163, R6 ;  /* 0x000000a3ff0b4219 */ /* 0x000fce0000011606 */
.L_x_912:
[----:B------:R-:W-:Y:S05]  /*5c00*/  BSYNC B0 ;  /* 0x0000000000007941 */ /* 0x000fea0003800000 */
.L_x_910:
[----:B------:R-:W-:-:S04]  /*5c10*/  IMAD R11, R11, R24, -R152 ;  /* 0x000000180b0b7224 */ /* 0x000fc800078e0a98 */
[----:B------:R-:W-:-:S05]  /*5c20*/  IMAD R11, R16, -0x2, R11 ;  /* 0xfffffffe100b7824 */ /* 0x000fca00078e020b */
[----:B------:R-:W-:Y:S02]  /*5c30*/  VIADDMNMX R14, R11, R24, R14, PT ;  /* 0x000000180b0e7246 */ /* 0x000fe4000380010e */
[----:B------:R-:W-:-:S07]  /*5c40*/  VIMNMX R20, R20, R11, !PT ;  /* 0x0000000b14147248 */ /* 0x000fce0007fe0100 */
.L_x_909:
[----:B------:R-:W-:Y:S01]  /*5c50*/  FMNMX.FTZ R6, R171, R0, !PT ;  /* 0x00000000ab067209 */ /* 0x000fe20007810000 */
[----:B------:R-:W-:Y:S01]  /*5c60*/  IMAD.U32 R40, RZ, RZ, UR37 ;  /* 0x00000025ff287e24 */ /* 0x000fe2000f8e00ff */
[----:B------:R-:W-:Y:S01]  /*5c70*/  ISETP.GT.AND P5, PT, R20, 0x8, P3 ;  /* 0x000000081400780c */ /* 0x000fe20001fa4270 */
[----:B------:R-:W-:Y:S01]  /*5c80*/  UMOV UR36, UR59 ;  /* 0x0000003b00247c82 */ /* 0x000fe20008000000 */
[----:B------:R-:W-:Y:S01]  /*5c90*/  FMNMX.FTZ R6, R173, R6, !PT ;  /* 0x00000006ad067209 */ /* 0x000fe20007810000 */
[----:B------:R-:W-:Y:S01]  /*5ca0*/  UMOV UR37, UR60 ;  /* 0x0000003c00257c82 */ /* 0x000fe20008000000 */
[----:B------:R-:W-:Y:S02]  /*5cb0*/  ISETP.LT.OR P5, PT, R14, 0x9, P5 ;  /* 0x000000090e00780c */ /* 0x000fe40002fa1670 */
[----:B------:R-:W-:Y:S02]  /*5cc0*/  FMNMX.FTZ R6, R179, R6, !PT ;  /* 0x00000006b3067209 */ /* 0x000fe40007810000 */
[----:B------:R-:W-:-:S02]  /*5cd0*/  FSEL R165, R30, -INF , !P5 ;  /* 0xff8000001ea57808 */ /* 0x000fc40006800000 */
[----:B------:R-:W-:Y:S02]  /*5ce0*/  FMNMX.FTZ R6, R193, R6, !PT ;  /* 0x00000006c1067209 */ /* 0x000fe40007810000 */
[----:B------:R-:W-:Y:S02]  /*5cf0*/  ISETP.GT.AND P5, PT, R20, 0x11, P3 ;  /* 0x000000111400780c */ /* 0x000fe40001fa4270 */
[----:B------:R-:W-:Y:S02]  /*5d00*/  FMNMX.FTZ R6, R183, R6, !PT ;  /* 0x00000006b7067209 */ /* 0x000fe40007810000 */
        /* <DEDUP_REMOVED lines=8> */
[----:B------:R-:W-:-:S02]  /*5d90*/  ISETP.GT.AND P6, PT, R20, 0x1, P3 ;  /* 0x000000011400780c */ /* 0x000fc40001fc4270 */
[----:B------:R-:W-:Y:S02]  /*5da0*/  FMNMX.FTZ R6, R159, R6, !PT ;  /* 0x000000069f067209 */ /* 0x000fe40007810000 */
[----:B------:R-:W-:Y:S02]  /*5db0*/  FSEL R39, R39, -INF , !P5 ;  /* 0xff80000027277808 */ /* 0x000fe40006800000 */
[----:B------:R-:W-:Y:S02]  /*5dc0*/  FMNMX.FTZ R6, R157, R6, !PT ;  /* 0x000000069d067209 */ /* 0x000fe40007810000 */
[----:B------:R-:W-:Y:S02]  /*5dd0*/  ISETP.GT.AND P5, PT, R20, 0x21, P3 ;  /* 0x000000211400780c */ /* 0x000fe40001fa4270 */
[----:B------:R-:W-:Y:S02]  /*5de0*/  FMNMX.FTZ R6, R155, R6, !PT ;  /* 0x000000069b067209 */ /* 0x000fe40007810000 */
[----:B------:R-:W-:-:S02]  /*5df0*/  ISETP.LT.OR P6, PT, R14, 0x2, P6 ;  /* 0x000000020e00780c */ /* 0x000fc400037c1670 */
[----:B------:R-:W-:Y:S02]  /*5e00*/  FMNMX.FTZ R6, R153, R6, !PT ;  /* 0x0000000699067209 */ /* 0x000fe40007810000 */
[----:B------:R-:W-:Y:S02]  /*5e10*/  ISETP.LT.OR P5, PT, R14, 0x22, P5 ;  /* 0x000000220e00780c */ /* 0x000fe40002fa1670 */
[----:B------:R-:W-:Y:S02]  /*5e20*/  FMNMX.FTZ R6, R49, R6, !PT ;  /* 0x0000000631067209 */ /* 0x000fe40007810000 */
[----:B------:R-:W-:Y:S02]  /*5e30*/  FSEL R169, R27, -INF , !P6 ;  /* 0xff8000001ba97808 */ /* 0x000fe40007000000 */
[----:B------:R-:W-:Y:S02]  /*5e40*/  FMNMX.FTZ R6, R45, R6, !PT ;  /* 0x000000062d067209 */ /* 0x000fe40007810000 */
[----:B------:R-:W-:-:S02]  /*5e50*/  ISETP.GT.AND P6, PT, R20, 0x10, P3 ;  /* 0x000000101400780c */ /* 0x000fc40001fc4270 */
[----:B------:R-:W-:Y:S02]  /*5e60*/  FMNMX.FTZ R6, R53, R6, !PT ;  /* 0x0000000635067209 */ /* 0x000fe40007810000 */
[C---:B------:R-:W-:Y:S02]  /*5e70*/  ISETP.GT.AND P4, PT, R20.reuse, 0x9, P3 ;  /* 0x000000091400780c */ /* 0x040fe40001f84270 */
[----:B------:R-:W-:Y:S02]  /*5e80*/  FMNMX.FTZ R6, R41, R6, !PT ;  /* 0x0000000629067209 */ /* 0x000fe40007810000 */
[----:B------:R-:W-:Y:S02]  /*5e90*/  FSEL R175, R43, -INF , !P5 ;  /* 0xff8000002baf7808 */ /* 0x000fe40006800000 */
[----:B------:R-:W-:Y:S02]  /*5ea0*/  FMNMX.FTZ R6, R57, R6, !PT ;  /* 0x0000000639067209 */ /* 0x000fe40007810000 */
[----:B------:R-:W-:-:S02]  /*5eb0*/  ISETP.GT.AND P5, PT, R20, RZ, P3 ;  /* 0x000000ff1400720c */ /* 0x000fc40001fa4270 */
[----:B------:R-:W-:Y:S02]  /*5ec0*/  FMNMX.FTZ R6, R33, R6, !PT ;  /* 0x0000000621067209 */ /* 0x000fe40007810000 */
[C---:B------:R-:W-:Y:S02]  /*5ed0*/  ISETP.LT.OR P6, PT, R14.reuse, 0x11, P6 ;  /* 0x000000110e00780c */ /* 0x040fe400037c1670 */
[----:B------:R-:W-:Y:S02]  /*5ee0*/  FMNMX.FTZ R6, R61, R6, !PT ;  /* 0x000000063d067209 */ /* 0x000fe40007810000 */
[C---:B------:R-:W-:Y:S02]  /*5ef0*/  ISETP.LT.OR P4, PT, R14.reuse, 0xa, P4 ;  /* 0x0000000a0e00780c */ /* 0x040fe40002781670 */
[----:B------:R-:W-:Y:S02]  /*5f00*/  FMNMX.FTZ R6, R21, R6, !PT ;  /* 0x0000000615067209 */ /* 0x000fe40007810000 */
[----:B------:R-:W-:-:S02]  /*5f10*/  ISETP.LT.OR P5, PT, R14, 0x1, P5 ;  /* 0x000000010e00780c */ /* 0x000fc40002fa1670 */
[----:B------:R-:W-:Y:S02]  /*5f20*/  FMNMX.FTZ R6, R65, R6, !PT ;  /* 0x0000000641067209 */ /* 0x000fe40007810000 */
[----:B------:R-:W-:Y:S02]  /*5f30*/  FSEL R163, R34, -INF , !P6 ;  /* 0xff80000022a37808 */ /* 0x000fe40007000000 */
[----:B------:R-:W-:Y:S02]  /*5f40*/  FMNMX.FTZ R6, R25, R6, !PT ;  /* 0x0000000619067209 */ /* 0x000fe40007810000 */
[----:B------:R-:W-:Y:S02]  /*5f50*/  FSEL R167, R31, -INF , !P4 ;  /* 0xff8000001fa77808 */ /* 0x000fe40006000000 */
[----:B------:R-:W-:Y:S02]  /*5f60*/  FMNMX.FTZ R6, R69, R6, !PT ;  /* 0x0000000645067209 */ /* 0x000fe40007810000 */
[----:B------:R-:W-:-:S02]  /*5f70*/  ISETP.GT.AND P4, PT, R20, 0x18, P3 ;  /* 0x000000181400780c */ /* 0x000fc40001f84270 */
[----:B------:R-:W-:Y:S02]  /*5f80*/  FMNMX.FTZ R6, R15, R6, !PT ;  /* 0x000000060f067209 */ /* 0x000fe40007810000 */
[----:B------:R-:W-:Y:S02]  /*5f90*/  FSEL R26, R26, -INF , !P5 ;  /* 0xff8000001a1a7808 */ /* 0x000fe40006800000 */
[----:B------:R-:W-:Y:S02]  /*5fa0*/  FMNMX.FTZ R6, R73, R6, !PT ;  /* 0x0000000649067209 */ /* 0x000fe40007810000 */
[----:B------:R-:W-:Y:S02]  /*5fb0*/  ISETP.LT.OR P4, PT, R14, 0x19, P4 ;  /* 0x000000190e00780c */ /* 0x000fe40002781670 */
[----:B------:R-:W-:Y:S02]  /*5fc0*/  FMNMX.FTZ R6, R13, R6, !PT ;  /* 0x000000060d067209 */ /* 0x000fe40007810000 */
[----:B------:R-:W-:-:S02]  /*5fd0*/  ISETP.GT.AND P5, PT, R20, 0x30, P3 ;  /* 0x000000301400780c */ /* 0x000fc40001fa4270 */
[----:B------:R-:W-:Y:S02]  /*5fe0*/  FMNMX.FTZ R6, R77, R6, !PT ;  /* 0x000000064d067209 */ /* 0x000fe40007810000 */
[----:B------:R-:W-:Y:S02]  /*5ff0*/  ISETP.LT.OR P5, PT, R14, 0x31, P5 ;  /* 0x000000310e00780c */ /* 0x000fe40002fa1670 */
[----:B------:R-:W-:Y:S02]  /*6000*/  FMNMX.FTZ R6, R29, R6, !PT ;  /* 0x000000061d067209 */ /* 0x000fe40007810000 */
[----:B------:R-:W-:Y:S02]  /*6010*/  @!P1 LEA R40, R40, UR39, 0x3 ;  /* 0x0000002728289c11 */ /* 0x000fe4000f8e18ff */
[----:B------:R-:W-:-:S04]  /*6020*/  FMNMX.FTZ R6, R81, R6, !PT ;  /* 0x0000000651067209 */ /* 0x000fc80007810000 */
[----:B------:R-:W-:-:S04]  /*6030*/  FMNMX.FTZ R6, R37, R6, !PT ;  /* 0x0000000625067209 */ /* 0x000fc80007810000 */
[----:B------:R-:W-:Y:S02]  /*6040*/  FMNMX.FTZ R24, R85, R6, !PT ;  /* 0x0000000655187209 */ /* 0x000fe40007810000 */
[----:B------:R-:W1:Y:S03]  /*6050*/  LDC R6, c[0x0][0x988] ;  /* 0x00026200ff067b82 */ /* 0x000e660000000800 */
[----:B------:R-:W2:Y:S02]  /*6060*/  SHFL.BFLY PT, R11, R24, 0x2, 0x1f ;  /* 0x0c401f00180b7f89 */ /* 0x000ea400000e0000 */
[----:B--2---:R-:W-:-:S05]  /*6070*/  FMNMX.FTZ R28, R24, R11, !PT ;  /* 0x0000000b181c7209 */ /* 0x004fca0007810000 */
[----:B------:R-:W2:Y:S02]  /*6080*/  SHFL.BFLY PT, R11, R28, 0x1, 0x1f ;  /* 0x0c201f001c0b7f89 */ /* 0x000ea400000e0000 */
[----:B--2---:R-:W-:Y:S02]  /*6090*/  FMNMX.FTZ R11, R28, R11, !PT ;  /* 0x0000000b1c0b7209 */ /* 0x004fe40007810000 */
[----:B------:R-:W-:Y:S02]  /*60a0*/  FMNMX.FTZ R28, R26, R9, !PT ;  /* 0x000000091a1c7209 */ /* 0x000fe40007810000 */
[C---:B------:R-:W-:Y:S01]  /*60b0*/  FSETP.NEU.FTZ.AND P6, PT, R11.reuse, -INF , PT ;  /* 0xff8000000b00780b */ /* 0x040fe20003fdd000 */
[----:B-1----:R-:W-:Y:S01]  /*60c0*/  FMUL.FTZ R24, R11, R6 ;  /* 0x000000060b187220 */ /* 0x002fe20000410000 */
[----:B------:R-:W-:-:S04]  /*60d0*/  FMNMX.FTZ R28, R169, R28, !PT ;  /* 0x0000001ca91c7209 */ /* 0x000fc80007810000 */
[----:B------:R-:W-:Y:S02]  /*60e0*/  FSEL R24, R24, RZ, P6 ;  /* 0x000000ff18187208 */ /* 0x000fe40003000000 */
[----:B------:R-:W-:-:S03]  /*60f0*/  FMNMX.FTZ R28, R165, R28, !PT ;  /* 0x0000001ca51c7209 */ /* 0x000fc60007810000 */
[-CC-:B------:R-:W-:Y:S01]  /*6100*/  FFMA.FTZ R180, R171, R6.reuse, -R24.reuse ;  /* 0x00000006abb47223 */ /* 0x180fe20000010818 */
[----:B------:R-:W-:Y:S01]  /*6110*/  FSEL R171, R38, -INF , !P4 ;  /* 0xff80000026ab7808 */ /* 0x000fe20006000000 */
[-CC-:B------:R-:W-:Y:S01]  /*6120*/  FFMA.FTZ R27, R173, R6.reuse, -R24.reuse ;  /* 0x00000006ad1b7223 */ /* 0x180fe20000010818 */
[----:B------:R-:W-:Y:S01]  /*6130*/  ISETP.GT.AND P4, PT, R20, 0x20, P3 ;  /* 0x000000201400780c */ /* 0x000fe20001f84270 */
[--C-:B------:R-:W-:Y:S01]  /*6140*/  FFMA.FTZ R182, R179, R6, -R24.reuse ;  /* 0x00000006b3b67223 */ /* 0x100fe20000010818 */
[----:B------:R-:W-:Y:S01]  /*6150*/  FMNMX.FTZ R28, R167, R28, !PT ;  /* 0x0000001ca71c7209 */ /* 0x000fe20007810000 */
[-CC-:B------:R-:W-:Y:S01]  /*6160*/  FFMA.FTZ R176, R183, R6.reuse, -R24.reuse ;  /* 0x00000006b7b07223 */ /* 0x180fe20000010818 */
[----:B------:R-:W-:Y:S01]  /*6170*/  ISETP.LT.OR P4, PT, R14, 0x21, P4 ;  /* 0x000000210e00780c */ /* 0x000fe20002781670 */
[--C-:B------:R-:W-:Y:S01]  /*6180*/  FFMA.FTZ R43, R191, R6, -R24.reuse ;  /* 0x00000006bf2b7223 */ /* 0x100fe20000010818 */
[----:B------:R-:W-:Y:S01]  /*6190*/  FMNMX.FTZ R28, R163, R28, !PT ;  /* 0x0000001ca31c7209 */ /* 0x000fe20007810000 */
        /* <DEDUP_REMOVED lines=24> */
[-CC-:B------:R-:W-:Y:S01]  /*6320*/  FFMA.FTZ R21, R65, R6.reuse, -R24.reuse ;  /* 0x0000000641157223 */ /* 0x180fe20000010818 */
[----:B------:R-:W-:Y:S01]  /*6330*/  FSEL R183, R50, -INF , !P5 ;  /* 0xff80000032b77808 */ /* 0x000fe20006800000 */
[-CC-:B------:R-:W-:Y:S01]  /*6340*/  FFMA.FTZ R162, R25, R6.reuse, -R24.reuse ;  /* 0x0000000619a27223 */ /* 0x180fe20000010818 */
[----:B------:R-:W-:Y:S01]  /*6350*/  ISETP.GT.AND P5, PT, R20, 0x38, P3 ;  /* 0x000000381400780c */ /* 0x000fe20001fa4270 */
[-CC-:B------:R-:W-:Y:S01]  /*6360*/  FFMA.FTZ R25, R69, R6.reuse, -R24.reuse ;  /* 0x0000000645197223 */ /* 0x180fe20000010818 */
[C---:B------:R-:W-:Y:S01]  /*6370*/  ISETP.LT.OR P4, PT, R14.reuse, 0x32, P4 ;  /* 0x000000320e00780c */ /* 0x040fe20002781670 */
[--C-:B------:R-:W-:Y:S01]  /*6380*/  FFMA.FTZ R158, R13, R6, -R24.reuse ;  /* 0x000000060d9e7223 */ /* 0x100fe20000010818 */
[----:B------:R-:W-:Y:S01]  /*6390*/  FMNMX.FTZ R28, R175, R28, !PT ;  /* 0x0000001caf1c7209 */ /* 0x000fe20007810000 */
[----:B------:R-:W-:Y:S01]  /*63a0*/  MUFU.EX2 R180, R180 ;  /* 0x000000b400b47308 */ /* 0x000fe20000000800 */
[----:B------:R-:W-:Y:S01]  /*63b0*/  ISETP.LT.OR P5, PT, R14, 0x39, P5 ;  /* 0x000000390e00780c */ /* 0x000fe20002fa1670 */
[-CC-:B------:R-:W-:Y:S01]  /*63c0*/  FFMA.FTZ R49, R49, R6.reuse, -R24.reuse ;  /* 0x0000000631317223 */ /* 0x180fe20000010818 */
[----:B------:R-:W-:Y:S01]  /*63d0*/  FSEL R191, R51, -INF , !P4 ;  /* 0xff80000033bf7808 */ /* 0x000fe20006000000 */
[--C-:B------:R-:W-:Y:S01]  /*63e0*/  FFMA.FTZ R51, R177, R6, -R24.reuse ;  /* 0x00000006b1337223 */ /* 0x100fe20000010818 */
[----:B------:R-:W-:Y:S01]  /*63f0*/  FMNMX.FTZ R28, R179, R28, !PT ;  /* 0x0000001cb31c7209 */ /* 0x000fe20007810000 */
[-CC-:B------:R-:W-:Y:S01]  /*6400*/  FFMA.FTZ R156, R15, R6.reuse, -R24.reuse ;  /* 0x000000060f9c7223 */ /* 0x180fe20000010818 */
[----:B------:R-:W-:Y:S01]  /*6410*/  ISETP.GT.AND P4, PT, R20, 0x39, P3 ;  /* 0x000000391400780c */ /* 0x000fe20001f84270 */
[----:B------:R-:W-:Y:S01]  /*6420*/  MUFU.EX2 R27, R27 ;  /* 0x0000001b001b7308 */ /* 0x000fe20000000800 */
[----:B------:R-:W-:Y:S01]  /*6430*/  FSEL R193, R54, -INF , !P5 ;  /* 0xff80000036c17808 */ /* 0x000fe20006800000 */
[--C-:B------:R-:W-:Y:S01]  /*6440*/  FFMA.FTZ R15, R73, R6, -R24.reuse ;  /* 0x00000006490f7223 */ /* 0x100fe20000010818 */
[----:B------:R-:W-:Y:S01]  /*6450*/  FMNMX.FTZ R28, R47, R28, !PT ;  /* 0x0000001c2f1c7209 */ /* 0x000fe20007810000 */
[-CC-:B------:R-:W-:Y:S01]  /*6460*/  FFMA.FTZ R152, R29, R6.reuse, -R24.reuse ;  /* 0x000000061d987223 */ /* 0x180fe20000010818 */
[----:B------:R-:W-:Y:S01]  /*6470*/  ISETP.GT.AND P5, PT, R20, 0x40, P3 ;  /* 0x000000401400780c */ /* 0x000fe20001fa4270 */
[--C-:B------:R-:W-:Y:S01]  /*6480*/  FFMA.FTZ R154, R37, R6, -R24.reuse ;  /* 0x00000006259a7223 */ /* 0x100fe20000010818 */
[C---:B------:R-:W-:Y:S01]  /*6490*/  ISETP.LT.OR P4, PT, R14.reuse, 0x3a, P4 ;  /* 0x0000003a0e00780c */ /* 0x040fe20002781670 */
[----:B------:R-:W-:Y:S01]  /*64a0*/  MUFU.EX2 R182, R182 ;  /* 0x000000b600b67308 */ /* 0x000fe20000000800 */
[----:B------:R-:W-:Y:S01]  /*64b0*/  FMNMX.FTZ R28, R183, R28, !PT ;  /* 0x0000001cb71c7209 */ /* 0x000fe20007810000 */
[-CC-:B------:R-:W-:Y:S01]  /*64c0*/  FFMA.FTZ R29, R81, R6.reuse, -R24.reuse ;  /* 0x00000006511d7223 */ /* 0x180fe20000010818 */
[----:B------:R-:W-:Y:S01]  /*64d0*/  ISETP.LT.OR P5, PT, R14, 0x41, P5 ;  /* 0x000000410e00780c */ /* 0x000fe20002fa1670 */
[----:B------:R-:W-:Y:S01]  /*64e0*/  FFMA.FTZ R37, R85, R6, -R24 ;  /* 0x0000000655257223 */ /* 0x000fe20000010818 */
[----:B------:R-:W-:-:S02]  /*64f0*/  FSEL R55, R55, -INF , !P4 ;  /* 0xff80000037377808 */ /* 0x000fc40006000000 */
[----:B------:R-:W-:Y:S01]  /*6500*/  ISETP.GT.AND P4, PT, R20, 0x41, P3 ;  /* 0x000000411400780c */ /* 0x000fe20001f84270 */
[----:B------:R-:W-:Y:S01]  /*6510*/  MUFU.EX2 R31, R31 ;  /* 0x0000001f001f7308 */ /* 0x000fe20000000800 */
[----:B------:R-:W-:Y:S02]  /*6520*/  FMNMX.FTZ R28, R191, R28, !PT ;  /* 0x0000001cbf1c7209 */ /* 0x000fe40007810000 */
[----:B------:R-:W-:Y:S02]  /*6530*/  FSEL R177, R58, -INF , !P5 ;  /* 0xff8000003ab17808 */ /* 0x000fe40006800000 */
[----:B------:R-:W-:Y:S02]  /*6540*/  ISETP.GT.AND P5, PT, R20, 0x48, P3 ;  /* 0x000000481400780c */ /* 0x000fe40001fa4270 */
[----:B------:R-:W-:Y:S01]  /*6550*/  ISETP.LT.OR P4, PT, R14, 0x42, P4 ;  /* 0x000000420e00780c */ /* 0x000fe20002781670 */
[----:B------:R-:W-:Y:S01]  /*6560*/  MUFU.EX2 R176, R176 ;  /* 0x000000b000b07308 */ /* 0x000fe20000000800 */
[----:B------:R-:W-:-:S02]  /*6570*/  FMNMX.FTZ R28, R193, R28, !PT ;  /* 0x0000001cc11c7209 */ /* 0x000fc40007810000 */
[----:B------:R-:W-:Y:S02]  /*6580*/  ISETP.LT.OR P5, PT, R14, 0x49, P5 ;  /* 0x000000490e00780c */ /* 0x000fe40002fa1670 */
[----:B------:R-:W-:Y:S01]  /*6590*/  FSEL R161, R59, -INF , !P4 ;  /* 0xff8000003ba17808 */ /* 0x000fe20006000000 */
[----:B------:R-:W-:Y:S01]  /*65a0*/  FFMA.FTZ R59, R159, R6, -R24 ;  /* 0x000000069f3b7223 */ /* 0x000fe20000010818 */
[----:B------:R-:W-:Y:S01]  /*65b0*/  ISETP.GT.AND P4, PT, R20, 0x49, P3 ;  /* 0x000000491400780c */ /* 0x000fe20001f84270 */
[----:B------:R-:W-:Y:S01]  /*65c0*/  MUFU.EX2 R43, R43 ;  /* 0x0000002b002b7308 */ /* 0x000fe20000000800 */
[----:B------:R-:W-:Y:S02]  /*65d0*/  FMNMX.FTZ R28, R55, R28, !PT ;  /* 0x0000001c371c7209 */ /* 0x000fe40007810000 */
[----:B------:R-:W-:Y:S02]  /*65e0*/  FSEL R181, R62, -INF , !P5 ;  /* 0xff8000003eb57808 */ /* 0x000fe40006800000 */
[----:B------:R-:W-:-:S02]  /*65f0*/  ISETP.GT.AND P5, PT, R20, 0x50, P3 ;  /* 0x000000501400780c */ /* 0x000fc40001fa4270 */
[C---:B------:R-:W-:Y:S01]  /*6600*/  ISETP.LT.OR P4, PT, R14.reuse, 0x4a, P4 ;  /* 0x0000004a0e00780c */ /* 0x040fe20002781670 */
[----:B------:R-:W-:Y:S01]  /*6610*/  MUFU.EX2 R178, R178 ;  /* 0x000000b200b27308 */ /* 0x000fe20000000800 */
[----:B------:R-:W-:Y:S02]  /*6620*/  FMNMX.FTZ R28, R177, R28, !PT ;  /* 0x0000001cb11c7209 */ /* 0x000fe40007810000 */
[----:B------:R-:W-:Y:S02]  /*6630*/  ISETP.LT.OR P5, PT, R14, 0x51, P5 ;  /* 0x000000510e00780c */ /* 0x000fe40002fa1670 */
[----:B------:R-:W-:Y:S01]  /*6640*/  FSEL R159, R63, -INF , !P4 ;  /* 0xff8000003f9f7808 */ /* 0x000fe20006000000 */
[----:B------:R-:W-:Y:S01]  /*6650*/  FFMA.FTZ R63, R155, R6, -R24 ;  /* 0x000000069b3f7223 */ /* 0x000fe20000010818 */
[----:B------:R-:W-:Y:S01]  /*6660*/  ISETP.GT.AND P4, PT, R20, 0x51, P3 ;  /* 0x000000511400780c */ /* 0x000fe20001f84270 */
[----:B------:R-:W-:Y:S01]  /*6670*/  MUFU.EX2 R51, R51 ;  /* 0x0000003300337308 */ /* 0x000fe20000000800 */
[----:B------:R-:W-:-:S02]  /*6680*/  FMNMX.FTZ R28, R161, R28, !PT ;  /* 0x0000001ca11c7209 */ /* 0x000fc40007810000 */
[----:B------:R-:W-:Y:S02]  /*6690*/  FSEL R157, R66, -INF , !P5 ;  /* 0xff800000429d7808 */ /* 0x000fe40006800000 */
[----:B------:R-:W-:Y:S02]  /*66a0*/  ISETP.GT.AND P5, PT, R20, 0x58, P3 ;  /* 0x000000581400780c */ /* 0x000fe40001fa4270 */
[C---:B------:R-:W-:Y:S01]  /*66b0*/  ISETP.LT.OR P4, PT, R14.reuse, 0x52, P4 ;  /* 0x000000520e00780c */ /* 0x040fe20002781670 */
[----:B------:R-:W-:Y:S01]  /*66c0*/  MUFU.EX2 R172, R172 ;  /* 0x000000ac00ac7308 */ /* 0x000fe20000000800 */
[----:B------:R-:W-:Y:S02]  /*66d0*/  FMNMX.FTZ R28, R181, R28, !PT ;  /* 0x0000001cb51c7209 */ /* 0x000fe40007810000 */
[----:B------:R-:W-:Y:S02]  /*66e0*/  ISETP.LT.OR P5, PT, R14, 0x59, P5 ;  /* 0x000000590e00780c */ /* 0x000fe40002fa1670 */
[----:B------:R-:W-:-:S02]  /*66f0*/  FSEL R67, R67, -INF , !P4 ;  /* 0xff80000043437808 */ /* 0x000fc40006000000 */
[----:B------:R-:W-:Y:S01]  /*6700*/  FMNMX.FTZ R28, R159, R28, !PT ;  /* 0x0000001c9f1c7209 */ /* 0x000fe20007810000 */
[----:B------:R-:W-:Y:S01]  /*6710*/  MUFU.EX2 R59, R59 ;  /* 0x0000003b003b7308 */ /* 0x000fe20000000800 */
[----:B------:R-:W-:Y:S02]  /*6720*/  ISETP.GT.AND P4, PT, R20, 0x59, P3 ;  /* 0x000000591400780c */ /* 0x000fe40001f84270 */
[----:B------:R-:W-:Y:S02]  /*6730*/  FSEL R155, R70, -INF , !P5 ;  /* 0xff800000469b7808 */ /* 0x000fe40006800000 */
[----:B------:R-:W-:Y:S02]  /*6740*/  FMNMX.FTZ R28, R157, R28, !PT ;  /* 0x0000001c9d1c7209 */ /* 0x000fe40007810000 */
[----:B------:R-:W-:Y:S01]  /*6750*/  ISETP.GT.AND P5, PT, R20, 0x60, P3 ;  /* 0x000000601400780c */ /* 0x000fe20001fa4270 */
[----:B------:R-:W-:Y:S01]  /*6760*/  MUFU.EX2 R174, R174 ;  /* 0x000000ae00ae7308 */ /* 0x000fe20000000800 */
[----:B------:R-:W-:-:S02]  /*6770*/  ISETP.LT.OR P4, PT, R14, 0x5a, P4 ;  /* 0x0000005a0e00780c */ /* 0x000fc40002781670 */
[----:B------:R-:W-:Y:S02]  /*6780*/  FMNMX.FTZ R28, R67, R28, !PT ;  /* 0x0000001c431c7209 */ /* 0x000fe40007810000 */
[----:B------:R-:W-:Y:S02]  /*6790*/  ISETP.LT.OR P5, PT, R14, 0x61, P5 ;  /* 0x000000610e00780c */ /* 0x000fe40002fa1670 */
[----:B------:R-:W-:Y:S01]  /*67a0*/  FSEL R71, R71, -INF , !P4 ;  /* 0xff80000047477808 */ /* 0x000fe20006000000 */
[----:B------:R-:W-:Y:S01]  /*67b0*/  MUFU.EX2 R63, R63 ;  /* 0x0000003f003f7308 */ /* 0x000fe20000000800 */
[----:B------:R-:W-:Y:S02]  /*67c0*/  ISETP.GT.AND P4, PT, R20, 0x61, P3 ;  /* 0x000000611400780c */ /* 0x000fe40001f84270 */
[----:B------:R-:W-:Y:S02]  /*67d0*/  FMNMX.FTZ R28, R155, R28, !PT ;  /* 0x0000001c9b1c7209 */ /* 0x000fe40007810000 */
[----:B------:R-:W-:-:S02]  /*67e0*/  FSEL R153, R74, -INF , !P5 ;  /* 0xff8000004a997808 */ /* 0x000fc40006800000 */
[----:B------:R-:W-:Y:S01]  /*67f0*/  ISETP.GT.AND P5, PT, R20, 0x68, P3 ;  /* 0x000000681400780c */ /* 0x000fe20001fa4270 */
[----:B------:R-:W-:Y:S01]  /*6800*/  MUFU.EX2 R168, R168 ;  /* 0x000000a800a87308 */ /* 0x000fe20000000800 */
[C---:B------:R-:W-:Y:S02]  /*6810*/  ISETP.LT.OR P4, PT, R14.reuse, 0x62, P4 ;  /* 0x000000620e00780c */ /* 0x040fe40002781670 */
[----:B------:R-:W-:Y:S02]  /*6820*/  FMNMX.FTZ R28, R71, R28, !PT ;  /* 0x0000001c471c7209 */ /* 0x000fe40007810000 */
[----:B------:R-:W-:Y:S02]  /*6830*/  ISETP.LT.OR P5, PT, R14, 0x69, P5 ;  /* 0x000000690e00780c */ /* 0x000fe40002fa1670 */
[----:B------:R-:W-:Y:S01]  /*6840*/  FSEL R75, R75, -INF , !P4 ;  /* 0xff8000004b4b7808 */ /* 0x000fe20006000000 */
[----:B------:R-:W-:Y:S01]  /*6850*/  MUFU.EX2 R49, R49 ;  /* 0x0000003100317308 */ /* 0x000fe20000000800 */
[----:B------:R-:W-:-:S02]  /*6860*/  ISETP.GT.AND P4, PT, R20, 0x69, P3 ;  /* 0x000000691400780c */ /* 0x000fc40001f84270 */
[----:B------:R-:W-:Y:S02]  /*6870*/  FMNMX.FTZ R28, R153, R28, !PT ;  /* 0x0000001c991c7209 */ /* 0x000fe40007810000 */
[----:B------:R-:W-:Y:S02]  /*6880*/  FSEL R195, R78, -INF , !P5 ;  /* 0xff8000004ec37808 */ /* 0x000fe40006800000 */
[----:B------:R-:W-:Y:S01]  /*6890*/  ISETP.GT.AND P5, PT, R20, 0x70, P3 ;  /* 0x000000701400780c */ /* 0x000fe20001fa4270 */
[----:B------:R-:W-:Y:S01]  /*68a0*/  MUFU.EX2 R170, R170 ;  /* 0x000000aa00aa7308 */ /* 0x000fe20000000800 */
[C---:B------:R-:W-:Y:S02]  /*68b0*/  ISETP.LT.OR P4, PT, R14.reuse, 0x6a, P4 ;  /* 0x0000006a0e00780c */ /* 0x040fe40002781670 */
[----:B------:R-:W-:Y:S02]  /*68c0*/  FMNMX.FTZ R28, R75, R28, !PT ;  /* 0x0000001c4b1c7209 */ /* 0x000fe40007810000 */
[----:B------:R-:W-:-:S02]  /*68d0*/  ISETP.LT.OR P5, PT, R14, 0x71, P5 ;  /* 0x000000710e00780c */ /* 0x000fc40002fa1670 */
[----:B------:R-:W-:Y:S01]  /*68e0*/  FSEL R79, R79, -INF , !P4 ;  /* 0xff8000004f4f7808 */ /* 0x000fe20006000000 */
[----:B------:R-:W-:Y:S01]  /*68f0*/  MUFU.EX2 R45, R45 ;  /* 0x0000002d002d7308 */ /* 0x000fe20000000800 */
[----:B------:R-:W-:Y:S02]  /*6900*/  ISETP.GT.AND P4, PT, R20, 0x71, P3 ;  /* 0x000000711400780c */ /* 0x000fe40001f84270 */
[----:B------:R-:W-:Y:S02]  /*6910*/  FMNMX.FTZ R28, R195, R28, !PT ;  /* 0x0000001cc31c7209 */ /* 0x000fe40007810000 */
[----:B------:R-:W-:Y:S02]  /*6920*/  FSEL R53, R82, -INF , !P5 ;  /* 0xff80000052357808 */ /* 0x000fe40006800000 */
[----:B------:R-:W-:Y:S01]  /*6930*/  ISETP.GT.AND P5, PT, R20, 0x78, P3 ;  /* 0x000000781400780c */ /* 0x000fe20001fa4270 */
[----:B------:R-:W-:Y:S01]  /*6940*/  MUFU.EX2 R164, R164 ;  /* 0x000000a400a47308 */ /* 0x000fe20000000800 */
[----:B------:R-:W-:-:S02]  /*6950*/  ISETP.LT.OR P4, PT, R14, 0x72, P4 ;  /* 0x000000720e00780c */ /* 0x000fc40002781670 */
[----:B------:R-:W-:Y:S02]  /*6960*/  FMNMX.FTZ R28, R79, R28, !PT ;  /* 0x0000001c4f1c7209 */ /* 0x000fe40007810000 */
[----:B------:R-:W-:Y:S02]  /*6970*/  ISETP.GT.AND P3, PT, R20, 0x79, P3 ;  /* 0x000000791400780c */ /* 0x000fe40001f64270 */
[C---:B------:R-:W-:Y:S01]  /*6980*/  ISETP.LT.OR P5, PT, R14.reuse, 0x79, P5 ;  /* 0x000000790e00780c */ /* 0x040fe20002fa1670 */
[----:B------:R-:W-:Y:S01]  /*6990*/  MUFU.EX2 R41, R41 ;  /* 0x0000002900297308 */ /* 0x000fe20000000800 */
[----:B------:R-:W-:Y:S02]  /*69a0*/  FSEL R83, R83, -INF , !P4 ;  /* 0xff80000053537808 */ /* 0x000fe40006000000 */
[----:B------:R-:W-:Y:S02]  /*69b0*/  FMNMX.FTZ R28, R53, R28, !PT ;  /* 0x0000001c351c7209 */ /* 0x000fe40007810000 */
[----:B------:R-:W-:-:S02]  /*69c0*/  ISETP.LT.OR P3, PT, R14, 0x7a, P3 ;  /* 0x0000007a0e00780c */ /* 0x000fc40001f61670 */
[----:B------:R-:W-:Y:S01]  /*69d0*/  FSEL R57, R86, -INF , !P5 ;  /* 0xff80000056397808 */ /* 0x000fe20006800000 */
[----:B------:R-:W-:Y:S01]  /*69e0*/  MUFU.EX2 R166, R166 ;  /* 0x000000a600a67308 */ /* 0x000fe20000000800 */
[----:B------:R-:W-:Y:S02]  /*69f0*/  FMNMX.FTZ R28, R83, R28, !PT ;  /* 0x0000001c531c7209 */ /* 0x000fe40007810000 */
[----:B------:R-:W-:Y:S02]  /*6a00*/  FSEL R87, R87, -INF , !P3 ;  /* 0xff80000057577808 */ /* 0x000fe40005800000 */
[----:B------:R-:W-:Y:S02]  /*6a10*/  FMNMX.FTZ R28, R57, R28, !PT ;  /* 0x0000001c391c7209 */ /* 0x000fe40007810000 */
[----:B------:R-:W-:Y:S01]  /*6a20*/  FSEL R69, R11, RZ, P6 ;  /* 0x000000ff0b457208 */ /* 0x000fe20003000000 */
[----:B------:R-:W-:Y:S01]  /*6a30*/  MUFU.EX2 R33, R33 ;  /* 0x0000002100217308 */ /* 0x000fe20000000800 */
[----:B------:R-:W-:-:S03]  /*6a40*/  FMNMX.FTZ R28, R87, R28, !PT ;  /* 0x0000001c571c7209 */ /* 0x000fc60007810000 */
[----:B------:R-:W-:Y:S02]  /*6a50*/  FADD.FTZ R69, -R69, R0 ;  /* 0x0000000045457221 */ /* 0x000fe40000010100 */
[----:B------:R-:W1:Y:S02]  /*6a60*/  SHFL.BFLY PT, R61, R28, 0x2, 0x1f ;  /* 0x0c401f001c3d7f89 */ /* 0x000e6400000e0000 */
[----:B------:R-:W-:Y:S08]  /*6a70*/  MUFU.EX2 R160, R160 ;  /* 0x000000a000a07308 */ /* 0x000ff00000000800 */
[----:B------:R-:W-:Y:S08]  /*6a80*/  MUFU.EX2 R21, R21 ;  /* 0x0000001500157308 */ /* 0x000ff00000000800 */
[----:B------:R-:W-:Y:S01]  /*6a90*/  MUFU.EX2 R162, R162 ;  /* 0x000000a200a27308 */ /* 0x000fe20000000800 */
[----:B-1----:R-:W-:Y:S01]  /*6aa0*/  FMNMX.FTZ R14, R28, R61, !PT ;  /* 0x0000003d1c0e7209 */ /* 0x002fe20007810000 */
[----:B------:R-:W-:-:S06]  /*6ab0*/  FFMA.FTZ R61, R77, R6, -R24 ;  /* 0x000000064d3d7223 */ /* 0x000fcc0000010818 */
[----:B------:R-:W-:Y:S01]  /*6ac0*/  MUFU.EX2 R25, R25 ;  /* 0x0000001900197308 */ /* 0x000fe20000000800 */
[----:B------:R-:W1:Y:S07]  /*6ad0*/  SHFL.BFLY PT, R65, R14, 0x1, 0x1f ;  /* 0x0c201f000e417f89 */ /* 0x000e6e00000e0000 */
[----:B------:R-:W-:Y:S08]  /*6ae0*/  MUFU.EX2 R156, R156 ;  /* 0x0000009c009c7308 */ /* 0x000ff00000000800 */
[----:B------:R-:W-:Y:S08]  /*6af0*/  MUFU.EX2 R15, R15 ;  /* 0x0000000f000f7308 */ /* 0x000ff00000000800 */
[----:B------:R-:W-:Y:S01]  /*6b00*/  MUFU.EX2 R158, R158 ;  /* 0x0000009e009e7308 */ /* 0x000fe20000000800 */
[----:B-1----:R-:W-:Y:S01]  /*6b10*/  FMNMX.FTZ R13, R14, R65, !PT ;  /* 0x000000410e0d7209 */ /* 0x002fe20007810000 */
[----:B------:R-:W-:-:S03]  /*6b20*/  FMUL.FTZ R65, R69, R6 ;  /* 0x0000000645417220 */ /* 0x000fc60000410000 */
[C---:B------:R-:W-:Y:S01]  /*6b30*/  FSETP.NEU.FTZ.AND P3, PT, R13.reuse, -INF , PT ;  /* 0xff8000000d00780b */ /* 0x040fe20003f7d000 */
[----:B------:R-:W-:Y:S02]  /*6b40*/  FMUL.FTZ R38, R13, R6 ;  /* 0x000000060d267220 */ /* 0x000fe40000410000 */
[----:B------:R-:W-:Y:S03]  /*6b50*/  MUFU.EX2 R61, R61 ;  /* 0x0000003d003d7308 */ /* 0x000fe60000000800 */
[----:B------:R-:W-:-:S05]  /*6b60*/  FSEL R38, R38, RZ, P3 ;  /* 0x000000ff26267208 */ /* 0x000fca0001800000 */
        /* <DEDUP_REMOVED lines=15> */
[-C--:B------:R-:W-:Y:S01]  /*6c60*/  FFMA.FTZ R34, R55, R6.reuse, -R38 ;  /* 0x0000000637227223 */ /* 0x080fe20000010826 */
[----:B------:R-:W-:Y:S01]  /*6c70*/  MUFU.EX2 R0, R0 ;  /* 0x0000000000007308 */ /* 0x000fe20000000800 */
[----:B-1----:R-:W-:Y:S01]  /*6c80*/  FFMA.FTZ R28, R65, R3, R180 ;  /* 0x00000003411c7223 */ /* 0x002fe200000100b4 */
[-CC-:B------:R-:W-:Y:S01]  /*6c90*/  FFMA.FTZ R165, R177, R6.reuse, -R38.reuse ;  /* 0x00000006b1a57223 */ /* 0x180fe20000010826 */
[-CC-:B------:R-:W-:Y:S01]  /*6ca0*/  FFMA.FTZ R181, R181, R6.reuse, -R38.reuse ;  /* 0x00000006b5b57223 */ /* 0x180fe20000010826 */
[-C--:B------:R-:W-:Y:S01]  /*6cb0*/  FFMA.FTZ R159, R159, R6.reuse, -R38 ;  /* 0x000000069f9f7223 */ /* 0x080fe20000010826 */
[----:B------:R-:W-:Y:S01]  /*6cc0*/  FADD.FTZ R3, R27, R28 ;  /* 0x0000001c1b037221 */ /* 0x000fe20000010000 */
[-CC-:B------:R-:W-:Y:S01]  /*6cd0*/  FFMA.FTZ R28, R47, R6.reuse, -R38.reuse ;  /* 0x000000062f1c7223 */ /* 0x180fe20000010826 */
[-CC-:B------:R-:W-:Y:S01]  /*6ce0*/  FFMA.FTZ R157, R157, R6.reuse, -R38.reuse ;  /* 0x000000069d9d7223 */ /* 0x180fe20000010826 */
[----:B------:R-:W-:Y:S01]  /*6cf0*/  MUFU.EX2 R14, R14 ;  /* 0x0000000e000e7308 */ /* 0x000fe20000000800 */
[----:B------:R-:W-:Y:S01]  /*6d00*/  FADD.FTZ R30, R182, R3 ;  /* 0x00000003b61e7221 */ /* 0x000fe20000010000 */
        /* <DEDUP_REMOVED lines=16> */
[----:B------:R-:W-:Y:S01]  /*6e10*/  FFMA.FTZ R57, R57, R6, -R38 ;  /* 0x0000000639397223 */ /* 0x000fe20000010826 */
[----:B------:R-:W-:Y:S01]  /*6e20*/  F2FP.F16.F32.PACK_AB R180, R27, R180 ;  /* 0x000000b41bb4723e */ /* 0x000fe200000000ff */
[-C--:B------:R-:W-:Y:S01]  /*6e30*/  FMUL.FTZ R88, R88, R65.reuse ;  /* 0x0000004158587220 */ /* 0x080fe20000410000 */
[----:B------:R-:W-:Y:S01]  /*6e40*/  FADD.FTZ R3, R51, R32 ;  /* 0x0000002033037221 */ /* 0x000fe20000010000 */
[----:B------:R-:W-:Y:S01]  /*6e50*/  F2FP.F16.F32.PACK_AB R182, R31, R182 ;  /* 0x000000b61fb6723e */ /* 0x000fe200000000ff */
[-C--:B------:R-:W-:Y:S01]  /*6e60*/  FMUL.FTZ R89, R89, R65.reuse ;  /* 0x0000004159597220 */ /* 0x080fe20000410000 */
[----:B------:R-:W-:Y:S01]  /*6e70*/  MUFU.EX2 R35, R35 ;  /* 0x0000002300237308 */ /* 0x000fe20000000800 */
[----:B------:R-:W-:Y:S01]  /*6e80*/  FADD.FTZ R32, R172, R3 ;  /* 0x00000003ac207221 */ /* 0x000fe20000010000 */
[----:B------:R-:W-:Y:S01]  /*6e90*/  F2FP.F16.F32.PACK_AB R176, R43, R176 ;  /* 0x000000b02bb0723e */ /* 0x000fe200000000ff */
[-C--:B------:R-:W-:Y:S01]  /*6ea0*/  FMUL.FTZ R92, R92, R65.reuse ;  /* 0x000000415c5c7220 */ /* 0x080fe20000410000 */
[----:B------:R-:W-:Y:S01]  /*6eb0*/  F2FP.F16.F32.PACK_AB R178, R51, R178 ;  /* 0x000000b233b2723e */ /* 0x000fe200000000ff */
[----:B------:R-:W-:Y:S01]  /*6ec0*/  FADD.FTZ R3, R59, R32 ;  /* 0x000000203b037221 */ /* 0x000fe20000010000 */
[----:B------:R-:W-:Y:S01]  /*6ed0*/  FSEL R32, R13, RZ, P3 ;  /* 0x000000ff0d207208 */ /* 0x000fe20001800000 */
[----:B------:R-:W-:Y:S01]  /*6ee0*/  FMUL.FTZ R93, R93, R65 ;  /* 0x000000415d5d7220 */ /* 0x000fe20000410000 */
[----:B------:R-:W-:Y:S01]  /*6ef0*/  MUFU.EX2 R24, R24 ;  /* 0x0000001800187308 */ /* 0x000fe20000000800 */
[----:B------:R-:W-:Y:S01]  /*6f00*/  FADD.FTZ R36, R174, R3 ;  /* 0x00000003ae247221 */ /* 0x000fe20000010000 */
[----:B------:R-:W-:Y:S01]  /*6f10*/  ISETP.GT.AND P3, PT, R7, R12, PT ;  /* 0x0000000c0700720c */ /* 0x000fe20003f64270 */
[----:B------:R-:W-:Y:S01]  /*6f20*/  FADD.FTZ R3, -R32, R9 ;  /* 0x0000000920037221 */ /* 0x000fe20000010100 */
[----:B------:R-:W-:Y:S01]  /*6f30*/  F2FP.F16.F32.PACK_AB R172, R59, R172 ;  /* 0x000000ac3bac723e */ /* 0x000fe200000000ff */
[----:B------:R-:W-:Y:S01]  /*6f40*/  FADD.FTZ R47, R63, R36 ;  /* 0x000000243f2f7221 */ /* 0x000fe20000010000 */
[----:B------:R-:W-:-:S02]  /*6f50*/  @!P1 VIADD R36, R40, 0x28860 ;  /* 0x0002886028249836 */ /* 0x000fc40000000000 */
[----:B------:R-:W-:Y:S01]  /*6f60*/  FMUL.FTZ R3, R3, R6 ;  /* 0x0000000603037220 */ /* 0x000fe20000410000 */
[----:B------:R-:W-:Y:S01]  /*6f70*/  MUFU.EX2 R39, R39 ;  /* 0x0000002700277308 */ /* 0x000fe20000000800 */
[----:B------:R-:W-:Y:S01]  /*6f80*/  FADD.FTZ R32, R168, R47 ;  /* 0x0000002fa8207221 */ /* 0x000fe20000010000 */
[----:B------:R-:W-:Y:S01]  /*6f90*/  F2FP.F16.F32.PACK_AB R174, R63, R174 ;  /* 0x000000ae3fae723e */ /* 0x000fe200000000ff */
[-C--:B------:R-:W-:Y:S01]  /*6fa0*/  FMUL.FTZ R96, R96, R65.reuse ;  /* 0x0000004160607220 */ /* 0x080fe20000410000 */
[----:B------:R-:W-:Y:S01]  /*6fb0*/  @!P1 PRMT R36, RZ, 0x654, R36 ;  /* 0x00000654ff249816 */ /* 0x000fe20000000024 */
[C---:B------:R-:W-:Y:S01]  /*6fc0*/  FADD.FTZ R9, R49.reuse, R32 ;  /* 0x0000002031097221 */ /* 0x040fe20000010000 */
[----:B------:R-:W-:Y:S01]  /*6fd0*/  F2FP.F16.F32.PACK_AB R168, R49, R168 ;  /* 0x000000a831a8723e */ /* 0x000fe200000000ff */
[-C--:B------:R-:W-:Y:S01]  /*6fe0*/  FMUL.FTZ R97, R97, R65.reuse ;  /* 0x0000004161617220 */ /* 0x080fe20000410000 */
[----:B------:R1:W2:Y:S01]  /*6ff0*/  MUFU.EX2 R32, R3 ;  /* 0x0000000300207308 */ /* 0x0002a20000000800 */
[----:B------:R-:W-:Y:S01]  /*7000*/  FADD.FTZ R40, R170, R9 ;  /* 0x00000009aa287221 */ /* 0x000fe20000010000 */
[----:B------:R3:W-:Y:S01]  /*7010*/  @!P1 SYNCS.ARRIVE.TRANS64.RED.A1T0 RZ, [R36+URZ], RZ ;  /* 0x000000ff24ff99a7 */ /* 0x0007e2000810043f */
[C---:B------:R-:W-:Y:S01]  /*7020*/  F2FP.F16.F32.PACK_AB R170, R45.reuse, R170 ;  /* 0x000000aa2daa723e */ /* 0x040fe200000000ff */
[-C--:B------:R-:W-:Y:S01]  /*7030*/  FMUL.FTZ R100, R100, R65.reuse ;  /* 0x0000004164647220 */ /* 0x080fe20000410000 */
[----:B------:R-:W-:Y:S01]  /*7040*/  FADD.FTZ R9, R45, R40 ;  /* 0x000000282d097221 */ /* 0x000fe20000010000 */
[-C--:B------:R-:W-:Y:S01]  /*7050*/  FMUL.FTZ R101, R101, R65.reuse ;  /* 0x0000004165657220 */ /* 0x080fe20000410000 */
[-C--:B------:R-:W-:Y:S01]  /*7060*/  FMUL.FTZ R104, R104, R65.reuse ;  /* 0x0000004168687220 */ /* 0x080fe20000410000 */
[----:B------:R-:W4:Y:S01]  /*7070*/  MUFU.EX2 R173, R173 ;  /* 0x000000ad00ad7308 */ /* 0x000f220000000800 */
[----:B------:R-:W-:Y:S01]  /*7080*/  FADD.FTZ R40, R164, R9 ;  /* 0x00000009a4287221 */ /* 0x000fe20000010000 */
[-CC-:B---3--:R-:W-:Y:S01]  /*7090*/  FFMA.FTZ R36, R161, R6.reuse, -R38.reuse ;  /* 0x00000006a1247223 */ /* 0x188fe20000010826 */
[----:B------:R-:W-:Y:S01]  /*70a0*/  FFMA.FTZ R38, R87, R6, -R38 ;  /* 0x0000000657267223 */ /* 0x000fe20000010826 */
[C---:B------:R-:W-:Y:S01]  /*70b0*/  F2FP.F16.F32.PACK_AB R164, R41.reuse, R164 ;  /* 0x000000a429a4723e */ /* 0x040fe200000000ff */
[----:B-1----:R-:W-:Y:S01]  /*70c0*/  FADD.FTZ R3, R41, R40 ;  /* 0x0000002829037221 */ /* 0x002fe20000010000 */
[-C--:B------:R-:W-:Y:S01]  /*70d0*/  FMUL.FTZ R105, R105, R65.reuse ;  /* 0x0000004169697220 */ /* 0x080fe20000410000 */
[-C--:B------:R-:W-:Y:S01]  /*70e0*/  FMUL.FTZ R108, R108, R65.reuse ;  /* 0x000000416c6c7220 */ /* 0x080fe20000410000 */
[----:B------:R-:W1:Y:S01]  /*70f0*/  MUFU.EX2 R26, R26 ;  /* 0x0000001a001a7308 */ /* 0x000e620000000800 */
[----:B------:R-:W-:Y:S01]  /*7100*/  FADD.FTZ R40, R166, R3 ;  /* 0x00000003a6287221 */ /* 0x000fe20000010000 */
[----:B--2---:R-:W-:Y:S01]  /*7110*/  FFMA.FTZ R3, R32, R2, R69 ;  /* 0x0000000220037223 */ /* 0x004fe20000010045 */
[----:B------:R-:W-:Y:S01]  /*7120*/  F2FP.F16.F32.PACK_AB R166, R33, R166 ;  /* 0x000000a621a6723e */ /* 0x000fe200000000ff */
[-C--:B------:R-:W-:Y:S01]  /*7130*/  FMUL.FTZ R109, R109, R65.reuse ;  /* 0x000000416d6d7220 */ /* 0x080fe20000410000 */
[----:B------:R-:W-:Y:S01]  /*7140*/  FADD.FTZ R9, R33, R40 ;  /* 0x0000002821097221 */ /* 0x000fe20000010000 */
[----:B------:R-:W-:Y:S01]  /*7150*/  FADD.FTZ R3, R0, R3 ;  /* 0x0000000300037221 */ /* 0x000fe20000010000 */
[-C--:B------:R-:W-:Y:S01]  /*7160*/  FMUL.FTZ R112, R112, R65.reuse ;  /* 0x0000004170707220 */ /* 0x080fe20000410000 */
[----:B------:R-:W2:Y:S01]  /*7170*/  MUFU.EX2 R152, R152 ;  /* 0x0000009800987308 */ /* 0x000ea20000000800 */
[----:B------:R-:W-:Y:S01]  /*7180*/  FADD.FTZ R40, R160, R9 ;  /* 0x00000009a0287221 */ /* 0x000fe20000010000 */
[----:B------:R-:W-:Y:S01]  /*7190*/  FADD.FTZ R2, R14, R3 ;  /* 0x000000030e027221 */ /* 0x000fe20000010000 */
[----:B------:R-:W-:Y:S01]  /*71a0*/  F2FP.F16.F32.PACK_AB R160, R21, R160 ;  /* 0x000000a015a0723e */ /* 0x000fe200000000ff */
[-C--:B------:R-:W-:Y:S01]  /*71b0*/  FMUL.FTZ R113, R113, R65.reuse ;  /* 0x0000004171717220 */ /* 0x080fe20000410000 */
[----:B------:R-:W-:Y:S01]  /*71c0*/  FADD.FTZ R9, R21, R40 ;  /* 0x0000002815097221 */ /* 0x000fe20000010000 */
[----:B------:R-:W-:Y:S01]  /*71d0*/  FADD.FTZ R3, R73, R2 ;  /* 0x0000000249037221 */ /* 0x000fe20000010000 */
[-C--:B------:R-:W-:Y:S01]  /*71e0*/  FMUL.FTZ R116, R116, R65.reuse ;  /* 0x0000004174747220 */ /* 0x080fe20000410000 */
[----:B------:R-:W3:Y:S01]  /*71f0*/  MUFU.EX2 R175, R175 ;  /* 0x000000af00af7308 */ /* 0x000ee20000000800 */
[----:B------:R-:W-:Y:S01]  /*7200*/  FADD.FTZ R40, R162, R9 ;  /* 0x00000009a2287221 */ /* 0x000fe20000010000 */
[----:B------:R-:W-:Y:S01]  /*7210*/  FADD.FTZ R2, R20, R3 ;  /* 0x0000000314027221 */ /* 0x000fe20000010000 */
[----:B------:R-:W-:Y:S01]  /*7220*/  F2FP.F16.F32.PACK_AB R162, R25, R162 ;  /* 0x000000a219a2723e */ /* 0x000fe200000000ff */
[-C--:B------:R-:W-:Y:S01]  /*7230*/  FMUL.FTZ R117, R117, R65.reuse ;  /* 0x0000004175757220 */ /* 0x080fe20000410000 */
[----:B------:R-:W-:Y:S01]  /*7240*/  FADD.FTZ R9, R25, R40 ;  /* 0x0000002819097221 */ /* 0x000fe20000010000 */
[----:B------:R-:W-:Y:S01]  /*7250*/  FADD.FTZ R3, R35, R2 ;  /* 0x0000000223037221 */ /* 0x000fe20000010000 */
[-C--:B------:R-:W-:Y:S01]  /*7260*/  FMUL.FTZ R120, R120, R65.reuse ;  /* 0x0000004178787220 */ /* 0x080fe20000410000 */
[----:B------:R-:W5:Y:S01]  /*7270*/  MUFU.EX2 R29, R29 ;  /* 0x0000001d001d7308 */ /* 0x000f620000000800 */
        /* <DEDUP_REMOVED lines=9> */
[----:B----4-:R-:W-:Y:S01]  /*7310*/  FADD.FTZ R3, R173, R2 ;  /* 0x00000002ad037221 */ /* 0x010fe20000010000 */
[----:B------:R-:W-:Y:S01]  /*7320*/  F2FP.F16.F32.PACK_AB R158, R61, R158 ;  /* 0x0000009e3d9e723e */ /* 0x000fe200000000ff */
[-C--:B------:R-:W-:Y:S01]  /*7330*/  FMUL.FTZ R125, R125, R65.reuse ;  /* 0x000000417d7d7220 */ /* 0x080fe20000410000 */
[----:B------:R-:W-:Y:S01]  /*7340*/  FADD.FTZ R9, R61, R40 ;  /* 0x000000283d097221 */ /* 0x000fe20000010000 */
[----:B-1----:R-:W-:Y:S01]  /*7350*/  FADD.FTZ R2, R26, R3 ;  /* 0x000000031a027221 */ /* 0x002fe20000010000 */
[-C--:B------:R-:W-:Y:S01]  /*7360*/  FMUL.FTZ R128, R128, R65.reuse ;  /* 0x0000004180807220 */ /* 0x080fe20000410000 */
[----:B------:R-:W1:Y:S01]  /*7370*/  MUFU.EX2 R154, R154 ;  /* 0x0000009a009a7308 */ /* 0x000e620000000800 */
[----:B--2---:R-:W-:Y:S01]  /*7380*/  FADD.FTZ R40, R152, R9 ;  /* 0x0000000998287221 */ /* 0x004fe20000010000 */
[----:B---3--:R-:W-:Y:S01]  /*7390*/  FADD.FTZ R3, R175, R2 ;  /* 0x00000002af037221 */ /* 0x008fe20000010000 */
[----:B-----5:R-:W-:Y:S01]  /*73a0*/  F2FP.F16.F32.PACK_AB R152, R29, R152 ;  /* 0x000000981d98723e */ /* 0x020fe200000000ff */
[-C--:B------:R-:W-:Y:S01]  /*73b0*/  FMUL.FTZ R129, R129, R65.reuse ;  /* 0x0000004181817220 */ /* 0x080fe20000410000 */
[----:B------:R-:W-:Y:S01]  /*73c0*/  FADD.FTZ R9, R29, R40 ;  /* 0x000000281d097221 */ /* 0x000fe20000010000 */
[-C--:B------:R-:W-:Y:S01]  /*73d0*/  FMUL.FTZ R132, R132, R65.reuse ;  /* 0x0000004184847220 */ /* 0x080fe20000410000 */
[-C--:B------:R-:W-:Y:S01]  /*73e0*/  FMUL.FTZ R133, R133, R65.reuse ;  /* 0x0000004185857220 */ /* 0x080fe20000410000 */
[----:B------:R-:W2:Y:S01]  /*73f0*/  MUFU.EX2 R169, R169 ;  /* 0x000000a900a97308 */ /* 0x000ea20000000800 */
[----:B------:R-:W-:Y:S01]  /*7400*/  FADD.FTZ R2, R28, R3 ;  /* 0x000000031c027221 */ /* 0x000fe20000010000 */
[-C--:B------:R-:W-:Y:S01]  /*7410*/  FMUL.FTZ R136, R136, R65.reuse ;  /* 0x0000004188887220 */ /* 0x080fe20000410000 */
[-C--:B------:R-:W-:Y:S01]  /*7420*/  FMUL.FTZ R137, R137, R65.reuse ;  /* 0x0000004189897220 */ /* 0x080fe20000410000 */
[-C--:B------:R-:W-:Y:S01]  /*7430*/  FMUL.FTZ R140, R140, R65.reuse ;  /* 0x000000418c8c7220 */ /* 0x080fe20000410000 */
[-C--:B------:R-:W-:Y:S01]  /*7440*/  FMUL.FTZ R141, R141, R65.reuse ;  /* 0x000000418d8d7220 */ /* 0x080fe20000410000 */
[-C--:B------:R-:W-:Y:S01]  /*7450*/  FMUL.FTZ R144, R144, R65.reuse ;  /* 0x0000004190907220 */ /* 0x080fe20000410000 */
[-C--:B------:R-:W-:Y:S01]  /*7460*/  FMUL.FTZ R145, R145, R65.reuse ;  /* 0x0000004191917220 */ /* 0x080fe20000410000 */
[----:B------:R-:W3:Y:S01]  /*7470*/  MUFU.EX2 R30, R30 ;  /* 0x0000001e001e7308 */ /* 0x000ee20000000800 */
[----:B-1----:R-:W-:Y:S01]  /*7480*/  FADD.FTZ R40, R154, R9 ;  /* 0x000000099a287221 */ /* 0x002fe20000010000 */
[-C--:B------:R-:W-:Y:S01]  /*7490*/  FMUL.FTZ R148, R148, R65.reuse ;  /* 0x0000004194947220 */ /* 0x080fe20000410000 */
[----:B------:R-:W-:Y:S01]  /*74a0*/  FMUL.FTZ R149, R149, R65 ;  /* 0x0000004195957220 */ /* 0x000fe20000410000 */
[----:B------:R-:W-:Y:S01]  /*74b0*/  F2FP.F16.F32.PACK_AB R183, R73, R14 ;  /* 0x0000000e49b7723e */ /* 0x000fe200000000ff */
[----:B------:R-:W-:Y:S01]  /*74c0*/  VIADD R7, R7, 0xffffffff ;  /* 0xffffffff07077836 */ /* 0x000fe20000000000 */
[----:B------:R-:W-:Y:S01]  /*74d0*/  F2FP.F16.F32.PACK_AB R177, R35, R20 ;  /* 0x0000001423b1723e */ /* 0x000fe200000000ff */
[----:B------:R-:W-:Y:S01]  /*74e0*/  FMUL.FTZ R90, R90, R32 ;  /* 0x000000205a5a7220 */ /* 0x000fe20000410000 */
[----:B------:R-:W1:Y:S01]  /*74f0*/  MUFU.EX2 R171, R171 ;  /* 0x000000ab00ab7308 */ /* 0x000e620000000800 */
[----:B--2---:R-:W-:Y:S01]  /*7500*/  FADD.FTZ R9, R169, R2 ;  /* 0x00000002a9097221 */ /* 0x004fe20000010000 */
[----:B------:R-:W-:Y:S01]  /*7510*/  F2FP.F16.F32.PACK_AB R179, R39, R24 ;  /* 0x0000001827b3723e */ /* 0x000fe200000000ff */
[-C--:B------:R-:W-:Y:S01]  /*7520*/  FMUL.FTZ R91, R91, R32.reuse ;  /* 0x000000205b5b7220 */ /* 0x080fe20000410000 */
[----:B------:R-:W-:Y:S01]  /*7530*/  F2FP.F16.F32.PACK_AB R173, R26, R173 ;  /* 0x000000ad1aad723e */ /* 0x000fe200000000ff */
[-C--:B------:R-:W-:Y:S01]  /*7540*/  FMUL.FTZ R94, R94, R32.reuse ;  /* 0x000000205e5e7220 */ /* 0x080fe20000410000 */
[----:B------:R-:W-:Y:S01]  /*7550*/  F2FP.F16.F32.PACK_AB R175, R28, R175 ;  /* 0x000000af1caf723e */ /* 0x000fe200000000ff */
[-C--:B------:R-:W-:Y:S01]  /*7560*/  FMUL.FTZ R95, R95, R32.reuse ;  /* 0x000000205f5f7220 */ /* 0x080fe20000410000 */
[----:B------:R-:W2:Y:S01]  /*7570*/  MUFU.EX2 R34, R34 ;  /* 0x0000002200227308 */ /* 0x000ea20000000800 */
[C---:B---3--:R-:W-:Y:S01]  /*7580*/  FADD.FTZ R2, R30.reuse, R9 ;  /* 0x000000091e027221 */ /* 0x048fe20000010000 */
[----:B------:R-:W-:Y:S01]  /*7590*/  F2FP.F16.F32.PACK_AB R169, R30, R169 ;  /* 0x000000a91ea9723e */ /* 0x000fe200000000ff */
        /* <DEDUP_REMOVED lines=8> */
[-C--:B------:R-:W-:Y:S01]  /*7620*/  FMUL.FTZ R110, R110, R32.reuse ;  /* 0x000000206e6e7220 */ /* 0x080fe20000410000 */
[-C--:B------:R-:W-:Y:S01]  /*7630*/  FMUL.FTZ R111, R111, R32.reuse ;  /* 0x000000206f6f7220 */ /* 0x080fe20000410000 */
[-C--:B------:R-:W-:Y:S01]  /*7640*/  FMUL.FTZ R114, R114, R32.reuse ;  /* 0x0000002072727220 */ /* 0x080fe20000410000 */
[-C--:B------:R-:W-:Y:S01]  /*7650*/  FMUL.FTZ R115, R115, R32.reuse ;  /* 0x0000002073737220 */ /* 0x080fe20000410000 */
[-C--:B------:R-:W-:Y:S01]  /*7660*/  FMUL.FTZ R118, R118, R32.reuse ;  /* 0x0000002076767220 */ /* 0x080fe20000410000 */
[----:B------:R-:W1:Y:S01]  /*7670*/  MUFU.EX2 R36, R36 ;  /* 0x0000002400247308 */ /* 0x000e620000000800 */
[C---:B--2---:R-:W-:Y:S01]  /*7680*/  FADD.FTZ R2, R34.reuse, R9 ;  /* 0x0000000922027221 */ /* 0x044fe20000010000 */
[----:B------:R-:W-:Y:S01]  /*7690*/  F2FP.F16.F32.PACK_AB R171, R34, R171 ;  /* 0x000000ab22ab723e */ /* 0x000fe200000000ff */
[-C--:B------:R-:W-:Y:S01]  /*76a0*/  FMUL.FTZ R119, R119, R32.reuse ;  /* 0x0000002077777220 */ /* 0x080fe20000410000 */
[-C--:B------:R-:W-:Y:S01]  /*76b0*/  FMUL.FTZ R122, R122, R32.reuse ;  /* 0x000000207a7a7220 */ /* 0x080fe20000410000 */
[-C--:B------:R-:W-:Y:S01]  /*76c0*/  FMUL.FTZ R123, R123, R32.reuse ;  /* 0x000000207b7b7220 */ /* 0x080fe20000410000 */
[-C--:B------:R-:W-:Y:S01]  /*76d0*/  FMUL.FTZ R126, R126, R32.reuse ;  /* 0x000000207e7e7220 */ /* 0x080fe20000410000 */
[-C--:B------:R-:W-:Y:S01]  /*76e0*/  FMUL.FTZ R127, R127, R32.reuse ;  /* 0x000000207f7f7220 */ /* 0x080fe20000410000 */
[----:B------:R2:W4:Y:S01]  /*76f0*/  MUFU.EX2 R42, R181 ;  /* 0x000000b5002a7308 */ /* 0x0005220000000800 */
[----:B---3--:R-:W-:Y:S01]  /*7700*/  FADD.FTZ R9, R165, R2 ;  /* 0x00000002a5097221 */ /* 0x008fe20000010000 */
        /* <DEDUP_REMOVED lines=8> */
[----:B--2---:R-:W-:Y:S01]  /*7790*/  F2FP.F16.F32.PACK_AB R181, R0, R69 ;  /* 0x0000004500b5723e */ /* 0x004fe200000000ff */
[-C--:B------:R-:W-:Y:S01]  /*77a0*/  FMUL.FTZ R142, R142, R32.reuse ;  /* 0x000000208e8e7220 */ /* 0x080fe20000410000 */
[----:B------:R-:W-:Y:S01]  /*77b0*/  F2FP.F16.F32.PACK_AB R165, R36, R165 ;  /* 0x000000a524a5723e */ /* 0x000fe200000000ff */
[-C--:B------:R-:W-:Y:S01]  /*77c0*/  FMUL.FTZ R143, R143, R32.reuse ;  /* 0x000000208f8f7220 */ /* 0x080fe20000410000 */
[-C--:B------:R-:W-:Y:S01]  /*77d0*/  FMUL.FTZ R146, R146, R32.reuse ;  /* 0x0000002092927220 */ /* 0x080fe20000410000 */
[-C--:B------:R-:W-:Y:S01]  /*77e0*/  FMUL.FTZ R147, R147, R32.reuse ;  /* 0x0000002093937220 */ /* 0x080fe20000410000 */
[----:B------:R-:W1:Y:S01]  /*77f0*/  MUFU.EX2 R37, R37 ;  /* 0x0000002500257308 */ /* 0x000e620000000800 */
[----:B----4-:R-:W-:Y:S01]  /*7800*/  FADD.FTZ R9, R42, R9 ;  /* 0x000000092a097221 */ /* 0x010fe20000010000 */
[-C--:B------:R-:W-:Y:S01]  /*7810*/  FMUL.FTZ R150, R150, R32.reuse ;  /* 0x0000002096967220 */ /* 0x080fe20000410000 */
[----:B------:R-:W-:Y:S01]  /*7820*/  FMUL.FTZ R151, R151, R32 ;  /* 0x0000002097977220 */ /* 0x000fe20000410000 */
[----:B------:R-:W-:-:S04]  /*7830*/  IMAD.MOV.U32 R0, RZ, RZ, R11 ;  /* 0x000000ffff007224 */ /* 0x000fc800078e000b */
[----:B------:R-:W2:Y:S01]  /*7840*/  MUFU.EX2 R44, R157 ;  /* 0x0000009d002c7308 */ /* 0x000ea20000000800 */
[C---:B---3--:R-:W-:Y:S01]  /*7850*/  FADD.FTZ R9, R159.reuse, R9 ;  /* 0x000000099f097221 */ /* 0x048fe20000010000 */
[----:B------:R-:W-:-:S06]  /*7860*/  F2FP.F16.F32.PACK_AB R167, R159, R42 ;  /* 0x0000002a9fa7723e */ /* 0x000fcc00000000ff */
        /* <DEDUP_REMOVED lines=27> */
[----:B------:R-:W-:-:S03]  /*7a20*/  F2FP.F16.F32.PACK_AB R153, R83, R48 ;  /* 0x000000305399723e */ /* 0x000fc600000000ff */
[----:B---3--:R-:W-:-:S04]  /*7a30*/  FADD.FTZ R9, R50, R9 ;  /* 0x0000000932097221 */ /* 0x008fc80000010000 */
[C---:B-1----:R-:W-:Y:S01]  /*7a40*/  FADD.FTZ R2, R38.reuse, R9 ;  /* 0x0000000926027221 */ /* 0x042fe20000010000 */
[----:B------:R-:W-:Y:S01]  /*7a50*/  F2FP.F16.F32.PACK_AB R155, R38, R50 ;  /* 0x00000032269b723e */ /* 0x000fe200000000ff */
[----:B------:R-:W-:Y:S01]  /*7a60*/  IMAD.MOV.U32 R9, RZ, RZ, R13 ;  /* 0x000000ffff097224 */ /* 0x000fe200078e000d */
[----:B------:R-:W-:Y:S06]  /*7a70*/  @P3 BRA `(.L_x_913) ;  /* 0xffffffd000103947 */ /* 0x000fec000383ffff */
[----:B------:R-:W-:Y:S01]  /*7a80*/  IMAD.MOV.U32 R9, RZ, RZ, R13 ;  /* 0x000000ffff097224 */ /* 0x000fe200078e000d */
[----:B------:R-:W-:Y:S01]  /*7a90*/  UMOV UR37, UR60 ;  /* 0x0000003c00257c82 */ /* 0x000fe20008000000 */
[----:B------:R-:W-:Y:S01]  /*7aa0*/  IMAD.MOV.U32 R0, RZ, RZ, R11 ;  /* 0x000000ffff007224 */ /* 0x000fe200078e000b */
[----:B------:R-:W-:-:S06]  /*7ab0*/  UMOV UR36, UR59 ;  /* 0x0000003b00247c82 */ /* 0x000fcc0008000000 */
.L_x_896:
[----:B------:R-:W-:Y:S01]  /*7ac0*/  ULDC UR11, c[0x0][0x9e4] ;  /* 0x00027900000b7ab9 */ /* 0x000fe20000000800 */
[----:B------:R-:W-:Y:S02]  /*7ad0*/  UIADD3 UR10, UR54, -UR56, URZ ;  /* 0x80000038360a7290 */ /* 0x000fe4000fffe03f */
[----:B------:R-:W-:-:S06]  /*7ae0*/  UISETP.GE.AND UP0, UPT, UR11, 0x1, UPT ;  /* 0x000000010b00788c */ /* 0x000fcc000bf06270 */
[----:B------:R-:W-:-:S13]  /*7af0*/  PLOP3.LUT P6, PT, PT, PT, UP0, 0x80, 0x0 ;  /* 0x000000000000781c */ /* 0x000fda0003fcf008 */
[----:B------:R-:W-:Y:S05]  /*7b00*/  @!P6 BRA `(.L_x_914) ;  /* 0x000000000044e947 */ /* 0x000fea0003800000 */
        /* <DEDUP_REMOVED lines=10> */
.L_x_915:
[----:B------:R-:W-:-:S11]  /*7bb0*/  UISETP.NE.AND UP0, UPT, UR11, 0x1, UPT ;  /* 0x000000010b00788c */ /* 0x000fd6000bf05270 */
[----:B------:R-:W-:Y:S02]  /*7bc0*/  @UP0 ULDC.64 UR14, c[0x0][0x9e8] ;  /* 0x00027a00000e0ab9 */ /* 0x000fe40000000a00 */
[----:B------:R-:W-:-:S04]  /*7bd0*/  UIMAD.WIDE.U32 UR6, UR54, UR14, URZ ;  /* 0x0000000e360672a5 */ /* 0x000fc8000f8e003f */
[----:B------:R-:W-:-:S12]  /*7be0*/  @UP0 USHF.R.U32.HI UR54, URZ, UR15, UR7 ;  /* 0x0000000f3f360299 */ /* 0x000fd80008011607 */
.L_x_916:
[----:B------:R-:W-:-:S04]  /*7bf0*/  UIMAD UR54, UR54, UR11, URZ ;  /* 0x0000000b363672a4 */ /* 0x000fc8000f8e023f */
[----:B------:R-:W-:-:S04]  /*7c00*/  UISETP.LT.AND UP0, UPT, UR10, UR54, UPT ;  /* 0x000000360a00728c */ /* 0x000fc8000bf01270 */
[----:B------:R-:W-:-:S12]  /*7c10*/  USEL UR10, UR10, UR54, !UP0 ;  /* 0x000000360a0a7287 */ /* 0x000fd8000c000000 */
.L_x_914:
[----:B------:R-:W-:-:S04]  /*7c20*/  UIADD3 UR10, UR10, 0x7f, URZ ;  /* 0x0000007f0a0a7890 */ /* 0x000fc8000fffe03f */
[----:B------:R-:W-:-:S04]  /*7c30*/  USHF.R.S32.HI UR6, URZ, 0x1f, UR10 ;  /* 0x0000001f3f067899 */ /* 0x000fc8000801140a */
[----:B------:R-:W-:-:S04]  /*7c40*/  ULEA.HI UR6, UR6, UR10, URZ, 0x7 ;  /* 0x0000000a06067291 */ /* 0x000fc8000f8f383f */
[----:B------:R-:W-:-:S04]  /*7c50*/  USHF.R.S32.HI UR6, URZ, 0x7, UR6 ;  /* 0x000000073f067899 */ /* 0x000fc80008011406 */
[----:B------:R-:W-:-:S04]  /*7c60*/  UISETP.LT.AND UP0, UPT, UR40, UR6, UPT ;  /* 0x000000062800728c */ /* 0x000fc8000bf01270 */
[----:B------:R-:W-:-:S06]  /*7c70*/  USEL UR54, UR40, UR6, !UP0 ;  /* 0x0000000628367287 */ /* 0x000fcc000c000000 */
[----:B------:R-:W-:-:S13]  /*7c80*/  ISETP.GE.AND P2, PT, R7, UR54, PT ;  /* 0x0000003607007c0c */ /* 0x000fda000bf46270 */
[----:B------:R-:W-:Y:S05]  /*7c90*/  @!P2 BRA `(.L_x_917) ;  /* 0x0000001c00f4a947 */ /* 0x000fea0003800000 */
[----:B------:R-:W-:Y:S01]  /*7ca0*/  IMAD.MOV.U32 R11, RZ, RZ, R9 ;  /* 0x000000ffff0b7224 */ /* 0x000fe200078e0009 */
[----:B------:R-:W-:Y:S01]  /*7cb0*/  UMOV UR56, UR36 ;  /* 0x0000002400387c82 */ /* 0x000fe20008000000 */
[----:B------:R-:W-:Y:S01]  /*7cc0*/  IMAD.MOV.U32 R13, RZ, RZ, R0 ;  /* 0x000000ffff0d7224 */ /* 0x000fe200078e0000 */
[----:B------:R-:W-:-:S06]  /*7cd0*/  UMOV UR55, UR37 ;  /* 0x0000002500377c82 */ /* 0x000fcc0008000000 */
.L_x_926:
        /* <DEDUP_REMOVED lines=9> */
.L_x_919:
[----:B------:R-:W-:Y:S01]  /*7d70*/  ULEA UR6, UR37, UR39, 0x3 ;  /* 0x0000002725067291 */ /* 0x000fe2000f8e183f */
[----:B------:R-:W-:-:S05]  /*7d80*/  IMAD.U32 R0, RZ, RZ, UR36 ;  /* 0x00000024ff007e24 */ /* 0x000fca000f8e00ff */
[----:B------:R-:W-:-:S04]  /*7d90*/  SHF.L.U32 R0, R0, 0x1f, RZ ;  /* 0x0000001f00007819 */ /* 0x000fc800000006ff */
[----:B------:R1:W2:Y:S01]  /*7da0*/  SYNCS.PHASECHK.TRANS64.TRYWAIT P2, [UR6+0x28830], R0 ;  /* 0x02883000ff0075a7 */ /* 0x0002a20008040146 */
[----:B------:R-:W-:Y:S05]  /*7db0*/  @!P0 BRA `(.L_x_920) ;  /* 0x0000000000048947 */ /* 0x000fea0003800000 */
[----:B------:R-:W-:Y:S01]  /*7dc0*/  BPT.TRAP 0x1 ;  /* 0x000000040000795c */ /* 0x000fe20000300000 */
.L_x_920:
[----:B--2---:R-:W-:Y:S05]  /*7dd0*/  @P2 BRA `(.L_x_918) ;  /* 0x0000000000082947 */ /* 0x004fea0003800000 */
[----:B------:R-:W2:Y:S02]  /*7de0*/  SYNCS.PHASECHK.TRANS64.TRYWAIT P2, [UR6+0x28830], R0 ;  /* 0x02883000ff0075a7 */ /* 0x000ea40008040146 */
[----:B--2---:R-:W-:Y:S05]  /*7df0*/  @!P2 BRA `(.L_x_921) ;  /* 0x0000009c0094a947 */ /* 0x004fea0003800000 */
.L_x_918:
        /* <DEDUP_REMOVED lines=45> */
.L_x_923:
[----:B------:R-:W-:Y:S01]  /*80d0*/  ULEA UR6, UR55, UR39, 0x3 ;  /* 0x0000002737067291 */ /* 0x000fe2000f8e183f */
[----:B------:R-:W-:-:S05]  /*80e0*/  IMAD.U32 R0, RZ, RZ, UR56 ;  /* 0x00000038ff007e24 */ /* 0x000fca000f8e00ff */
[----:B------:R-:W-:-:S04]  /*80f0*/  SHF.L.U32 R0, R0, 0x1f, RZ ;  /* 0x0000001f00007819 */ /* 0x000fc800000006ff */
[----:B------:R1:W2:Y:S01]  /*8100*/  SYNCS.PHASECHK.TRANS64.TRYWAIT P2, [UR6+0x28850], R0 ;  /* 0x02885000ff0075a7 */ /* 0x0002a20008040146 */
[----:B------:R-:W-:Y:S05]  /*8110*/  @!P0 BRA `(.L_x_924) ;  /* 0x0000000000048947 */ /* 0x000fea0003800000 */
[----:B------:R-:W-:Y:S01]  /*8120*/  BPT.TRAP 0x1 ;  /* 0x000000040000795c */ /* 0x000fe20000300000 */
.L_x_924:
[----:B--2---:R-:W-:Y:S05]  /*8130*/  @P2 BRA `(.L_x_922) ;  /* 0x0000000000082947 */ /* 0x004fea0003800000 */
[----:B------:R-:W2:Y:S02]  /*8140*/  SYNCS.PHASECHK.TRANS64.TRYWAIT P2, [UR6+0x28850], R0 ;  /* 0x02885000ff0075a7 */ /* 0x000ea40008040146 */
[----:B--2---:R-:W-:Y:S05]  /*8150*/  @!P2 BRA `(.L_x_925) ;  /* 0x0000009800d4a947 */ /* 0x004fea0003800000 */
.L_x_922:
[----:B------:R-:W-:Y:S01]  /*8160*/  UIADD3 UR6, UR39, 0x400, URZ ;  /* 0x0000040027067890 */ /* 0x000fe2000fffe03f */
[----:B------:R-:W-:Y:S01]  /*8170*/  WARPGROUP.ARRIVE ;  /* 0x00000000000079c5 */ /* 0x000fe20000000000 */
[----:B------:R-:W-:Y:S01]  /*8180*/  UMOV UR7, 0x40000040 ;  /* 0x4000004000077882 */ /* 0x000fe20000000000 */
[----:B-12---:R-:W-:Y:S01]  /*8190*/  FMNMX.FTZ R0, R24, R13, !PT ;  /* 0x0000000d18007209 */ /* 0x006fe20007810000 */
[----:B------:R-:W-:Y:S01]  /*81a0*/  USHF.R.U32.HI UR6, URZ, 0x4, UR6 ;  /* 0x000000043f067899 */ /* 0x000fe20008011606 */
[----:B------:R-:W1:Y:S01]  /*81b0*/  LDC R6, c[0x0][0x988] ;  /* 0x00026200ff067b82 */ /* 0x000e620000000800 */
[----:B------:R-:W-:Y:S01]  /*81c0*/  ISETP.GT.AND P2, PT, R7, UR54, PT ;  /* 0x0000003607007c0c */ /* 0x000fe2000bf44270 */
[----:B------:R-:W-:Y:S01]  /*81d0*/  UMOV UR56, UR36 ;  /* 0x0000002400387c82 */ /* 0x000fe20008000000 */
[----:B------:R-:W-:Y:S01]  /*81e0*/  ULOP3.LUT UR6, UR6, 0x3fff, URZ, 0xc0, !UPT ;  /* 0x00003fff06067892 */ /* 0x000fe2000f8ec03f */
[----:B------:R-:W-:Y:S01]  /*81f0*/  FMNMX.FTZ R9, R25, R0, !PT ;  /* 0x0000000019097209 */ /* 0x000fe20007810000 */
[----:B------:R-:W-:-:S02]  /*8200*/  VIADD R7, R7, 0xffffffff ;  /* 0xffffffff07077836 */ /* 0x000fc40000000000 */
[----:B------:R-:W-:Y:S01]  /*8210*/  ULOP3.LUT UR6, UR6, 0x4000000, URZ, 0xfc, !UPT ;  /* 0x0400000006067892 */ /* 0x000fe2000f8efc3f */
[----:B------:R-:W-:-:S03]  /*8220*/  FMNMX.FTZ R0, R28, R9, !PT ;  /* 0x000000091c007209 */ /* 0x000fc60007810000 */
[----:B------:R-:W-:Y:S01]  /*8230*/  ULEA UR10, UR55, UR6, 0xb ;  /* 0x00000006370a7291 */ /* 0x000fe2000f8e583f */
        /* <DEDUP_REMOVED lines=32> */
[----:B------:R-:W-:-:S05]  /*8440*/  FMNMX.FTZ R9, R85, R0, !PT ;  /* 0x0000000055097209 */ /* 0x000fca0007810000 */
[----:B------:R-:W2:Y:S02]  /*8450*/  SHFL.BFLY PT, R0, R9, 0x2, 0x1f ;  /* 0x0c401f0009007f89 */ /* 0x000ea400000e0000 */
[----:B--2---:R-:W-:-:S05]  /*8460*/  FMNMX.FTZ R12, R9, R0, !PT ;  /* 0x00000000090c7209 */ /* 0x004fca0007810000 */
[----:B------:R-:W2:Y:S01]  /*8470*/  SHFL.BFLY PT, R15, R12, 0x1, 0x1f ;  /* 0x0c201f000c0f7f89 */ /* 0x000ea200000e0000 */
[----:B------:R-:W-:Y:S02]  /*8480*/  WARPGROUP.DEPBAR.LE gsb0, 0x0 ;  /* 0x00008000000079c5 */ /* 0x000fe40000010000 */
[----:B------:R-:W-:-:S06]  /*8490*/  WARPGROUP.ARRIVE ;  /* 0x00000000000079c5 */ /* 0x000fcc0000000000 */
[----:B------:R-:W-:Y:S01]  /*84a0*/  HGMMA.64x128x16.F32 R88, R176, gdesc[UR4].tnspB, R88, gsb0 ;  /* 0x41e00004b0587df0 */ /* 0x000fe20008000858 */
[----:B------:R-:W-:Y:S01]  /*84b0*/  UIADD3 UR6, UR10, 0x100, URZ ;  /* 0x000001000a067890 */ /* 0x000fe2000fffe03f */
[----:B------:R-:W-:Y:S01]  /*84c0*/  UMOV UR7, 0x40000040 ;  /* 0x4000004000077882 */ /* 0x000fe20000000000 */
[----:B--2---:R-:W-:Y:S02]  /*84d0*/  FMNMX.FTZ R0, R12, R15, !PT ;  /* 0x0000000f0c007209 */ /* 0x004fe40007810000 */
[----:B------:R-:W-:-:S03]  /*84e0*/  FMNMX.FTZ R12, R26, R11, !PT ;  /* 0x0000000b1a0c7209 */ /* 0x000fc60007810000 */
[----:B------:R-:W-:Y:S01]  /*84f0*/  FADD.FTZ R13, -R0, R13 ;  /* 0x0000000d000d7221 */ /* 0x000fe20000010100 */
[----:B------:R-:W-:-:S03]  /*8500*/  FMNMX.FTZ R9, R27, R12, !PT ;  /* 0x0000000c1b097209 */ /* 0x000fc60007810000 */
[----:B-1----:R-:W-:Y:S01]  /*8510*/  FMUL.FTZ R10, R13, R6 ;  /* 0x000000060d0a7220 */ /* 0x002fe20000410000 */
        /* <DEDUP_REMOVED lines=32> */
[----:B------:R-:W-:Y:S02]  /*8720*/  WARPGROUP.ARRIVE ;  /* 0x00000000000079c5 */ /* 0x000fe40000000000 */
[----:B------:R-:W1:Y:S04]  /*8730*/  SHFL.BFLY PT, R14, R9, 0x2, 0x1f ;  /* 0x0c401f00090e7f89 */ /* 0x000e6800000e0000 */
[----:B------:R-:W-:Y:S01]  /*8740*/  HGMMA.64x128x16.F32 R88, R172, gdesc[UR4].tnspB, R88, gsb0 ;  /* 0x41e00004ac587df0 */ /* 0x000fe20008000858 */
[----:B------:R-:W-:Y:S01]  /*8750*/  UIADD3 UR6, UR10, 0x180, URZ ;  /* 0x000001800a067890 */ /* 0x000fe2000fffe03f */
[----:B------:R-:W-:Y:S01]  /*8760*/  UMOV UR7, 0x40000040 ;  /* 0x4000004000077882 */ /* 0x000fe20000000000 */
[----:B------:R-:W-:-:S02]  /*8770*/  WARPGROUP.DEPBAR.LE gsb0, 0x0 ;  /* 0x00008000000079c5 */ /* 0x000fc40000010000 */
[----:B------:R-:W-:-:S07]  /*8780*/  WARPGROUP.ARRIVE ;  /* 0x00000000000079c5 */ /* 0x000fce0000000000 */
[----:B------:R-:W-:Y:S01]  /*8790*/  HGMMA.64x128x16.F32 R88, R168, gdesc[UR4].tnspB, R88, gsb0 ;  /* 0x41e00004a8587df0 */ /* 0x000fe20008000858 */
[----:B------:R-:W-:Y:S01]  /*87a0*/  UIADD3 UR6, UR10, 0x200, URZ ;  /* 0x000002000a067890 */ /* 0x000fe2000fffe03f */
[----:B------:R-:W-:Y:S01]  /*87b0*/  UMOV UR7, 0x40000040 ;  /* 0x4000004000077882 */ /* 0x000fe20000000000 */
[----:B------:R-:W-:Y:S02]  /*87c0*/  WARPGROUP.DEPBAR.LE gsb0, 0x0 ;  /* 0x00008000000079c5 */ /* 0x000fe40000010000 */
[----:B------:R-:W-:Y:S01]  /*87d0*/  WARPGROUP.ARRIVE ;  /* 0x00000000000079c5 */ /* 0x000fe20000000000 */
[----:B------:R-:W-:-:S04]  /*87e0*/  FMUL.FTZ R169, R0, R6 ;  /* 0x0000000600a97220 */ /* 0x000fc80000410000 */
[--C-:B------:R-:W-:Y:S02]  /*87f0*/  FFMA.FTZ R13, R24, R6, -R169.reuse ;  /* 0x00000006180d7223 */ /* 0x100fe400000108a9 */
[----:B------:R-:W-:Y:S01]  /*8800*/  HGMMA.64x128x16.F32 R88, R164, gdesc[UR4].tnspB, R88, gsb0 ;  /* 0x41e00004a4587df0 */ /* 0x000fe20008000858 */
[----:B------:R-:W-:Y:S01]  /*8810*/  UIADD3 UR6, UR10, 0x280, URZ ;  /* 0x000002800a067890 */ /* 0x000fe2000fffe03f */
[----:B-1----:R-:W-:Y:S01]  /*8820*/  FMNMX.FTZ R24, R9, R14, !PT ;  /* 0x0000000e09187209 */ /* 0x002fe20007810000 */
[----:B------:R-:W-:Y:S01]  /*8830*/  UMOV UR7, 0x40000040 ;  /* 0x4000004000077882 */ /* 0x000fe20000000000 */
[-CC-:B------:R-:W-:Y:S01]  /*8840*/  FFMA.FTZ R15, R29, R6.reuse, -R169.reuse ;  /* 0x000000061d0f7223 */ /* 0x180fe200000108a9 */
[-CC-:B------:R-:W-:Y:S01]  /*8850*/  FFMA.FTZ R29, R41, R6.reuse, -R169.reuse ;  /* 0x00000006291d7223 */ /* 0x180fe200000108a9 */
[-CC-:B------:R-:W-:Y:S01]  /*8860*/  FFMA.FTZ R41, R53, R6.reuse, -R169.reuse ;  /* 0x0000000635297223 */ /* 0x180fe200000108a9 */
[----:B------:R-:W1:Y:S01]  /*8870*/  SHFL.BFLY PT, R9, R24, 0x1, 0x1f ;  /* 0x0c201f0018097f89 */ /* 0x000e6200000e0000 */
        /* <DEDUP_REMOVED lines=22> */
[-C--:B------:R-:W-:Y:S01]  /*89e0*/  FFMA.FTZ R20, R80, R6.reuse, -R169 ;  /* 0x0000000650147223 */ /* 0x080fe200000108a9 */
[----:B-1----:R-:W-:Y:S01]  /*89f0*/  FMNMX.FTZ R9, R24, R9, !PT ;  /* 0x0000000918097209 */ /* 0x002fe20007810000 */
[----:B------:R-:W1:Y:S01]  /*8a00*/  MUFU.EX2 R182, R182 ;  /* 0x000000b600b67308 */ /* 0x000e620000000800 */
[----:B--2---:R-:W-:Y:S01]  /*8a10*/  FFMA.FTZ R3, R10, R3, R13 ;  /* 0x000000030a037223 */ /* 0x004fe2000001000d */
[-CC-:B------:R-:W-:Y:S01]  /*8a20*/  FFMA.FTZ R69, R81, R6.reuse, -R169.reuse ;  /* 0x0000000651457223 */ /* 0x180fe200000108a9 */
[-C--:B------:R-:W-:Y:S01]  /*8a30*/  FFMA.FTZ R84, R84, R6.reuse, -R169 ;  /* 0x0000000654547223 */ /* 0x080fe200000108a9 */
[CC--:B------:R-:W-:Y:S01]  /*8a40*/  FMUL.FTZ R77, R9.reuse, R6.reuse ;  /* 0x00000006094d7220 */ /* 0x0c0fe20000410000 */
[----:B------:R-:W-:Y:S01]  /*8a50*/  FADD.FTZ R73, -R9, R11 ;  /* 0x0000000b09497221 */ /* 0x000fe20000010100 */
[----:B------:R-:W-:-:S02]  /*8a60*/  FFMA.FTZ R85, R85, R6, -R169 ;  /* 0x0000000655557223 */ /* 0x000fc400000108a9 */
[-CC-:B------:R-:W-:Y:S01]  /*8a70*/  FFMA.FTZ R181, R27, R6.reuse, -R77.reuse ;  /* 0x000000061bb57223 */ /* 0x180fe2000001084d */
[----:B------:R-:W-:Y:S02]  /*8a80*/  IMAD.U32 R27, RZ, RZ, UR37 ;  /* 0x00000025ff1b7e24 */ /* 0x000fe4000f8e00ff */
[-C--:B------:R-:W-:Y:S01]  /*8a90*/  FMUL.FTZ R73, R73, R6.reuse ;  /* 0x0000000649497220 */ /* 0x080fe20000410000 */
[-CC-:B------:R-:W-:Y:S01]  /*8aa0*/  FFMA.FTZ R26, R26, R6.reuse, -R77.reuse ;  /* 0x000000061a1a7223 */ /* 0x180fe2000001084d */
[-CC-:B------:R-:W-:Y:S01]  /*8ab0*/  FFMA.FTZ R183, R30, R6.reuse, -R77.reuse ;  /* 0x000000061eb77223 */ /* 0x180fe2000001084d */
[-CC-:B------:R-:W-:Y:S01]  /*8ac0*/  FFMA.FTZ R28, R31, R6.reuse, -R77.reuse ;  /* 0x000000061f1c7223 */ /* 0x180fe2000001084d */
[----:B------:R-:W-:Y:S01]  /*8ad0*/  @!P1 LEA R27, R27, UR39, 0x3 ;  /* 0x000000271b1b9c11 */ /* 0x000fe2000f8e18ff */
[----:B------:R-:W-:Y:S01]  /*8ae0*/  MUFU.EX2 R181, R181 ;  /* 0x000000b500b57308 */ /* 0x000fe20000000800 */
[----:B------:R-:W-:Y:S01]  /*8af0*/  IADD3 R31, -R17, 0xb, RZ ;  /* 0x0000000b111f7810 */ /* 0x000fe20007ffe1ff */
[-CC-:B------:R-:W-:Y:S01]  /*8b00*/  FFMA.FTZ R177, R34, R6.reuse, -R77.reuse ;  /* 0x0000000622b17223 */ /* 0x180fe2000001084d */
[----:B------:R-:W-:Y:S01]  /*8b10*/  FFMA.FTZ R40, R35, R6, -R77 ;  /* 0x0000000623287223 */ /* 0x000fe2000001084d */
[----:B------:R-:W-:-:S02]  /*8b20*/  @!P1 VIADD R27, R27, 0x28840 ;  /* 0x000288401b1b9836 */ /* 0x000fc40000000000 */
[-C--:B------:R-:W-:Y:S01]  /*8b30*/  FFMA.FTZ R179, R38, R6.reuse, -R77 ;  /* 0x0000000626b37223 */ /* 0x080fe2000001084d */
[----:B---3--:R-:W-:Y:S01]  /*8b40*/  FADD.FTZ R3, R180, R3 ;  /* 0x00000003b4037221 */ /* 0x008fe20000010000 */
[-C--:B------:R-:W-:Y:S01]  /*8b50*/  FFMA.FTZ R38, R39, R6.reuse, -R77 ;  /* 0x0000000627267223 */ /* 0x080fe2000001084d */
[----:B------:R-:W-:Y:S01]  /*8b60*/  MUFU.EX2 R73, R73 ;  /* 0x0000004900497308 */ /* 0x000fe20000000800 */
[----:B------:R-:W-:Y:S01]  /*8b70*/  @!P1 PRMT R27, RZ, 0x654, R27 ;  /* 0x00000654ff1b9816 */ /* 0x000fe2000000001b */
[-C--:B------:R-:W-:Y:S01]  /*8b80*/  FFMA.FTZ R175, R46, R6.reuse, -R77 ;  /* 0x000000062eaf7223 */ /* 0x080fe2000001084d */
[----:B-1----:R-:W-:Y:S01]  /*8b90*/  FADD.FTZ R46, R182, R3 ;  /* 0x00000003b62e7221 */ /* 0x002fe20000010000 */
[-CC-:B------:R-:W-:Y:S01]  /*8ba0*/  FFMA.FTZ R173, R42, R6.reuse, -R77.reuse ;  /* 0x000000062aad7223 */ /* 0x180fe2000001084d */
[-CC-:B------:R-:W-:Y:S01]  /*8bb0*/  FFMA.FTZ R30, R43, R6.reuse, -R77.reuse ;  /* 0x000000062b1e7223 */ /* 0x180fe2000001084d */
[-CC-:B------:R-:W-:Y:S01]  /*8bc0*/  FFMA.FTZ R32, R47, R6.reuse, -R77.reuse ;  /* 0x000000062f207223 */ /* 0x180fe2000001084d */
[-CC-:B------:R-:W-:Y:S01]  /*8bd0*/  FFMA.FTZ R34, R51, R6.reuse, -R77.reuse ;  /* 0x0000000633227223 */ /* 0x180fe2000001084d */
[----:B------:R-:W1:Y:S01]  /*8be0*/  MUFU.EX2 R26, R26 ;  /* 0x0000001a001a7308 */ /* 0x000e620000000800 */
[-CC-:B------:R-:W-:Y:S01]  /*8bf0*/  FFMA.FTZ R171, R54, R6.reuse, -R77.reuse ;  /* 0x0000000636ab7223 */ /* 0x180fe2000001084d */
[-CC-:B------:R-:W-:Y:S01]  /*8c00*/  FFMA.FTZ R36, R55, R6.reuse, -R77.reuse ;  /* 0x0000000637247223 */ /* 0x180fe2000001084d */
[-CC-:B------:R-:W-:Y:S01]  /*8c10*/  FFMA.FTZ R42, R59, R6.reuse, -R77.reuse ;  /* 0x000000063b2a7223 */ /* 0x180fe2000001084d */
[----:B------:R-:W-:Y:S01]  /*8c20*/  F2FP.F16.F32.PACK_AB R180, R180, R13 ;  /* 0x0000000db4b4723e */ /* 0x000fe200000000ff */
        /* <DEDUP_REMOVED lines=10> */
[--C-:B------:R-:W-:Y:S01]  /*8cd0*/  FFMA.FTZ R83, R83, R6, -R77.reuse ;  /* 0x0000000653537223 */ /* 0x100fe2000001084d */
[----:B------:R-:W3:Y:S01]  /*8ce0*/  MUFU.EX2 R15, R15 ;  /* 0x0000000f000f7308 */ /* 0x000ee20000000800 */
[----:B-1----:R-:W-:Y:S01]  /*8cf0*/  FFMA.FTZ R2, R73, R2, R26 ;  /* 0x0000000249027223 */ /* 0x002fe2000001001a */
[----:B------:R-:W-:-:S03]  /*8d00*/  FFMA.FTZ R86, R86, R6, -R77 ;  /* 0x0000000656567223 */ /* 0x000fc6000001084d */
[----:B------:R-:W-:Y:S01]  /*8d10*/  FADD.FTZ R44, R181, R2 ;  /* 0x00000002b52c7221 */ /* 0x000fe20000010000 */
[----:B------:R-:W-:Y:S01]  /*8d20*/  FFMA.FTZ R2, R63, R6, -R77 ;  /* 0x000000063f027223 */ /* 0x000fe2000001084d */
[----:B------:R-:W-:Y:S01]  /*8d30*/  F2FP.F16.F32.PACK_AB R181, R181, R26 ;  /* 0x0000001ab5b5723e */ /* 0x000fe200000000ff */
[----:B------:R-:W1:Y:S01]  /*8d40*/  MUFU.EX2 R28, R28 ;  /* 0x0000001c001c7308 */ /* 0x000e620000000800 */
[----:B--2---:R-:W-:-:S07]  /*8d50*/  FADD.FTZ R3, R183, R44 ;  /* 0x0000002cb7037221 */ /* 0x004fce0000010000 */
[----:B------:R-:W-:Y:S01]  /*8d60*/  MUFU.EX2 R176, R176 ;  /* 0x000000b000b07308 */ /* 0x000fe20000000800 */
[----:B---3--:R-:W-:-:S07]  /*8d70*/  F2FP.F16.F32.PACK_AB R182, R15, R182 ;  /* 0x000000b60fb6723e */ /* 0x008fce00000000ff */
[----:B------:R-:W2:Y:S01]  /*8d80*/  MUFU.EX2 R177, R177 ;  /* 0x000000b100b17308 */ /* 0x000ea20000000800 */
[C---:B-1----:R-:W-:Y:S01]  /*8d90*/  FADD.FTZ R44, R28.reuse, R3 ;  /* 0x000000031c2c7221 */ /* 0x042fe20000010000 */
[----:B------:R-:W-:-:S06]  /*8da0*/  F2FP.F16.F32.PACK_AB R183, R28, R183 ;  /* 0x000000b71cb7723e */ /* 0x000fcc00000000ff */
[----:B------:R-:W-:Y:S08]  /*8db0*/  MUFU.EX2 R21, R21 ;  /* 0x0000001500157308 */ /* 0x000ff00000000800 */
[----:B------:R-:W1:Y:S01]  /*8dc0*/  MUFU.EX2 R40, R40 ;  /* 0x0000002800287308 */ /* 0x000e620000000800 */
[----:B--2---:R-:W-:-:S07]  /*8dd0*/  FADD.FTZ R3, R177, R44 ;  /* 0x0000002cb1037221 */ /* 0x004fce0000010000 */
[----:B------:R-:W-:Y:S08]  /*8de0*/  MUFU.EX2 R178, R178 ;  /* 0x000000b200b27308 */ /* 0x000ff00000000800 */
[----:B------:R-:W2:Y:S01]  /*8df0*/  MUFU.EX2 R179, R179 ;  /* 0x000000b300b37308 */ /* 0x000ea20000000800 */
[C---:B-1----:R-:W-:Y:S01]  /*8e00*/  FADD.FTZ R44, R40.reuse, R3 ;  /* 0x00000003282c7221 */ /* 0x042fe20000010000 */
[----:B------:R-:W-:Y:S01]  /*8e10*/  F2FP.F16.F32.PACK_AB R177, R40, R177 ;  /* 0x000000b128b1723e */ /* 0x000fe200000000ff */
[----:B------:R-:W-:-:S02]  /*8e20*/  WARPGROUP.DEPBAR.LE gsb0, 0x0 ;  /* 0x00008000000079c5 */ /* 0x000fc40000010000 */
[----:B------:R-:W-:-:S03]  /*8e30*/  WARPGROUP.ARRIVE ;  /* 0x00000000000079c5 */ /* 0x000fc60000000000 */
[----:B------:R-:W-:Y:S01]  /*8e40*/  MUFU.EX2 R25, R25 ;  /* 0x0000001900197308 */ /* 0x000fe20000000800 */
[-CC-:B------:R-:W-:Y:S01]  /*8e50*/  FFMA.FTZ R164, R56, R6.reuse, -R169.reuse ;  /* 0x0000000638a47223 */ /* 0x180fe200000108a9 */
[-C--:B------:R-:W-:Y:S01]  /*8e60*/  FFMA.FTZ R166, R60, R6.reuse, -R169 ;  /* 0x000000063ca67223 */ /* 0x080fe200000108a9 */
[-CC-:B------:R-:W-:Y:S01]  /*8e70*/  FFMA.FTZ R165, R58, R6.reuse, -R77.reuse ;  /* 0x000000063aa57223 */ /* 0x180fe2000001084d */
[----:B------:R-:W-:Y:S01]  /*8e80*/  FFMA.FTZ R167, R62, R6, -R77 ;  /* 0x000000063ea77223 */ /* 0x000fe2000001084d */
[----:B------:R-:W-:Y:S01]  /*8e90*/  HGMMA.64x128x16.F32 R88, R160, gdesc[UR4].tnspB, R88, gsb0 ;  /* 0x41e00004a0587df0 */ /* 0x000fe20008000858 */
[----:B------:R-:W-:Y:S01]  /*8ea0*/  UIADD3 UR6, UR10, 0x300, URZ ;  /* 0x000003000a067890 */ /* 0x000fe2000fffe03f */
[----:B--2---:R-:W-:Y:S01]  /*8eb0*/  FADD.FTZ R3, R179, R44 ;  /* 0x0000002cb3037221 */ /* 0x004fe20000010000 */
[----:B------:R-:W-:Y:S01]  /*8ec0*/  UMOV UR7, 0x40000040 ;  /* 0x4000004000077882 */ /* 0x000fe20000000000 */
[----:B------:R-:W1:Y:S08]  /*8ed0*/  MUFU.EX2 R38, R38 ;  /* 0x0000002600267308 */ /* 0x000e700000000800 */
[----:B------:R-:W-:Y:S08]  /*8ee0*/  MUFU.EX2 R172, R172 ;  /* 0x000000ac00ac7308 */ /* 0x000ff00000000800 */
        /* <DEDUP_REMOVED lines=14> */
[----:B------:R-:W-:Y:S01]  /*8fd0*/  MUFU.EX2 R37, R37 ;  /* 0x0000002500257308 */ /* 0x000fe20000000800 */
[C---:B-1----:R-:W-:Y:S01]  /*8fe0*/  FADD.FTZ R44, R32.reuse, R3 ;  /* 0x00000003202c7221 */ /* 0x042fe20000010000 */
[----:B------:R-:W-:-:S06]  /*8ff0*/  F2FP.F16.F32.PACK_AB R175, R32, R175 ;  /* 0x000000af20af723e */ /* 0x000fcc00000000ff */
        /* <DEDUP_REMOVED lines=10> */
[-C--:B------:R-:W-:Y:S01]  /*90a0*/  FFMA.FTZ R162, R68, R6.reuse, -R169 ;  /* 0x0000000644a27223 */ /* 0x080fe200000108a9 */
[-CC-:B------:R-:W-:Y:S02]  /*90b0*/  FFMA.FTZ R169, R50, R6.reuse, -R77.reuse ;  /* 0x0000000632a97223 */ /* 0x180fe4000001084d */
[----:B------:R-:W-:Y:S01]  /*90c0*/  MUFU.EX2 R45, R45 ;  /* 0x0000002d002d7308 */ /* 0x000fe20000000800 */
[----:B------:R-:W-:Y:S01]  /*90d0*/  FFMA.FTZ R77, R87, R6, -R77 ;  /* 0x00000006574d7223 */ /* 0x000fe2000001084d */
[----:B------:R-:W-:Y:S01]  /*90e0*/  HGMMA.64x128x16.F32 R88, R156, gdesc[UR4].tnspB, R88, gsb0 ;  /* 0x41e000049c587df0 */ /* 0x000fe20008000858 */
[----:B------:R-:W-:Y:S01]  /*90f0*/  UIADD3 UR6, UR10, 0x380, URZ ;  /* 0x000003800a067890 */ /* 0x000fe2000fffe03f */
[----:B------:R-:W-:-:S04]  /*9100*/  UMOV UR7, 0x40000040 ;  /* 0x4000004000077882 */ /* 0x000fc80000000000 */
[----:B------:R-:W1:Y:S08]  /*9110*/  MUFU.EX2 R169, R169 ;  /* 0x000000a900a97308 */ /* 0x000e700000000800 */
[----:B------:R-:W2:Y:S08]  /*9120*/  MUFU.EX2 R42, R42 ;  /* 0x0000002a002a7308 */ /* 0x000eb00000000800 */
[----:B------:R-:W-:Y:S01]  /*9130*/  MUFU.EX2 R166, R166 ;  /* 0x000000a600a67308 */ /* 0x000fe20000000800 */
[----:B-1----:R-:W-:Y:S01]  /*9140*/  FADD.FTZ R3, R169, R44 ;  /* 0x0000002ca9037221 */ /* 0x002fe20000010000 */
[----:B------:R-:W-:-:S03]  /*9150*/  F2FP.F16.F32.PACK_AB R169, R34, R169 ;  /* 0x000000a922a9723e */ /* 0x000fc600000000ff */
[----:B------:R-:W-:-:S03]  /*9160*/  FADD.FTZ R44, R34, R3 ;  /* 0x00000003222c7221 */ /* 0x000fc60000010000 */
[----:B------:R-:W1:Y:S01]  /*9170*/  MUFU.EX2 R167, R167 ;  /* 0x000000a700a77308 */ /* 0x000e620000000800 */
[----:B------:R-:W-:Y:S01]  /*9180*/  FADD.FTZ R3, R171, R44 ;  /* 0x0000002cab037221 */ /* 0x000fe20000010000 */
[----:B------:R-:W-:-:S03]  /*9190*/  F2FP.F16.F32.PACK_AB R171, R36, R171 ;  /* 0x000000ab24ab723e */ /* 0x000fc600000000ff */
[----:B------:R-:W-:-:S03]  /*91a0*/  FADD.FTZ R26, R36, R3 ;  /* 0x00000003241a7221 */ /* 0x000fc60000010000 */
[----:B------:R-:W-:Y:S01]  /*91b0*/  MUFU.EX2 R49, R49 ;  /* 0x0000003100317308 */ /* 0x000fe20000000800 */
[----:B------:R-:W-:Y:S01]  /*91c0*/  FADD.FTZ R3, R165, R26 ;  /* 0x0000001aa5037221 */ /* 0x000fe20000010000 */
[----:B--2---:R-:W-:-:S03]  /*91d0*/  F2FP.F16.F32.PACK_AB R165, R42, R165 ;  /* 0x000000a52aa5723e */ /* 0x004fc600000000ff */
[----:B------:R-:W-:-:S03]  /*91e0*/  FADD.FTZ R26, R42, R3 ;  /* 0x000000032a1a7221 */ /* 0x000fc60000010000 */
[----:B------:R-:W2:Y:S01]  /*91f0*/  MUFU.EX2 R2, R2 ;  /* 0x0000000200027308 */ /* 0x000ea20000000800 */
[----:B-1----:R-:W-:-:S07]  /*9200*/  FADD.FTZ R3, R167, R26 ;  /* 0x0000001aa7037221 */ /* 0x002fce0000010000 */
[----:B------:R-:W-:Y:S08]  /*9210*/  MUFU.EX2 R160, R160 ;  /* 0x000000a000a07308 */ /* 0x000ff00000000800 */
[----:B------:R-:W1:Y:S01]  /*9220*/  MUFU.EX2 R66, R66 ;  /* 0x0000004200427308 */ /* 0x000e620000000800 */
[C---:B--2---:R-:W-:Y:S01]  /*9230*/  FADD.FTZ R3, R2.reuse, R3 ;  /* 0x0000000302037221 */ /* 0x044fe20000010000 */
[----:B------:R-:W-:-:S06]  /*9240*/  F2FP.F16.F32.PACK_AB R167, R2, R167 ;  /* 0x000000a702a7723e */ /* 0x000fcc00000000ff */
[----:B------:R-:W-:Y:S08]  /*9250*/  MUFU.EX2 R53, R53 ;  /* 0x0000003500357308 */ /* 0x000ff00000000800 */
        /* <DEDUP_REMOVED lines=13> */
[----:B------:R-:W2:Y:S01]  /*9330*/  MUFU.EX2 R61, R61 ;  /* 0x0000003d003d7308 */ /* 0x000ea20000000800 */
[----:B------:R-:W-:Y:S02]  /*9340*/  WARPGROUP.DEPBAR.LE gsb0, 0x0 ;  /* 0x00008000000079c5 */ /* 0x000fe40000010000 */
[----:B------:R-:W-:-:S05]  /*9350*/  WARPGROUP.ARRIVE ;  /* 0x00000000000079c5 */ /* 0x000fca0000000000 */
[----:B------:R-:W3:Y:S01]  /*9360*/  MUFU.EX2 R75, R75 ;  /* 0x0000004b004b7308 */ /* 0x000ee20000000800 */
[----:B-1----:R-:W-:Y:S01]  /*9370*/  FADD.FTZ R3, R74, R3 ;  /* 0x000000034a037221 */ /* 0x002fe20000010000 */
[----:B------:R-:W-:Y:S01]  /*9380*/  HGMMA.64x128x16.F32 R88, R152, gdesc[UR4].tnspB, R88, gsb0 ;  /* 0x41e0000498587df0 */ /* 0x000fe20008000858 */
[----:B--2---:R-:W-:-:S05]  /*9390*/  F2FP.F16.F32.PACK_AB R156, R61, R12 ;  /* 0x0000000c3d9c723e */ /* 0x004fca00000000ff */
[----:B------:R-:W-:Y:S08]  /*93a0*/  MUFU.EX2 R14, R14 ;  /* 0x0000000e000e7308 */ /* 0x000ff00000000800 */
[----:B------:R-:W1:Y:S01]  /*93b0*/  MUFU.EX2 R78, R78 ;  /* 0x0000004e004e7308 */ /* 0x000e620000000800 */
[C---:B---3--:R-:W-:Y:S01]  /*93c0*/  FADD.FTZ R3, R75.reuse, R3 ;  /* 0x000000034b037221 */ /* 0x048fe20000010000 */
[----:B------:R-:W-:-:S06]  /*93d0*/  F2FP.F16.F32.PACK_AB R157, R75, R74 ;  /* 0x0000004a4b9d723e */ /* 0x000fcc00000000ff */
[----:B------:R-:W2:Y:S08]  /*93e0*/  MUFU.EX2 R65, R65 ;  /* 0x0000004100417308 */ /* 0x000eb00000000800 */
[----:B------:R-:W3:Y:S01]  /*93f0*/  MUFU.EX2 R79, R79 ;  /* 0x0000004f004f7308 */ /* 0x000ee20000000800 */
[----:B-1----:R-:W-:-:S07]  /*9400*/  FADD.FTZ R3, R78, R3 ;  /* 0x000000034e037221 */ /* 0x002fce0000010000 */
[----:B------:R-:W-:Y:S01]  /*9410*/  MUFU.EX2 R20, R20 ;  /* 0x0000001400147308 */ /* 0x000fe20000000800 */
[----:B--2---:R-:W-:-:S07]  /*9420*/  F2FP.F16.F32.PACK_AB R158, R65, R14 ;  /* 0x0000000e419e723e */ /* 0x004fce00000000ff */
[----:B------:R-:W1:Y:S01]  /*9430*/  MUFU.EX2 R82, R82 ;  /* 0x0000005200527308 */ /* 0x000e620000000800 */
[C---:B---3--:R-:W-:Y:S01]  /*9440*/  FADD.FTZ R3, R79.reuse, R3 ;  /* 0x000000034f037221 */ /* 0x048fe20000010000 */
[----:B------:R-:W-:-:S06]  /*9450*/  F2FP.F16.F32.PACK_AB R159, R79, R78 ;  /* 0x0000004e4f9f723e */ /* 0x000fcc00000000ff */
[----:B------:R-:W-:Y:S08]  /*9460*/  MUFU.EX2 R69, R69 ;  /* 0x0000004500457308 */ /* 0x000ff00000000800 */
[----:B------:R-:W2:Y:S01]  /*9470*/  MUFU.EX2 R83, R83 ;  /* 0x0000005300537308 */ /* 0x000ea20000000800 */
[----:B-1----:R-:W-:-:S07]  /*9480*/  FADD.FTZ R3, R82, R3 ;  /* 0x0000000352037221 */ /* 0x002fce0000010000 */
[----:B------:R-:W-:Y:S08]  /*9490*/  MUFU.EX2 R24, R84 ;  /* 0x0000005400187308 */ /* 0x000ff00000000800 */
[----:B------:R-:W-:Y:S01]  /*94a0*/  MUFU.EX2 R86, R86 ;  /* 0x0000005600567308 */ /* 0x000fe20000000800 */
[----:B--2---:R-:W-:-:S07]  /*94b0*/  FADD.FTZ R3, R83, R3 ;  /* 0x0000000353037221 */ /* 0x004fce0000010000 */
[----:B------:R-:W1:Y:S08]  /*94c0*/  MUFU.EX2 R11, R85 ;  /* 0x00000055000b7308 */ /* 0x000e700000000800 */
[----:B------:R-:W2:Y:S01]  /*94d0*/  MUFU.EX2 R77, R77 ;  /* 0x0000004d004d7308 */ /* 0x000ea20000000800 */
[----:B------:R-:W-:Y:S02]  /*94e0*/  WARPGROUP.DEPBAR.LE gsb0, 0x0 ;  /* 0x00008000000079c5 */ /* 0x000fe40000010000 */
[----:B------:R3:W-:Y:S06]  /*94f0*/  BAR.ARV R31, 0x100 ;  /* 0x0004001f0000751d */ /* 0x0007ec0000002000 */
[----:B------:R4:W-:Y:S01]  /*9500*/  @!P1 SYNCS.ARRIVE.TRANS64.RED.A1T0 RZ, [R27+URZ], RZ ;  /* 0x000000ff1bff99a7 */ /* 0x0009e2000810043f */
[----:B-1----:R-:W-:Y:S01]  /*9510*/  F2FP.F16.F32.PACK_AB R154, R11, R24 ;  /* 0x000000180b9a723e */ /* 0x002fe200000000ff */
[----:B------:R-:W-:Y:S01]  /*9520*/  FMUL.FTZ R88, R88, R10 ;  /* 0x0000000a58587220 */ /* 0x000fe20000410000 */
[----:B------:R-:W-:Y:S01]  /*9530*/  F2FP.F16.F32.PACK_AB R152, R69, R20 ;  /* 0x000000144598723e */ /* 0x000fe200000000ff */
[----:B------:R-:W-:Y:S01]  /*9540*/  FMUL.FTZ R89, R89, R10 ;  /* 0x0000000a59597220 */ /* 0x000fe20000410000 */
[----:B------:R-:W-:Y:S01]  /*9550*/  F2FP.F16.F32.PACK_AB R153, R83, R82 ;  /* 0x000000525399723e */ /* 0x000fe200000000ff */
[----:B------:R-:W-:Y:S01]  /*9560*/  FMUL.FTZ R92, R92, R10 ;  /* 0x0000000a5c5c7220 */ /* 0x000fe20000410000 */
[----:B--2---:R-:W-:Y:S01]  /*9570*/  F2FP.F16.F32.PACK_AB R155, R77, R86 ;  /* 0x000000564d9b723e */ /* 0x004fe200000000ff */
[----:B----4-:R-:W-:Y:S01]  /*9580*/  IMAD.U32 R27, RZ, RZ, UR55 ;  /* 0x00000037ff1b7e24 */ /* 0x010fe2000f8e00ff */
[----:B------:R-:W-:Y:S01]  /*9590*/  UMOV UR55, UR37 ;  /* 0x0000002500377c82 */ /* 0x000fe20008000000 */
[-C--:B------:R-:W-:Y:S01]  /*95a0*/  FMUL.FTZ R93, R93, R10.reuse ;  /* 0x0000000a5d5d7220 */ /* 0x080fe20000410000 */
[-C--:B------:R-:W-:Y:S01]  /*95b0*/  FMUL.FTZ R96, R96, R10.reuse ;  /* 0x0000000a60607220 */ /* 0x080fe20000410000 */
[-C--:B------:R-:W-:Y:S01]  /*95c0*/  FMUL.FTZ R97, R97, R10.reuse ;  /* 0x0000000a61617220 */ /* 0x080fe20000410000 */
[----:B------:R-:W-:Y:S01]  /*95d0*/  @!P1 LEA R27, R27, UR39, 0x3 ;  /* 0x000000271b1b9c11 */ /* 0x000fe2000f8e18ff */
[-C--:B------:R-:W-:Y:S01]  /*95e0*/  FMUL.FTZ R100, R100, R10.reuse ;  /* 0x0000000a64647220 */ /* 0x080fe20000410000 */
[-C--:B------:R-:W-:Y:S01]  /*95f0*/  FMUL.FTZ R101, R101, R10.reuse ;  /* 0x0000000a65657220 */ /* 0x080fe20000410000 */
[-C--:B------:R-:W-:Y:S01]  /*9600*/  FMUL.FTZ R104, R104, R10.reuse ;  /* 0x0000000a68687220 */ /* 0x080fe20000410000 */
[----:B------:R-:W-:Y:S01]  /*9610*/  FMUL.FTZ R105, R105, R10 ;  /* 0x0000000a69697220 */ /* 0x000fe20000410000 */
[----:B------:R-:W-:-:S02]  /*9620*/  @!P1 VIADD R27, R27, 0x28860 ;  /* 0x000288601b1b9836 */ /* 0x000fc40000000000 */
[-C--:B------:R-:W-:Y:S01]  /*9630*/  FMUL.FTZ R108, R108, R10.reuse ;  /* 0x0000000a6c6c7220 */ /* 0x080fe20000410000 */
[-C--:B------:R-:W-:Y:S01]  /*9640*/  FMUL.FTZ R109, R109, R10.reuse ;  /* 0x0000000a6d6d7220 */ /* 0x080fe20000410000 */
[-C--:B------:R-:W-:Y:S01]  /*9650*/  FMUL.FTZ R112, R112, R10.reuse ;  /* 0x0000000a70707220 */ /* 0x080fe20000410000 */
[-C--:B------:R-:W-:Y:S01]  /*9660*/  FMUL.FTZ R113, R113, R10.reuse ;  /* 0x0000000a71717220 */ /* 0x080fe20000410000 */
[----:B---3--:R-:W-:Y:S01]  /*9670*/  @!P1 PRMT R31, RZ, 0x654, R27 ;  /* 0x00000654ff1f9816 */ /* 0x008fe2000000001b */
[----:B------:R-:W-:Y:S01]  /*9680*/  FADD.FTZ R27, R15, R46 ;  /* 0x0000002e0f1b7221 */ /* 0x000fe20000010000 */
[-C--:B------:R-:W-:Y:S01]  /*9690*/  FMUL.FTZ R116, R116, R10.reuse ;  /* 0x0000000a74747220 */ /* 0x080fe20000410000 */
[----:B------:R-:W-:Y:S01]  /*96a0*/  FMUL.FTZ R117, R117, R10 ;  /* 0x0000000a75757220 */ /* 0x000fe20000410000 */
[----:B------:R1:W-:Y:S01]  /*96b0*/  @!P1 SYNCS.ARRIVE.TRANS64.RED.A1T0 RZ, [R31+URZ], RZ ;  /* 0x000000ff1fff99a7 */ /* 0x0003e2000810043f */
[----:B------:R-:W-:Y:S01]  /*96c0*/  FADD.FTZ R46, R176, R27 ;  /* 0x0000001bb02e7221 */ /* 0x000fe20000010000 */
[----:B------:R-:W-:Y:S01]  /*96d0*/  F2FP.F16.F32.PACK_AB R176, R21, R176 ;  /* 0x000000b015b0723e */ /* 0x000fe200000000ff */
[-C--:B------:R-:W-:Y:S01]  /*96e0*/  FMUL.FTZ R120, R120, R10.reuse ;  /* 0x0000000a78787220 */ /* 0x080fe20000410000 */
[-C--:B------:R-:W-:Y:S01]  /*96f0*/  FMUL.FTZ R121, R121, R10.reuse ;  /* 0x0000000a79797220 */ /* 0x080fe20000410000 */
[----:B------:R-:W-:Y:S01]  /*9700*/  FADD.FTZ R27, R21, R46 ;  /* 0x0000002e151b7221 */ /* 0x000fe20000010000 */
[-C--:B------:R-:W-:Y:S01]  /*9710*/  FMUL.FTZ R124, R124, R10.reuse ;  /* 0x0000000a7c7c7220 */ /* 0x080fe20000410000 */
[-C--:B------:R-:W-:Y:S01]  /*9720*/  FMUL.FTZ R125, R125, R10.reuse ;  /* 0x0000000a7d7d7220 */ /* 0x080fe20000410000 */
[----:B------:R-:W-:Y:S01]  /*9730*/  FMUL.FTZ R128, R128, R10 ;  /* 0x0000000a80807220 */ /* 0x000fe20000410000 */
        /* <DEDUP_REMOVED lines=18> */
[----:B------:R-:W-:Y:S01]  /*9860*/  FMUL.FTZ R149, R149, R10 ;  /* 0x0000000a95957220 */ /* 0x000fe20000410000 */
[-C--:B------:R-:W-:Y:S01]  /*9870*/  FMUL.FTZ R90, R90, R73.reuse ;  /* 0x000000495a5a7220 */ /* 0x080fe20000410000 */
[----:B------:R-:W-:Y:S01]  /*9880*/  FADD.FTZ R27, R33, R46 ;  /* 0x0000002e211b7221 */ /* 0x000fe20000010000 */
[-C--:B------:R-:W-:Y:S01]  /*9890*/  FMUL.FTZ R91, R91, R73.reuse ;  /* 0x000000495b5b7220 */ /* 0x080fe20000410000 */
[-C--:B------:R-:W-:Y:S01]  /*98a0*/  FMUL.FTZ R94, R94, R73.reuse ;  /* 0x000000495e5e7220 */ /* 0x080fe20000410000 */
[-C--:B------:R-:W-:Y:S01]  /*98b0*/  FMUL.FTZ R95, R95, R73.reuse ;  /* 0x000000495f5f7220 */ /* 0x080fe20000410000 */
[----:B------:R-:W-:Y:S01]  /*98c0*/  FADD.FTZ R46, R168, R27 ;  /* 0x0000001ba82e7221 */ /* 0x000fe20000010000 */
[----:B------:R-:W-:Y:S01]  /*98d0*/  F2FP.F16.F32.PACK_AB R168, R37, R168 ;  /* 0x000000a825a8723e */ /* 0x000fe200000000ff */
[-C--:B------:R-:W-:Y:S01]  /*98e0*/  FMUL.FTZ R98, R98, R73.reuse ;  /* 0x0000004962627220 */ /* 0x080fe20000410000 */
        /* <DEDUP_REMOVED lines=42> */
[----:B------:R-:W-:-:S03]  /*9b90*/  FMUL.FTZ R151, R151, R73 ;  /* 0x0000004997977220 */ /* 0x000fc60000410000 */
[----:B------:R-:W-:Y:S01]  /*9ba0*/  FADD.FTZ R26, R12, R13 ;  /* 0x0000000d0c1a7221 */ /* 0x000fe20000010000 */
[----:B------:R-:W-:-:S03]  /*9bb0*/  FADD.FTZ R12, R86, R3 ;  /* 0x00000003560c7221 */ /* 0x000fc60000010000 */
[----:B------:R-:W-:-:S04]  /*9bc0*/  FADD.FTZ R13, R61, R26 ;  /* 0x0000001a3d0d7221 */ /* 0x000fc80000010000 */
[----:B------:R-:W-:-:S04]  /*9bd0*/  FADD.FTZ R2, R14, R13 ;  /* 0x0000000d0e027221 */ /* 0x000fc80000010000 */
[----:B------:R-:W-:-:S04]  /*9be0*/  FADD.FTZ R13, R65, R2 ;  /* 0x00000002410d7221 */ /* 0x000fc80000010000 */
[----:B------:R-:W-:-:S04]  /*9bf0*/  FADD.FTZ R2, R20, R13 ;  /* 0x0000000d14027221 */ /* 0x000fc80000010000 */
[----:B------:R-:W-:-:S04]  /*9c00*/  FADD.FTZ R13, R69, R2 ;  /* 0x00000002450d7221 */ /* 0x000fc80000010000 */
[----:B------:R-:W-:Y:S01]  /*9c10*/  FADD.FTZ R2, R24, R13 ;  /* 0x0000000d18027221 */ /* 0x000fe20000010000 */
[----:B------:R-:W-:-:S03]  /*9c20*/  IMAD.MOV.U32 R13, RZ, RZ, R0 ;  /* 0x000000ffff0d7224 */ /* 0x000fc600078e0000 */
[----:B------:R-:W-:Y:S01]  /*9c30*/  FADD.FTZ R3, R11, R2 ;  /* 0x000000020b037221 */ /* 0x000fe20000010000 */
[----:B------:R-:W-:Y:S01]  /*9c40*/  FADD.FTZ R2, R77, R12 ;  /* 0x0000000c4d027221 */ /* 0x000fe20000010000 */
[----:B------:R-:W-:Y:S01]  /*9c50*/  IMAD.MOV.U32 R11, RZ, RZ, R9 ;  /* 0x000000ffff0b7224 */ /* 0x000fe200078e0009 */
[----:B-1----:R-:W-:Y:S06]  /*9c60*/  @P2 BRA `(.L_x_926) ;  /* 0xffffffe0001c2947 */ /* 0x002fec000383ffff */
.L_x_917:
[----:B------:R-:W-:-:S13]  /*9c70*/  ISETP.GE.AND P2, PT, R7, UR40, PT ;  /* 0x0000002807007c0c */ /* 0x000fda000bf46270 */
[----:B------:R-:W-:Y:S05]  /*9c80*/  @!P2 BRA `(.L_x_927) ;  /* 0x000000300014a947 */ /* 0x000fea0003800000 */
[----:B------:R-:W-:Y:S01]  /*9c90*/  IMAD.MOV.U32 R10, RZ, RZ, R9 ;  /* 0x000000ffff0a7224 */ /* 0x000fe200078e0009 */
[----:B------:R-:W-:Y:S01]  /*9ca0*/  UMOV UR59, UR36 ;  /* 0x00000024003b7c82 */ /* 0x000fe20008000000 */
[----:B------:R-:W-:Y:S01]  /*9cb0*/  IMAD.MOV.U32 R12, RZ, RZ, R0 ;  /* 0x000000ffff0c7224 */ /* 0x000fe200078e0000 */
[----:B------:R-:W-:Y:S01]  /*9cc0*/  UMOV UR58, UR37 ;  /* 0x00000025003a7c82 */ /* 0x000fe20008000000 */
[----:B------:R-:W-:Y:S01]  /*9cd0*/  IMAD.IADD R11, R5, 0x1, R8 ;  /* 0x00000001050b7824 */ /* 0x000fe200078e0208 */
[----:B------:R-:W-:Y:S01]  /*9ce0*/  ULDC UR54, c[0x0][0x9e4] ;  /* 0x0002790000367ab9 */ /* 0x000fe20000000800 */
[----:B------:R-:W-:Y:S01]  /*9cf0*/  ULDC UR57, c[0x0][0x9dc] ;  /* 0x0002770000397ab9 */ /* 0x000fe20000000800 */
[----:B------:R-:W-:Y:S01]  /*9d00*/  ULDC UR56, c[0x0][0x288] ;  /* 0x0000a20000387ab9 */ /* 0x000fe20000000800 */
[----:B------:R-:W-:-:S05]  /*9d10*/  ULDC UR55, c[0x0][0x9e0] ;  /* 0x0002780000377ab9 */ /* 0x000fca0000000800 */
.L_x_944:
        /* <DEDUP_REMOVED lines=9> */
.L_x_929:
[----:B------:R-:W-:Y:S01]  /*9db0*/  ULEA UR6, UR37, UR39, 0x3 ;  /* 0x0000002725067291 */ /* 0x000fe2000f8e183f */
[----:B------:R-:W-:-:S05]  /*9dc0*/  IMAD.U32 R0, RZ, RZ, UR36 ;  /* 0x00000024ff007e24 */ /* 0x000fca000f8e00ff */
[----:B------:R-:W-:-:S04]  /*9dd0*/  SHF.L.U32 R0, R0, 0x1f, RZ ;  /* 0x0000001f00007819 */ /* 0x000fc800000006ff */
[----:B------:R1:W2:Y:S01]  /*9de0*/  SYNCS.PHASECHK.TRANS64.TRYWAIT P2, [UR6+0x28830], R0 ;  /* 0x02883000ff0075a7 */ /* 0x0002a20008040146 */
[----:B------:R-:W-:Y:S05]  /*9df0*/  @!P0 BRA `(.L_x_930) ;  /* 0x0000000000048947 */ /* 0x000fea0003800000 */
[----:B------:R-:W-:Y:S01]  /*9e00*/  BPT.TRAP 0x1 ;  /* 0x000000040000795c */ /* 0x000fe20000300000 */
.L_x_930:
[----:B--2---:R-:W-:Y:S05]  /*9e10*/  @P2 BRA `(.L_x_928) ;  /* 0x0000000000082947 */ /* 0x004fea0003800000 */
[----:B------:R-:W2:Y:S02]  /*9e20*/  SYNCS.PHASECHK.TRANS64.TRYWAIT P2, [UR6+0x28830], R0 ;  /* 0x02883000ff0075a7 */ /* 0x000ea40008040146 */
[----:B--2---:R-:W-:Y:S05]  /*9e30*/  @!P2 BRA `(.L_x_931) ;  /* 0x0000007c00b4a947 */ /* 0x004fea0003800000 */
.L_x_928:
        /* <DEDUP_REMOVED lines=45> */
.L_x_933:
[----:B------:R-:W-:Y:S01]  /*a110*/  ULEA UR6, UR58, UR39, 0x3 ;  /* 0x000000273a067291 */ /* 0x000fe2000f8e183f */
[----:B------:R-:W-:-:S05]  /*a120*/  IMAD.U32 R0, RZ, RZ, UR59 ;  /* 0x0000003bff007e24 */ /* 0x000fca000f8e00ff */
[----:B------:R-:W-:-:S04]  /*a130*/  SHF.L.U32 R0, R0, 0x1f, RZ ;  /* 0x0000001f00007819 */ /* 0x000fc800000006ff */
[----:B------:R1:W2:Y:S01]  /*a140*/  SYNCS.PHASECHK.TRANS64.TRYWAIT P2, [UR6+0x28850], R0 ;  /* 0x02885000ff0075a7 */ /* 0x0002a20008040146 */
[----:B------:R-:W-:Y:S05]  /*a150*/  @!P0 BRA `(.L_x_934) ;  /* 0x0000000000048947 */ /* 0x000fea0003800000 */
[----:B------:R-:W-:Y:S01]  /*a160*/  BPT.TRAP 0x1 ;  /* 0x000000040000795c */ /* 0x000fe20000300000 */
.L_x_934:
[----:B--2---:R-:W-:Y:S05]  /*a170*/  @P2 BRA `(.L_x_932) ;  /* 0x0000000000082947 */ /* 0x004fea0003800000 */
[----:B------:R-:W2:Y:S02]  /*a180*/  SYNCS.PHASECHK.TRANS64.TRYWAIT P2, [UR6+0x28850], R0 ;  /* 0x02885000ff0075a7 */ /* 0x000ea40008040146 */
[----:B--2---:R-:W-:Y:S05]  /*a190*/  @!P2 BRA `(.L_x_935) ;  /* 0x0000007800f4a947 */ /* 0x004fea0003800000 */
.L_x_932:
[----:B------:R-:W-:Y:S01]  /*a1a0*/  UIADD3 UR6, UR39, 0x400, URZ ;  /* 0x0000040027067890 */ /* 0x000fe2000fffe03f */
[----:B------:R-:W-:Y:S01]  /*a1b0*/  WARPGROUP.ARRIVE ;  /* 0x00000000000079c5 */ /* 0x000fe20000000000 */
[----:B------:R-:W-:Y:S01]  /*a1c0*/  UMOV UR7, 0x40000040 ;  /* 0x4000004000077882 */ /* 0x000fe20000000000 */
[----:B--2---:R-:W2:Y:S01]  /*a1d0*/  LDC R9, c[0x0][0x2e0] ;  /* 0x0000b800ff097b82 */ /* 0x004ea20000000800 */
[----:B------:R-:W-:Y:S01]  /*a1e0*/  USHF.R.U32.HI UR6, URZ, 0x4, UR6 ;  /* 0x000000043f067899 */ /* 0x000fe20008011606 */
[----:B------:R-:W-:Y:S01]  /*a1f0*/  IMAD.U32 R6, RZ, RZ, UR37 ;  /* 0x00000025ff067e24 */ /* 0x000fe2000f8e00ff */
[----:B------:R-:W-:Y:S02]  /*a200*/  IADD3 R13, -R17, 0xb, RZ ;  /* 0x0000000b110d7810 */ /* 0x000fe40007ffe1ff */
[----:B------:R-:W-:Y:S02]  /*a210*/  ULOP3.LUT UR6, UR6, 0x3fff, URZ, 0xc0, !UPT ;  /* 0x00003fff06067892 */ /* 0x000fe4000f8ec03f */
[----:B------:R-:W-:-:S02]  /*a220*/  @!P1 LEA R6, R6, UR39, 0x3 ;  /* 0x0000002706069c11 */ /* 0x000fc4000f8e18ff */
        /* <DEDUP_REMOVED lines=43> */
[----:B------:R-:W-:Y:S01]  /*a4e0*/  IMAD.SHL.U32 R152, R7, 0x80, RZ ;  /* 0x0000008007987824 */ /* 0x000fe200078e00ff */
[----:B------:R3:W-:Y:S06]  /*a4f0*/  BAR.ARV R13, 0x100 ;  /* 0x0004000d0000751d */ /* 0x0007ec0000002000 */
[----:B-1----:R-:W-:Y:S01]  /*a500*/  IADD3 R0, -R152, 0x1, RZ ;  /* 0x0000000198007810 */ /* 0x002fe20007ffe1ff */
[----:B------:R1:W-:Y:S04]  /*a510*/  @!P1 SYNCS.ARRIVE.TRANS64.RED.A1T0 RZ, [R6+URZ], RZ ;  /* 0x000000ff06ff99a7 */ /* 0x0003e8000810043f */
[----:B--2---:R-:W-:-:S04]  /*a520*/  IMAD R0, R9, UR45, R0 ;  /* 0x0000002d09007c24 */ /* 0x004fc8000f8e0200 */
[----:B------:R-:W-:-:S04]  /*a530*/  VIADD R9, R0, -UR56 ;  /* 0x8000003800097c36 */ /* 0x000fc80008000000 */
[----:B------:R-:W-:-:S04]  /*a540*/  IMAD R9, R16, -0x2, R9 ;  /* 0xfffffffe10097824 */ /* 0x000fc800078e0209 */
[C---:B------:R-:W-:Y:S02]  /*a550*/  VIADD R20, R9.reuse, UR55 ;  /* 0x0000003709147c36 */ /* 0x040fe40008000000 */
[----:B------:R-:W-:Y:S02]  /*a560*/  VIADD R154, R9, UR6 ;  /* 0x00000006099a7c36 */ /* 0x000fe40008000000 */
[C---:B------:R-:W-:Y:S02]  /*a570*/  IMAD.IADD R0, R5.reuse, 0x1, R20 ;  /* 0x0000000105007824 */ /* 0x040fe400078e0214 */
[----:B-1----:R-:W-:Y:S01]  /*a580*/  IMAD.IADD R6, R5, 0x1, R154 ;  /* 0x0000000105067824 */ /* 0x002fe200078e029a */
[----:B---3--:R-:W-:Y:S06]  /*a590*/  @!P6 BRA `(.L_x_936) ;  /* 0x00000000005ce947 */ /* 0x008fec0003800000 */
        /* <DEDUP_REMOVED lines=11> */
.L_x_938:
[----:B------:R-:W-:-:S05]  /*a650*/  IMAD.U32 R13, RZ, RZ, UR54 ;  /* 0x00000036ff0d7e24 */ /* 0x000fca000f8e00ff */
[----:B------:R-:W-:-:S13]  /*a660*/  ISETP.NE.AND P2, PT, R13, 0x1, PT ;  /* 0x000000010d00780c */ /* 0x000fda0003f45270 */
[----:B------:R-:W1:Y:S01]  /*a670*/  @P2 LDC.64 R14, c[0x0][0x9e8] ;  /* 0x00027a00ff0e2b82 */ /* 0x000e620000000a00 */
[----:B------:R-:W-:-:S04]  /*a680*/  @P2 IMAD.IADD R9, R5, 0x1, R8 ;  /* 0x0000000105092824 */ /* 0x000fc800078e0208 */
[----:B-1----:R-:W-:-:S04]  /*a690*/  @P2 IMAD.HI.U32 R14, R9, R14, RZ ;  /* 0x0000000e090e2227 */ /* 0x002fc800078e00ff */
[----:B------:R-:W-:Y:S01]  /*a6a0*/  IMAD.MOV.U32 R9, RZ, RZ, R11 ;  /* 0x000000ffff097224 */ /* 0x000fe200078e000b */
[----:B------:R-:W-:-:S07]  /*a6b0*/  @P2 SHF.R.U32.HI R9, RZ, R15, R14 ;  /* 0x0000000fff092219 */ /* 0x000fce000001160e */
.L_x_939:
[----:B------:R-:W-:Y:S05]  /*a6c0*/  BSYNC B0 ;  /* 0x0000000000007941 */ /* 0x000fea0003800000 */
.L_x_937:
[----:B------:R-:W-:-:S04]  /*a6d0*/  IMAD R9, R9, R13, -R152 ;  /* 0x0000000d09097224 */ /* 0x000fc800078e0a98 */
[----:B------:R-:W-:-:S05]  /*a6e0*/  IMAD R9, R16, -0x2, R9 ;  /* 0xfffffffe10097824 */ /* 0x000fca00078e0209 */
[----:B------:R-:W-:Y:S02]  /*a6f0*/  VIADDMNMX R0, R9, R13, R0, PT ;  /* 0x0000000d09007246 */ /* 0x000fe40003800100 */
[----:B------:R-:W-:-:S07]  /*a700*/  VIMNMX R6, R6, R9, !PT ;  /* 0x0000000906067248 */ /* 0x000fce0007fe0100 */
.L_x_936:
[----:B------:R-:W-:Y:S01]  /*a710*/  ISETP.GT.AND P2, PT, R7, -0x1, PT ;  /* 0xffffffff0700780c */ /* 0x000fe20003f44270 */
[C---:B------:R-:W-:Y:S02]  /*a720*/  IMAD.IADD R14, R4.reuse, 0x1, R20 ;  /* 0x00000001040e7824 */ /* 0x040fe400078e0214 */
[----:B------:R-:W-:Y:S01]  /*a730*/  IMAD.IADD R20, R4, 0x1, R154 ;  /* 0x0000000104147824 */ /* 0x000fe200078e029a */
[C---:B------:R-:W-:Y:S02]  /*a740*/  ISETP.GT.AND P4, PT, R6.reuse, RZ, P2 ;  /* 0x000000ff0600720c */ /* 0x040fe40001784270 */
[----:B------:R-:W-:Y:S02]  /*a750*/  ISETP.GT.AND P5, PT, R6, 0x1, P2 ;  /* 0x000000010600780c */ /* 0x000fe400017a4270 */
[C---:B------:R-:W-:Y:S02]  /*a760*/  ISETP.LT.OR P4, PT, R0.reuse, 0x1, P4 ;  /* 0x000000010000780c */ /* 0x040fe40002781670 */
[----:B------:R-:W-:-:S02]  /*a770*/  ISETP.LT.OR P5, PT, R0, 0x2, P5 ;  /* 0x000000020000780c */ /* 0x000fc40002fa1670 */
[----:B------:R-:W-:Y:S02]  /*a780*/  ISETP.GT.AND P3, PT, R6, 0x8, P2 ;  /* 0x000000080600780c */ /* 0x000fe40001764270 */
[----:B------:R-:W-:Y:S02]  /*a790*/  FSEL R169, R24, -INF , !P4 ;  /* 0xff80000018a97808 */ /* 0x000fe40006000000 */
[----:B------:R-:W-:Y:S02]  /*a7a0*/  FSEL R171, R25, -INF , !P5 ;  /* 0xff80000019ab7808 */ /* 0x000fe40006800000 */
[C---:B------:R-:W-:Y:S02]  /*a7b0*/  ISETP.GT.AND P4, PT, R6.reuse, 0x9, P2 ;  /* 0x000000090600780c */ /* 0x040fe40001784270 */
[----:B------:R-:W-:Y:S02]  /*a7c0*/  ISETP.GT.AND P5, PT, R6, 0x10, P2 ;  /* 0x000000100600780c */ /* 0x000fe400017a4270 */
[----:B------:R-:W-:-:S02]  /*a7d0*/  ISETP.LT.OR P3, PT, R0, 0x9, P3 ;  /* 0x000000090000780c */ /* 0x000fc40001f61670 */
[C---:B------:R-:W-:Y:S02]  /*a7e0*/  ISETP.LT.OR P4, PT, R0.reuse, 0xa, P4 ;  /* 0x0000000a0000780c */ /* 0x040fe40002781670 */
[----:B------:R-:W-:Y:S02]  /*a7f0*/  ISETP.LT.OR P5, PT, R0, 0x11, P5 ;  /* 0x000000110000780c */ /* 0x000fe40002fa1670 */
[----:B------:R-:W-:Y:S02]  /*a800*/  FSEL R175, R28, -INF , !P3 ;  /* 0xff8000001caf7808 */ /* 0x000fe40005800000 */
[----:B------:R-:W-:Y:S02]  /*a810*/  ISETP.GT.AND P3, PT, R6, 0x11, P2 ;  /* 0x000000110600780c */ /* 0x000fe40001764270 */
[----:B------:R-:W-:Y:S02]  /*a820*/  FSEL R191, R29, -INF , !P4 ;  /* 0xff8000001dbf7808 */ /* 0x000fe40006000000 */
[----:B------:R-:W-:-:S02]  /*a830*/  FSEL R181, R32, -INF , !P5 ;  /* 0xff80000020b57808 */ /* 0x000fc40006800000 */
[C---:B------:R-:W-:Y:S02]  /*a840*/  ISETP.GT.AND P4, PT, R6.reuse, 0x18, P2 ;  /* 0x000000180600780c */ /* 0x040fe40001784270 */
[----:B------:R-:W-:Y:S02]  /*a850*/  ISETP.GT.AND P5, PT, R6, 0x19, P2 ;  /* 0x000000190600780c */ /* 0x000fe400017a4270 */
[C---:B------:R-:W-:Y:S02]  /*a860*/  ISETP.LT.OR P3, PT, R0.reuse, 0x12, P3 ;  /* 0x000000120000780c */ /* 0x040fe40001f61670 */
[C---:B------:R-:W-:Y:S02]  /*a870*/  ISETP.LT.OR P4, PT, R0.reuse, 0x19, P4 ;  /* 0x000000190000780c */ /* 0x040fe40002781670 */
[----:B------:R-:W-:Y:S02]  /*a880*/  ISETP.LT.OR P5, PT, R0, 0x1a, P5 ;  /* 0x0000001a0000780c */ /* 0x000fe40002fa1670 */
[----:B------:R-:W-:-:S02]  /*a890*/  FSEL R183, R33, -INF , !P3 ;  /* 0xff80000021b77808 */ /* 0x000fc40005800000 */
        /* <DEDUP_REMOVED lines=18> */
[----:B------:R-:W-:Y:S02]  /*a9c0*/  FSEL R45, R48, -INF , !P4 ;  /* 0xff800000302d7808 */ /* 0x000fe40006000000 */
[----:B------:R-:W-:Y:S02]  /*a9d0*/  FSEL R49, R49, -INF , !P5 ;  /* 0xff80000031317808 */ /* 0x000fe40006800000 */
[C---:B------:R-:W-:Y:S02]  /*a9e0*/  ISETP.GT.AND P3, PT, R6.reuse, 0x38, P2 ;  /* 0x000000380600780c */ /* 0x040fe40001764270 */
[C---:B------:R-:W-:Y:S02]  /*a9f0*/  ISETP.GT.AND P4, PT, R6.reuse, 0x39, P2 ;  /* 0x000000390600780c */ /* 0x040fe40001784270 */
[----:B------:R-:W-:Y:S02]  /*aa00*/  ISETP.GT.AND P5, PT, R6, 0x40, P2 ;  /* 0x000000400600780c */ /* 0x000fe400017a4270 */
[----:B------:R-:W-:-:S02]  /*aa10*/  ISETP.LT.OR P3, PT, R0, 0x39, P3 ;  /* 0x000000390000780c */ /* 0x000fc40001f61670 */
[C---:B------:R-:W-:Y:S02]  /*aa20*/  ISETP.LT.OR P4, PT, R0.reuse, 0x3a, P4 ;  /* 0x0000003a0000780c */ /* 0x040fe40002781670 */
[----:B------:R-:W-:Y:S02]  /*aa30*/  ISETP.LT.OR P5, PT, R0, 0x41, P5 ;  /* 0x000000410000780c */ /* 0x000fe40002fa1670 */
[----:B------:R-:W-:Y:S02]  /*aa40*/  FSEL R41, R52, -INF , !P3 ;  /* 0xff80000034297808 */ /* 0x000fe40005800000 */
[----:B------:R-:W-:Y:S02]  /*aa50*/  FSEL R53, R53, -INF , !P4 ;  /* 0xff80000035357808 */ /* 0x000fe40006000000 */
[----:B------:R-:W-:Y:S02]  /*aa60*/  FSEL R37, R56, -INF , !P5 ;  /* 0xff80000038257808 */ /* 0x000fe40006800000 */
[----:B------:R-:W-:-:S02]  /*aa70*/  ISETP.GT.AND P3, PT, R6, 0x41, P2 ;  /* 0x000000410600780c */ /* 0x000fc40001764270 */
        /* <DEDUP_REMOVED lines=57> */
.L_x_942:
[----:B------:R-:W-:-:S05]  /*ae10*/  IMAD.U32 R161, RZ, RZ, UR54 ;  /* 0x00000036ffa17e24 */ /* 0x000fca000f8e00ff */
[----:B------:R-:W-:-:S13]  /*ae20*/  ISETP.NE.AND P3, PT, R161, 0x1, PT ;  /* 0x00000001a100780c */ /* 0x000fda0003f65270 */
[----:B------:R-:W1:Y:S02]  /*ae30*/  @P3 LDC.64 R158, c[0x0][0x9e8] ;  /* 0x00027a00ff9e3b82 */ /* 0x000e640000000a00 */
[----:B-1----:R-:W-:-:S05]  /*ae40*/  @P3 IMAD.HI.U32 R158, R0, R158, RZ ;  /* 0x0000009e009e3227 */ /* 0x002fca00078e00ff */
[----:B------:R-:W-:-:S07]  /*ae50*/  @P3 SHF.R.U32.HI R0, RZ, R159, R158 ;  /* 0x0000009fff003219 */ /* 0x000fce000001169e */
.L_x_943:
[----:B------:R-:W-:Y:S05]  /*ae60*/  BSYNC B0 ;  /* 0x0000000000007941 */ /* 0x000fea0003800000 */
.L_x_941:
[----:B------:R-:W-:-:S04]  /*ae70*/  IMAD R159, R0, R161, -R152 ;  /* 0x000000a1009f7224 */ /* 0x000fc800078e0a98 */
[----:B------:R-:W-:-:S05]  /*ae80*/  IMAD R159, R16, -0x2, R159 ;  /* 0xfffffffe109f7824 */ /* 0x000fca00078e029f */
[----:B------:R-:W-:Y:S02]  /*ae90*/  VIADDMNMX R14, R159, R161, R14, PT ;  /* 0x000000a19f0e7246 */ /* 0x000fe4000380010e */
[----:B------:R-:W-:-:S07]  /*aea0*/  VIMNMX R20, R20, R159, !PT ;  /* 0x0000009f14147248 */ /* 0x000fce0007fe0100 */
.L_x_940:
[----:B------:R-:W-:Y:S01]  /*aeb0*/  FMNMX.FTZ R0, R169, R12, !PT ;  /* 0x0000000ca9007209 */ /* 0x000fe20007810000 */
[----:B------:R-:W1:Y:S01]  /*aec0*/  LDC R6, c[0x0][0x988] ;  /* 0x00026200ff067b82 */ /* 0x000e620000000800 */
[----:B------:R-:W-:Y:S01]  /*aed0*/  ISETP.GT.AND P4, PT, R20, 0x8, P2 ;  /* 0x000000081400780c */ /* 0x000fe20001784270 */
[----:B------:R-:W-:Y:S01]  /*aee0*/  UMOV UR59, UR36 ;  /* 0x00000024003b7c82 */ /* 0x000fe20008000000 */
        /* <DEDUP_REMOVED lines=43> */
[----:B------:R-:W-:Y:S02]  /*b1a0*/  ISETP.GT.AND P3, PT, R20, 0x18, P2 ;  /* 0x000000181400780c */ /* 0x000fe40001764270 */
[----:B------:R-:W-:Y:S02]  /*b1b0*/  FMNMX.FTZ R0, R69, R0, !PT ;  /* 0x0000000045007209 */ /* 0x000fe40007810000 */
[----:B------:R-:W-:-:S02]  /*b1c0*/  FSEL R193, R26, -INF , !P4 ;  /* 0xff8000001ac17808 */ /* 0x000fc40006000000 */
[----:B------:R-:W-:Y:S02]  /*b1d0*/  FMNMX.FTZ R0, R13, R0, !PT ;  /* 0x000000000d007209 */ /* 0x000fe40007810000 */
[----:B------:R-:W-:Y:S02]  /*b1e0*/  ISETP.LT.OR P3, PT, R14, 0x19, P3 ;  /* 0x000000190e00780c */ /* 0x000fe40001f61670 */
        /* <DEDUP_REMOVED lines=9> */
[----:B------:R-:W-:-:S02]  /*b280*/  ISETP.GT.AND P4, PT, R20, 0x30, P2 ;  /* 0x000000301400780c */ /* 0x000fc40001784270 */
[----:B------:R-:W-:Y:S02]  /*b290*/  FMNMX.FTZ R0, R33, R0, !PT ;  /* 0x0000000021007209 */ /* 0x000fe40007810000 */
[----:B------:R-:W-:Y:S02]  /*b2a0*/  ISETP.LT.OR P4, PT, R14, 0x31, P4 ;  /* 0x000000310e00780c */ /* 0x000fe40002781670 */
[----:B------:R-:W-:-:S05]  /*b2b0*/  FMNMX.FTZ R24, R85, R0, !PT ;  /* 0x0000000055187209 */ /* 0x000fca0007810000 */
[----:B------:R-:W2:Y:S02]  /*b2c0*/  SHFL.BFLY PT, R159, R24, 0x2, 0x1f ;  /* 0x0c401f00189f7f89 */ /* 0x000ea400000e0000 */
[----:B--2---:R-:W-:-:S05]  /*b2d0*/  FMNMX.FTZ R159, R24, R159, !PT ;  /* 0x0000009f189f7209 */ /* 0x004fca0007810000 */
[----:B------:R-:W2:Y:S02]  /*b2e0*/  SHFL.BFLY PT, R0, R159, 0x1, 0x1f ;  /* 0x0c201f009f007f89 */ /* 0x000ea400000e0000 */
[----:B--2---:R-:W-:Y:S02]  /*b2f0*/  FMNMX.FTZ R0, R159, R0, !PT ;  /* 0x000000009f007209 */ /* 0x004fe40007810000 */
[----:B------:R-:W-:Y:S02]  /*b300*/  FSEL R159, R34, -INF , !P5 ;  /* 0xff800000229f7808 */ /* 0x000fe40006800000 */
        /* <DEDUP_REMOVED lines=23> */
[-CC-:B------:R-:W-:Y:S01]  /*b480*/  FFMA.FTZ R168, R45, R6.reuse, -R24.reuse ;  /* 0x000000062da87223 */ /* 0x180fe20000010818 */
[----:B------:R-:W-:Y:S01]  /*b490*/  FSEL R181, R50, -INF , !P4 ;  /* 0xff80000032b57808 */ /* 0x000fe20006000000 */
[-CC-:B------:R-:W-:Y:S01]  /*b4a0*/  FFMA.FTZ R45, R49, R6.reuse, -R24.reuse ;  /* 0x00000006312d7223 */ /* 0x180fe20000010818 */
[----:B------:R-:W-:Y:S01]  /*b4b0*/  FSEL R175, R46, -INF , !P3 ;  /* 0xff8000002eaf7808 */ /* 0x000fe20005800000 */
[-CC-:B------:R-:W-:Y:S01]  /*b4c0*/  FFMA.FTZ R170, R41, R6.reuse, -R24.reuse ;  /* 0x0000000629aa7223 */ /* 0x180fe20000010818 */
[C---:B------:R-:W-:Y:S01]  /*b4d0*/  ISETP.GT.AND P3, PT, R20.reuse, 0x29, P2 ;  /* 0x000000291400780c */ /* 0x040fe20001764270 */
[-CC-:B------:R-:W-:Y:S01]  /*b4e0*/  FFMA.FTZ R41, R53, R6.reuse, -R24.reuse ;  /* 0x0000000635297223 */ /* 0x180fe20000010818 */
[----:B------:R-:W-:Y:S01]  /*b4f0*/  ISETP.GT.AND P4, PT, R20, 0x38, P2 ;  /* 0x000000381400780c */ /* 0x000fe20001784270 */
        /* <DEDUP_REMOVED lines=9> */
[C---:B------:R-:W-:Y:S01]  /*b590*/  ISETP.LT.OR P4, PT, R14.reuse, 0x39, P4 ;  /* 0x000000390e00780c */ /* 0x040fe20002781670 */
        /* <DEDUP_REMOVED lines=9> */
[----:B------:R-:W-:Y:S01]  /*b630*/  FSEL R191, R54, -INF , !P4 ;  /* 0xff80000036bf7808 */ /* 0x000fe20006000000 */
[----:B------:R-:W-:Y:S01]  /*b640*/  MUFU.EX2 R180, R180 ;  /* 0x000000b400b47308 */ /* 0x000fe20000000800 */
[----:B------:R-:W-:Y:S01]  /*b650*/  FMNMX.FTZ R26, R47, R26, !PT ;  /* 0x0000001a2f1a7209 */ /* 0x000fe20007810000 */
[----:B------:R-:W-:Y:S01]  /*b660*/  IMAD.U32 R38, RZ, RZ, UR58 ;  /* 0x0000003aff267e24 */ /* 0x000fe2000f8e00ff */
        /* <DEDUP_REMOVED lines=9> */
[-CC-:B------:R-:W-:Y:S01]  /*b700*/  FFMA.FTZ R154, R33, R6.reuse, -R24.reuse ;  /* 0x00000006219a7223 */ /* 0x180fe20000010818 */
[----:B------:R-:W-:Y:S01]  /*b710*/  ISETP.GT.AND P3, PT, R20, 0x41, P2 ;  /* 0x000000411400780c */ /* 0x000fe20001764270 */
[--C-:B------:R-:W-:Y:S01]  /*b720*/  FFMA.FTZ R25, R81, R6, -R24.reuse ;  /* 0x0000000651197223 */ /* 0x100fe20000010818 */
[----:B------:R-:W-:Y:S01]  /*b730*/  FMNMX.FTZ R26, R183, R26, !PT ;  /* 0x0000001ab71a7209 */ /* 0x000fe20007810000 */
[----:B------:R-:W-:Y:S01]  /*b740*/  MUFU.EX2 R182, R182 ;  /* 0x000000b600b67308 */ /* 0x000fe20000000800 */
[----:B------:R-:W-:Y:S01]  /*b750*/  FSEL R177, R58, -INF , !P4 ;  /* 0xff8000003ab17808 */ /* 0x000fe20006000000 */
[----:B------:R-:W-:Y:S01]  /*b760*/  FFMA.FTZ R33, R85, R6, -R24 ;  /* 0x0000000655217223 */ /* 0x000fe20000010818 */
[----:B------:R-:W-:Y:S01]  /*b770*/  ISETP.GT.AND P4, PT, R20, 0x48, P2 ;  /* 0x000000481400780c */ /* 0x000fe20001784270 */
[----:B------:R-:W-:Y:S01]  /*b780*/  UMOV UR58, UR37 ;  /* 0x00000025003a7c82 */ /* 0x000fe20008000000 */
[----:B------:R-:W-:-:S02]  /*b790*/  ISETP.LT.OR P3, PT, R14, 0x42, P3 ;  /* 0x000000420e00780c */ /* 0x000fc40001f61670 */
[----:B------:R-:W-:Y:S01]  /*b7a0*/  FMNMX.FTZ R26, R191, R26, !PT ;  /* 0x0000001abf1a7209 */ /* 0x000fe20007810000 */
[----:B------:R-:W-:Y:S01]  /*b7b0*/  MUFU.EX2 R31, R31 ;  /* 0x0000001f001f7308 */ /* 0x000fe20000000800 */
[----:B------:R-:W-:Y:S02]  /*b7c0*/  ISETP.LT.OR P4, PT, R14, 0x49, P4 ;  /* 0x000000490e00780c */ /* 0x000fe40002781670 */
[----:B------:R-:W-:Y:S01]  /*b7d0*/  FSEL R167, R59, -INF , !P3 ;  /* 0xff8000003ba77808 */ /* 0x000fe20005800000 */
[----:B------:R-:W-:Y:S01]  /*b7e0*/  FFMA.FTZ R59, R157, R6, -R24 ;  /* 0x000000069d3b7223 */ /* 0x000fe20000010818 */
[----:B------:R-:W-:Y:S02]  /*b7f0*/  ISETP.GT.AND P3, PT, R20, 0x49, P2 ;  /* 0x000000491400780c */ /* 0x000fe40001764270 */
[----:B------:R-:W-:Y:S01]  /*b800*/  FMNMX.FTZ R26, R55, R26, !PT ;  /* 0x0000001a371a7209 */ /* 0x000fe20007810000 */
[----:B------:R-:W-:Y:S01]  /*b810*/  MUFU.EX2 R176, R176 ;  /* 0x000000b000b07308 */ /* 0x000fe20000000800 */
[----:B------:R-:W-:-:S02]  /*b820*/  FSEL R179, R62, -INF , !P4 ;  /* 0xff8000003eb37808 */ /* 0x000fc40006000000 */
[----:B------:R-:W-:Y:S02]  /*b830*/  ISETP.GT.AND P4, PT, R20, 0x50, P2 ;  /* 0x000000501400780c */ /* 0x000fe40001784270 */
[C---:B------:R-:W-:Y:S02]  /*b840*/  ISETP.LT.OR P3, PT, R14.reuse, 0x4a, P3 ;  /* 0x0000004a0e00780c */ /* 0x040fe40001f61670 */
[----:B------:R-:W-:Y:S01]  /*b850*/  FMNMX.FTZ R26, R177, R26, !PT ;  /* 0x0000001ab11a7209 */ /* 0x000fe20007810000 */
[----:B------:R-:W-:Y:S01]  /*b860*/  MUFU.EX2 R43, R43 ;  /* 0x0000002b002b7308 */ /* 0x000fe20000000800 */
[----:B------:R-:W-:Y:S02]  /*b870*/  ISETP.LT.OR P4, PT, R14, 0x51, P4 ;  /* 0x000000510e00780c */ /* 0x000fe40002781670 */
[----:B------:R-:W-:Y:S01]  /*b880*/  FSEL R157, R63, -INF , !P3 ;  /* 0xff8000003f9d7808 */ /* 0x000fe20005800000 */
[----:B------:R-:W-:Y:S01]  /*b890*/  FFMA.FTZ R63, R153, R6, -R24 ;  /* 0x00000006993f7223 */ /* 0x000fe20000010818 */
[----:B------:R-:W-:-:S02]  /*b8a0*/  ISETP.GT.AND P3, PT, R20, 0x51, P2 ;  /* 0x000000511400780c */ /* 0x000fc40001764270 */
[----:B------:R-:W-:Y:S01]  /*b8b0*/  FMNMX.FTZ R26, R167, R26, !PT ;  /* 0x0000001aa71a7209 */ /* 0x000fe20007810000 */
[----:B------:R-:W-:Y:S01]  /*b8c0*/  MUFU.EX2 R178, R178 ;  /* 0x000000b200b27308 */ /* 0x000fe20000000800 */
[----:B------:R-:W-:Y:S02]  /*b8d0*/  FSEL R155, R66, -INF , !P4 ;  /* 0xff800000429b7808 */ /* 0x000fe40006000000 */
[----:B------:R-:W-:Y:S02]  /*b8e0*/  ISETP.GT.AND P4, PT, R20, 0x58, P2 ;  /* 0x000000581400780c */ /* 0x000fe40001784270 */
[C---:B------:R-:W-:Y:S02]  /*b8f0*/  ISETP.LT.OR P3, PT, R14.reuse, 0x52, P3 ;  /* 0x000000520e00780c */ /* 0x040fe40001f61670 */
[----:B------:R-:W-:Y:S01]  /*b900*/  FMNMX.FTZ R26, R179, R26, !PT ;  /* 0x0000001ab31a7209 */ /* 0x000fe20007810000 */
[----:B------:R-:W-:Y:S01]  /*b910*/  MUFU.EX2 R51, R51 ;  /* 0x0000003300337308 */ /* 0x000fe20000000800 */
[----:B------:R-:W-:-:S02]  /*b920*/  ISETP.LT.OR P4, PT, R14, 0x59, P4 ;  /* 0x000000590e00780c */ /* 0x000fc40002781670 */
[----:B------:R-:W-:Y:S02]  /*b930*/  FSEL R67, R67, -INF , !P3 ;  /* 0xff80000043437808 */ /* 0x000fe40005800000 */
[----:B------:R-:W-:Y:S02]  /*b940*/  FMNMX.FTZ R26, R157, R26, !PT ;  /* 0x0000001a9d1a7209 */ /* 0x000fe40007810000 */
[----:B------:R-:W-:Y:S01]  /*b950*/  ISETP.GT.AND P3, PT, R20, 0x59, P2 ;  /* 0x000000591400780c */ /* 0x000fe20001764270 */
[----:B------:R-:W-:Y:S01]  /*b960*/  MUFU.EX2 R172, R172 ;  /* 0x000000ac00ac7308 */ /* 0x000fe20000000800 */
[----:B------:R-:W-:Y:S02]  /*b970*/  FSEL R153, R70, -INF , !P4 ;  /* 0xff80000046997808 */ /* 0x000fe40006000000 */
[----:B------:R-:W-:Y:S02]  /*b980*/  FMNMX.FTZ R26, R155, R26, !PT ;  /* 0x0000001a9b1a7209 */ /* 0x000fe40007810000 */
[----:B------:R-:W-:-:S02]  /*b990*/  ISETP.GT.AND P4, PT, R20, 0x60, P2 ;  /* 0x000000601400780c */ /* 0x000fc40001784270 */
[C---:B------:R-:W-:Y:S01]  /*b9a0*/  ISETP.LT.OR P3, PT, R14.reuse, 0x5a, P3 ;  /* 0x0000005a0e00780c */ /* 0x040fe20001f61670 */
[----:B------:R-:W-:Y:S01]  /*b9b0*/  MUFU.EX2 R59, R59 ;  /* 0x0000003b003b7308 */ /* 0x000fe20000000800 */
[----:B------:R-:W-:Y:S02]  /*b9c0*/  FMNMX.FTZ R26, R67, R26, !PT ;  /* 0x0000001a431a7209 */ /* 0x000fe40007810000 */
[----:B------:R-:W-:Y:S02]  /*b9d0*/  ISETP.LT.OR P4, PT, R14, 0x61, P4 ;  /* 0x000000610e00780c */ /* 0x000fe40002781670 */
[----:B------:R-:W-:Y:S02]  /*b9e0*/  FSEL R71, R71, -INF , !P3 ;  /* 0xff80000047477808 */ /* 0x000fe40005800000 */
        /* <DEDUP_REMOVED lines=19> */
[----:B------:R-:W-:Y:S02]  /*bb20*/  FSEL R79, R79, -INF , !P3 ;  /* 0xff8000004f4f7808 */ /* 0x000fe40005800000 */
[----:B------:R-:W-:Y:S01]  /*bb30*/  ISETP.GT.AND P3, PT, R20, 0x71, P2 ;  /* 0x000000711400780c */ /* 0x000fe20001764270 */
[----:B------:R-:W-:Y:S01]  /*bb40*/  MUFU.EX2 R170, R170 ;  /* 0x000000aa00aa7308 */ /* 0x000fe20000000800 */
[----:B------:R-:W-:Y:S02]  /*bb50*/  FMNMX.FTZ R26, R195, R26, !PT ;  /* 0x0000001ac31a7209 */ /* 0x000fe40007810000 */
[----:B------:R-:W-:Y:S02]  /*bb60*/  FSEL R53, R82, -INF , !P4 ;  /* 0xff80000052357808 */ /* 0x000fe40006000000 */
[----:B------:R-:W-:-:S02]  /*bb70*/  ISETP.GT.AND P4, PT, R20, 0x78, P2 ;  /* 0x000000781400780c */ /* 0x000fc40001784270 */
[----:B------:R-:W-:Y:S01]  /*bb80*/  ISETP.LT.OR P3, PT, R14, 0x72, P3 ;  /* 0x000000720e00780c */ /* 0x000fe20001f61670 */
[----:B------:R-:W-:Y:S01]  /*bb90*/  MUFU.EX2 R41, R41 ;  /* 0x0000002900297308 */ /* 0x000fe20000000800 */
[----:B------:R-:W-:Y:S02]  /*bba0*/  FMNMX.FTZ R26, R79, R26, !PT ;  /* 0x0000001a4f1a7209 */ /* 0x000fe40007810000 */
[----:B------:R-:W-:Y:S02]  /*bbb0*/  ISETP.GT.AND P2, PT, R20, 0x79, P2 ;  /* 0x000000791400780c */ /* 0x000fe40001744270 */
[----:B------:R-:W-:Y:S02]  /*bbc0*/  ISETP.LT.OR P4, PT, R14, 0x79, P4 ;  /* 0x000000790e00780c */ /* 0x000fe40002781670 */
[----:B------:R-:W-:Y:S01]  /*bbd0*/  FSEL R83, R83, -INF , !P3 ;  /* 0xff80000053537808 */ /* 0x000fe20005800000 */
[----:B------:R-:W-:Y:S01]  /*bbe0*/  MUFU.EX2 R164, R164 ;  /* 0x000000a400a47308 */ /* 0x000fe20000000800 */
[----:B------:R-:W-:-:S02]  /*bbf0*/  FMNMX.FTZ R26, R53, R26, !PT ;  /* 0x0000001a351a7209 */ /* 0x000fc40007810000 */
[----:B------:R-:W-:Y:S02]  /*bc00*/  ISETP.LT.OR P2, PT, R14, 0x7a, P2 ;  /* 0x0000007a0e00780c */ /* 0x000fe40001741670 */
[----:B------:R-:W-:Y:S02]  /*bc10*/  FSEL R57, R86, -INF , !P4 ;  /* 0xff80000056397808 */ /* 0x000fe40006000000 */
[----:B------:R-:W-:Y:S01]  /*bc20*/  FMNMX.FTZ R26, R83, R26, !PT ;  /* 0x0000001a531a7209 */ /* 0x000fe20007810000 */
[----:B------:R-:W-:Y:S01]  /*bc30*/  MUFU.EX2 R37, R37 ;  /* 0x0000002500257308 */ /* 0x000fe20000000800 */
[----:B------:R-:W-:Y:S02]  /*bc40*/  FSEL R87, R87, -INF , !P2 ;  /* 0xff80000057577808 */ /* 0x000fe40005000000 */
[----:B------:R-:W-:Y:S02]  /*bc50*/  FMNMX.FTZ R26, R57, R26, !PT ;  /* 0x0000001a391a7209 */ /* 0x000fe40007810000 */
[----:B------:R-:W-:-:S02]  /*bc60*/  FSEL R69, R0, RZ, P5 ;  /* 0x000000ff00457208 */ /* 0x000fc40002800000 */
[----:B------:R-:W-:Y:S01]  /*bc70*/  FMNMX.FTZ R26, R87, R26, !PT ;  /* 0x0000001a571a7209 */ /* 0x000fe20007810000 */
[----:B------:R-:W-:Y:S01]  /*bc80*/  MUFU.EX2 R166, R166 ;  /* 0x000000a600a67308 */ /* 0x000fe20000000800 */
[----:B------:R-:W-:Y:S01]  /*bc90*/  @!P1 LEA R38, R38, UR39, 0x3 ;  /* 0x0000002726269c11 */ /* 0x000fe2000f8e18ff */
[----:B------:R-:W-:Y:S02]  /*bca0*/  FADD.FTZ R69, -R69, R12 ;  /* 0x0000000c45457221 */ /* 0x000fe40000010100 */
[----:B------:R-:W1:Y:S04]  /*bcb0*/  SHFL.BFLY PT, R61, R26, 0x2, 0x1f ;  /* 0x0c401f001a3d7f89 */ /* 0x000e6800000e0000 */
        /* <DEDUP_REMOVED lines=14> */
[----:B------:R-:W1:Y:S03]  /*bda0*/  MUFU.EX2 R65, R65 ;  /* 0x0000004100417308 */ /* 0x000e660000000800 */
[----:B------:R-:W-:-:S05]  /*bdb0*/  FSEL R36, R12, RZ, P2 ;  /* 0x000000ff0c247208 */ /* 0x000fca0001000000 */
        /* <DEDUP_REMOVED lines=8> */
[-C--:B------:R-:W-:Y:S01]  /*be40*/  FFMA.FTZ R39, R39, R6.reuse, -R36 ;  /* 0x0000000627277223 */ /* 0x080fe20000010824 */
[----:B-1----:R-:W-:Y:S01]  /*be50*/  FFMA.FTZ R28, R65, R3, R180 ;  /* 0x00000003411c7223 */ /* 0x002fe200000100b4 */
[-CC-:B------:R-:W-:Y:S01]  /*be60*/  FFMA.FTZ R26, R171, R6.reuse, -R36.reuse ;  /* 0x00000006ab1a7223 */ /* 0x180fe20000010824 */
[-CC-:B------:R-:W-:Y:S01]  /*be70*/  FFMA.FTZ R173, R173, R6.reuse, -R36.reuse ;  /* 0x00000006adad7223 */ /* 0x180fe20000010824 */
[-C--:B------:R-:W-:Y:S01]  /*be80*/  FFMA.FTZ R175, R175, R6.reuse, -R36 ;  /* 0x00000006afaf7223 */ /* 0x080fe20000010824 */
[----:B------:R-:W-:Y:S01]  /*be90*/  FADD.FTZ R3, R27, R28 ;  /* 0x0000001c1b037221 */ /* 0x000fe20000010000 */
[--C-:B------:R-:W-:Y:S01]  /*bea0*/  FFMA.FTZ R28, R47, R6, -R36.reuse ;  /* 0x000000062f1c7223 */ /* 0x100fe20000010824 */
[----:B------:R-:W1:Y:S01]  /*beb0*/  MUFU.EX2 R12, R12 ;  /* 0x0000000c000c7308 */ /* 0x000e620000000800 */
[----:B------:R-:W-:Y:S01]  /*bec0*/  F2FP.F16.F32.PACK_AB R180, R27, R180 ;  /* 0x000000b41bb4723e */ /* 0x000fe200000000ff */
[----:B------:R-:W-:Y:S01]  /*bed0*/  FADD.FTZ R30, R182, R3 ;  /* 0x00000003b61e7221 */ /* 0x000fe20000010000 */
[-CC-:B------:R-:W-:Y:S01]  /*bee0*/  FFMA.FTZ R169, R181, R6.reuse, -R36.reuse ;  /* 0x00000006b5a97223 */ /* 0x180fe20000010824 */
[-CC-:B------:R-:W-:Y:S01]  /*bef0*/  FFMA.FTZ R171, R191, R6.reuse, -R36.reuse ;  /* 0x00000006bfab7223 */ /* 0x180fe20000010824 */
[-C--:B------:R-:W-:Y:S01]  /*bf00*/  FFMA.FTZ R165, R177, R6.reuse, -R36 ;  /* 0x00000006b1a57223 */ /* 0x080fe20000010824 */
[----:B------:R-:W-:Y:S01]  /*bf10*/  FADD.FTZ R3, R31, R30 ;  /* 0x0000001e1f037221 */ /* 0x000fe20000010000 */
[-CC-:B------:R-:W-:Y:S01]  /*bf20*/  FFMA.FTZ R179, R179, R6.reuse, -R36.reuse ;  /* 0x00000006b3b37223 */ /* 0x180fe20000010824 */
[----:B------:R-:W-:Y:S01]  /*bf30*/  MUFU.EX2 R14, R14 ;  /* 0x0000000e000e7308 */ /* 0x000fe20000000800 */
[-CC-:B------:R-:W-:Y:S01]  /*bf40*/  FFMA.FTZ R157, R157, R6.reuse, -R36.reuse ;  /* 0x000000069d9d7223 */ /* 0x180fe20000010824 */
        /* <DEDUP_REMOVED lines=18> */
[-C--:B------:R-:W-:Y:S01]  /*c070*/  FFMA.FTZ R57, R57, R6.reuse, -R36 ;  /* 0x0000000639397223 */ /* 0x080fe20000010824 */
[----:B-1----:R-:W-:Y:S01]  /*c080*/  F2FP.F16.F32.PACK_AB R181, R12, R69 ;  /* 0x000000450cb5723e */ /* 0x002fe200000000ff */
[----:B------:R-:W-:Y:S01]  /*c090*/  FADD.FTZ R3, R59, R32 ;  /* 0x000000203b037221 */ /* 0x000fe20000010000 */
[----:B------:R-:W-:Y:S01]  /*c0a0*/  FFMA.FTZ R32, R55, R6, -R36 ;  /* 0x0000000637207223 */ /* 0x000fe20000010824 */
[----:B------:R-:W-:Y:S01]  /*c0b0*/  MUFU.EX2 R35, R35 ;  /* 0x0000002300237308 */ /* 0x000fe20000000800 */
[----:B------:R-:W-:Y:S01]  /*c0c0*/  F2FP.F16.F32.PACK_AB R182, R31, R182 ;  /* 0x000000b61fb6723e */ /* 0x000fe200000000ff */
[----:B------:R-:W-:Y:S01]  /*c0d0*/  FADD.FTZ R34, R174, R3 ;  /* 0x00000003ae227221 */ /* 0x000fe20000010000 */
[----:B------:R-:W-:Y:S01]  /*c0e0*/  FSEL R3, R9, RZ, P2 ;  /* 0x000000ff09037208 */ /* 0x000fe20001000000 */
[----:B------:R-:W-:Y:S01]  /*c0f0*/  FMUL.FTZ R88, R88, R65 ;  /* 0x0000004158587220 */ /* 0x000fe20000410000 */
[----:B------:R-:W-:Y:S01]  /*c100*/  ISETP.GT.AND P2, PT, R7, UR40, PT ;  /* 0x0000002807007c0c */ /* 0x000fe2000bf44270 */
[----:B------:R-:W-:Y:S01]  /*c110*/  FADD.FTZ R47, R63, R34 ;  /* 0x000000223f2f7221 */ /* 0x000fe20000010000 */
[----:B------:R-:W-:-:S02]  /*c120*/  @!P1 VIADD R34, R38, 0x28860 ;  /* 0x0002886026229836 */ /* 0x000fc40000000000 */
[----:B------:R-:W-:Y:S01]  /*c130*/  FADD.FTZ R3, -R3, R10 ;  /* 0x0000000a03037221 */ /* 0x000fe20000010100 */
[----:B------:R-:W-:Y:S01]  /*c140*/  MUFU.EX2 R24, R24 ;  /* 0x0000001800187308 */ /* 0x000fe20000000800 */
[----:B------:R-:W-:Y:S01]  /*c150*/  FADD.FTZ R10, R168, R47 ;  /* 0x0000002fa80a7221 */ /* 0x000fe20000010000 */
[----:B------:R-:W-:Y:S01]  /*c160*/  F2FP.F16.F32.PACK_AB R176, R43, R176 ;  /* 0x000000b02bb0723e */ /* 0x000fe200000000ff */
[----:B------:R-:W-:Y:S01]  /*c170*/  FMUL.FTZ R3, R3, R6 ;  /* 0x0000000603037220 */ /* 0x000fe20000410000 */
[----:B------:R-:W-:Y:S01]  /*c180*/  @!P1 PRMT R34, RZ, 0x654, R34 ;  /* 0x00000654ff229816 */ /* 0x000fe20000000022 */
[----:B------:R-:W-:Y:S01]  /*c190*/  FADD.FTZ R47, R45, R10 ;  /* 0x0000000a2d2f7221 */ /* 0x000fe20000010000 */
[----:B------:R-:W-:Y:S01]  /*c1a0*/  F2FP.F16.F32.PACK_AB R178, R51, R178 ;  /* 0x000000b233b2723e */ /* 0x000fe200000000ff */
[-C--:B------:R-:W-:Y:S01]  /*c1b0*/  FMUL.FTZ R89, R89, R65.reuse ;  /* 0x0000004159597220 */ /* 0x080fe20000410000 */
[----:B------:R1:W2:Y:S01]  /*c1c0*/  MUFU.EX2 R10, R3 ;  /* 0x00000003000a7308 */ /* 0x0002a20000000800 */
[----:B------:R-:W-:Y:S01]  /*c1d0*/  FADD.FTZ R38, R170, R47 ;  /* 0x0000002faa267221 */ /* 0x000fe20000010000 */
[----:B------:R3:W-:Y:S01]  /*c1e0*/  @!P1 SYNCS.ARRIVE.TRANS64.RED.A1T0 RZ, [R34+URZ], RZ ;  /* 0x000000ff22ff99a7 */ /* 0x0007e2000810043f */
[----:B------:R-:W-:Y:S01]  /*c1f0*/  F2FP.F16.F32.PACK_AB R172, R59, R172 ;  /* 0x000000ac3bac723e */ /* 0x000fe200000000ff */
[-C--:B------:R-:W-:Y:S01]  /*c200*/  FMUL.FTZ R92, R92, R65.reuse ;  /* 0x000000415c5c7220 */ /* 0x080fe20000410000 */
[----:B------:R-:W-:Y:S01]  /*c210*/  FADD.FTZ R47, R41, R38 ;  /* 0x00000026292f7221 */ /* 0x000fe20000010000 */
[----:B------:R-:W-:Y:S01]  /*c220*/  F2FP.F16.F32.PACK_AB R174, R63, R174 ;  /* 0x000000ae3fae723e */ /* 0x000fe200000000ff */
[-C--:B------:R-:W-:Y:S01]  /*c230*/  FMUL.FTZ R93, R93, R65.reuse ;  /* 0x000000415d5d7220 */ /* 0x080fe20000410000 */
[----:B------:R-:W4:Y:S01]  /*c240*/  MUFU.EX2 R39, R39 ;  /* 0x0000002700277308 */ /* 0x000f220000000800 */
[----:B------:R-:W-:Y:S01]  /*c250*/  FADD.FTZ R38, R164, R47 ;  /* 0x0000002fa4267221 */ /* 0x000fe20000010000 */
[-CC-:B---3--:R-:W-:Y:S01]  /*c260*/  FFMA.FTZ R34, R167, R6.reuse, -R36.reuse ;  /* 0x00000006a7227223 */ /* 0x188fe20000010824 */
[----:B------:R-:W-:Y:S01]  /*c270*/  FFMA.FTZ R36, R87, R6, -R36 ;  /* 0x0000000657247223 */ /* 0x000fe20000010824 */
[----:B------:R-:W-:Y:S01]  /*c280*/  F2FP.F16.F32.PACK_AB R168, R45, R168 ;  /* 0x000000a82da8723e */ /* 0x000fe200000000ff */
[----:B-1----:R-:W-:Y:S01]  /*c290*/  FADD.FTZ R3, R37, R38 ;  /* 0x0000002625037221 */ /* 0x002fe20000010000 */
[----:B------:R-:W-:Y:S01]  /*c2a0*/  F2FP.F16.F32.PACK_AB R170, R41, R170 ;  /* 0x000000aa29aa723e */ /* 0x000fe200000000ff */
[-C--:B------:R-:W-:Y:S01]  /*c2b0*/  FMUL.FTZ R96, R96, R65.reuse ;  /* 0x0000004160607220 */ /* 0x080fe20000410000 */
[----:B------:R-:W1:Y:S01]  /*c2c0*/  MUFU.EX2 R158, R158 ;  /* 0x0000009e009e7308 */ /* 0x000e620000000800 */
[----:B------:R-:W-:Y:S01]  /*c2d0*/  FADD.FTZ R38, R166, R3 ;  /* 0x00000003a6267221 */ /* 0x000fe20000010000 */
[----:B--2---:R-:W-:Y:S01]  /*c2e0*/  FFMA.FTZ R3, R10, R2, R69 ;  /* 0x000000020a037223 */ /* 0x004fe20000010045 */
[-C--:B------:R-:W-:Y:S01]  /*c2f0*/  FMUL.FTZ R90, R90, R10.reuse ;  /* 0x0000000a5a5a7220 */ /* 0x080fe20000410000 */
[-C--:B------:R-:W-:Y:S01]  /*c300*/  FMUL.FTZ R91, R91, R10.reuse ;  /* 0x0000000a5b5b7220 */ /* 0x080fe20000410000 */
[----:B------:R-:W-:Y:S01]  /*c310*/  FADD.FTZ R47, R29, R38 ;  /* 0x000000261d2f7221 */ /* 0x000fe20000010000 */
[----:B------:R-:W-:Y:S01]  /*c320*/  FADD.FTZ R3, R12, R3 ;  /* 0x000000030c037221 */ /* 0x000fe20000010000 */
[----:B------:R-:W-:Y:S01]  /*c330*/  FMUL.FTZ R94, R94, R10 ;  /* 0x0000000a5e5e7220 */ /* 0x000fe20000410000 */
        /* <DEDUP_REMOVED lines=11> */
[-C--:B------:R-:W-:Y:S01]  /*c3f0*/  FMUL.FTZ R99, R99, R10.reuse ;  /* 0x0000000a63637220 */ /* 0x080fe20000410000 */
[-C--:B------:R-:W-:Y:S01]  /*c400*/  FMUL.FTZ R102, R102, R10.reuse ;  /* 0x0000000a66667220 */ /* 0x080fe20000410000 */
[----:B------:R-:W-:Y:S01]  /*c410*/  FADD.FTZ R27, R21, R38 ;  /* 0x00000026151b7221 */ /* 0x000fe20000010000 */
[----:B------:R-:W-:Y:S01]  /*c420*/  FADD.FTZ R3, R35, R2 ;  /* 0x0000000223037221 */ /* 0x000fe20000010000 */
[----:B------:R-:W-:Y:S01]  /*c430*/  FMUL.FTZ R103, R103, R10 ;  /* 0x0000000a67677220 */ /* 0x000fe20000410000 */
[----:B------:R-:W5:Y:S01]  /*c440*/  MUFU.EX2 R173, R173 ;  /* 0x000000ad00ad7308 */ /* 0x000f620000000800 */
[----:B------:R-:W-:Y:S01]  /*c450*/  FADD.FTZ R38, R156, R27 ;  /* 0x0000001b9c267221 */ /* 0x000fe20000010000 */
[----:B------:R-:W-:Y:S01]  /*c460*/  FADD.FTZ R2, R24, R3 ;  /* 0x0000000318027221 */ /* 0x000fe20000010000 */
[C---:B------:R-:W-:Y:S01]  /*c470*/  F2FP.F16.F32.PACK_AB R156, R13.reuse, R156 ;  /* 0x0000009c0d9c723e */ /* 0x040fe200000000ff */
[-C--:B------:R-:W-:Y:S01]  /*c480*/  FMUL.FTZ R106, R106, R10.reuse ;  /* 0x0000000a6a6a7220 */ /* 0x080fe20000410000 */
[----:B------:R-:W-:Y:S01]  /*c490*/  FADD.FTZ R27, R13, R38 ;  /* 0x000000260d1b7221 */ /* 0x000fe20000010000 */
[----:B----4-:R-:W-:Y:S01]  /*c4a0*/  FADD.FTZ R3, R39, R2 ;  /* 0x0000000227037221 */ /* 0x010fe20000010000 */
[-C--:B------:R-:W-:Y:S01]  /*c4b0*/  FMUL.FTZ R107, R107, R10.reuse ;  /* 0x0000000a6b6b7220 */ /* 0x080fe20000410000 */
[----:B------:R-:W4:Y:S01]  /*c4c0*/  MUFU.EX2 R152, R152 ;  /* 0x0000009800987308 */ /* 0x000f220000000800 */
[----:B-1----:R-:W-:Y:S01]  /*c4d0*/  FADD.FTZ R38, R158, R27 ;  /* 0x0000001b9e267221 */ /* 0x002fe20000010000 */
[----:B--2---:R-:W-:Y:S01]  /*c4e0*/  FADD.FTZ R2, R26, R3 ;  /* 0x000000031a027221 */ /* 0x004fe20000010000 */
[-C--:B------:R-:W-:Y:S01]  /*c4f0*/  FMUL.FTZ R110, R110, R10.reuse ;  /* 0x0000000a6e6e7220 */ /* 0x080fe20000410000 */
[-C--:B------:R-:W-:Y:S01]  /*c500*/  FMUL.FTZ R111, R111, R10.reuse ;  /* 0x0000000a6f6f7220 */ /* 0x080fe20000410000 */
[----:B---3--:R-:W-:Y:S01]  /*c510*/  FADD.FTZ R3, R61, R38 ;  /* 0x000000263d037221 */ /* 0x008fe20000010000 */
[-C--:B------:R-:W-:Y:S01]  /*c520*/  FMUL.FTZ R114, R114, R10.reuse ;  /* 0x0000000a72727220 */ /* 0x080fe20000410000 */
[-C--:B------:R-:W-:Y:S01]  /*c530*/  FMUL.FTZ R115, R115, R10.reuse ;  /* 0x0000000a73737220 */ /* 0x080fe20000410000 */
[----:B------:R-:W1:Y:S01]  /*c540*/  MUFU.EX2 R175, R175 ;  /* 0x000000af00af7308 */ /* 0x000e620000000800 */
[----:B-----5:R-:W-:Y:S01]  /*c550*/  FADD.FTZ R2, R173, R2 ;  /* 0x00000002ad027221 */ /* 0x020fe20000010000 */
[-C--:B------:R-:W-:Y:S01]  /*c560*/  FMUL.FTZ R118, R118, R10.reuse ;  /* 0x0000000a76767220 */ /* 0x080fe20000410000 */
[-C--:B------:R-:W-:Y:S01]  /*c570*/  FMUL.FTZ R119, R119, R10.reuse ;  /* 0x0000000a77777220 */ /* 0x080fe20000410000 */
[-C--:B------:R-:W-:Y:S01]  /*c580*/  FMUL.FTZ R122, R122, R10.reuse ;  /* 0x0000000a7a7a7220 */ /* 0x080fe20000410000 */
[-C--:B------:R-:W-:Y:S01]  /*c590*/  FMUL.FTZ R123, R123, R10.reuse ;  /* 0x0000000a7b7b7220 */ /* 0x080fe20000410000 */
[-C--:B------:R-:W-:Y:S01]  /*c5a0*/  FMUL.FTZ R126, R126, R10.reuse ;  /* 0x0000000a7e7e7220 */ /* 0x080fe20000410000 */
[-C--:B------:R-:W-:Y:S01]  /*c5b0*/  FMUL.FTZ R127, R127, R10.reuse ;  /* 0x0000000a7f7f7220 */ /* 0x080fe20000410000 */
[----:B------:R-:W2:Y:S01]  /*c5c0*/  MUFU.EX2 R28, R28 ;  /* 0x0000001c001c7308 */ /* 0x000ea20000000800 */
[----:B----4-:R-:W-:Y:S01]  /*c5d0*/  FADD.FTZ R38, R152, R3 ;  /* 0x0000000398267221 */ /* 0x010fe20000010000 */
        /* <DEDUP_REMOVED lines=23> */
[----:B---3--:R-:W-:Y:S01]  /*c750*/  FADD.FTZ R13, R169, R2 ;  /* 0x00000002a90d7221 */ /* 0x008fe20000010000 */
        /* <DEDUP_REMOVED lines=15> */
[----:B--2---:R-:W-:Y:S01]  /*c850*/  FADD.FTZ R13, R171, R2 ;  /* 0x00000002ab0d7221 */ /* 0x004fe20000010000 */
[-C--:B------:R-:W-:Y:S01]  /*c860*/  FMUL.FTZ R125, R125, R65.reuse ;  /* 0x000000417d7d7220 */ /* 0x080fe20000410000 */
[-C--:B------:R-:W-:Y:S01]  /*c870*/  FMUL.FTZ R128, R128, R65.reuse ;  /* 0x0000004180807220 */ /* 0x080fe20000410000 */
[-C--:B------:R-:W-:Y:S01]  /*c880*/  FMUL.FTZ R129, R129, R65.reuse ;  /* 0x0000004181817220 */ /* 0x080fe20000410000 */
[-C--:B------:R-:W-:Y:S01]  /*c890*/  FMUL.FTZ R132, R132, R65.reuse ;  /* 0x0000004184847220 */ /* 0x080fe20000410000 */
[-C--:B------:R-:W-:Y:S01]  /*c8a0*/  FMUL.FTZ R133, R133, R65.reuse ;  /* 0x0000004185857220 */ /* 0x080fe20000410000 */
[-C--:B------:R-:W-:Y:S01]  /*c8b0*/  FMUL.FTZ R136, R136, R65.reuse ;  /* 0x0000004188887220 */ /* 0x080fe20000410000 */
[----:B------:R-:W2:Y:S01]  /*c8c0*/  MUFU.EX2 R34, R34 ;  /* 0x0000002200227308 */ /* 0x000ea20000000800 */
        /* <DEDUP_REMOVED lines=9> */
[----:B------:R-:W-:Y:S01]  /*c960*/  FMUL.FTZ R149, R149, R65 ;  /* 0x0000004195957220 */ /* 0x000fe20000410000 */
[----:B------:R-:W-:Y:S01]  /*c970*/  F2FP.F16.F32.PACK_AB R183, R73, R14 ;  /* 0x0000000e49b7723e */ /* 0x000fe200000000ff */
[----:B------:R-:W-:Y:S01]  /*c980*/  VIADD R7, R7, 0xffffffff ;  /* 0xffffffff07077836 */ /* 0x000fe20000000000 */
[----:B------:R-:W-:Y:S01]  /*c990*/  F2FP.F16.F32.PACK_AB R177, R35, R20 ;  /* 0x0000001423b1723e */ /* 0x000fe200000000ff */
[----:B------:R-:W-:Y:S01]  /*c9a0*/  IMAD.MOV.U32 R12, RZ, RZ, R0 ;  /* 0x000000ffff0c7224 */ /* 0x000fe200078e0000 */
[----:B------:R-:W-:Y:S01]  /*c9b0*/  F2FP.F16.F32.PACK_AB R173, R173, R26 ;  /* 0x0000001aadad723e */ /* 0x000fe200000000ff */
[----:B------:R1:W4:Y:S01]  /*c9c0*/  MUFU.EX2 R40, R179 ;  /* 0x000000b300287308 */ /* 0x0003220000000800 */
[----:B--2---:R-:W-:Y:S01]  /*c9d0*/  FADD.FTZ R13, R34, R13 ;  /* 0x0000000d220d7221 */ /* 0x004fe20000010000 */
[----:B------:R-:W-:Y:S01]  /*c9e0*/  F2FP.F16.F32.PACK_AB R175, R28, R175 ;  /* 0x000000af1caf723e */ /* 0x000fe200000000ff */
[----:B------:R-:W-:Y:S01]  /*c9f0*/  IMAD.MOV.U32 R10, RZ, RZ, R9 ;  /* 0x000000ffff0a7224 */ /* 0x000fe200078e0009 */
[----:B------:R-:W-:-:S02]  /*ca00*/  F2FP.F16.F32.PACK_AB R169, R30, R169 ;  /* 0x000000a91ea9723e */ /* 0x000fc400000000ff */
[----:B------:R-:W-:Y:S02]  /*ca10*/  F2FP.F16.F32.PACK_AB R171, R32, R171 ;  /* 0x000000ab20ab723e */ /* 0x000fe400000000ff */
[----:B------:R-:W2:Y:S01]  /*ca20*/  MUFU.EX2 R154, R154 ;  /* 0x0000009a009a7308 */ /* 0x000ea20000000800 */
[C---:B---3--:R-:W-:Y:S01]  /*ca30*/  FADD.FTZ R15, R25.reuse, R38 ;  /* 0x00000026190f7221 */ /* 0x048fe20000010000 */
[----:B------:R-:W-:Y:S02]  /*ca40*/  F2FP.F16.F32.PACK_AB R152, R25, R152 ;  /* 0x000000981998723e */ /* 0x000fe400000000ff */
[----:B-1----:R-:W-:Y:S02]  /*ca50*/  F2FP.F16.F32.PACK_AB R179, R39, R24 ;  /* 0x0000001827b3723e */ /* 0x002fe400000000ff */
[----:B------:R-:W-:Y:S02]  /*ca60*/  F2FP.F16.F32.PACK_AB R165, R34, R165 ;  /* 0x000000a522a5723e */ /* 0x000fe400000000ff */
[----:B------:R-:W1:Y:S01]  /*ca70*/  MUFU.EX2 R157, R157 ;  /* 0x0000009d009d7308 */ /* 0x000e620000000800 */
[----:B----4-:R-:W-:-:S07]  /*ca80*/  FADD.FTZ R13, R40, R13 ;  /* 0x0000000d280d7221 */ /* 0x010fce0000010000 */
        /* <DEDUP_REMOVED lines=11> */
[C---:B-1----:R-:W-:Y:S01]  /*cb40*/  FADD.FTZ R13, R67.reuse, R13 ;  /* 0x0000000d430d7221 */ /* 0x042fe20000010000 */
[----:B------:R-:W-:-:S06]  /*cb50*/  F2FP.F16.F32.PACK_AB R161, R67, R42 ;  /* 0x0000002a43a1723e */ /* 0x000fcc00000000ff */
        /* <DEDUP_REMOVED lines=19> */
[----:B------:R-:W-:-:S03]  /*cc90*/  F2FP.F16.F32.PACK_AB R153, R83, R46 ;  /* 0x0000002e5399723e */ /* 0x000fc600000000ff */
[----:B-1----:R-:W-:-:S04]  /*cca0*/  FADD.FTZ R13, R48, R13 ;  /* 0x0000000d300d7221 */ /* 0x002fc80000010000 */
[C---:B---3--:R-:W-:Y:S01]  /*ccb0*/  FADD.FTZ R2, R36.reuse, R13 ;  /* 0x0000000d24027221 */ /* 0x048fe20000010000 */
[----:B------:R-:W-:Y:S01]  /*ccc0*/  F2FP.F16.F32.PACK_AB R155, R36, R48 ;  /* 0x00000030249b723e */ /* 0x000fe200000000ff */
[----:B------:R-:W-:Y:S06]  /*ccd0*/  @P2 BRA `(.L_x_944) ;  /* 0xffffffd000102947 */ /* 0x000fec000383ffff */
.L_x_927:
[----:B------:R-:W-:Y:S06]  /*cce0*/  BAR.ARV 0x8, 0x120 ;  /* 0x0204800000007b1d */ /* 0x000fec0000002000 */
[----:B------:R-:W-:Y:S05]  /*ccf0*/  @!P0 BRA `(.L_x_945) ;  /* 0x0000000000048947 */ /* 0x000fea0003800000 */
[----:B------:R-:W-:Y:S01]  /*cd00*/  BPT.TRAP 0x1 ;  /* 0x000000040000795c */ /* 0x000fe20000300000 */
.L_x_945:
[----:B------:R-:W-:Y:S01]  /*cd10*/  ULEA UR5, UR37, UR39, 0x3 ;  /* 0x0000002725057291 */ /* 0x000fe2000f8e183f */
[----:B------:R-:W-:-:S05]  /*cd20*/  IMAD.U32 R4, RZ, RZ, UR36 ;  /* 0x00000024ff047e24 */ /* 0x000fca000f8e00ff */
[----:B------:R-:W-:-:S04]  /*cd30*/  SHF.L.U32 R4, R4, 0x1f, RZ ;  /* 0x0000001f04047819 */ /* 0x000fc800000006ff */
[----:B------:R1:W2:Y:S01]  /*cd40*/  SYNCS.PHASECHK.TRANS64.TRYWAIT P2, [UR5+0x28850], R4 ;  /* 0x02885004ff0075a7 */ /* 0x0002a20008040145 */
[----:B------:R-:W-:Y:S05]  /*cd50*/  @!P0 BRA `(.L_x_946) ;  /* 0x0000000000048947 */ /* 0x000fea0003800000 */
[----:B------:R-:W-:Y:S01]  /*cd60*/  BPT.TRAP 0x1 ;  /* 0x000000040000795c */ /* 0x000fe20000300000 */
.L_x_946:
[----:B--2---:R-:W-:Y:S05]  /*cd70*/  @P2 BRA `(.L_x_947) ;  /* 0x0000000000082947 */ /* 0x004fea0003800000 */
[----:B------:R-:W2:Y:S02]  /*cd80*/  SYNCS.PHASECHK.TRANS64.TRYWAIT P0, [UR5+0x28850], R4 ;  /* 0x02885004ff0075a7 */ /* 0x000ea40008000145 */
[----:B--2---:R-:W-:Y:S05]  /*cd90*/  @!P0 BRA `(.L_x_948) ;  /* 0x00000050000c8947 */ /* 0x004fea0003800000 */
.L_x_947:
[----:B------:R-:W-:Y:S01]  /*cda0*/  UIADD3 UR39, UR39, 0x400, URZ ;  /* 0x0000040027277890 */ /* 0x000fe2000fffe03f */
[----:B------:R-:W-:Y:S01]  /*cdb0*/  WARPGROUP.ARRIVE ;  /* 0x00000000000079c5 */ /* 0x000fe20000000000 */
[----:B------:R-:W-:Y:S01]  /*cdc0*/  UMOV UR7, 0x40000040 ;  /* 0x4000004000077882 */ /* 0x000fe20000000000 */
[----:B--2---:R-:W2:Y:S01]  /*cdd0*/  SHFL.BFLY PT, R5, R2, 0x2, 0x1f ;  /* 0x0c401f0002057f89 */ /* 0x004ea200000e0000 */
[----:B------:R-:W-:Y:S01]  /*cde0*/  USHF.R.U32.HI UR39, URZ, 0x4, UR39 ;  /* 0x000000043f277899 */ /* 0x000fe20008011627 */
[----:B------:R-:W-:Y:S01]  /*cdf0*/  IMAD.U32 R14, RZ, RZ, UR5 ;  /* 0x00000005ff0e7e24 */ /* 0x000fe2000f8e00ff */
[----:B------:R-:W-:Y:S01]  /*ce00*/  UIADD3 UR46, UR46, 0x1, URZ ;  /* 0x000000012e2e7890 */ /* 0x000fe2000fffe03f */
[----:B-1----:R-:W1:Y:S01]  /*ce10*/  SHFL.BFLY PT, R4, R3, 0x2, 0x1f ;  /* 0x0c401f0003047f89 */ /* 0x002e6200000e0000 */
[----:B------:R-:W-:Y:S01]  /*ce20*/  ULOP3.LUT UR39, UR39, 0x3fff, URZ, 0xc0, !UPT ;  /* 0x00003fff27277892 */ /* 0x000fe2000f8ec03f */
[----:B------:R-:W-:-:S03]  /*ce30*/  IMAD.MOV.U32 R10, RZ, RZ, RZ ;  /* 0x000000ffff0a7224 */ /* 0x000fc600078e00ff */
[----:B------:R-:W-:-:S04]  /*ce40*/  ULOP3.LUT UR4, UR39, 0x4000000, URZ, 0xfc, !UPT ;  /* 0x0400000027047892 */ /* 0x000fc8000f8efc3f */
[----:B------:R-:W-:Y:S02]  /*ce50*/  ULEA UR4, UR37, UR4, 0xb ;  /* 0x0000000425047291 */ /* 0x000fe4000f8e583f */
[----:B------:R-:W-:-:S04]  /*ce60*/  UIADD3 UR37, UR37, 0x1, URZ ;  /* 0x0000000125257890 */ /* 0x000fc8000fffe03f */
[----:B------:R-:W-:Y:S01]  /*ce70*/  UISETP.NE.AND UP0, UPT, UR37, 0x2, UPT ;  /* 0x000000022500788c */ /* 0x000fe2000bf05270 */
[----:B------:R-:W-:Y:S02]  /*ce80*/  UMOV UR6, UR4 ;  /* 0x0000000400067c82 */ /* 0x000fe40008000000 */
[----:B------:R-:W-:Y:S01]  /*ce90*/  HGMMA.64x128x16.F32 R88, R180, gdesc[UR4].tnspB, R88, gsb0 ;  /* 0x41e00004b4587df0 */ /* 0x000fe20008000858 */
[----:B------:R-:W-:Y:S01]  /*cea0*/  UIADD3 UR6, UR4, 0x80, URZ ;  /* 0x0000008004067890 */ /* 0x000fe2000fffe03f */
[----:B--2---:R-:W-:Y:S01]  /*ceb0*/  FADD.FTZ R7, R5, R2 ;  /* 0x0000000205077221 */ /* 0x004fe20000010000 */
[----:B------:R-:W-:Y:S01]  /*cec0*/  UMOV UR7, 0x40000040 ;  /* 0x4000004000077882 */ /* 0x000fe20000000000 */
[----:B------:R-:W-:Y:S02]  /*ced0*/  IMAD.MOV.U32 R2, RZ, RZ, -0x800000 ;  /* 0xff800000ff027424 */ /* 0x000fe400078e00ff */
[----:B-1----:R-:W-:Y:S01]  /*cee0*/  FADD.FTZ R4, R4, R3 ;  /* 0x0000000304047221 */ /* 0x002fe20000010000 */
[----:B------:R-:W-:Y:S01]  /*cef0*/  IMAD.MOV.U32 R3, RZ, RZ, -0x800000 ;  /* 0xff800000ff037424 */ /* 0x000fe200078e00ff */
[----:B------:R-:W1:Y:S01]  /*cf00*/  SHFL.BFLY PT, R8, R7, 0x1, 0x1f ;  /* 0x0c201f0007087f89 */ /* 0x000e6200000e0000 */
[----:B------:R-:W-:-:S03]  /*cf10*/  USEL UR37, UR37, URZ, UP0 ;  /* 0x0000003f25257287 */ /* 0x000fc60008000000 */
[----:B------:R-:W2:Y:S01]  /*cf20*/  SHFL.BFLY PT, R5, R4, 0x1, 0x1f ;  /* 0x0c201f0004057f89 */ /* 0x000ea200000e0000 */
[----:B-1----:R-:W-:Y:S01]  /*cf30*/  FADD.FTZ R13, R7, R8 ;  /* 0x00000008070d7221 */ /* 0x002fe20000010000 */
[----:B--2---:R-:W-:-:S04]  /*cf40*/  FADD.FTZ R12, R4, R5 ;  /* 0x00000005040c7221 */ /* 0x004fc80000010000 */
[----:B------:R-:W-:Y:S01]  /*cf50*/  FSETP.NE.FTZ.AND P2, PT, R13, RZ, PT ;  /* 0x000000ff0d00720b */ /* 0x000fe20003f55000 */
[----:B------:R-:W-:Y:S01]  /*cf60*/  IMAD.MOV.U32 R5, RZ, RZ, RZ ;  /* 0x000000ffff057224 */ /* 0x000fe200078e00ff */
[----:B------:R-:W-:-:S11]  /*cf70*/  FSETP.NE.FTZ.AND P0, PT, R12, RZ, PT ;  /* 0x000000ff0c00720b */ /* 0x000fd60003f15000 */
[----:B------:R-:W1:Y:S01]  /*cf80*/  @P2 MUFU.LG2 R11, R13 ;  /* 0x0000000d000b2308 */ /* 0x000e620000000c00 */
[C---:B------:R-:W-:Y:S01]  /*cf90*/  @P2 FMUL.FTZ R15, R6.reuse, 0.69314718246459960938 ;  /* 0x3f317218060f2820 */ /* 0x040fe20000410000 */
[----:B------:R-:W-:Y:S01]  /*cfa0*/  @P0 FMUL.FTZ R7, R6, 0.69314718246459960938 ;  /* 0x3f31721806070820 */ /* 0x000fe20000410000 */
[----:B------:R-:W-:-:S05]  /*cfb0*/  @!P1 VIADD R6, R14, 0x28860 ;  /* 0x000288600e069836 */ /* 0x000fca0000000000 */
[----:B------:R-:W2:Y:S08]  /*cfc0*/  @P0 MUFU.LG2 R8, R12 ;  /* 0x0000000c00080308 */ /* 0x000eb00000000c00 */
[----:B------:R-:W3:Y:S01]  /*cfd0*/  @P0 MUFU.RCP R5, R12 ;  /* 0x0000000c00050308 */ /* 0x000ee20000001000 */
[----:B-1----:R-:W-:-:S04]  /*cfe0*/  @P2 FMUL.FTZ R4, R11, 0.69314718246459960938 ;  /* 0x3f3172180b042820 */ /* 0x002fc80000410000 */
[----:B------:R-:W-:Y:S01]  /*cff0*/  @P2 FFMA.FTZ R2, R15, R9, R4 ;  /* 0x000000090f022223 */ /* 0x000fe20000010004 */
[----:B------:R-:W-:Y:S02]  /*d000*/  @!P1 PRMT R4, RZ, 0x654, R6 ;  /* 0x00000654ff049816 */ /* 0x000fe40000000006 */
[----:B------:R-:W1:Y:S01]  /*d010*/  @P2 MUFU.RCP R10, R13 ;  /* 0x0000000d000a2308 */ /* 0x000e620000001000 */
[----:B--2---:R-:W-:-:S04]  /*d020*/  @P0 FMUL.FTZ R8, R8, 0.69314718246459960938 ;  /* 0x3f31721808080820 */ /* 0x004fc80000410000 */
[----:B------:R-:W-:Y:S01]  /*d030*/  @P0 FFMA.FTZ R3, R7, R0, R8 ;  /* 0x0000000007030223 */ /* 0x000fe20000010008 */
[----:B------:R-:W-:Y:S01]  /*d040*/  PLOP3.LUT P0, PT, PT, PT, PT, 0x8, 0x0 ;  /* 0x000000000000781c */ /* 0x000fe20003f0e170 */
        /* <DEDUP_REMOVED lines=31> */
[----:B------:R-:W-:-:S04]  /*d240*/  USEL UR4, URZ, 0x1, UP0 ;  /* 0x000000013f047887 */ /* 0x000fc80008000000 */
[----:B------:R-:W-:Y:S01]  /*d250*/  ULOP3.LUT UR36, UR36, UR4, URZ, 0x3c, !UPT ;  /* 0x0000000424247292 */ /* 0x000fe2000f8e3c3f */
[----:B------:R-:W-:Y:S02]  /*d260*/  WARPGROUP.DEPBAR.LE gsb0, 0x0 ;  /* 0x00008000000079c5 */ /* 0x000fe40000010000 */
[----:B------:R-:W-:-:S06]  /*d270*/  WARPGROUP.ARRIVE ;  /* 0x00000000000079c5 */ /* 0x000fcc0000000000 */
[----:B------:R-:W-:Y:S03]  /*d280*/  HGMMA.64x128x16.F32 R88, R152, gdesc[UR4].tnspB, R88, gsb0 ;  /* 0x41e0000498587df0 */ /* 0x000fe60008000858 */
[----:B------:R-:W-:Y:S02]  /*d290*/  WARPGROUP.DEPBAR.LE gsb0, 0x0 ;  /* 0x00008000000079c5 */ /* 0x000fe40000010000 */
[----:B------:R2:W-:Y:S01]  /*d2a0*/  @!P1 SYNCS.ARRIVE.TRANS64.RED.A1T0 RZ, [R4+URZ], RZ ;  /* 0x000000ff04ff99a7 */ /* 0x0005e2000810043f */
[-C--:B---3--:R-:W-:Y:S01]  /*d2b0*/  FMUL.FTZ R0, R88, R5.reuse ;  /* 0x0000000558007220 */ /* 0x088fe20000410000 */
        /* <DEDUP_REMOVED lines=62> */
[----:B--2---:R-:W-:-:S07]  /*d6a0*/  FMUL.FTZ R151, R151, R10 ;  /* 0x0000000a97977220 */ /* 0x004fce0000410000 */
.L_x_878:
[----:B------:R-:W1:Y:S08]  /*d6b0*/  S2UR UR4, SR_CgaCtaId ;  /* 0x00000000000479c3 */ /* 0x000e700000008800 */
[----:B------:R-:W-:Y:S06]  /*d6c0*/  BAR.SYNC.DEFER_BLOCKING 0x5, 0x120 ;  /* 0x0144800000007b1d */ /* 0x000fec0000010000 */
[----:B------:R-:W-:-:S02]  /*d6d0*/  UMOV UR39, 0x400 ;  /* 0x0000040000277882 */ /* 0x000fc40000000000 */
[----:B-1----:R-:W-:-:S09]  /*d6e0*/  ULEA UR39, UR4, UR39, 0x18 ;  /* 0x0000002704277291 */ /* 0x002fd2000f8ec03f */
[----:B------:R-:W1:Y:S02]  /*d6f0*/  LDS R4, [UR39+0x288d0] ;  /* 0x0288d027ff047984 */ /* 0x000e640008000800 */
[----:B-1----:R-:W-:Y:S01]  /*d700*/  R2UR UR4, R4 ;  /* 0x00000000040472ca */ /* 0x002fe200000e0000 */
[----:B------:R-:W-:Y:S06]  /*d710*/  BAR.ARV 0x4, 0x120 ;  /* 0x0104800000007b1d */ /* 0x000fec0000002000 */
[----:B------:R-:W-:Y:S08]  /*d720*/  @P0 BRA `(.L_x_949) ;  /* 0x0000000800500947 */ /* 0x000ff00003800000 */
[C---:B------:R-:W-:Y:S01]  /*d730*/  IADD3 R27, P2, R18.reuse, 0x20, RZ ;  /* 0x00000020121b7810 */ /* 0x040fe20007f5e0ff */
[----:B------:R-:W-:Y:S01]  /*d740*/  BAR.SYNC.DEFER_BLOCKING 0x1, 0x100 ;  /* 0x0044000000007b1d */ /* 0x000fe20000010000 */
[C---:B------:R-:W-:Y:S01]  /*d750*/  IADD3 R25, P6, R18.reuse, 0x40, RZ ;  /* 0x0000004012197810 */ /* 0x040fe20007fde0ff */
[----:B------:R-:W-:Y:S01]  /*d760*/  VIADD R31, R187, UR42 ;  /* 0x0000002abb1f7c36 */ /* 0x000fe20008000000 */
[C---:B------:R-:W-:Y:S01]  /*d770*/  IADD3 R21, P5, R18.reuse, 0x60, RZ ;  /* 0x0000006012157810 */ /* 0x040fe20007fbe0ff */
[----:B------:R-:W-:Y:S01]  /*d780*/  USHF.R.S32.HI UR5, URZ, 0x1f, UR43 ;  /* 0x0000001f3f057899 */ /* 0x000fe2000801142b */
[C---:B------:R-:W-:Y:S01]  /*d790*/  IADD3 R15, P4, R18.reuse, 0x4000, RZ ;  /* 0x00004000120f7810 */ /* 0x040fe20007f9e0ff */
[----:B------:R-:W-:Y:S01]  /*d7a0*/  VIADD R4, R31, 0x8 ;  /* 0x000000081f047836 */ /* 0x000fe20000000000 */
[----:B------:R-:W-:Y:S01]  /*d7b0*/  LOP3.LUT R5, R18, 0x380, RZ, 0xc0, !PT ;  /* 0x0000038012057812 */ /* 0x000fe200078ec0ff */
[----:B------:R-:W1:Y:S01]  /*d7c0*/  LDC.64 R32, c[0x0][0xb78] ;  /* 0x0002de00ff207b82 */ /* 0x000e620000000a00 */
[----:B------:R-:W-:Y:S01]  /*d7d0*/  LOP3.LUT R26, R27, 0x380, RZ, 0xc0, !PT ;  /* 0x000003801b1a7812 */ /* 0x000fe200078ec0ff */
[----:B------:R-:W-:Y:S01]  /*d7e0*/  ULDC UR10, c[0x0][0xa88] ;  /* 0x0002a200000a7ab9 */ /* 0x000fe20000000800 */
[----:B------:R-:W-:Y:S01]  /*d7f0*/  LOP3.LUT R24, R25, 0x380, RZ, 0xc0, !PT ;  /* 0x0000038019187812 */ /* 0x000fe200078ec0ff */
[----:B------:R-:W-:Y:S01]  /*d800*/  ULDC.64 UR8, c[0x0][0xb70] ;  /* 0x0002dc0000087ab9 */ /* 0x000fe20000000a00 */
[----:B------:R-:W-:Y:S01]  /*d810*/  LOP3.LUT R20, R21, 0x380, RZ, 0xc0, !PT ;  /* 0x0000038015147812 */ /* 0x000fe200078ec0ff */
[----:B------:R-:W-:Y:S01]  /*d820*/  UIMAD UR5, UR5, UR8, URZ ;  /* 0x00000008050572a4 */ /* 0x000fe2000f8e023f */
[----:B------:R-:W-:Y:S01]  /*d830*/  LOP3.LUT R14, R15, 0x380, RZ, 0xc0, !PT ;  /* 0x000003800f0e7812 */ /* 0x000fe200078ec0ff */
[----:B------:R-:W-:Y:S01]  /*d840*/  UIMAD.WIDE.U32 UR6, UR43, UR8, URZ ;  /* 0x000000082b0672a5 */ /* 0x000fe2000f8e003f */
[----:B------:R-:W-:Y:S01]  /*d850*/  LOP3.LUT P0, RZ, R186, 0x3, RZ, 0xc0, !PT ;  /* 0x00000003baff7812 */ /* 0x000fe2000780c0ff */
[----:B------:R-:W-:Y:S01]  /*d860*/  UIMAD UR5, UR43, UR9, UR5 ;  /* 0x000000092b0572a4 */ /* 0x000fe2000f8e0205 */
[----:B------:R-:W-:Y:S01]  /*d870*/  SHF.R.U64 R5, R5, 0x3, RZ ;  /* 0x0000000305057819 */ /* 0x000fe200000012ff */
[----:B------:R-:W-:Y:S01]  /*d880*/  USHF.R.S32.HI UR8, URZ, 0x1f, UR44 ;  /* 0x0000001f3f087899 */ /* 0x000fe2000801142c */
[----:B------:R-:W-:Y:S01]  /*d890*/  SHF.R.U64 R26, R26, 0x3, RZ ;  /* 0x000000031a1a7819 */ /* 0x000fe200000012ff */
[----:B------:R-:W-:Y:S01]  /*d8a0*/  UIADD3 UR5, UR7, UR5, URZ ;  /* 0x0000000507057290 */ /* 0x000fe2000fffe03f */
[----:B------:R-:W-:-:S02]  /*d8b0*/  SHF.R.U64 R24, R24, 0x3, RZ ;  /* 0x0000000318187819 */ /* 0x000fc400000012ff */
[----:B------:R-:W-:Y:S02]  /*d8c0*/  SHF.R.U64 R20, R20, 0x3, RZ ;  /* 0x0000000314147819 */ /* 0x000fe400000012ff */
[----:B------:R-:W-:Y:S02]  /*d8d0*/  SHF.R.U64 R14, R14, 0x3, RZ ;  /* 0x000000030e0e7819 */ /* 0x000fe400000012ff */
[----:B------:R-:W-:Y:S02]  /*d8e0*/  ISETP.GE.OR P1, PT, R4, UR10, P0 ;  /* 0x0000000a04007c0c */ /* 0x000fe40008726670 */
[----:B------:R-:W-:Y:S01]  /*d8f0*/  LOP3.LUT R4, R5, R18, RZ, 0x3c, !PT ;  /* 0x0000001205047212 */ /* 0x000fe200078e3cff */
[--C-:B------:R-:W-:Y:S01]  /*d900*/  IMAD.MOV.U32 R5, RZ, RZ, R19.reuse ;  /* 0x000000ffff057224 */ /* 0x100fe200078e0013 */
[----:B------:R-:W-:Y:S01]  /*d910*/  LOP3.LUT R26, R26, R27, RZ, 0x3c, !PT ;  /* 0x0000001b1a1a7212 */ /* 0x000fe200078e3cff */
[--C-:B------:R-:W-:Y:S01]  /*d920*/  IMAD.X R27, RZ, RZ, R19.reuse, P2 ;  /* 0x000000ffff1b7224 */ /* 0x100fe200010e0613 */
[----:B------:R-:W-:Y:S01]  /*d930*/  LOP3.LUT R24, R24, R25, RZ, 0x3c, !PT ;  /* 0x0000001918187212 */ /* 0x000fe200078e3cff */
[----:B------:R-:W-:Y:S01]  /*d940*/  IMAD.X R25, RZ, RZ, R19, P6 ;  /* 0x000000ffff197224 */ /* 0x000fe200030e0613 */
[----:B------:R-:W-:-:S02]  /*d950*/  LOP3.LUT R20, R20, R21, RZ, 0x3c, !PT ;  /* 0x0000001514147212 */ /* 0x000fc400078e3cff */
[----:B------:R-:W-:Y:S02]  /*d960*/  LOP3.LUT R14, R14, R15, RZ, 0x3c, !PT ;  /* 0x0000000f0e0e7212 */ /* 0x000fe400078e3cff */
[C---:B------:R-:W-:Y:S02]  /*d970*/  IADD3 R15, P2, R18.reuse, 0x4040, RZ ;  /* 0x00004040120f7810 */ /* 0x040fe40007f5e0ff */
[C---:B------:R-:W-:Y:S02]  /*d980*/  IADD3 R21, P6, R18.reuse, 0x4060, RZ ;  /* 0x0000406012157810 */ /* 0x040fe40007fde0ff */
[----:B------:R-:W-:Y:S02]  /*d990*/  MOV R11, R4 ;  /* 0x00000004000b7202 */ /* 0x000fe40000000f00 */
[----:B------:R-:W-:Y:S02]  /*d9a0*/  IADD3 R13, P3, R18, 0x4020, RZ ;  /* 0x00004020120d7810 */ /* 0x000fe40007f7e0ff */
[----:B------:R-:W-:-:S02]  /*d9b0*/  LOP3.LUT R10, R15, 0x380, RZ, 0xc0, !PT ;  /* 0x000003800f0a7812 */ /* 0x000fc400078ec0ff */
[----:B------:R-:W-:Y:S02]  /*d9c0*/  LOP3.LUT R8, R21, 0x380, RZ, 0xc0, !PT ;  /* 0x0000038015087812 */ /* 0x000fe400078ec0ff */
[----:B------:R-:W-:Y:S02]  /*d9d0*/  F2FP.F16.F32.PACK_AB R4, R89, R0 ;  /* 0x000000005904723e */ /* 0x000fe400000000ff */
[----:B------:R-:W-:Y:S02]  /*d9e0*/  F2FP.F16.F32.PACK_AB R5, R91, R90 ;  /* 0x0000005a5b05723e */ /* 0x000fe400000000ff */
[----:B------:R-:W-:Y:S01]  /*d9f0*/  F2FP.F16.F32.PACK_AB R6, R6, R9 ;  /* 0x000000090606723e */ /* 0x000fe200000000ff */
[----:B------:R-:W-:Y:S01]  /*da00*/  IMAD.X R9, RZ, RZ, R19, P6 ;  /* 0x000000ffff097224 */ /* 0x000fe200030e0613 */
[----:B------:R-:W-:Y:S02]  /*da10*/  F2FP.F16.F32.PACK_AB R7, R7, R94 ;  /* 0x0000005e0707723e */ /* 0x000fe400000000ff */
[----:B------:R-:W-:-:S02]  /*da20*/  LOP3.LUT R12, R13, 0x380, RZ, 0xc0, !PT ;  /* 0x000003800d0c7812 */ /* 0x000fc400078ec0ff */
[----:B------:R-:W-:Y:S01]  /*da30*/  SHF.R.U64 R10, R10, 0x3, RZ ;  /* 0x000000030a0a7819 */ /* 0x000fe200000012ff */
[----:B------:R2:W-:Y:S01]  /*da40*/  STSM.16.M88.4 [R11], R4 ;  /* 0x000000040b007844 */ /* 0x0005e20000000200 */
[----:B------:R-:W-:Y:S02]  /*da50*/  SHF.R.U64 R8, R8, 0x3, RZ ;  /* 0x0000000308087819 */ /* 0x000fe400000012ff */
[----:B------:R-:W-:Y:S02]  /*da60*/  SHF.R.U64 R12, R12, 0x3, RZ ;  /* 0x000000030c0c7819 */ /* 0x000fe400000012ff */
[----:B------:R-:W-:Y:S01]  /*da70*/  LOP3.LUT R10, R10, R15, RZ, 0x3c, !PT ;  /* 0x0000000f0a0a7212 */ /* 0x000fe200078e3cff */
[--C-:B------:R-:W-:Y:S01]  /*da80*/  IMAD.X R15, RZ, RZ, R19.reuse, P4 ;  /* 0x000000ffff0f7224 */ /* 0x100fe200020e0613 */
[----:B------:R-:W-:Y:S01]  /*da90*/  LOP3.LUT R8, R8, R21, RZ, 0x3c, !PT ;  /* 0x0000001508087212 */ /* 0x000fe200078e3cff */
[----:B------:R-:W-:Y:S01]  /*daa0*/  IMAD.X R21, RZ, RZ, R19, P5 ;  /* 0x000000ffff157224 */ /* 0x000fe200028e0613 */
[----:B------:R-:W-:-:S02]  /*dab0*/  MOV R28, R24 ;  /* 0x00000018001c7202 */ /* 0x000fc40000000f00 */
[----:B------:R-:W-:Y:S01]  /*dac0*/  LOP3.LUT R12, R12, R13, RZ, 0x3c, !PT ;  /* 0x0000000d0c0c7212 */ /* 0x000fe200078e3cff */
[--C-:B------:R-:W-:Y:S01]  /*dad0*/  IMAD.X R13, RZ, RZ, R19.reuse, P3 ;  /* 0x000000ffff0d7224 */ /* 0x100fe200018e0613 */
[----:B------:R-:W-:Y:S02]  /*dae0*/  MOV R29, R26 ;  /* 0x0000001a001d7202 */ /* 0x000fe40000000f00 */
[----:B------:R-:W-:Y:S01]  /*daf0*/  MOV R27, R20 ;  /* 0x00000014001b7202 */ /* 0x000fe20000000f00 */
[----:B--2---:R-:W-:Y:S01]  /*db00*/  IMAD.X R11, RZ, RZ, R19, P2 ;  /* 0x000000ffff0b7224 */ /* 0x004fe200010e0613 */
[----:B------:R-:W-:Y:S01]  /*db10*/  F2FP.F16.F32.PACK_AB R4, R97, R96 ;  /* 0x000000606104723e */ /* 0x000fe200000000ff */
[----:B------:R-:W-:Y:S01]  /*db20*/  IMAD.U32 R21, RZ, RZ, UR7 ;  /* 0x00000007ff157e24 */ /* 0x000fe2000f8e00ff */
[----:B------:R-:W-:Y:S01]  /*db30*/  F2FP.F16.F32.PACK_AB R5, R99, R98 ;  /* 0x000000626305723e */ /* 0x000fe200000000ff */
[----:B------:R-:W-:Y:S01]  /*db40*/  IMAD.U32 R20, RZ, RZ, UR6 ;  /* 0x00000006ff147e24 */ /* 0x000fe2000f8e00ff */
[----:B------:R-:W-:Y:S01]  /*db50*/  MOV R24, R10 ;  /* 0x0000000a00187202 */ /* 0x000fe20000000f00 */
[C---:B-1----:R-:W-:Y:S01]  /*db60*/  IMAD R10, R32.reuse, UR8, RZ ;  /* 0x00000008200a7c24 */ /* 0x042fe2000f8e02ff */
[----:B------:R-:W-:Y:S01]  /*db70*/  F2FP.F16.F32.PACK_AB R6, R101, R100 ;  /* 0x000000646506723e */ /* 0x000fe200000000ff */
[----:B------:R-:W-:Y:S01]  /*db80*/  IMAD.U32 R21, RZ, RZ, UR5 ;  /* 0x00000005ff157e24 */ /* 0x000fe2000f8e00ff */
[----:B------:R-:W-:Y:S01]  /*db90*/  F2FP.F16.F32.PACK_AB R7, R103, R102 ;  /* 0x000000666707723e */ /* 0x000fe200000000ff */
[----:B------:R-:W-:Y:S01]  /*dba0*/  IMAD R30, R33, UR44, R10 ;  /* 0x0000002c211e7c24 */ /* 0x000fe2000f8e020a */
[----:B------:R-:W-:Y:S01]  /*dbb0*/  MOV R0, R8 ;  /* 0x0000000800007202 */ /* 0x000fe20000000f00 */
[----:B------:R-:W-:Y:S01]  /*dbc0*/  IMAD.WIDE.U32 R20, R32, UR44, R20 ;  /* 0x0000002c20147c25 */ /* 0x000fe2000f8e0014 */
[----:B------:R-:W-:Y:S01]  /*dbd0*/  MOV R26, R14 ;  /* 0x0000000e001a7202 */ /* 0x000fe20000000f00 */
[----:B------:R1:W-:Y:S01]  /*dbe0*/  STSM.16.M88.4 [R29], R4 ;  /* 0x000000041d007844 */ /* 0x0003e20000000200 */
[----:B------:R-:W-:Y:S01]  /*dbf0*/  MOV R25, R12 ;  /* 0x0000000c00197202 */ /* 0x000fe20000000f00 */
[----:B------:R-:W-:Y:S01]  /*dc00*/  ULDC.64 UR6, c[0x0][0xb40] ;  /* 0x0002d00000067ab9 */ /* 0x000fe20000000a00 */
[----:B------:R-:W-:-:S02]  /*dc10*/  F2FP.F16.F32.PACK_AB R8, R105, R104 ;  /* 0x000000686908723e */ /* 0x000fc400000000ff */
        /* <DEDUP_REMOVED lines=9> */
[----:B------:R-:W-:Y:S02]  /*dcb0*/  F2FP.F16.F32.PACK_AB R121, R123, R122 ;  /* 0x0000007a7b79723e */ /* 0x000fe400000000ff */
[----:B------:R-:W-:Y:S01]  /*dcc0*/  F2FP.F16.F32.PACK_AB R128, R129, R128 ;  /* 0x000000808180723e */ /* 0x000fe200000000ff */
[----:B------:R-:W-:Y:S01]  /*dcd0*/  STSM.16.M88.4 [R27], R12 ;  /* 0x0000000c1b007844 */ /* 0x000fe20000000200 */
[----:B------:R-:W-:Y:S02]  /*dce0*/  F2FP.F16.F32.PACK_AB R122, R125, R124 ;  /* 0x0000007c7d7a723e */ /* 0x000fe400000000ff */
[----:B------:R-:W-:-:S02]  /*dcf0*/  F2FP.F16.F32.PACK_AB R123, R127, R126 ;  /* 0x0000007e7f7b723e */ /* 0x000fc400000000ff */
[----:B------:R-:W-:Y:S02]  /*dd00*/  F2FP.F16.F32.PACK_AB R129, R131, R130 ;  /* 0x000000828381723e */ /* 0x000fe400000000ff */
[----:B------:R-:W-:Y:S01]  /*dd10*/  F2FP.F16.F32.PACK_AB R136, R137, R136 ;  /* 0x000000888988723e */ /* 0x000fe200000000ff */
[----:B------:R-:W-:Y:S01]  /*dd20*/  STSM.16.M88.4 [R26], R120 ;  /* 0x000000781a007844 */ /* 0x000fe20000000200 */
        /* <DEDUP_REMOVED lines=10> */
[----:B------:R-:W-:Y:S02]  /*ddd0*/  F2FP.F16.F32.PACK_AB R147, R151, R150 ;  /* 0x000000969793723e */ /* 0x000fe400000000ff */
[----:B-1----:R-:W-:Y:S02]  /*dde0*/  SHF.R.S32.HI R5, RZ, 0x1f, R31 ;  /* 0x0000001fff057819 */ /* 0x002fe4000001141f */
[C---:B------:R-:W-:Y:S01]  /*ddf0*/  IADD3 R6, P2, R31.reuse, R20, RZ ;  /* 0x000000141f067210 */ /* 0x040fe20007f5e0ff */
[----:B------:R-:W-:Y:S01]  /*de00*/  STSM.16.M88.4 [R0], R144 ;  /* 0x0000009000007844 */ /* 0x000fe20000000200 */
[----:B------:R-:W-:-:S02]  /*de10*/  ISETP.GE.OR P0, PT, R31, UR10, P0 ;  /* 0x0000000a1f007c0c */ /* 0x000fc40008706670 */
[----:B------:R-:W-:Y:S01]  /*de20*/  IADD3.X R5, R5, R21, R30, P2, !PT ;  /* 0x0000001505057210 */ /* 0x000fe200017fe41e */
[----:B------:R-:W-:Y:S01]  /*de30*/  @!PT LDS RZ, [RZ] ;  /* 0x00000000fffff984 */ /* 0x000fe20000000800 */
[----:B------:R-:W-:Y:S01]  /*de40*/  @!PT LDS RZ, [RZ] ;  /* 0x00000000fffff984 */ /* 0x000fe20000000800 */
[----:B------:R-:W-:Y:S01]  /*de50*/  @!PT LDS RZ, [RZ] ;  /* 0x00000000fffff984 */ /* 0x000fe20000000800 */
[----:B------:R-:W-:Y:S01]  /*de60*/  @!PT LDS RZ, [RZ] ;  /* 0x00000000fffff984 */ /* 0x000fe20000000800 */
[----:B------:R1:W-:Y:S06]  /*de70*/  MEMBAR.ALL.CTA ;  /* 0x0000000000007992 */ /* 0x0003ec0000008000 */
[----:B-1----:R-:W1:Y:S02]  /*de80*/  FENCE.VIEW.ASYNC.S ;  /* 0x00000000000073c6 */ /* 0x002e640000000000 */
[----:B-1----:R-:W-:Y:S06]  /*de90*/  BAR.ARV 0x1, 0x120 ;  /* 0x0044800000007b1d */ /* 0x002fec0000002000 */
[----:B------:R-:W-:-:S04]  /*dea0*/  LEA R4, P2, R6, UR6, 0x2 ;  /* 0x0000000606047c11 */ /* 0x000fc8000f8410ff */
[----:B------:R-:W-:Y:S02]  /*deb0*/  LEA.HI.X R5, R6, UR7, R5, 0x2, P2 ;  /* 0x0000000706057c11 */ /* 0x000fe400090f1405 */
[----:B------:R-:W1:Y:S04]  /*dec0*/  SHFL.IDX PT, R6, R189, RZ, 0x1f ;  /* 0x00001fffbd067589 */ /* 0x000e6800000e0000 */
[----:B------:R2:W-:Y:S04]  /*ded0*/  @!P1 STG.E desc[UR50][R4.64+0x20], R2 ;  /* 0x0000200204009986 */ /* 0x0005e8000c101932 */
[----:B------:R2:W-:Y:S01]  /*dee0*/  @!P0 STG.E desc[UR50][R4.64], R3 ;  /* 0x0000000304008986 */ /* 0x0005e2000c101932 */
[----:B-1----:R-:W-:-:S13]  /*def0*/  ISETP.NE.AND P0, PT, R6, 0x7, PT ;  /* 0x000000070600780c */ /* 0x002fda0003f05270 */
[----:B--2---:R-:W-:Y:S05]  /*df00*/  @P0 BRA `(.L_x_950) ;  /* 0x0000000800740947 */ /* 0x004fea0003800000 */
[----:B------:R-:W-:Y:S01]  /*df10*/  BAR.SYNC.DEFER_BLOCKING 0x1, 0x120 ;  /* 0x0044800000007b1d */ /* 0x000fe20000010000 */
[----:B------:R-:W-:-:S05]  /*df20*/  ELECT P0, URZ, PT ;  /* 0x00000000003f782f */ /* 0x000fca0003800000 */
[----:B------:R-:W-:Y:S08]  /*df30*/  BSSY B0, `(.L_x_951) ;  /* 0x0000012000007945 */ /* 0x000ff00003800000 */
[----:B------:R-:W-:Y:S05]  /*df40*/  @!P0 BRA `(.L_x_952) ;  /* 0x0000000000408947 */ /* 0x000fea0003800000 */
[----:B------:R-:W-:Y:S02]  /*df50*/  UIADD3 UR6, UP0, UR52, 0x9f0, URZ ;  /* 0x000009f034067890 */ /* 0x000fe4000ff1e03f */
[----:B------:R-:W-:Y:S02]  /*df60*/  UIADD3 UR5, UR39, 0x4000, URZ ;  /* 0x0000400027057890 */ /* 0x000fe4000fffe03f */
[----:B------:R-:W-:Y:S01]  /*df70*/  UIADD3.X UR7, URZ, UR53, URZ, UP0, !UPT ;  /* 0x000000353f077290 */ /* 0x000fe200087fe43f */
[----:B------:R-:W-:Y:S01]  /*df80*/  UMOV UR41, URZ ;  /* 0x0000003f00297c82 */ /* 0x000fe20008000000 */
[----:B------:R-:W-:Y:S01]  /*df90*/  UMOV UR45, URZ ;  /* 0x0000003f002d7c82 */ /* 0x000fe20008000000 */
[----:B------:R-:W-:Y:S01]  /*dfa0*/  UMOV UR40, UR39 ;  /* 0x0000002700287c82 */ /* 0x000fe20008000000 */
[----:B------:R-:W-:-:S05]  /*dfb0*/  UMOV UR8, 0x40 ;  /* 0x0000004000087882 */ /* 0x000fca0000000000 */
[----:B------:R1:W-:Y:S02]  /*dfc0*/  UTMASTG.5D [UR40], [UR6] ;  /* 0x00000028060073b5 */ /* 0x0003e40008020000 */
[----:B-1----:R-:W-:Y:S01]  /*dfd0*/  UMOV UR40, UR5 ;  /* 0x0000000500287c82 */ /* 0x002fe20008000000 */
[----:B------:R-:W-:Y:S01]  /*dfe0*/  UMOV UR41, UR8 ;  /* 0x0000000800297c82 */ /* 0x000fe20008000000 */
[----:B------:R-:W-:Y:S01]  /*dff0*/  UIADD3 UR5, UR39, 0x28820, URZ ;  /* 0x0002882027057890 */ /* 0x000fe2000fffe03f */
[----:B------:R1:W-:Y:S03]  /*e000*/  UTMASTG.5D [UR40], [UR6] ;  /* 0x00000028060073b5 */ /* 0x0003e60008020000 */
[----:B------:R-:W-:Y:S01]  /*e010*/  UPRMT UR5, URZ, 0x654, UR5 ;  /* 0x000006543f057896 */ /* 0x000fe20008000005 */
[----:B------:R0:W-:Y:S01]  /*e020*/  UTMACMDFLUSH ;  /* 0x00000000000079b7 */ /* 0x0001e20000000000 */
[----:B------:R-:W-:-:S07]  /*e030*/  DEPBAR.LE SB0, 0x0 ;  /* 0x000080000000791a */ /* 0x000fce0000000000 */
[----:B-1----:R-:W-:Y:S03]  /*e040*/  SYNCS.ARRIVE.TRANS64.RED.A1T0 RZ, [UR5], RZ ;  /* 0x000000ffffff79a7 */ /* 0x002fe60008100405 */
.L_x_952:
[----:B------:R-:W-:Y:S05]  /*e050*/  BSYNC B0 ;  /* 0x0000000000007941 */ /* 0x000fea0003800000 */
.L_x_951:
[----:B------:R-:W-:Y:S05]  /*e060*/  BRA `(.L_x_950) ;  /* 0x00000008001c7947 */ /* 0x000fea0003800000 */
.L_x_949:
[----:B------:R-:W1:Y:S01]  /*e070*/  LDC R12, c[0x0][0xdac] ;  /* 0x00036b00ff0c7b82 */ /* 0x000e620000000800 */
[----:B------:R-:W-:Y:S01]  /*e080*/  ISETP.GT.AND P0, PT, R190, 0x7f, PT ;  /* 0x0000007fbe00780c */ /* 0x000fe20003f04270 */
[----:B------:R-:W-:Y:S01]  /*e090*/  USHF.R.S32.HI UR6, URZ, 0x1f, UR43 ;  /* 0x0000001f3f067899 */ /* 0x000fe2000801142b */
[----:B------:R-:W-:Y:S01]  /*e0a0*/  BSSY B0, `(.L_x_953) ;  /* 0x000001c000007945 */ /* 0x000fe20003800000 */
[----:B------:R-:W-:Y:S01]  /*e0b0*/  USHF.R.S32.HI UR7, URZ, 0x1f, UR44 ;  /* 0x0000001f3f077899 */ /* 0x000fe2000801142c */
[----:B------:R-:W-:-:S03]  /*e0c0*/  SHF.R.S32.HI R23, RZ, 0x1f, R22 ;  /* 0x0000001fff177819 */ /* 0x000fc60000011416 */
[----:B------:R-:W2:Y:S08]  /*e0d0*/  LDC.64 R6, c[0x0][0xae0] ;  /* 0x0002b800ff067b82 */ /* 0x000eb00000000a00 */
[----:B------:R-:W3:Y:S01]  /*e0e0*/  LDC.64 R8, c[0x0][0xae8] ;  /* 0x0002ba00ff087b82 */ /* 0x000ee20000000a00 */
[----:B------:R-:W-:Y:S05]  /*e0f0*/  @P0 BRA `(.L_x_954) ;  /* 0x0000000000580947 */ /* 0x000fea0003800000 */
[----:B------:R-:W4:Y:S01]  /*e100*/  S2R R0, SR_TID.X ;  /* 0x0000000000007919 */ /* 0x000f220000002100 */
[----:B------:R-:W-:Y:S01]  /*e110*/  IMAD.U32 R2, RZ, RZ, UR42 ;  /* 0x0000002aff027e24 */ /* 0x000fe2000f8e00ff */
[----:B------:R-:W-:-:S04]  /*e120*/  ULDC UR5, c[0x0][0xa88] ;  /* 0x0002a20000057ab9 */ /* 0x000fc80000000800 */
[----:B----4-:R-:W-:-:S04]  /*e130*/  IADD3 R2, R2, -0x80, R0 ;  /* 0xffffff8002027810 */ /* 0x010fc80007ffe000 */
[----:B------:R-:W-:-:S13]  /*e140*/  ISETP.GE.AND P0, PT, R2, UR5, PT ;  /* 0x0000000502007c0c */ /* 0x000fda000bf06270 */
[----:B------:R-:W-:Y:S05]  /*e150*/  @P0 BRA `(.L_x_954) ;  /* 0x0000000000400947 */ /* 0x000fea0003800000 */
[----:B------:R-:W4:Y:S01]  /*e160*/  LDC.64 R4, c[0x0][0xb70] ;  /* 0x0002dc00ff047b82 */ /* 0x000f220000000a00 */
[----:B------:R-:W-:Y:S01]  /*e170*/  SHF.R.S32.HI R3, RZ, 0x1f, R2 ;  /* 0x0000001fff037819 */ /* 0x000fe20000011402 */
[----:B------:R-:W-:-:S06]  /*e180*/  ULDC.64 UR8, c[0x0][0xb40] ;  /* 0x0002d00000087ab9 */ /* 0x000fcc0000000a00 */
[----:B------:R-:W5:Y:S01]  /*e190*/  LDC.64 R10, c[0x0][0xb78] ;  /* 0x0002de00ff0a7b82 */ /* 0x000f620000000a00 */
[C---:B----4-:R-:W-:Y:S02]  /*e1a0*/  IMAD R0, R4.reuse, UR6, RZ ;  /* 0x0000000604007c24 */ /* 0x050fe4000f8e02ff */
[----:B------:R-:W-:-:S04]  /*e1b0*/  IMAD.WIDE.U32 R2, R4, UR43, R2 ;  /* 0x0000002b04027c25 */ /* 0x000fc8000f8e0002 */
[----:B------:R-:W-:Y:S02]  /*e1c0*/  IMAD R5, R5, UR43, R0 ;  /* 0x0000002b05057c24 */ /* 0x000fe4000f8e0200 */
[C---:B-----5:R-:W-:Y:S02]  /*e1d0*/  IMAD R0, R10.reuse, UR7, RZ ;  /* 0x000000070a007c24 */ /* 0x060fe4000f8e02ff */
[----:B------:R-:W-:Y:S02]  /*e1e0*/  IMAD.IADD R3, R3, 0x1, R5 ;  /* 0x0000000103037824 */ /* 0x000fe400078e0205 */
[----:B------:R-:W-:Y:S02]  /*e1f0*/  IMAD R5, R11, UR44, R0 ;  /* 0x0000002c0b057c24 */ /* 0x000fe4000f8e0200 */
[----:B------:R-:W-:-:S04]  /*e200*/  IMAD.WIDE.U32 R2, R10, UR44, R2 ;  /* 0x0000002c0a027c25 */ /* 0x000fc8000f8e0002 */
[----:B------:R-:W-:Y:S01]  /*e210*/  IMAD.IADD R3, R3, 0x1, R5 ;  /* 0x0000000103037824 */ /* 0x000fe200078e0205 */
[----:B------:R-:W-:-:S04]  /*e220*/  LEA R4, P0, R2, UR8, 0x2 ;  /* 0x0000000802047c11 */ /* 0x000fc8000f8010ff */
[----:B------:R-:W-:Y:S01]  /*e230*/  LEA.HI.X R5, R2, UR9, R3, 0x2, P0 ;  /* 0x0000000902057c11 */ /* 0x000fe200080f1403 */
[----:B------:R-:W-:-:S05]  /*e240*/  IMAD.MOV.U32 R3, RZ, RZ, -0x800000 ;  /* 0xff800000ff037424 */ /* 0x000fca00078e00ff */
[----:B------:R4:W-:Y:S03]  /*e250*/  STG.E desc[UR50][R4.64], R3 ;  /* 0x0000000304007986 */ /* 0x0009e6000c101932 */
.L_x_954:
[----:B------:R-:W-:Y:S05]  /*e260*/  BSYNC B0 ;  /* 0x0000000000007941 */ /* 0x000fea0003800000 */
.L_x_953:
[----:B------:R-:W-:Y:S01]  /*e270*/  ULDC UR5, c[0x0][0xa88] ;  /* 0x0002a20000057ab9 */ /* 0x000fe20000000800 */
[C---:B--2---:R-:W-:Y:S01]  /*e280*/  IMAD R0, R6.reuse, UR6, RZ ;  /* 0x0000000606007c24 */ /* 0x044fe2000f8e02ff */
[----:B------:R-:W-:Y:S01]  /*e290*/  UIADD3 UR42, -UR42, UR5, URZ ;  /* 0x000000052a2a7290 */ /* 0x000fe2000fffe13f */
[----:B----4-:R-:W-:Y:S01]  /*e2a0*/  IMAD.WIDE.U32 R2, R6, UR43, R22 ;  /* 0x0000002b06027c25 */ /* 0x010fe2000f8e0016 */
[----:B------:R-:W-:Y:S01]  /*e2b0*/  ULOP3.LUT UR48, URZ, UR48, URZ, 0x33, !UPT ;  /* 0x000000303f307292 */ /* 0x000fe2000f8e333f */
[----:B------:R-:W-:Y:S01]  /*e2c0*/  SHF.R.S32.HI R185, RZ, 0x1f, R184 ;  /* 0x0000001fffb97819 */ /* 0x000fe200000114b8 */
[----:B------:R-:W-:Y:S01]  /*e2d0*/  BSSY B0, `(.L_x_955) ;  /* 0x0000021000007945 */ /* 0x000fe20003800000 */
[----:B------:R-:W-:Y:S01]  /*e2e0*/  IMAD R5, R7, UR43, R0 ;  /* 0x0000002b07057c24 */ /* 0x000fe2000f8e0200 */
[C---:B------:R-:W-:Y:S01]  /*e2f0*/  ISETP.GE.AND P2, PT, R184.reuse, UR42, PT ;  /* 0x0000002ab8007c0c */ /* 0x040fe2000bf46270 */
[C---:B------:R-:W-:Y:S02]  /*e300*/  VIADD R0, R184.reuse, 0x40 ;  /* 0x00000040b8007836 */ /* 0x040fe40000000000 */
[----:B------:R-:W-:-:S02]  /*e310*/  VIADD R4, R184, 0x20 ;  /* 0x00000020b8047836 */ /* 0x000fc40000000000 */
[----:B------:R-:W-:Y:S01]  /*e320*/  IMAD.IADD R3, R3, 0x1, R5 ;  /* 0x0000000103037824 */ /* 0x000fe200078e0205 */
[----:B------:R-:W-:Y:S01]  /*e330*/  ISETP.GE.AND P0, PT, R0, UR42, PT ;  /* 0x0000002a00007c0c */ /* 0x000fe2000bf06270 */
[----:B---3--:R-:W-:Y:S01]  /*e340*/  IMAD R0, R8, UR7, RZ ;  /* 0x0000000708007c24 */ /* 0x008fe2000f8e02ff */
[----:B------:R-:W-:Y:S01]  /*e350*/  ISETP.GE.AND P4, PT, R4, UR42, PT ;  /* 0x0000002a04007c0c */ /* 0x000fe2000bf86270 */
[----:B------:R-:W-:Y:S02]  /*e360*/  VIADD R4, R184, 0x60 ;  /* 0x00000060b8047836 */ /* 0x000fe40000000000 */
[----:B------:R-:W-:Y:S02]  /*e370*/  IMAD R9, R9, UR44, R0 ;  /* 0x0000002c09097c24 */ /* 0x000fe4000f8e0200 */
[----:B-1----:R-:W-:Y:S01]  /*e380*/  VIADD R5, R12, UR48 ;  /* 0x000000300c057c36 */ /* 0x002fe20008000000 */
[----:B------:R-:W-:Y:S01]  /*e390*/  ISETP.GE.AND P1, PT, R4, UR42, PT ;  /* 0x0000002a04007c0c */ /* 0x000fe2000bf26270 */
[----:B------:R-:W-:-:S04]  /*e3a0*/  IMAD.WIDE.U32 R6, R8, UR44, R2 ;  /* 0x0000002c08067c25 */ /* 0x000fc8000f8e0002 */
[----:B------:R-:W-:-:S04]  /*e3b0*/  IMAD.WIDE R4, R5, 0x80, R184 ;  /* 0x0000008005047825 */ /* 0x000fc800078e02b8 */
[----:B------:R-:W-:Y:S01]  /*e3c0*/  IMAD.IADD R11, R7, 0x1, R9 ;  /* 0x00000001070b7824 */ /* 0x000fe200078e0209 */
[----:B------:R-:W-:Y:S06]  /*e3d0*/  @P2 BRA `(.L_x_956) ;  /* 0x0000000000402947 */ /* 0x000fec0003800000 */
[----:B------:R-:W-:Y:S01]  /*e3e0*/  ULDC.64 UR6, c[0x0][0xad8] ;  /* 0x0002b60000067ab9 */ /* 0x000fe20000000a00 */
[C---:B------:R-:W-:Y:S01]  /*e3f0*/  VIADD R0, R22.reuse, 0x40 ;  /* 0x0000004016007836 */ /* 0x040fe20000000000 */
[----:B------:R-:W-:Y:S01]  /*e400*/  ULDC UR5, c[0x0][0xa8c] ;  /* 0x0002a30000057ab9 */ /* 0x000fe20000000800 */
[----:B------:R-:W-:Y:S01]  /*e410*/  IMAD R9, R5, UR6, RZ ;  /* 0x0000000605097c24 */ /* 0x000fe2000f8e02ff */
[----:B------:R-:W-:Y:S01]  /*e420*/  ISETP.GE.AND P2, PT, R22, UR5, PT ;  /* 0x0000000516007c0c */ /* 0x000fe2000bf46270 */
[----:B------:R-:W-:Y:S01]  /*e430*/  IMAD.MOV.U32 R2, RZ, RZ, R6 ;  /* 0x000000ffff027224 */ /* 0x000fe200078e0006 */
[----:B------:R-:W-:Y:S01]  /*e440*/  ISETP.GE.AND P3, PT, R0, UR5, PT ;  /* 0x0000000500007c0c */ /* 0x000fe2000bf66270 */
[----:B------:R-:W-:Y:S02]  /*e450*/  IMAD.MOV.U32 R3, RZ, RZ, R11 ;  /* 0x000000ffff037224 */ /* 0x000fe400078e000b */
[C---:B------:R-:W-:Y:S02]  /*e460*/  IMAD R9, R4.reuse, UR7, R9 ;  /* 0x0000000704097c24 */ /* 0x040fe4000f8e0209 */
[----:B------:R-:W-:Y:S01]  /*e470*/  IMAD.WIDE.U32 R2, R4, UR6, R2 ;  /* 0x0000000604027c25 */ /* 0x000fe2000f8e0002 */
[----:B------:R-:W-:-:S03]  /*e480*/  ULDC.64 UR6, c[0x0][0xa80] ;  /* 0x0002a00000067ab9 */ /* 0x000fc60000000a00 */
[----:B------:R-:W-:Y:S01]  /*e490*/  IMAD.IADD R3, R3, 0x1, R9 ;  /* 0x0000000103037824 */ /* 0x000fe200078e0209 */
[----:B------:R-:W-:-:S04]  /*e4a0*/  LEA R8, P5, R2, UR6, 0x1 ;  /* 0x0000000602087c11 */ /* 0x000fc8000f8a08ff */
[----:B------:R-:W-:-:S05]  /*e4b0*/  LEA.HI.X R9, R2, UR7, R3, 0x1, P5 ;  /* 0x0000000702097c11 */ /* 0x000fca000a8f0c03 */
[----:B------:R1:W-:Y:S04]  /*e4c0*/  @!P2 STG.E.128 desc[UR50][R8.64], RZ ;  /* 0x000000ff0800a986 */ /* 0x0003e8000c101d32 */
[----:B------:R1:W-:Y:S02]  /*e4d0*/  @!P3 STG.E.128 desc[UR50][R8.64+0x80], RZ ;  /* 0x000080ff0800b986 */ /* 0x0003e4000c101d32 */
.L_x_956:
[----:B------:R-:W-:Y:S05]  /*e4e0*/  BSYNC B0 ;  /* 0x0000000000007941 */ /* 0x000fea0003800000 */
.L_x_955:
[----:B------:R-:W-:Y:S04]  /*e4f0*/  BSSY B0, `(.L_x_957) ;  /* 0x0000014000007945 */ /* 0x000fe80003800000 */
[----:B------:R-:W-:Y:S05]  /*e500*/  @P4 BRA `(.L_x_958) ;  /* 0x0000000000484947 */ /* 0x000fea0003800000 */
[----:B-1----:R-:W-:Y:S01]  /*e510*/  IADD3 R9, P2, R4, 0x20, RZ ;  /* 0x0000002004097810 */ /* 0x002fe20007f5e0ff */
[----:B------:R-:W-:Y:S01]  /*e520*/  ULDC.64 UR6, c[0x0][0xad8] ;  /* 0x0002b60000067ab9 */ /* 0x000fe20000000a00 */
[----:B------:R-:W-:Y:S01]  /*e530*/  IMAD.MOV.U32 R2, RZ, RZ, R6 ;  /* 0x000000ffff027224 */ /* 0x000fe200078e0006 */
[----:B------:R-:W-:Y:S01]  /*e540*/  ULDC UR5, c[0x0][0xa8c] ;  /* 0x0002a30000057ab9 */ /* 0x000fe20000000800 */
[----:B------:R-:W-:Y:S01]  /*e550*/  IMAD.MOV.U32 R3, RZ, RZ, R11 ;  /* 0x000000ffff037224 */ /* 0x000fe200078e000b */
[C---:B------:R-:W-:Y:S01]  /*e560*/  ISETP.GE.AND P3, PT, R22.reuse, UR5, PT ;  /* 0x0000000516007c0c */ /* 0x040fe2000bf66270 */
[----:B------:R-:W-:Y:S02]  /*e570*/  IMAD.X R0, RZ, RZ, R5, P2 ;  /* 0x000000ffff007224 */ /* 0x000fe400010e0605 */
[----:B------:R-:W-:Y:S02]  /*e580*/  VIADD R8, R22, 0x40 ;  /* 0x0000004016087836 */ /* 0x000fe40000000000 */
[----:B------:R-:W-:-:S02]  /*e590*/  IMAD R0, R0, UR6, RZ ;  /* 0x0000000600007c24 */ /* 0x000fc4000f8e02ff */
[----:B------:R-:W-:Y:S01]  /*e5a0*/  IMAD.WIDE.U32 R2, R9, UR6, R2 ;  /* 0x0000000609027c25 */ /* 0x000fe2000f8e0002 */
[----:B------:R-:W-:-:S03]  /*e5b0*/  ISETP.GE.AND P4, PT, R8, UR5, PT ;  /* 0x0000000508007c0c */ /* 0x000fc6000bf86270 */
[----:B------:R-:W-:Y:S01]  /*e5c0*/  IMAD R9, R9, UR7, R0 ;  /* 0x0000000709097c24 */ /* 0x000fe2000f8e0200 */
[----:B------:R-:W-:Y:S02]  /*e5d0*/  ULDC.64 UR6, c[0x0][0xa80] ;  /* 0x0002a00000067ab9 */ /* 0x000fe40000000a00 */
[----:B------:R-:W-:Y:S01]  /*e5e0*/  LEA R8, P2, R2, UR6, 0x1 ;  /* 0x0000000602087c11 */ /* 0x000fe2000f8408ff */
[----:B------:R-:W-:-:S05]  /*e5f0*/  IMAD.IADD R3, R3, 0x1, R9 ;  /* 0x0000000103037824 */ /* 0x000fca00078e0209 */
[----:B------:R-:W-:-:S05]  /*e600*/  LEA.HI.X R9, R2, UR7, R3, 0x1, P2 ;  /* 0x0000000702097c11 */ /* 0x000fca00090f0c03 */
[----:B------:R2:W-:Y:S04]  /*e610*/  @!P3 STG.E.128 desc[UR50][R8.64], RZ ;  /* 0x000000ff0800b986 */ /* 0x0005e8000c101d32 */
[----:B------:R2:W-:Y:S02]  /*e620*/  @!P4 STG.E.128 desc[UR50][R8.64+0x80], RZ ;  /* 0x000080ff0800c986 */ /* 0x0005e4000c101d32 */
.L_x_958:
[----:B------:R-:W-:Y:S05]  /*e630*/  BSYNC B0 ;  /* 0x0000000000007941 */ /* 0x000fea0003800000 */
.L_x_957:
[----:B------:R-:W-:Y:S04]  /*e640*/  BSSY B0, `(.L_x_959) ;  /* 0x0000014000007945 */ /* 0x000fe80003800000 */
[----:B------:R-:W-:Y:S05]  /*e650*/  @P0 BRA `(.L_x_960) ;  /* 0x0000000000480947 */ /* 0x000fea0003800000 */
[----:B-12---:R-:W-:Y:S01]  /*e660*/  IADD3 R9, P0, R4, 0x40, RZ ;  /* 0x0000004004097810 */ /* 0x006fe20007f1e0ff */
        /* <DEDUP_REMOVED lines=17> */
.L_x_960:
[----:B------:R-:W-:Y:S05]  /*e780*/  BSYNC B0 ;  /* 0x0000000000007941 */ /* 0x000fea0003800000 */
.L_x_959:
[----:B------:R-:W-:Y:S04]  /*e790*/  BSSY B0, `(.L_x_950) ;  /* 0x0000014000007945 */ /* 0x000fe80003800000 */
[----:B------:R-:W-:Y:S05]  /*e7a0*/  @P1 BRA `(.L_x_961) ;  /* 0x0000000000481947 */ /* 0x000fea0003800000 */
[----:B------:R-:W-:Y:S01]  /*e7b0*/  IADD3 R7, P0, R4, 0x60, RZ ;  /* 0x0000006004077810 */ /* 0x000fe20007f1e0ff */
        /* <DEDUP_REMOVED lines=17> */
.L_x_961:
[----:B------:R-:W-:Y:S05]  /*e8d0*/  BSYNC B0 ;  /* 0x0000000000007941 */ /* 0x000fea0003800000 */
.L_x_950:
[----:B------:R-:W5:Y:S02]  /*e8e0*/  LDC R0, c[0x0][0xda8] ;  /* 0x00036a00ff007b82 */ /* 0x000f640000000800 */
[----:B-----5:R-:W-:-:S13]  /*e8f0*/  ISETP.LE.AND P0, PT, R0, UR4, PT ;  /* 0x0000000400007c0c */ /* 0x020fda000bf03270 */
[----:B------:R-:W-:Y:S05]  /*e900*/  @!P0 BRA `(.L_x_962) ;  /* 0xffffff24002c8947 */ /* 0x000fea000383ffff */
[----:B------:R-:W-:Y:S05]  /*e910*/  EXIT ;  /* 0x000000000000794d */ /* 0x000fea0003800000 */
.L_x_868:
[----:B------:R-:W-:-:S08]  /*e920*/  NOP ;  /* 0x0000000000007918 */ /* 0x000fd00000000000 */
[----:B------:R-:W1:-:S00]  /*e930*/  USETMAXREG.DEALLOC.CTAPOOL 0x18 ;  /* 0x00000018000079c8 */ /* 0x000e4000080e0500 */
[----:B-1----:R-:W-:-:S06]  /*e940*/  LOP3.LUT R0, R0, 0x3, RZ, 0xc0, !PT ;  /* 0x0000000300007812 */ /* 0x002fcc00078ec0ff */
[----:B------:R-:W1:Y:S02]  /*e950*/  SHFL.IDX PT, R0, R0, RZ, 0x1f ;  /* 0x00001fff00007589 */ /* 0x000e6400000e0000 */
[----:B-1----:R-:W-:-:S13]  /*e960*/  ISETP.NE.AND P0, PT, R0, RZ, PT ;  /* 0x000000ff0000720c */ /* 0x002fda0003f05270 */
[----:B------:R-:W-:Y:S05]  /*e970*/  @P0 EXIT ;  /* 0x000000000000094d */ /* 0x000fea0003800000 */
[----:B------:R-:W1:Y:S01]  /*e980*/  S2UR UR4, SR_CTAID.X ;  /* 0x00000000000479c3 */ /* 0x000e620000002500 */
[----:B------:R-:W-:Y:S01]  /*e990*/  UMOV UR47, URZ ;  /* 0x0000003f002f7c82 */ /* 0x000fe20008000000 */
[----:B------:R-:W-:Y:S02]  /*e9a0*/  IMAD.MOV.U32 R16, RZ, RZ, RZ ;  /* 0x000000ffff107224 */ /* 0x000fe400078e00ff */
[----:B------:R-:W-:-:S04]  /*e9b0*/  IMAD.MOV.U32 R17, RZ, RZ, 0x1 ;  /* 0x00000001ff117424 */ /* 0x000fc800078e00ff */
[----:B------:R-:W1:Y:S02]  /*e9c0*/  LDC R0, c[0x0][0xda8] ;  /* 0x00036a00ff007b82 */ /* 0x000e640000000800 */
[----:B-1----:R-:W-:-:S13]  /*e9d0*/  ISETP.LE.AND P0, PT, R0, UR4, PT ;  /* 0x0000000400007c0c */ /* 0x002fda000bf03270 */
[----:B------:R-:W-:Y:S05]  /*e9e0*/  @P0 BRA `(.L_x_963) ;  /* 0x0000002c006c0947 */ /* 0x000fea0003800000 */
[----:B------:R-:W-:Y:S01]  /*e9f0*/  IMAD.U32 R19, RZ, RZ, UR4 ;  /* 0x00000004ff137e24 */ /* 0x000fe2000f8e00ff */
[----:B------:R-:W-:Y:S01]  /*ea00*/  ULDC UR46, c[0x0][0xc] ;  /* 0x00000300002e7ab9 */ /* 0x000fe20000000800 */
[----:B------:R-:W-:Y:S01]  /*ea10*/  IMAD.MOV.U32 R17, RZ, RZ, 0x1 ;  /* 0x00000001ff117424 */ /* 0x000fe200078e00ff */
[----:B------:R-:W-:Y:S01]  /*ea20*/  ULDC.64 UR48, c[0x0][0x198] ;  /* 0x0000660000307ab9 */ /* 0x000fe20000000a00 */
[----:B------:R-:W-:Y:S01]  /*ea30*/  IMAD.MOV.U32 R16, RZ, RZ, RZ ;  /* 0x000000ffff107224 */ /* 0x000fe200078e00ff */
[----:B------:R-:W-:-:S06]  /*ea40*/  UMOV UR47, URZ ;  /* 0x0000003f002f7c82 */ /* 0x000fcc0008000000 */
.L_x_1017:
[----:B------:R-:W-:Y:S01]  /*ea50*/  ULDC UR8, c[0x0][0xdd0] ;  /* 0x0003740000087ab9 */ /* 0x000fe20000000800 */
[----:B-1----:R-:W1:Y:S01]  /*ea60*/  LDC R0, c[0x0][0xde8] ;  /* 0x00037a00ff007b82 */ /* 0x002e620000000800 */
[C---:B------:R-:W-:Y:S01]  /*ea70*/  R2UR UR6, R19.reuse ;  /* 0x00000000130672ca */ /* 0x040fe200000e0000 */
[----:B------:R-:W-:Y:S01]  /*ea80*/  UISETP.NE.AND UP0, UPT, UR8, 0x1, UPT ;  /* 0x000000010800788c */ /* 0x000fe2000bf05270 */
[----:B------:R-:W-:-:S10]  /*ea90*/  R2UR UR7, R19 ;  /* 0x00000000130772ca */ /* 0x000fd400000e0000 */
[----:B------:R-:W-:Y:S01]  /*eaa0*/  @UP0 ULDC UR4, c[0x0][0xdd4] ;  /* 0x0003750000040ab9 */ /* 0x000fe20000000800 */
[----:B------:R-:W-:Y:S01]  /*eab0*/  @UP0 ULDC UR9, c[0x0][0xdd8] ;  /* 0x0003760000090ab9 */ /* 0x000fe20000000800 */
[----:B------:R-:W-:-:S04]  /*eac0*/  UIMAD.WIDE.U32 UR4, UR6, UR4, URZ ;  /* 0x00000004060472a5 */ /* 0x000fc8000f8e003f */
[----:B------:R-:W-:-:S04]  /*ead0*/  @UP0 USHF.R.U32.HI UR6, URZ, UR9, UR5 ;  /* 0x000000093f060299 */ /* 0x000fc80008011605 */
[----:B------:R-:W-:Y:S02]  /*eae0*/  UIADD3 UR4, -UR6, URZ, URZ ;  /* 0x0000003f06047290 */ /* 0x000fe4000fffe13f */
[----:B-1----:R-:W-:Y:S02]  /*eaf0*/  ISETP.LE.AND P0, PT, R0, UR6, PT ;  /* 0x0000000600007c0c */ /* 0x002fe4000bf03270 */
[----:B------:R-:W-:-:S11]  /*eb00*/  UIMAD UR8, UR8, UR4, UR7 ;  /* 0x00000004080872a4 */ /* 0x000fd6000f8e0207 */
[----:B------:R-:W-:Y:S05]  /*eb10*/  @!P0 BRA `(.L_x_964) ;  /* 0x0000000000208947 */ /* 0x000fea0003800000 */
        /* <DEDUP_REMOVED lines=8> */
.L_x_964:
[----:B------:R-:W-:Y:S01]  /*eba0*/  ULDC UR9, c[0x0][0xdc4] ;  /* 0x0003710000097ab9 */ /* 0x000fe20000000800 */
[----:B------:R-:W-:Y:S01]  /*ebb0*/  UMOV UR7, UR8 ;  /* 0x0000000800077c82 */ /* 0x000fe20008000000 */
[----:B------:R-:W-:-:S11]  /*ebc0*/  UISETP.NE.AND UP0, UPT, UR9, 0x1, UPT ;  /* 0x000000010900788c */ /* 0x000fd6000bf05270 */
[----:B------:R-:W-:Y:S02]  /*ebd0*/  @UP0 ULDC.64 UR10, c[0x0][0xdc8] ;  /* 0x00037200000a0ab9 */ /* 0x000fe40000000a00 */
[----:B------:R-:W-:-:S04]  /*ebe0*/  UIMAD.WIDE.U32 UR4, UR8, UR10, URZ ;  /* 0x0000000a080472a5 */ /* 0x000fc8000f8e003f */
[----:B------:R-:W-:-:S04]  /*ebf0*/  @UP0 USHF.R.U32.HI UR7, URZ, UR11, UR5 ;  /* 0x0000000b3f070299 */ /* 0x000fc80008011605 */
[----:B------:R-:W-:-:S12]  /*ec00*/  UIMAD UR4, UR7, UR9, URZ ;  /* 0x00000009070472a4 */ /* 0x000fd8000f8e023f */
.L_x_965:
[----:B------:R-:W-:Y:S01]  /*ec10*/  ULDC.64 UR10, c[0x0][0x3f8] ;  /* 0x0000fe00000a7ab9 */ /* 0x000fe20000000a00 */
[----:B------:R-:W-:Y:S02]  /*ec20*/  UIADD3 UR8, UR8, -UR4, URZ ;  /* 0x8000000408087290 */ /* 0x000fe4000fffe03f */
[----:B------:R-:W-:Y:S02]  /*ec30*/  UISETP.NE.U32.AND UP0, UPT, UR10, URZ, UPT ;  /* 0x0000003f0a00728c */ /* 0x000fe4000bf05070 */
[----:B------:R-:W-:Y:S01]  /*ec40*/  ULOP3.LUT UR7, URZ, UR7, URZ, 0x33, !UPT ;  /* 0x000000073f077292 */ /* 0x000fe2000f8e333f */
[----:B------:R-:W-:Y:S01]  /*ec50*/  ULDC UR10, c[0x0][0xdb8] ;  /* 0x00036e00000a7ab9 */ /* 0x000fe20000000800 */
[----:B------:R-:W-:Y:S01]  /*ec60*/  ULDC.64 UR4, c[0x0][0x9e0] ;  /* 0x0002780000047ab9 */ /* 0x000fe20000000a00 */
[----:B------:R-:W-:Y:S01]  /*ec70*/  UISETP.NE.AND UP1, UPT, UR10, 0x1, UPT ;  /* 0x000000010a00788c */ /* 0x000fe2000bf25270 */
[----:B------:R-:W-:Y:S01]  /*ec80*/  ULDC UR9, c[0x0][0xdc4] ;  /* 0x0003710000097ab9 */ /* 0x000fe20000000800 */
[----:B------:R-:W-:Y:S01]  /*ec90*/  ULDC UR41, c[0x0][0xdac] ;  /* 0x00036b0000297ab9 */ /* 0x000fe20000000800 */
[----:B------:R-:W-:-:S02]  /*eca0*/  UISETP.GE.AND UP2, UPT, UR5, 0x1, UPT ;  /* 0x000000010500788c */ /* 0x000fc4000bf46270 */
[----:B------:R-:W-:Y:S02]  /*ecb0*/  UIMAD UR9, UR6, UR9, UR8 ;  /* 0x00000009060972a4 */ /* 0x000fe4000f8e0208 */
[----:B------:R-:W-:Y:S02]  /*ecc0*/  UIADD3 UR41, UR7, UR41, URZ ;  /* 0x0000002907297290 */ /* 0x000fe4000fffe03f */
[----:B------:R-:W-:Y:S01]  /*ecd0*/  UISETP.NE.AND.EX UP0, UPT, UR11, URZ, UPT, UP0 ;  /* 0x0000003f0b00728c */ /* 0x000fe2000bf05300 */
[----:B------:R-:W-:Y:S01]  /*ece0*/  PLOP3.LUT P1, PT, PT, PT, UP2, 0x80, 0x0 ;  /* 0x000000000000781c */ /* 0x000fe20003f2f028 */
[----:B------:R-:W-:Y:S01]  /*ecf0*/  @UP1 ULDC UR6, c[0x0][0xdbc] ;  /* 0x00036f0000061ab9 */ /* 0x000fe20000000800 */
[----:B------:R-:W-:Y:S02]  /*ed00*/  USHF.L.U32 UR41, UR41, 0x7, URZ ;  /* 0x0000000729297899 */ /* 0x000fe4000800063f */
[----:B------:R-:W-:Y:S01]  /*ed10*/  UIMAD.WIDE.U32 UR6, UR9, UR6, URZ ;  /* 0x00000006090672a5 */ /* 0x000fe2000f8e003f */
[----:B------:R-:W-:Y:S01]  /*ed20*/  ULDC UR11, c[0x0][0x404] ;  /* 0x00010100000b7ab9 */ /* 0x000fe20000000800 */
[----:B------:R-:W-:Y:S01]  /*ed30*/  ULDC UR12, c[0x0][0x288] ;  /* 0x0000a200000c7ab9 */ /* 0x000fe20000000800 */
[----:B------:R-:W-:Y:S01]  /*ed40*/  @UP1 ULDC UR14, c[0x0][0xdc0] ;  /* 0x00037000000e1ab9 */ /* 0x000fe20000000800 */
[----:B------:R-:W-:Y:S01]  /*ed50*/  UMOV UR43, UR9 ;  /* 0x00000009002b7c82 */ /* 0x000fe20008000000 */
[----:B------:R-:W-:-:S02]  /*ed60*/  USEL UR11, UR11, 0x1, UP0 ;  /* 0x000000010b0b7887 */ /* 0x000fc40008000000 */
[----:B------:R-:W-:Y:S02]  /*ed70*/  UIADD3 UR8, UR41, 0x80, -UR12 ;  /* 0x0000008029087890 */ /* 0x000fe4000fffe80c */
[----:B------:R-:W-:Y:S01]  /*ed80*/  @UP1 USHF.R.U32.HI UR43, URZ, UR14, UR7 ;  /* 0x0000000e3f2b1299 */ /* 0x000fe20008011607 */
[----:B------:R-:W-:Y:S02]  /*ed90*/  ULDC UR13, c[0x0][0x2e0] ;  /* 0x0000b800000d7ab9 */ /* 0x000fe40000000800 */
[----:B------:R-:W-:Y:S02]  /*eda0*/  UIMAD UR6, UR11, UR13, UR8 ;  /* 0x0000000d0b0672a4 */ /* 0x000fe4000f8e0208 */
[----:B------:R-:W-:Y:S02]  /*edb0*/  UIADD3 UR42, -UR43, URZ, URZ ;  /* 0x0000003f2b2a7290 */ /* 0x000fe4000fffe13f */
[----:B------:R-:W-:Y:S02]  /*edc0*/  UIADD3 UR4, UR6, UR4, URZ ;  /* 0x0000000406047290 */ /* 0x000fe4000fffe03f */
[----:B------:R-:W-:Y:S01]  /*edd0*/  UIMAD UR42, UR10, UR42, UR9 ;  /* 0x0000002a0a2a72a4 */ /* 0x000fe2000f8e0209 */
[----:B------:R-:W-:Y:S11]  /*ede0*/  @!P1 BRA `(.L_x_966) ;  /* 0x0000000000449947 */ /* 0x000ff60003800000 */
        /* <DEDUP_REMOVED lines=10> */
.L_x_967:
[----:B------:R-:W-:-:S11]  /*ee90*/  UISETP.NE.AND UP0, UPT, UR5, 0x1, UPT ;  /* 0x000000010500788c */ /* 0x000fd6000bf05270 */
[----:B------:R-:W-:Y:S02]  /*eea0*/  @UP0 ULDC.64 UR14, c[0x0][0x9e8] ;  /* 0x00027a00000e0ab9 */ /* 0x000fe40000000a00 */
[----:B------:R-:W-:-:S04]  /*eeb0*/  UIMAD.WIDE.U32 UR6, UR8, UR14, URZ ;  /* 0x0000000e080672a5 */ /* 0x000fc8000f8e003f */
[----:B------:R-:W-:-:S12]  /*eec0*/  @UP0 USHF.R.U32.HI UR8, URZ, UR15, UR7 ;  /* 0x0000000f3f080299 */ /* 0x000fd80008011607 */
.L_x_968:
[----:B------:R-:W-:-:S04]  /*eed0*/  UIMAD UR8, UR8, UR5, UR5 ;  /* 0x00000005080872a4 */ /* 0x000fc8000f8e0205 */
[----:B------:R-:W-:-:S04]  /*eee0*/  UISETP.LT.AND UP0, UPT, UR4, UR8, UPT ;  /* 0x000000080400728c */ /* 0x000fc8000bf01270 */
[----:B------:R-:W-:-:S12]  /*eef0*/  USEL UR4, UR4, UR8, UP0 ;  /* 0x0000000804047287 */ /* 0x000fd80008000000 */
.L_x_966:
[----:B------:R-:W-:Y:S02]  /*ef00*/  UIMAD UR7, UR11, UR13, 0x7f ;  /* 0x0000007f0b0774a4 */ /* 0x000fe4000f8e020d */
[----:B------:R-:W-:Y:S02]  /*ef10*/  UIADD3 UR4, UR4, 0x7f, URZ ;  /* 0x0000007f04047890 */ /* 0x000fe4000fffe03f */
[----:B------:R-:W-:Y:S02]  /*ef20*/  USHF.R.S32.HI UR8, URZ, 0x1f, UR7 ;  /* 0x0000001f3f087899 */ /* 0x000fe40008011407 */
[----:B------:R-:W-:Y:S02]  /*ef30*/  USHF.R.S32.HI UR6, URZ, 0x1f, UR4 ;  /* 0x0000001f3f067899 */ /* 0x000fe40008011404 */
[----:B------:R-:W-:Y:S02]  /*ef40*/  ULEA.HI UR8, UR8, UR7, URZ, 0x7 ;  /* 0x0000000708087291 */ /* 0x000fe4000f8f383f */
[----:B------:R-:W-:-:S02]  /*ef50*/  ULEA.HI UR6, UR6, UR4, URZ, 0x7 ;  /* 0x0000000406067291 */ /* 0x000fc4000f8f383f */
[----:B------:R-:W-:Y:S02]  /*ef60*/  UIADD3 UR4, UR41, -UR12, URZ ;  /* 0x8000000c29047290 */ /* 0x000fe4000fffe03f */
[----:B------:R-:W-:Y:S02]  /*ef70*/  USHF.R.S32.HI UR45, URZ, 0x7, UR8 ;  /* 0x000000073f2d7899 */ /* 0x000fe40008011408 */
[----:B------:R-:W-:Y:S02]  /*ef80*/  USHF.R.S32.HI UR6, URZ, 0x7, UR6 ;  /* 0x000000073f067899 */ /* 0x000fe40008011406 */
[----:B------:R-:W-:Y:S02]  /*ef90*/  UIMAD UR4, UR11, UR13, UR4 ;  /* 0x0000000d0b0472a4 */ /* 0x000fe4000f8e0204 */
[----:B------:R-:W-:Y:S01]  /*efa0*/  UISETP.LT.AND UP0, UPT, UR45, UR6, UPT ;  /* 0x000000062d00728c */ /* 0x000fe2000bf01270 */
[----:B------:R-:W-:Y:S02]  /*efb0*/  ULDC UR8, c[0x0][0x9dc] ;  /* 0x0002770000087ab9 */ /* 0x000fe40000000800 */
[----:B------:R-:W-:-:S02]  /*efc0*/  UIADD3 UR8, UR4, -UR8, URZ ;  /* 0x8000000804087290 */ /* 0x000fc4000fffe03f */
[----:B------:R-:W-:Y:S01]  /*efd0*/  USEL UR45, UR45, UR6, UP0 ;  /* 0x000000062d2d7287 */ /* 0x000fe20008000000 */
[----:B------:R-:W-:Y:S11]  /*efe0*/  @!P1 BRA `(.L_x_969) ;  /* 0x0000000000449947 */ /* 0x000ff60003800000 */
        /* <DEDUP_REMOVED lines=10> */
.L_x_970:
[----:B------:R-:W-:-:S11]  /*f090*/  UISETP.NE.AND UP0, UPT, UR5, 0x1, UPT ;  /* 0x000000010500788c */ /* 0x000fd6000bf05270 */
[----:B------:R-:W-:Y:S02]  /*f0a0*/  @UP0 ULDC.64 UR10, c[0x0][0x9e8] ;  /* 0x00027a00000a0ab9 */ /* 0x000fe40000000a00 */
[----:B------:R-:W-:-:S04]  /*f0b0*/  UIMAD.WIDE.U32 UR6, UR4, UR10, URZ ;  /* 0x0000000a040672a5 */ /* 0x000fc8000f8e003f */
[----:B------:R-:W-:-:S12]  /*f0c0*/  @UP0 USHF.R.U32.HI UR4, URZ, UR11, UR7 ;  /* 0x0000000b3f040299 */ /* 0x000fd80008011607 */
.L_x_971:
[----:B------:R-:W-:-:S04]  /*f0d0*/  UIMAD UR4, UR4, UR5, URZ ;  /* 0x00000005040472a4 */ /* 0x000fc8000f8e023f */
[----:B------:R-:W-:-:S04]  /*f0e0*/  UISETP.LT.AND UP0, UPT, UR8, UR4, UPT ;  /* 0x000000040800728c */ /* 0x000fc8000bf01270 */
[----:B------:R-:W-:-:S12]  /*f0f0*/  USEL UR8, UR8, UR4, !UP0 ;  /* 0x0000000408087287 */ /* 0x000fd8000c000000 */
.L_x_969:
[----:B------:R-:W-:Y:S01]  /*f100*/  USHF.R.S32.HI UR4, URZ, 0x1f, UR8 ;  /* 0x0000001f3f047899 */ /* 0x000fe20008011408 */
[----:B------:R-:W-:Y:S03]  /*f110*/  BSSY B6, `(.L_x_972) ;  /* 0x0000257000067945 */ /* 0x000fe60003800000 */
[----:B------:R-:W-:-:S04]  /*f120*/  ULEA.HI UR4, UR4, UR8, URZ, 0x7 ;  /* 0x0000000804047291 */ /* 0x000fc8000f8f383f */
[----:B------:R-:W-:-:S04]  /*f130*/  USHF.R.S32.HI UR4, URZ, 0x7, UR4 ;  /* 0x000000073f047899 */ /* 0x000fc80008011404 */
[----:B------:R-:W-:-:S04]  /*f140*/  UISETP.LT.AND UP0, UPT, URZ, UR4, UPT ;  /* 0x000000043f00728c */ /* 0x000fc8000bf01270 */
[----:B------:R-:W-:-:S04]  /*f150*/  USEL UR44, URZ, UR4, !UP0 ;  /* 0x000000043f2c7287 */ /* 0x000fc8000c000000 */
[----:B------:R-:W-:-:S06]  /*f160*/  UISETP.GT.AND UP0, UPT, UR45, UR44, UPT ;  /* 0x0000002c2d00728c */ /* 0x000fcc000bf04270 */
[----:B------:R-:W-:-:S13]  /*f170*/  PLOP3.LUT P0, PT, PT, PT, UP0, 0x80, 0x0 ;  /* 0x000000000000781c */ /* 0x000fda0003f0f008 */
[----:B------:R-:W-:Y:S05]  /*f180*/  @P0 BRA `(.L_x_973) ;  /* 0x0000000000480947 */ /* 0x000fea0003800000 */
[----:B------:R-:W1:Y:S01]  /*f190*/  S2R R0, SR_TID.X ;  /* 0x0000000000007919 */ /* 0x000e620000002100 */
[----:B------:R-:W-:Y:S01]  /*f1a0*/  IMAD.MOV.U32 R13, RZ, RZ, R19 ;  /* 0x000000ffff0d7224 */ /* 0x000fe200078e0013 */
[----:B-1----:R-:W-:-:S04]  /*f1b0*/  LOP3.LUT R0, R0, 0x1f, RZ, 0xc0, !PT ;  /* 0x0000001f00007812 */ /* 0x002fc800078ec0ff */
[----:B------:R-:W-:-:S13]  /*f1c0*/  ISETP.NE.AND P0, PT, R0, RZ, PT ;  /* 0x000000ff0000720c */ /* 0x000fda0003f05270 */
[----:B------:R-:W-:Y:S05]  /*f1d0*/  @P0 BRA `(.L_x_974) ;  /* 0x0000002400280947 */ /* 0x000fea0003800000 */
[----:B------:R-:W1:Y:S01]  /*f1e0*/  S2R R5, SR_LANEID ;  /* 0x0000000000057919 */ /* 0x000e620000000000 */
[----:B------:R-:W-:Y:S01]  /*f1f0*/  VOTEU.ANY UR4, UPT, PT ;  /* 0x0000000000047886 */ /* 0x000fe200038e0100 */
[----:B------:R-:W2:Y:S01]  /*f200*/  LDC.64 R2, c[0x0][0xdf0] ;  /* 0x00037c00ff027b82 */ /* 0x000ea20000000a00 */
[----:B------:R-:W1:Y:S02]  /*f210*/  FLO.U32 R0, UR4 ;  /* 0x0000000400007d00 */ /* 0x000e6400080e0000 */
[----:B-1----:R-:W-:-:S06]  /*f220*/  ISETP.EQ.U32.AND P0, PT, R0, R5, PT ;  /* 0x000000050000720c */ /* 0x002fcc0003f02070 */
[----:B------:R-:W2:Y:S07]  /*f230*/  POPC R5, UR4 ;  /* 0x0000000400057d09 */ /* 0x000eae0008000000 */
[----:B--2---:R-:W2:Y:S01]  /*f240*/  @P0 ATOMG.E.ADD.STRONG.GPU PT, R3, desc[UR50][R2.64], R5 ;  /* 0x00000005020309a8 */ /* 0x004ea200081ee1f2 */
[----:B------:R-:W1:Y:S02]  /*f250*/  S2R R4, SR_LTMASK ;  /* 0x0000000000047919 */ /* 0x000e640000003900 */
[----:B-1----:R-:W-:-:S04]  /*f260*/  LOP3.LUT R4, R4, UR4, RZ, 0xc0, !PT ;  /* 0x0000000404047c12 */ /* 0x002fc8000f8ec0ff */
[----:B------:R-:W1:Y:S01]  /*f270*/  POPC R13, R4 ;  /* 0x00000004000d7309 */ /* 0x000e620000000000 */
[----:B--2---:R-:W1:Y:S02]  /*f280*/  SHFL.IDX PT, R0, R3, R0, 0x1f ;  /* 0x00001f0003007589 */ /* 0x004e6400000e0000 */
[----:B-1----:R-:W-:Y:S01]  /*f290*/  IADD3 R13, R0, UR46, R13 ;  /* 0x0000002e000d7c10 */ /* 0x002fe2000fffe00d */
[----:B------:R-:W-:Y:S06]  /*f2a0*/  BRA `(.L_x_974) ;  /* 0x0000002000f47947 */ /* 0x000fec0003800000 */
.L_x_973:
[----:B------:R-:W1:Y:S01]  /*f2b0*/  S2UR UR4, SR_CgaCtaId ;  /* 0x00000000000479c3 */ /* 0x000e620000008800 */
[----:B------:R-:W-:Y:S02]  /*f2c0*/  UMOV UR39, 0x400 ;  /* 0x0000040000277882 */ /* 0x000fe40000000000 */
[----:B-1----:R-:W-:-:S04]  /*f2d0*/  ULEA UR39, UR4, UR39, 0x18 ;  /* 0x0000002704277291 */ /* 0x002fc8000f8ec03f */
[----:B------:R-:W-:-:S04]  /*f2e0*/  UIADD3 UR4, UR39, 0x18400, URZ ;  /* 0x0001840027047890 */ /* 0x000fc8000fffe03f */
[----:B------:R-:W-:-:S06]  /*f2f0*/  ULOP3.LUT UP0, URZ, UR4, 0x3ff, URZ, 0xc0, !UPT ;  /* 0x000003ff043f7892 */ /* 0x000fcc000f80c03f */
[----:B------:R-:W-:-:S13]  /*f300*/  PLOP3.LUT P0, PT, PT, PT, UP0, 0x80, 0x0 ;  /* 0x000000000000781c */ /* 0x000fda0003f0f008 */
[----:B------:R-:W-:Y:S05]  /*f310*/  @!P0 BRA `(.L_x_975) ;  /* 0x0000000000408947 */ /* 0x000fea0003800000 */
        /* <DEDUP_REMOVED lines=16> */
.L_x_975:
        /* <DEDUP_REMOVED lines=20> */
.L_x_977:
[----:B------:R1:W2:Y:S01]  /*f560*/  LDC.64 R2, c[0x4][R18] ;  /* 0x0100000012027b82 */ /* 0x0002a20000000a00 */
[----:B------:R-:W-:Y:S01]  /*f570*/  ULDC.64 UR6, c[0x4][0xa0] ;  /* 0x0100280000067ab9 */ /* 0x000fe20000000a00 */
[----:B------:R-:W-:Y:S01]  /*f580*/  ULDC.64 UR8, c[0x4][0xa8] ;  /* 0x01002a0000087ab9 */ /* 0x000fe20000000a00 */
[----:B------:R-:W-:Y:S01]  /*f590*/  ULDC.64 UR4, c[0x4][0x18] ;  /* 0x0100060000047ab9 */ /* 0x000fe20000000a00 */
        /* <DEDUP_REMOVED lines=11> */
.L_x_976:
[----:B------:R-:W-:Y:S01]  /*f650*/  ULDC.64 UR4, c[0x0][0x9f8] ;  /* 0x00027e0000047ab9 */ /* 0x000fe20000000a00 */
[----:B------:R-:W-:Y:S01]  /*f660*/  IMAD.U32 R5, RZ, RZ, UR43 ;  /* 0x0000002bff057e24 */ /* 0x000fe2000f8e00ff */
[----:B------:R-:W-:Y:S01]  /*f670*/  ISETP.NE.U32.AND P0, PT, RZ, UR4, PT ;  /* 0x00000004ff007c0c */ /* 0x000fe2000bf05070 */
[----:B------:R-:W-:Y:S01]  /*f680*/  IMAD.U32 R0, RZ, RZ, UR43 ;  /* 0x0000002bff007e24 */ /* 0x000fe2000f8e00ff */
[----:B------:R-:W1:Y:S01]  /*f690*/  LDC R4, c[0x0][0x428] ;  /* 0x00010a00ff047b82 */ /* 0x000e620000000800 */
[----:B------:R-:W2:Y:S01]  /*f6a0*/  S2R R18, SR_TID.X ;  /* 0x0000000000127919 */ /* 0x000ea20000002100 */
[----:B------:R-:W-:-:S13]  /*f6b0*/  ISETP.NE.AND.EX P0, PT, RZ, UR5, PT, P0 ;  /* 0x00000005ff007c0c */ /* 0x000fda000bf05300 */
[----:B------:R-:W3:Y:S02]  /*f6c0*/  @P0 LDC.64 R2, c[0x0][0x9f8] ;  /* 0x00027e00ff020b82 */ /* 0x000ee40000000a00 */
[----:B---3--:R-:W-:-:S05]  /*f6d0*/  @P0 IMAD.WIDE R2, R5, 0x4, R2 ;  /* 0x0000000405020825 */ /* 0x008fca00078e0202 */
[----:B------:R3:W4:Y:S01]  /*f6e0*/  @P0 LDG.E R0, desc[UR50][R2.64] ;  /* 0x0000003202000981 */ /* 0x000722000c1e1900 */
[----:B-1----:R-:W-:Y:S01]  /*f6f0*/  ISETP.NE.AND P0, PT, R4, 0x1, PT ;  /* 0x000000010400780c */ /* 0x002fe20003f05270 */
[----:B------:R-:W-:Y:S01]  /*f700*/  IMAD.U32 R4, RZ, RZ, UR42 ;  /* 0x0000002aff047e24 */ /* 0x000fe2000f8e00ff */
[----:B--2---:R-:W-:Y:S01]  /*f710*/  LOP3.LUT R18, R18, 0x1f, RZ, 0xc0, !PT ;  /* 0x0000001f12127812 */ /* 0x004fe200078ec0ff */
[----:B------:R-:W-:Y:S01]  /*f720*/  UMOV UR40, URZ ;  /* 0x0000003f00287c82 */ /* 0x000fe20008000000 */
[----:B------:R-:W-:Y:S01]  /*f730*/  UMOV UR8, 0x40 ;  /* 0x0000004000087882 */ /* 0x000fe20000000000 */
[----:B------:R-:W-:Y:S01]  /*f740*/  UMOV UR9, UR41 ;  /* 0x0000002900097c82 */ /* 0x000fe20008000000 */
[----:B------:R-:W-:Y:S01]  /*f750*/  ISETP.NE.AND P1, PT, R18, RZ, PT ;  /* 0x000000ff1200720c */ /* 0x000fe20003f25270 */
[----:B------:R-:W-:Y:S01]  /*f760*/  UMOV UR10, UR42 ;  /* 0x0000002a000a7c82 */ /* 0x000fe20008000000 */
[----:B------:R-:W-:Y:S01]  /*f770*/  UMOV UR11, UR43 ;  /* 0x0000002b000b7c82 */ /* 0x000fe20008000000 */
[----:B---3--:R-:W1:Y:S01]  /*f780*/  LDC.64 R2, c[0x0][0x3f8] ;  /* 0x0000fe00ff027b82 */ /* 0x008e620000000a00 */
[----:B------:R-:W-:-:S07]  /*f790*/  UMOV UR6, 0xffffffff ;  /* 0xffffffff00067882 */ /* 0x000fce0000000000 */
[----:B------:R-:W2:Y:S02]  /*f7a0*/  @P0 LDC R5, c[0x0][0x42c] ;  /* 0x00010b00ff050b82 */ /* 0x000ea40000000800 */
[----:B------:R-:W-:-:S05]  /*f7b0*/  VOTEU.ALL UP1, P1 ;  /* 0x00000000003f7886 */ /* 0x000fca0000820000 */
[----:B------:R-:W-:Y:S01]  /*f7c0*/  @!UP1 UIADD3 UR4, UP0, UR48, 0x270, URZ ;  /* 0x0000027030049890 */ /* 0x000fe2000ff1e03f */
[----:B------:R-:W3:Y:S03]  /*f7d0*/  @P0 LDC R6, c[0x0][0x430] ;  /* 0x00010c00ff060b82 */ /* 0x000ee60000000800 */
[----:B------:R-:W-:-:S09]  /*f7e0*/  @!UP1 UIADD3.X UR5, URZ, UR49, URZ, UP0, !UPT ;  /* 0x000000313f059290 */ /* 0x000fd200087fe43f */
[----:B------:R1:W-:Y:S01]  /*f7f0*/  @!UP1 UTMAPF.L2.4D [UR40], [UR4] ;  /* 0x00000028040095b8 */ /* 0x0003e20008018000 */
[----:B--2---:R-:W-:Y:S01]  /*f800*/  @P0 IMAD.HI.U32 R5, R5, UR42, RZ ;  /* 0x0000002a05050c27 */ /* 0x004fe2000f8e00ff */
[----:B------:R2:W-:Y:S04]  /*f810*/  @!UP1 UTMAPF.L2.4D [UR8], [UR4] ;  /* 0x00000008040095b8 */ /* 0x0005e80008018000 */
[----:B---3--:R-:W-:Y:S01]  /*f820*/  @P0 SHF.R.U32.HI R4, RZ, R6, R5 ;  /* 0x00000006ff040219 */ /* 0x008fe20000011605 */
[----:B------:R-:W-:Y:S01]  /*f830*/  IMAD.U32 R5, RZ, RZ, UR45 ;  /* 0x0000002dff057e24 */ /* 0x000fe2000f8e00ff */
[----:B-1----:R-:W-:-:S03]  /*f840*/  ISETP.NE.U32.AND P0, PT, R2, RZ, PT ;  /* 0x000000ff0200720c */ /* 0x002fc60003f05070 */
[----:B------:R-:W-:Y:S01]  /*f850*/  VIADD R5, R5, 0xffffffff ;  /* 0xffffffff05057836 */ /* 0x000fe20000000000 */
[----:B------:R-:W-:-:S04]  /*f860*/  ISETP.NE.AND.EX P0, PT, R3, RZ, PT, P0 ;  /* 0x000000ff0300720c */ /* 0x000fc80003f05300 */
[----:B----4-:R-:W-:Y:S01]  /*f870*/  SEL R6, R0, RZ, !P0 ;  /* 0x000000ff00067207 */ /* 0x010fe20004000000 */
[----:B--2---:R-:W-:Y:S08]  /*f880*/  BRA.DIV UR6, `(.L_x_978) ;  /* 0x0000002606687947 */ /* 0x004ff0000b800000 */
.L_x_1029:
[----:B------:R-:W-:Y:S01]  /*f890*/  UMOV UR4, 0xffffffff ;  /* 0xffffffff00047882 */ /* 0x000fe20000000000 */
[----:B------:R-:W-:Y:S02]  /*f8a0*/  SHF.R.S32.HI R18, RZ, 0x1f, R0 ;  /* 0x0000001fff127819 */ /* 0x000fe40000011400 */
[----:B------:R-:W-:Y:S05]  /*f8b0*/  BRA.DIV UR4, `(.L_x_979) ;  /* 0x0000002604887947 */ /* 0x000fea000b800000 */
[----:B------:R-:W-:-:S13]  /*f8c0*/  ELECT P6, URZ, PT ;  /* 0x00000000003f782f */ /* 0x000fda00038c0000 */
.L_x_1032:
[----:B------:R-:W-:Y:S05]  /*f8d0*/  @!P6 BRA `(.L_x_980) ;  /* 0x0000000000e0e947 */ /* 0x000fea0003800000 */
[----:B------:R-:W-:Y:S01]  /*f8e0*/  IMAD.MOV.U32 R6, RZ, RZ, R0 ;  /* 0x000000ffff067224 */ /* 0x000fe200078e0000 */
[----:B------:R-:W-:Y:S06]  /*f8f0*/  @!P0 BRA `(.L_x_981) ;  /* 0x0000000000488947 */ /* 0x000fec0003800000 */
[----:B------:R-:W1:Y:S01]  /*f900*/  LDC R10, c[0x0][0x41c] ;  /* 0x00010700ff0a7b82 */ /* 0x000e620000000800 */
[----:B------:R-:W-:Y:S01]  /*f910*/  IMAD.MOV.U32 R11, RZ, RZ, R5 ;  /* 0x000000ffff0b7224 */ /* 0x000fe200078e0005 */
[----:B------:R-:W-:Y:S02]  /*f920*/  ULDC.64 UR4, c[0x0][0x408] ;  /* 0x0001020000047ab9 */ /* 0x000fe40000000a00 */
[----:B------:R-:W-:-:S04]  /*f930*/  IMAD R9, R18, UR4, RZ ;  /* 0x0000000412097c24 */ /* 0x000fc8000f8e02ff */
[----:B------:R-:W-:Y:S01]  /*f940*/  IMAD R9, R0, UR5, R9 ;  /* 0x0000000500097c24 */ /* 0x000fe2000f8e0209 */
[----:B-1----:R-:W-:-:S13]  /*f950*/  ISETP.NE.AND P2, PT, R10, 0x1, PT ;  /* 0x000000010a00780c */ /* 0x002fda0003f45270 */
[----:B------:R-:W1:Y:S02]  /*f960*/  @P2 LDC.64 R6, c[0x0][0x420] ;  /* 0x00010800ff062b82 */ /* 0x000e640000000a00 */
[----:B-1----:R-:W-:-:S05]  /*f970*/  @P2 IMAD.HI.U32 R6, R5, R6, RZ ;  /* 0x0000000605062227 */ /* 0x002fca00078e00ff */
[----:B------:R-:W-:-:S04]  /*f980*/  @P2 SHF.R.U32.HI R11, RZ, R7, R6 ;  /* 0x00000007ff0b2219 */ /* 0x000fc80000011606 */
[--C-:B------:R-:W-:Y:S01]  /*f990*/  SHF.R.S32.HI R7, RZ, 0x1f, R11.reuse ;  /* 0x0000001fff077819 */ /* 0x100fe2000001140b */
[----:B------:R-:W-:-:S04]  /*f9a0*/  IMAD.MOV.U32 R6, RZ, RZ, R11 ;  /* 0x000000ffff067224 */ /* 0x000fc800078e000b */
[----:B------:R-:W-:-:S04]  /*f9b0*/  IMAD.WIDE.U32 R6, R0, UR4, R6 ;  /* 0x0000000400067c25 */ /* 0x000fc8000f8e0006 */
[----:B------:R-:W-:Y:S01]  /*f9c0*/  IMAD.IADD R7, R7, 0x1, R9 ;  /* 0x0000000107077824 */ /* 0x000fe200078e0209 */
[----:B------:R-:W-:-:S04]  /*f9d0*/  LEA R8, P2, R6, R2, 0x2 ;  /* 0x0000000206087211 */ /* 0x000fc800078410ff */
[----:B------:R-:W-:-:S05]  /*f9e0*/  LEA.HI.X R9, R6, R3, R7, 0x2, P2 ;  /* 0x0000000306097211 */ /* 0x000fca00010f1407 */
[----:B------:R1:W5:Y:S01]  /*f9f0*/  LDG.E R6, desc[UR50][R8.64] ;  /* 0x0000003208067981 */ /* 0x000362000c1e1900 */
[----:B------:R-:W-:-:S04]  /*fa00*/  IMAD.MOV R7, RZ, RZ, -R11 ;  /* 0x000000ffff077224 */ /* 0x000fc800078e0a0b */
[----:B------:R-:W-:-:S07]  /*fa10*/  IMAD R5, R10, R7, R5 ;  /* 0x000000070a057224 */ /* 0x000fce00078e0205 */
.L_x_981:
[----:B------:R-:W2:Y:S01]  /*fa20*/  S2R R7, SR_TID.X ;  /* 0x0000000000077919 */ /* 0x000ea20000002100 */
[----:B-1----:R-:W-:Y:S02]  /*fa30*/  LEA R8, R16, UR39, 0x3 ;  /* 0x0000002710087c11 */ /* 0x002fe4000f8e18ff */
[----:B--2---:R-:W-:Y:S02]  /*fa40*/  LOP3.LUT R9, R7, 0x7f, RZ, 0xc0, !PT ;  /* 0x0000007f07097812 */ /* 0x004fe400078ec0ff */
[----:B------:R-:W-:Y:S02]  /*fa50*/  SHF.L.U32 R7, R17, 0x1f, RZ ;  /* 0x0000001f11077819 */ /* 0x000fe400000006ff */
[----:B------:R-:W-:Y:S02]  /*fa60*/  ISETP.NE.AND P3, PT, R9, RZ, PT ;  /* 0x000000ff0900720c */ /* 0x000fe40003f65270 */
[----:B------:R-:W1:Y:S02]  /*fa70*/  SYNCS.PHASECHK.TRANS64.TRYWAIT P2, [R8+URZ+0x28840], R7 ;  /* 0x02884007080075a7 */ /* 0x000e64000804017f */
[----:B-1----:R-:W-:Y:S09]  /*fa80*/  @!P2 BRA `(.L_x_982) ;  /* 0x000000240034a947 */ /* 0x002ff20003800000 */
.L_x_1033:
        /* <DEDUP_REMOVED lines=8> */
.L_x_983:
        /* <DEDUP_REMOVED lines=9> */
[----:B------:R-:W-:-:S04]  /*fba0*/  UMOV UR15, 0x40 ;  /* 0x00000040000f7882 */ /* 0x000fc80000000000 */
[----:B------:R-:W-:Y:S02]  /*fbb0*/  ULEA UR6, UR6, UR39, 0xf ;  /* 0x0000002706067291 */ /* 0x000fe4000f8e783f */
[----:B------:R-:W-:Y:S02]  /*fbc0*/  UIADD3 UR9, UR9, 0x28830, URZ ;  /* 0x0002883009097890 */ /* 0x000fe4000fffe03f */
[----:B------:R-:W-:Y:S02]  /*fbd0*/  USHF.L.U32 UR11, UR11, 0x7, URZ ;  /* 0x000000070b0b7899 */ /* 0x000fe4000800063f */
        /* <DEDUP_REMOVED lines=8> */
.L_x_980:
[----:B------:R-:W-:Y:S05]  /*fc60*/  WARPSYNC.ALL ;  /* 0x0000000000007948 */ /* 0x000fea0003800000 */
[----:B------:R-:W-:Y:S01]  /*fc70*/  BAR.SYNC.DEFER_BLOCKING 0x8, 0x120 ;  /* 0x0204800000007b1d */ /* 0x000fe20000010000 */
[----:B------:R-:W-:Y:S01]  /*fc80*/  ELECT P2, URZ, PT ;  /* 0x00000000003f782f */ /* 0x000fe20003840000 */
[----:B------:R-:W-:Y:S02]  /*fc90*/  UIADD3 UR47, UR47, 0x1, URZ ;  /* 0x000000012f2f7890 */ /* 0x000fe4000fffe03f */
[----:B------:R-:W-:Y:S02]  /*fca0*/  UIADD3 UR6, UP0, UR48, 0x270, URZ ;  /* 0x0000027030067890 */ /* 0x000fe4000ff1e03f */
[----:B------:R-:W-:-:S02]  /*fcb0*/  ULEA.HI UR4, UR47, UR47, URZ, 0x1 ;  /* 0x0000002f2f047291 */ /* 0x000fc4000f8f083f */
[----:B------:R-:W-:Y:S02]  /*fcc0*/  UIADD3 UR8, UR39, 0x10400, URZ ;  /* 0x0001040027087890 */ /* 0x000fe4000fffe03f */
[----:B------:R-:W-:Y:S02]  /*fcd0*/  ULOP3.LUT UR4, UR4, 0xfffffffe, URZ, 0xc0, !UPT ;  /* 0xfffffffe04047892 */ /* 0x000fe4000f8ec03f */
[----:B------:R-:W-:Y:S02]  /*fce0*/  UIADD3 UR9, UR39, 0x28800, URZ ;  /* 0x0002880027097890 */ /* 0x000fe4000fffe03f */
[----:B-1----:R-:W-:Y:S01]  /*fcf0*/  @P2 IMAD.MOV.U32 R7, RZ, RZ, 0x8000 ;  /* 0x00008000ff072424 */ /* 0x002fe200078e00ff */
[----:B------:R-:W-:Y:S02]  /*fd00*/  UIADD3 UR4, UR47, -UR4, URZ ;  /* 0x800000042f047290 */ /* 0x000fe4000fffe03f */
[----:B------:R-:W-:Y:S02]  /*fd10*/  UIADD3.X UR7, URZ, UR49, URZ, UP0, !UPT ;  /* 0x000000313f077290 */ /* 0x000fe400087fe43f */
[----:B------:R-:W-:Y:S01]  /*fd20*/  UIADD3 UR16, UR39, 0x14400, URZ ;  /* 0x0001440027107890 */ /* 0x000fe2000fffe03f */
[----:B------:R-:W-:Y:S01]  /*fd30*/  UMOV UR11, UR41 ;  /* 0x00000029000b7c82 */ /* 0x000fe20008000000 */
[----:B------:R-:W-:Y:S01]  /*fd40*/  UMOV UR12, UR42 ;  /* 0x0000002a000c7c82 */ /* 0x000fe20008000000 */
[----:B------:R-:W-:Y:S01]  /*fd50*/  UMOV UR13, UR43 ;  /* 0x0000002b000d7c82 */ /* 0x000fe20008000000 */
[----:B------:R1:W-:Y:S01]  /*fd60*/  @P2 SYNCS.ARRIVE.TRANS64 RZ, [UR39+0x28800], R7 ;  /* 0x02880007ffff29a7 */ /* 0x0003e20008000027 */
[----:B------:R-:W-:Y:S01]  /*fd70*/  UMOV UR14, 0x0 ;  /* 0x00000000000e7882 */ /* 0x000fe20000000000 */
[----:B------:R-:W-:Y:S01]  /*fd80*/  UMOV UR15, 0x12f00000 ;  /* 0x12f00000000f7882 */ /* 0x000fe20000000000 */
[----:B------:R-:W-:Y:S01]  /*fd90*/  UMOV UR10, URZ ;  /* 0x0000003f000a7c82 */ /* 0x000fe20008000000 */
[----:B------:R-:W-:Y:S01]  /*fda0*/  UMOV UR19, UR41 ;  /* 0x0000002900137c82 */ /* 0x000fe20008000000 */
[----:B------:R-:W-:Y:S01]  /*fdb0*/  UMOV UR20, UR42 ;  /* 0x0000002a00147c82 */ /* 0x000fe20008000000 */
[----:B------:R-:W-:Y:S01]  /*fdc0*/  UMOV UR21, UR43 ;  /* 0x0000002b00157c82 */ /* 0x000fe20008000000 */
[----:B------:R-:W-:Y:S01]  /*fdd0*/  UMOV UR18, 0x40 ;  /* 0x0000004000127882 */ /* 0x000fe20000000000 */
[----:B-1----:R-:W-:Y:S01]  /*fde0*/  IMAD.U32 R7, RZ, RZ, UR4 ;  /* 0x00000004ff077e24 */ /* 0x002fe2000f8e00ff */
[----:B------:R-:W-:Y:S01]  /*fdf0*/  UMOV UR17, UR9 ;  /* 0x0000000900117c82 */ /* 0x000fe20008000000 */
[----:B------:R1:W-:Y:S03]  /*fe00*/  UTMALDG.4D [UR8], [UR6], desc[UR14] ;  /* 0x00000e08060075b4 */ /* 0x0003e60008019000 */
[----:B------:R-:W-:Y:S01]  /*fe10*/  SHF.L.U32 R7, R7, 0x1f, RZ ;  /* 0x0000001f07077819 */ /* 0x000fe200000006ff */
[----:B------:R1:W-:Y:S03]  /*fe20*/  UTMALDG.4D [UR16], [UR6], desc[UR14] ;  /* 0x00000e10060075b4 */ /* 0x0003e60008019000 */
[----:B------:R-:W2:Y:S02]  /*fe30*/  SYNCS.PHASECHK.TRANS64.TRYWAIT P2, [UR39+0x28820], R7 ;  /* 0x02882007ff0075a7 */ /* 0x000ea40008040167 */
[----:B-12---:R-:W-:Y:S05]  /*fe40*/  @!P2 BRA `(.L_x_984) ;  /* 0x000000200058a947 */ /* 0x006fea0003800000 */
.L_x_1034:
[----:B------:R-:W-:-:S04]  /*fe50*/  UIADD3 UR4, UR45, -0x2, URZ ;  /* 0xfffffffe2d047890 */ /* 0x000fc8000fffe03f */
[----:B------:R-:W-:-:S06]  /*fe60*/  UISETP.GE.AND UP0, UPT, UR4, UR44, UPT ;  /* 0x0000002c0400728c */ /* 0x000fcc000bf06270 */
[----:B------:R-:W-:-:S13]  /*fe70*/  PLOP3.LUT P2, PT, PT, PT, UP0, 0x80, 0x0 ;  /* 0x000000000000781c */ /* 0x000fda0003f4f008 */
[----:B------:R-:W-:Y:S05]  /*fe80*/  @!P2 BRA `(.L_x_985) ;  /* 0x00000014000ca947 */ /* 0x000fea0003800000 */
[----:B-1----:R-:W-:Y:S01]  /*fe90*/  IMAD R8, RZ, RZ, -UR45 ;  /* 0x8000002dff087e24 */ /* 0x002fe2000f8e02ff */
[----:B------:R-:W-:Y:S01]  /*fea0*/  LOP3.LUT R11, RZ, UR44, RZ, 0x33, !PT ;  /* 0x0000002cff0b7c12 */ /* 0x000fe2000f8e33ff */
[----:B------:R-:W-:-:S03]  /*feb0*/  ULDC.64 UR36, c[0x0][0x408] ;  /* 0x0001020000247ab9 */ /* 0x000fc60000000a00 */
[----:B------:R-:W-:-:S05]  /*fec0*/  VIADDMNMX R11, R8, 0x1, R11, !PT ;  /* 0x00000001080b7846 */ /* 0x000fca000780010b */
[----:B------:R-:W-:-:S05]  /*fed0*/  VIADD R7, R11, UR45 ;  /* 0x0000002d0b077c36 */ /* 0x000fca0008000000 */
[----:B------:R-:W-:-:S04]  /*fee0*/  LOP3.LUT R7, R7, 0x1, RZ, 0xc0, !PT ;  /* 0x0000000107077812 */ /* 0x000fc800078ec0ff */
[----:B------:R-:W-:Y:S01]  /*fef0*/  ISETP.NE.U32.AND P2, PT, R7, 0x1, PT ;  /* 0x000000010700780c */ /* 0x000fe20003f45070 */
[----:B------:R-:W-:-:S12]  /*ff00*/  IMAD.U32 R7, RZ, RZ, UR4 ;  /* 0x00000004ff077e24 */ /* 0x000fd8000f8e00ff */
        /* <DEDUP_REMOVED lines=11> */
[----:B------:R-:W-:Y:S02]  /*ffc0*/  ULDC.64 UR4, c[0x0][0x408] ;  /* 0x0001020000047ab9 */ /* 0x000fe40000000a00 */
        /* <DEDUP_REMOVED lines=9> */
[----:B------:R-:W-:-:S03]  /*10060*/  SHF.R.S32.HI R9, RZ, 0x1f, R8 ;  /* 0x0000001fff097819 */ /* 0x000fc60000011408 */
[----:B------:R-:W-:-:S04]  /*10070*/  IMAD.WIDE.U32 R8, R0, UR4, R8 ;  /* 0x0000000400087c25 */ /* 0x000fc8000f8e0008 */
[----:B------:R-:W-:Y:S01]  /*10080*/  IMAD.IADD R13, R13, 0x1, R9 ;  /* 0x000000010d0d7824 */ /* 0x000fe200078e0209 */
[----:B------:R-:W-:-:S04]  /*10090*/  LEA R2, P2, R8, R2, 0x2 ;  /* 0x0000000208027211 */ /* 0x000fc800078410ff */
[----:B------:R-:W-:-:S05]  /*100a0*/  LEA.HI.X R3, R8, R3, R13, 0x2, P2 ;  /* 0x0000000308037211 */ /* 0x000fca00010f140d */
[----:B------:R1:W5:Y:S04]  /*100b0*/  LDG.E R8, desc[UR50][R2.64] ;  /* 0x0000003202087981 */ /* 0x000368000c1e1900 */
.L_x_989:
[----:B-1----:R-:W1:Y:S01]  /*100c0*/  S2R R2, SR_TID.X ;  /* 0x0000000000027919 */ /* 0x002e620000002100 */
[----:B------:R-:W-:Y:S02]  /*100d0*/  LEA R3, R10, UR39, 0x3 ;  /* 0x000000270a037c11 */ /* 0x000fe4000f8e18ff */
[----:B-1----:R-:W-:Y:S02]  /*100e0*/  LOP3.LUT R9, R2, 0x7f, RZ, 0xc0, !PT ;  /* 0x0000007f02097812 */ /* 0x002fe400078ec0ff */
[----:B------:R-:W-:Y:S02]  /*100f0*/  SHF.L.U32 R2, R12, 0x1f, RZ ;  /* 0x0000001f0c027819 */ /* 0x000fe400000006ff */
[----:B------:R-:W-:Y:S02]  /*10100*/  ISETP.NE.AND P2, PT, R9, RZ, PT ;  /* 0x000000ff0900720c */ /* 0x000fe40003f45270 */
[----:B------:R-:W1:Y:S02]  /*10110*/  SYNCS.PHASECHK.TRANS64.TRYWAIT P3, [R3+URZ+0x28840], R2 ;  /* 0x02884002030075a7 */ /* 0x000e64000806017f */
[----:B-1----:R-:W-:Y:S09]  /*10120*/  @!P3 BRA `(.L_x_990) ;  /* 0x0000001c00b8b947 */ /* 0x002ff20003800000 */
.L_x_1035:
        /* <DEDUP_REMOVED lines=8> */
.L_x_991:
[----:B------:R-:W-:Y:S01]  /*101b0*/  R2UR UR8, R10 ;  /* 0x000000000a0872ca */ /* 0x000fe200000e0000 */
[----:B------:R-:W-:Y:S01]  /*101c0*/  UIADD3 UR4, UP0, UR48, 0x370, URZ ;  /* 0x0000037030047890 */ /* 0x000fe2000ff1e03f */
[----:B------:R-:W-:Y:S01]  /*101d0*/  R2UR UR9, R3 ;  /* 0x00000000030972ca */ /* 0x000fe200000e0000 */
[----:B------:R-:W-:Y:S01]  /*101e0*/  UIADD3 UR17, UR39, 0x28800, URZ ;  /* 0x0002880027117890 */ /* 0x000fe2000fffe03f */
[----:B------:R-:W-:Y:S01]  /*101f0*/  R2UR UR11, R7 ;  /* 0x00000000070b72ca */ /* 0x000fe200000e0000 */
[----:B------:R-:W-:Y:S01]  /*10200*/  UIADD3.X UR5, URZ, UR49, URZ, UP0, !UPT ;  /* 0x000000313f057290 */ /* 0x000fe200087fe43f */
[----:B------:R-:W-:Y:S01]  /*10210*/  R2UR UR12, R4 ;  /* 0x00000000040c72ca */ /* 0x000fe200000e0000 */
[----:B------:R-:W-:Y:S01]  /*10220*/  UMOV UR10, URZ ;  /* 0x0000003f000a7c82 */ /* 0x000fe20008000000 */
[----:B-----5:R-:W-:Y:S01]  /*10230*/  R2UR UR13, R8 ;  /* 0x00000000080d72ca */ /* 0x020fe200000e0000 */
[----:B------:R-:W-:Y:S01]  /*10240*/  UMOV UR6, 0x0 ;  /* 0x0000000000067882 */ /* 0x000fe20000000000 */
[----:B------:R-:W-:Y:S01]  /*10250*/  UMOV UR7, 0x14f00000 ;  /* 0x14f0000000077882 */ /* 0x000fe20000000000 */
[----:B------:R-:W-:Y:S01]  /*10260*/  UMOV UR16, 0x40 ;  /* 0x0000004000107882 */ /* 0x000fe20000000000 */
[----:B-1----:R-:W-:Y:S01]  /*10270*/  SHF.L.U32 R3, R17, 0x1f, RZ ;  /* 0x0000001f11037819 */ /* 0x002fe200000006ff */
[----:B------:R-:W-:Y:S01]  /*10280*/  ULEA UR8, UR8, UR39, 0xf ;  /* 0x0000002708087291 */ /* 0x000fe2000f8e783f */
[----:B------:R-:W-:Y:S01]  /*10290*/  LEA R2, R16, UR17, 0x3 ;  /* 0x0000001110027c11 */ /* 0x000fe2000f8e18ff */
[----:B------:R-:W-:-:S02]  /*102a0*/  UIADD3 UR9, UR9, 0x28830, URZ ;  /* 0x0002883009097890 */ /* 0x000fc4000fffe03f */
[----:B------:R-:W-:Y:S02]  /*102b0*/  USHF.L.U32 UR11, UR11, 0x7, URZ ;  /* 0x000000070b0b7899 */ /* 0x000fe4000800063f */
        /* <DEDUP_REMOVED lines=9> */
.L_x_1036:
[----:B------:R-:W-:Y:S05]  /*10350*/  @P2 BRA `(.L_x_993) ;  /* 0x0000000000202947 */ /* 0x000fea0003800000 */
[----:B------:R-:W2:Y:S01]  /*10360*/  S2R R9, SR_TID.X ;  /* 0x0000000000097919 */ /* 0x000ea20000002100 */
[----:B-1----:R-:W-:Y:S01]  /*10370*/  LEA R2, R16, UR39, 0x3 ;  /* 0x0000002710027c11 */ /* 0x002fe2000f8e18ff */
[----:B------:R-:W-:-:S04]  /*10380*/  IMAD.MOV.U32 R3, RZ, RZ, 0x8000 ;  /* 0x00008000ff037424 */ /* 0x000fc800078e00ff */
[----:B------:R3:W-:Y:S01]  /*10390*/  SYNCS.ARRIVE.TRANS64 RZ, [R2+URZ+0x28850], R3 ;  /* 0x0288500302ff79a7 */ /* 0x0007e2000800003f */
[----:B--2---:R-:W-:-:S04]  /*103a0*/  LOP3.LUT R9, R9, 0x1f, RZ, 0xc0, !PT ;  /* 0x0000001f09097812 */ /* 0x004fc800078ec0ff */
[----:B------:R-:W-:-:S13]  /*103b0*/  ISETP.NE.AND P2, PT, R9, RZ, PT ;  /* 0x000000ff0900720c */ /* 0x000fda0003f45270 */
[----:B---3--:R-:W-:Y:S05]  /*103c0*/  @!P2 BRA `(.L_x_993) ;  /* 0x000000000004a947 */ /* 0x008fea0003800000 */
[----:B------:R-:W-:Y:S01]  /*103d0*/  BPT.TRAP 0x1 ;  /* 0x000000040000795c */ /* 0x000fe20000300000 */
.L_x_993:
        /* <DEDUP_REMOVED lines=11> */
[----:B------:R-:W-:Y:S01]  /*10490*/  IMAD.MOV.U32 R5, RZ, RZ, R7 ;  /* 0x000000ffff057224 */ /* 0x000fe200078e0007 */
[----:B------:R-:W-:Y:S02]  /*104a0*/  ULEA UR14, UR9, UR39, 0xf ;  /* 0x00000027090e7291 */ /* 0x000fe4000f8e783f */
[----:B------:R-:W-:Y:S02]  /*104b0*/  ULEA UR9, UR9, UR39, 0x3 ;  /* 0x0000002709097291 */ /* 0x000fe4000f8e183f */
[----:B------:R-:W-:Y:S02]  /*104c0*/  USHF.L.U32 UR11, UR11, 0x7, URZ ;  /* 0x000000070b0b7899 */ /* 0x000fe4000800063f */
        /* <DEDUP_REMOVED lines=8> */
.L_x_988:
[----:B------:R-:W-:Y:S05]  /*10550*/  BSYNC B0 ;  /* 0x0000000000007941 */ /* 0x000fea0003800000 */
.L_x_987:
[----:B------:R-:W-:Y:S01]  /*10560*/  UIADD3 UR4, UR45, -0x3, URZ ;  /* 0xfffffffd2d047890 */ /* 0x000fe2000fffe03f */
[----:B------:R-:W-:Y:S02]  /*10570*/  IMAD.MOV.U32 R16, RZ, RZ, R10 ;  /* 0x000000ffff107224 */ /* 0x000fe400078e000a */
[----:B------:R-:W-:-:S03]  /*10580*/  IMAD.MOV.U32 R17, RZ, RZ, R12 ;  /* 0x000000ffff117224 */ /* 0x000fc600078e000c */
[----:B------:R-:W-:-:S07]  /*10590*/  IMAD.U32 R7, RZ, RZ, UR4 ;  /* 0x00000004ff077e24 */ /* 0x000fce000f8e00ff */
.L_x_986:
[----:B------:R-:W-:Y:S01]  /*105a0*/  ULOP3.LUT UR4, URZ, UR45, URZ, 0x33, !UPT ;  /* 0x0000002d3f047292 */ /* 0x000fe2000f8e333f */
[----:B------:R-:W-:Y:S01]  /*105b0*/  VIADD R11, R11, 0xfffffffe ;  /* 0xfffffffe0b0b7836 */ /* 0x000fe20000000000 */
[----:B------:R-:W-:Y:S04]  /*105c0*/  BSSY B0, `(.L_x_985) ;  /* 0x00000cf000007945 */ /* 0x000fe80003800000 */
[----:B------:R-:W-:-:S13]  /*105d0*/  ISETP.NE.AND P2, PT, R11, UR4, PT ;  /* 0x000000040b007c0c */ /* 0x000fda000bf45270 */
[----:B------:R-:W-:Y:S05]  /*105e0*/  @!P2 BRA `(.L_x_994) ;  /* 0x0000000c0030a947 */ /* 0x000fea0003800000 */
[----:B------:R-:W-:-:S07]  /*105f0*/  IMAD.MOV.U32 R8, RZ, RZ, R6 ;  /* 0x000000ffff087224 */ /* 0x000fce00078e0006 */
.L_x_1009:
[----:B------:R-:W-:Y:S01]  /*10600*/  VIADD R10, R16, 0x1 ;  /* 0x00000001100a7836 */ /* 0x000fe20000000000 */
[----:B------:R-:W-:Y:S05]  /*10610*/  YIELD ;  /* 0x0000000000007946 */ /* 0x000fea0003800000 */
[----:B------:R-:W-:Y:S01]  /*10620*/  ISETP.NE.AND P2, PT, R10, 0x2, PT ;  /* 0x000000020a00780c */ /* 0x000fe20003f45270 */
[----:B------:R-:W-:Y:S03]  /*10630*/  BSSY B1, `(.L_x_995) ;  /* 0x0000060000017945 */ /* 0x000fe60003800000 */
[----:B-1----:R-:W-:-:S02]  /*10640*/  SEL R2, RZ, 0x1, P2 ;  /* 0x00000001ff027807 */ /* 0x002fc40001000000 */
[----:B------:R-:W-:Y:S02]  /*10650*/  SEL R10, R10, RZ, P2 ;  /* 0x000000ff0a0a7207 */ /* 0x000fe40001000000 */
[----:B------:R-:W-:Y:S01]  /*10660*/  LOP3.LUT R11, R17, R2, RZ, 0x3c, !PT ;  /* 0x00000002110b7212 */ /* 0x000fe200078e3cff */
[----:B------:R-:W-:Y:S06]  /*10670*/  @!P6 BRA `(.L_x_996) ;  /* 0x00000004006ce947 */ /* 0x000fec0003800000 */
[----:B------:R-:W-:Y:S01]  /*10680*/  IMAD.MOV.U32 R12, RZ, RZ, R7 ;  /* 0x000000ffff0c7224 */ /* 0x000fe200078e0007 */
[----:B------:R-:W-:Y:S06]  /*10690*/  @!P0 BRA `(.L_x_997) ;  /* 0x0000000000448947 */ /* 0x000fec0003800000 */
[----:B------:R-:W1:Y:S01]  /*106a0*/  LDC R9, c[0x0][0x41c] ;  /* 0x00010700ff097b82 */ /* 0x000e620000000800 */
        /* <DEDUP_REMOVED lines=16> */
.L_x_997:
[----:B------:R-:W1:Y:S01]  /*107b0*/  S2R R2, SR_TID.X ;  /* 0x0000000000027919 */ /* 0x000e620000002100 */
[----:B------:R-:W-:Y:S02]  /*107c0*/  LEA R3, R10, UR39, 0x3 ;  /* 0x000000270a037c11 */ /* 0x000fe4000f8e18ff */
[----:B-1----:R-:W-:Y:S02]  /*107d0*/  LOP3.LUT R9, R2, 0x7f, RZ, 0xc0, !PT ;  /* 0x0000007f02097812 */ /* 0x002fe400078ec0ff */
[----:B------:R-:W-:Y:S02]  /*107e0*/  SHF.L.U32 R2, R11, 0x1f, RZ ;  /* 0x0000001f0b027819 */ /* 0x000fe400000006ff */
[----:B------:R-:W-:Y:S02]  /*107f0*/  ISETP.NE.AND P2, PT, R9, RZ, PT ;  /* 0x000000ff0900720c */ /* 0x000fe40003f45270 */
[----:B------:R-:W1:Y:S02]  /*10800*/  SYNCS.PHASECHK.TRANS64.TRYWAIT P3, [R3+URZ+0x28840], R2 ;  /* 0x02884002030075a7 */ /* 0x000e64000806017f */
[----:B-1----:R-:W-:Y:S09]  /*10810*/  @!P3 BRA `(.L_x_998) ;  /* 0x000000180024b947 */ /* 0x002ff20003800000 */
.L_x_1037:
        /* <DEDUP_REMOVED lines=8> */
.L_x_999:
        /* <DEDUP_REMOVED lines=12> */
[----:B------:R-:W-:Y:S01]  /*10960*/  SHF.L.U32 R17, R17, 0x1f, RZ ;  /* 0x0000001f11117819 */ /* 0x000fe200000006ff */
[----:B------:R-:W-:Y:S01]  /*10970*/  ULEA UR8, UR8, UR39, 0xf ;  /* 0x0000002708087291 */ /* 0x000fe2000f8e783f */
[----:B-1----:R-:W-:Y:S01]  /*10980*/  LEA R2, R16, UR17, 0x3 ;  /* 0x0000001110027c11 */ /* 0x002fe2000f8e18ff */
        /* <DEDUP_REMOVED lines=11> */
.L_x_1038:
[----:B------:R-:W-:Y:S05]  /*10a40*/  @P2 BRA `(.L_x_1001) ;  /* 0x00000000001c2947 */ /* 0x000fea0003800000 */
[----:B------:R-:W2:Y:S02]  /*10a50*/  S2R R3, SR_TID.X ;  /* 0x0000000000037919 */ /* 0x000ea40000002100 */
[----:B--2---:R-:W-:Y:S01]  /*10a60*/  LOP3.LUT R9, R3, 0x1f, RZ, 0xc0, !PT ;  /* 0x0000001f03097812 */ /* 0x004fe200078ec0ff */
[----:B------:R-:W-:-:S03]  /*10a70*/  IMAD.MOV.U32 R3, RZ, RZ, 0x8000 ;  /* 0x00008000ff037424 */ /* 0x000fc600078e00ff */
[----:B------:R-:W-:Y:S01]  /*10a80*/  ISETP.NE.AND P2, PT, R9, RZ, PT ;  /* 0x000000ff0900720c */ /* 0x000fe20003f45270 */
[----:B------:R2:W-:-:S12]  /*10a90*/  SYNCS.ARRIVE.TRANS64 RZ, [R2+URZ+0x50], R3 ;  /* 0x0000500302ff79a7 */ /* 0x0005d8000800003f */
[----:B--2---:R-:W-:Y:S05]  /*10aa0*/  @!P2 BRA `(.L_x_1001) ;  /* 0x000000000004a947 */ /* 0x004fea0003800000 */
[----:B------:R-:W-:Y:S01]  /*10ab0*/  BPT.TRAP 0x1 ;  /* 0x000000040000795c */ /* 0x000fe20000300000 */
.L_x_1001:
        /* <DEDUP_REMOVED lines=11> */
[----:B------:R-:W-:Y:S01]  /*10b70*/  IMAD.MOV.U32 R6, RZ, RZ, R8 ;  /* 0x000000ffff067224 */ /* 0x000fe200078e0008 */
[----:B------:R-:W-:Y:S02]  /*10b80*/  ULEA UR6, UR6, UR39, 0xf ;  /* 0x0000002706067291 */ /* 0x000fe4000f8e783f */
[----:B------:R-:W-:Y:S02]  /*10b90*/  USHF.L.U32 UR11, UR11, 0x7, URZ ;  /* 0x000000070b0b7899 */ /* 0x000fe4000800063f */
[----:B------:R-:W-:Y:S02]  /*10ba0*/  UIADD3 UR9, UR9, 0x50, URZ ;  /* 0x0000005009097890 */ /* 0x000fe4000fffe03f */
        /* <DEDUP_REMOVED lines=8> */
.L_x_996:
[----:B------:R-:W-:Y:S05]  /*10c30*/  BSYNC B1 ;  /* 0x0000000000017941 */ /* 0x000fea0003800000 */
.L_x_995:
[----:B------:R-:W-:Y:S01]  /*10c40*/  VIADD R16, R10, 0x1 ;  /* 0x000000010a107836 */ /* 0x000fe20000000000 */
[----:B------:R-:W-:Y:S01]  /*10c50*/  BSSY B1, `(.L_x_1002) ;  /* 0x0000062000017945 */ /* 0x000fe20003800000 */
[----:B------:R-:W-:-:S03]  /*10c60*/  VIADD R12, R7, 0xffffffff ;  /* 0xffffffff070c7836 */ /* 0x000fc60000000000 */
[----:B------:R-:W-:-:S04]  /*10c70*/  ISETP.NE.AND P2, PT, R16, 0x2, PT ;  /* 0x000000021000780c */ /* 0x000fc80003f45270 */
[----:B-1----:R-:W-:Y:S02]  /*10c80*/  SEL R2, RZ, 0x1, P2 ;  /* 0x00000001ff027807 */ /* 0x002fe40001000000 */
[----:B------:R-:W-:Y:S02]  /*10c90*/  SEL R16, R16, RZ, P2 ;  /* 0x000000ff10107207 */ /* 0x000fe40001000000 */
[----:B------:R-:W-:Y:S01]  /*10ca0*/  LOP3.LUT R17, R11, R2, RZ, 0x3c, !PT ;  /* 0x000000020b117212 */ /* 0x000fe200078e3cff */
[----:B------:R-:W-:Y:S06]  /*10cb0*/  @!P6 BRA `(.L_x_1003) ;  /* 0x00000004006ce947 */ /* 0x000fec0003800000 */
[----:B------:R-:W-:Y:S01]  /*10cc0*/  IMAD.MOV.U32 R13, RZ, RZ, R12 ;  /* 0x000000ffff0d7224 */ /* 0x000fe200078e000c */
[----:B------:R-:W-:Y:S06]  /*10cd0*/  @!P0 BRA `(.L_x_1004) ;  /* 0x0000000000448947 */ /* 0x000fec0003800000 */
[----:B------:R-:W1:Y:S02]  /*10ce0*/  LDC R8, c[0x0][0x41c] ;  /* 0x00010700ff087b82 */ /* 0x000e640000000800 */
        /* <DEDUP_REMOVED lines=16> */
.L_x_1004:
[----:B------:R-:W-:Y:S02]  /*10df0*/  LEA R2, R16, UR39, 0x3 ;  /* 0x0000002710027c11 */ /* 0x000fe4000f8e18ff */
[----:B------:R-:W-:-:S04]  /*10e00*/  SHF.L.U32 R3, R17, 0x1f, RZ ;  /* 0x0000001f11037819 */ /* 0x000fc800000006ff */
[----:B------:R-:W2:Y:S02]  /*10e10*/  SYNCS.PHASECHK.TRANS64.TRYWAIT P2, [R2+URZ+0x28840], R3 ;  /* 0x02884003020075a7 */ /* 0x000ea4000804017f */
[----:B--2---:R-:W-:Y:S05]  /*10e20*/  @!P2 BRA `(.L_x_1005) ;  /* 0x0000001000c8a947 */ /* 0x004fea0003800000 */
.L_x_1039:
        /* <DEDUP_REMOVED lines=11> */
.L_x_1006:
[----:B------:R-:W-:Y:S01]  /*10ee0*/  R2UR UR9, R16 ;  /* 0x00000000100972ca */ /* 0x000fe200000e0000 */
[----:B------:R-:W-:Y:S01]  /*10ef0*/  UIADD3 UR17, UR39, 0x28800, URZ ;  /* 0x0002880027117890 */ /* 0x000fe2000fffe03f */
[----:B------:R-:W-:Y:S01]  /*10f00*/  R2UR UR11, R13 ;  /* 0x000000000d0b72ca */ /* 0x000fe200000e0000 */
[----:B------:R-:W-:Y:S01]  /*10f10*/  UIADD3 UR4, UP0, UR48, 0x370, URZ ;  /* 0x0000037030047890 */ /* 0x000fe2000ff1e03f */
[----:B------:R-:W-:Y:S01]  /*10f20*/  R2UR UR12, R4 ;  /* 0x00000000040c72ca */ /* 0x000fe200000e0000 */
[----:B------:R-:W-:Y:S01]  /*10f30*/  UMOV UR10, URZ ;  /* 0x0000003f000a7c82 */ /* 0x000fe20008000000 */
[----:B-----5:R-:W-:Y:S01]  /*10f40*/  R2UR UR13, R8 ;  /* 0x00000000080d72ca */ /* 0x020fe200000e0000 */
[----:B------:R-:W-:Y:S01]  /*10f50*/  UIADD3.X UR5, URZ, UR49, URZ, UP0, !UPT ;  /* 0x000000313f057290 */ /* 0x000fe200087fe43f */
[----:B------:R-:W-:Y:S01]  /*10f60*/  SHF.L.U32 R11, R11, 0x1f, RZ ;  /* 0x0000001f0b0b7819 */ /* 0x000fe200000006ff */
[----:B------:R-:W-:Y:S01]  /*10f70*/  UMOV UR6, 0x0 ;  /* 0x0000000000067882 */ /* 0x000fe20000000000 */
[----:B------:R-:W-:Y:S01]  /*10f80*/  UMOV UR7, 0x14f00000 ;  /* 0x14f0000000077882 */ /* 0x000fe20000000000 */
[----:B------:R-:W-:Y:S01]  /*10f90*/  UMOV UR16, 0x40 ;  /* 0x0000004000107882 */ /* 0x000fe20000000000 */
[----:B--2---:R-:W-:Y:S01]  /*10fa0*/  LEA R2, R10, UR17, 0x3 ;  /* 0x000000110a027c11 */ /* 0x004fe2000f8e18ff */
[----:B------:R-:W-:-:S02]  /*10fb0*/  ULEA UR8, UR9, UR39, 0xf ;  /* 0x0000002709087291 */ /* 0x000fc4000f8e783f */
[----:B------:R-:W-:Y:S02]  /*10fc0*/  ULEA UR9, UR9, UR17, 0x3 ;  /* 0x0000001109097291 */ /* 0x000fe4000f8e183f */
[----:B------:R-:W-:Y:S02]  /*10fd0*/  USHF.L.U32 UR11, UR11, 0x7, URZ ;  /* 0x000000070b0b7899 */ /* 0x000fe4000800063f */
[----:B------:R-:W-:Y:S02]  /*10fe0*/  UIADD3 UR14, UR8, 0x18400, URZ ;  /* 0x00018400080e7890 */ /* 0x000fe4000fffe03f */
[----:B------:R-:W-:Y:S02]  /*10ff0*/  UIADD3 UR9, UR9, 0x30, URZ ;  /* 0x0000003009097890 */ /* 0x000fe4000fffe03f */
[----:B------:R-:W-:-:S03]  /*11000*/  UIADD3 UR15, UR8, 0x1c400, URZ ;  /* 0x0001c400080f7890 */ /* 0x000fc6000fffe03f */
[----:B------:R-:W-:-:S04]  /*11010*/  UMOV UR8, UR14 ;  /* 0x0000000e00087c82 */ /* 0x000fc80008000000 */
[----:B------:R1:W-:Y:S02]  /*11020*/  UTMALDG.4D [UR8], [UR4], desc[UR6] ;  /* 0x00000608040075b4 */ /* 0x0003e40008019000 */
[----:B-1----:R-:W-:Y:S01]  /*11030*/  UMOV UR8, UR15 ;  /* 0x0000000f00087c82 */ /* 0x002fe20008000000 */
[----:B------:R-:W-:Y:S02]  /*11040*/  UMOV UR10, UR16 ;  /* 0x00000010000a7c82 */ /* 0x000fe40008000000 */
[----:B------:R1:W-:Y:S01]  /*11050*/  UTMALDG.4D [UR8], [UR4], desc[UR6] ;  /* 0x00000608040075b4 */ /* 0x0003e20008019000 */
[----:B------:R-:W2:Y:S02]  /*11060*/  SYNCS.PHASECHK.TRANS64.TRYWAIT P2, [R2+URZ+0x60], R11 ;  /* 0x0000600b020075a7 */ /* 0x000ea4000804017f */
[----:B-12---:R-:W-:Y:S05]  /*11070*/  @!P2 BRA `(.L_x_1007) ;  /* 0x000000100048a947 */ /* 0x006fea0003800000 */
.L_x_1040:
        /* <DEDUP_REMOVED lines=8> */
.L_x_1008:
        /* <DEDUP_REMOVED lines=12> */
[----:B------:R-:W-:Y:S01]  /*111c0*/  ULEA UR14, UR14, UR39, 0xf ;  /* 0x000000270e0e7291 */ /* 0x000fe2000f8e783f */
[----:B------:R-:W-:Y:S01]  /*111d0*/  IMAD.MOV.U32 R6, RZ, RZ, R8 ;  /* 0x000000ffff067224 */ /* 0x000fe200078e0008 */
        /* <DEDUP_REMOVED lines=9> */
.L_x_1003:
[----:B------:R-:W-:Y:S05]  /*11270*/  BSYNC B1 ;  /* 0x0000000000017941 */ /* 0x000fea0003800000 */
.L_x_1002:
[----:B------:R-:W-:Y:S01]  /*11280*/  ISETP.GT.AND P2, PT, R12, UR44, PT ;  /* 0x0000002c0c007c0c */ /* 0x000fe2000bf44270 */
[----:B------:R-:W-:-:S12]  /*11290*/  VIADD R7, R7, 0xfffffffe ;  /* 0xfffffffe07077836 */ /* 0x000fd80000000000 */
[----:B------:R-:W-:Y:S05]  /*112a0*/  @P2 BRA `(.L_x_1009) ;  /* 0xfffffff000d42947 */ /* 0x000fea000383ffff */
.L_x_994:
[----:B------:R-:W-:Y:S05]  /*112b0*/  BSYNC B0 ;  /* 0x0000000000007941 */ /* 0x000fea0003800000 */
.L_x_985:
[----:B------:R-:W-:Y:S04]  /*112c0*/  BSSY B0, `(.L_x_1010) ;  /* 0x000000e000007945 */ /* 0x000fe80003800000 */
[----:B------:R-:W-:Y:S05]  /*112d0*/  @P1 BRA `(.L_x_1011) ;  /* 0x0000000000301947 */ /* 0x000fea0003800000 */
[----:B-1----:R-:W1:Y:S01]  /*112e0*/  S2R R7, SR_LANEID ;  /* 0x0000000000077919 */ /* 0x002e620000000000 */
        /* <DEDUP_REMOVED lines=11> */
.L_x_1011:
[----:B------:R-:W-:Y:S05]  /*113a0*/  BSYNC B0 ;  /* 0x0000000000007941 */ /* 0x000fea0003800000 */
.L_x_1010:
[----:B------:R-:W-:Y:S04]  /*113b0*/  BSSY B0, `(.L_x_1012) ;  /* 0x0000026000007945 */ /* 0x000fe80003800000 */
[----:B------:R-:W-:Y:S05]  /*113c0*/  @!P6 BRA `(.L_x_1013) ;  /* 0x000000000090e947 */ /* 0x000fea0003800000 */
[----:B------:R-:W2:Y:S01]  /*113d0*/  S2R R0, SR_TID.X ;  /* 0x0000000000007919 */ /* 0x000ea20000002100 */
[----:B-1----:R-:W-:Y:S02]  /*113e0*/  LEA R3, R16, UR39, 0x3 ;  /* 0x0000002710037c11 */ /* 0x002fe4000f8e18ff */
[----:B--2---:R-:W-:Y:S02]  /*113f0*/  LOP3.LUT R2, R0, 0x7f, RZ, 0xc0, !PT ;  /* 0x0000007f00027812 */ /* 0x004fe400078ec0ff */
[----:B------:R-:W-:Y:S02]  /*11400*/  SHF.L.U32 R0, R17, 0x1f, RZ ;  /* 0x0000001f11007819 */ /* 0x000fe400000006ff */
[----:B------:R-:W-:Y:S02]  /*11410*/  ISETP.NE.AND P1, PT, R2, RZ, PT ;  /* 0x000000ff0200720c */ /* 0x000fe40003f25270 */
[----:B------:R-:W1:Y:S02]  /*11420*/  SYNCS.PHASECHK.TRANS64.TRYWAIT P0, [R3+URZ+0x28860], R0 ;  /* 0x02886000030075a7 */ /* 0x000e64000800017f */
[----:B-1----:R-:W-:Y:S09]  /*11430*/  @!P0 BRA `(.L_x_1014) ;  /* 0x0000000c006c8947 */ /* 0x002ff20003800000 */
.L_x_1041:
        /* <DEDUP_REMOVED lines=8> */
.L_x_1015:
        /* <DEDUP_REMOVED lines=9> */
[----:B------:R-:W-:-:S04]  /*11550*/  UMOV UR15, 0x40 ;  /* 0x00000040000f7882 */ /* 0x000fc80000000000 */
        /* <DEDUP_REMOVED lines=11> */
.L_x_1013:
[----:B------:R-:W-:Y:S05]  /*11610*/  BSYNC B0 ;  /* 0x0000000000007941 */ /* 0x000fea0003800000 */
.L_x_1012:
[----:B------:R-:W-:Y:S02]  /*11620*/  VIADD R16, R16, 0x1 ;  /* 0x0000000110107836 */ /* 0x000fe40000000000 */
[----:B------:R-:W-:-:S03]  /*11630*/  IMAD.MOV.U32 R13, RZ, RZ, R19 ;  /* 0x000000ffff0d7224 */ /* 0x000fc600078e0013 */
[----:B------:R-:W-:-:S04]  /*11640*/  ISETP.NE.AND P0, PT, R16, 0x2, PT ;  /* 0x000000021000780c */ /* 0x000fc80003f05270 */
[----:B-1----:R-:W-:Y:S02]  /*11650*/  SEL R0, RZ, 0x1, P0 ;  /* 0x00000001ff007807 */ /* 0x002fe40000000000 */
[----:B------:R-:W-:Y:S02]  /*11660*/  SEL R16, R16, RZ, P0 ;  /* 0x000000ff10107207 */ /* 0x000fe40000000000 */
[----:B------:R-:W-:-:S07]  /*11670*/  LOP3.LUT R17, R17, R0, RZ, 0x3c, !PT ;  /* 0x0000000011117212 */ /* 0x000fce00078e3cff */
.L_x_974:
[----:B------:R-:W-:Y:S05]  /*11680*/  BSYNC B6 ;  /* 0x0000000000067941 */ /* 0x000fea0003800000 */
.L_x_972:
[----:B------:R-:W-:-:S03]  /*11690*/  UMOV UR4, 0xffffffff ;  /* 0xffffffff00047882 */ /* 0x000fc60000000000 */
[----:B------:R-:W-:Y:S05]  /*116a0*/  BRA.DIV UR4, `(.L_x_1016) ;  /* 0x0000000a04e47947 */ /* 0x000fea000b800000 */
[----:B------:R1:W2:Y:S02]  /*116b0*/  SHFL.IDX PT, R14, R13, RZ, 0x1f ;  /* 0x00001fff0d0e7589 */ /* 0x0002a400000e0000 */
.L_x_1044:
[----:B------:R-:W3:Y:S01]  /*116c0*/  S2R R0, SR_TID.X ;  /* 0x0000000000007919 */ /* 0x000ee20000002100 */
[----:B------:R-:W-:Y:S05]  /*116d0*/  WARPSYNC.ALL ;  /* 0x0000000000007948 */ /* 0x000fea0003800000 */
[----:B------:R-:W-:Y:S01]  /*116e0*/  BAR.SYNC.DEFER_BLOCKING 0x4, 0x120 ;  /* 0x0104800000007b1d */ /* 0x000fe20000010000 */
[----:B--2---:R-:W-:-:S05]  /*116f0*/  IMAD.MOV.U32 R19, RZ, RZ, R14 ;  /* 0x000000ffff137224 */ /* 0x004fca00078e000e */
[----:B------:R-:W-:Y:S01]  /*11700*/  ULDC UR4, c[0x0][0xda8] ;  /* 0x00036a0000047ab9 */ /* 0x000fe20000000800 */
[----:B---3--:R-:W-:-:S04]  /*11710*/  LOP3.LUT R0, R0, 0x1f, RZ, 0xc0, !PT ;  /* 0x0000001f00007812 */ /* 0x008fc800078ec0ff */
[----:B------:R-:W-:-:S13]  /*11720*/  ISETP.NE.AND P0, PT, R0, RZ, PT ;  /* 0x000000ff0000720c */ /* 0x000fda0003f05270 */
[----:B------:R-:W2:Y:S01]  /*11730*/  @!P0 S2R R3, SR_CgaCtaId ;  /* 0x0000000000038919 */ /* 0x000ea20000008800 */
[----:B------:R-:W-:-:S04]  /*11740*/  @!P0 MOV R0, 0x400 ;  /* 0x0000040000008802 */ /* 0x000fc80000000f00 */
[----:B--2---:R-:W-:-:S05]  /*11750*/  @!P0 LEA R0, R3, R0, 0x18 ;  /* 0x0000000003008211 */ /* 0x004fca00078ec0ff */
[----:B------:R2:W-:Y:S01]  /*11760*/  @!P0 STS [R0+0x288d0], R13 ;  /* 0x0288d00d00008388 */ /* 0x0005e20000000800 */
[----:B------:R-:W-:Y:S06]  /*11770*/  BAR.ARV 0x5, 0x120 ;  /* 0x0144800000007b1d */ /* 0x000fec0000002000 */
[----:B------:R-:W-:-:S13]  /*11780*/  ISETP.GE.AND P0, PT, R19, UR4, PT ;  /* 0x0000000413007c0c */ /* 0x000fda000bf06270 */
[----:B--2---:R-:W-:Y:S05]  /*11790*/  @!P0 BRA `(.L_x_1017) ;  /* 0xffffffd000ac8947 */ /* 0x004fea000383ffff */
.L_x_963:
[----:B------:R-:W2:Y:S01]  /*117a0*/  S2R R3, SR_CgaCtaId ;  /* 0x0000000000037919 */ /* 0x000ea20000008800 */
[----:B------:R-:W-:Y:S01]  /*117b0*/  UIADD3 UR47, UR47, 0x1, URZ ;  /* 0x000000012f2f7890 */ /* 0x000fe2000fffe03f */
[----:B------:R-:W-:-:S03]  /*117c0*/  MOV R0, 0x400 ;  /* 0x0000040000007802 */ /* 0x000fc60000000f00 */
[----:B------:R-:W-:-:S04]  /*117d0*/  ULEA.HI UR4, UR47, UR47, URZ, 0x1 ;  /* 0x0000002f2f047291 */ /* 0x000fc8000f8f083f */
[----:B------:R-:W-:-:S04]  /*117e0*/  ULOP3.LUT UR4, UR4, 0xfffffffe, URZ, 0xc0, !UPT ;  /* 0xfffffffe04047892 */ /* 0x000fc8000f8ec03f */
[----:B------:R-:W-:Y:S01]  /*117f0*/  UIADD3 UR4, UR47, -UR4, URZ ;  /* 0x800000042f047290 */ /* 0x000fe2000fffe03f */
[----:B--2---:R-:W-:-:S05]  /*11800*/  LEA R7, R3, R0, 0x18 ;  /* 0x0000000003077211 */ /* 0x004fca00078ec0ff */
[----:B------:R-:W-:-:S05]  /*11810*/  IMAD.U32 R0, RZ, RZ, UR4 ;  /* 0x00000004ff007e24 */ /* 0x000fca000f8e00ff */
[----:B------:R-:W-:-:S04]  /*11820*/  SHF.L.U32 R0, R0, 0x1f, RZ ;  /* 0x0000001f00007819 */ /* 0x000fc800000006ff */
[----:B------:R-:W2:Y:S02]  /*11830*/  SYNCS.PHASECHK.TRANS64.TRYWAIT P0, [R7+URZ+0x28820], R0 ;  /* 0x02882000070075a7 */ /* 0x000ea4000800017f */
[----:B--2---:R-:W-:Y:S05]  /*11840*/  @!P0 BRA `(.L_x_1018) ;  /* 0x0000000800a08947 */ /* 0x004fea0003800000 */
.L_x_1045:
[----:B------:R-:W3:Y:S02]  /*11850*/  S2R R2, SR_TID.X ;  /* 0x0000000000027919 */ /* 0x000ee40000002100 */
[----:B---3--:R-:W-:-:S04]  /*11860*/  SHF.R.U32.HI R2, RZ, 0x5, R2 ;  /* 0x00000005ff027819 */ /* 0x008fc80000011602 */
[----:B------:R-:W-:-:S05]  /*11870*/  LOP3.LUT R2, R2, 0x3, RZ, 0xc0, !PT ;  /* 0x0000000302027812 */ /* 0x000fca00078ec0ff */
[----:B--2---:R-:W2:Y:S02]  /*11880*/  SHFL.IDX PT, R0, R2, RZ, 0x1f ;  /* 0x00001fff02007589 */ /* 0x004ea400000e0000 */
[----:B--2---:R-:W-:-:S13]  /*11890*/  ISETP.NE.AND P0, PT, R0, RZ, PT ;  /* 0x000000ff0000720c */ /* 0x004fda0003f05270 */
[----:B------:R-:W-:Y:S05]  /*118a0*/  @P0 EXIT ;  /* 0x000000000000094d */ /* 0x000fea0003800000 */
[----:B------:R-:W-:Y:S01]  /*118b0*/  ELECT P0, URZ, PT ;  /* 0x00000000003f782f */ /* 0x000fe20003800000 */
[----:B------:R-:W-:-:S12]  /*118c0*/  BSSY B0, `(.L_x_1019) ;  /* 0x0000020000007945 */ /* 0x000fd80003800000 */
[----:B------:R-:W-:Y:S05]  /*118d0*/  @!P0 BRA `(.L_x_1020) ;  /* 0x0000000000788947 */ /* 0x000fea0003800000 */
[----:B------:R-:W-:-:S06]  /*118e0*/  ULOP3.LUT UR4, UR38, 0x2, URZ, 0xfc, !UPT ;  /* 0x0000000226047892 */ /* 0x000fcc000f8efc3f */
[----:B------:R-:W-:-:S05]  /*118f0*/  IMAD.U32 R0, RZ, RZ, UR4 ;  /* 0x00000004ff007e24 */ /* 0x000fca000f8e00ff */
[----:B------:R-:W-:-:S13]  /*11900*/  ISETP.NE.AND P2, PT, R0, 0x3, PT ;  /* 0x000000030000780c */ /* 0x000fda0003f45270 */
[----:B------:R-:W-:Y:S05]  /*11910*/  @!P2 BRA `(.L_x_1021) ;  /* 0x000000000004a947 */ /* 0x000fea0003800000 */
[----:B------:R-:W-:Y:S01]  /*11920*/  BPT.TRAP 0x1 ;  /* 0x000000040000795c */ /* 0x000fe20000300000 */
.L_x_1021:
[----:B------:R-:W-:Y:S01]  /*11930*/  VIADD R3, R7, 0x28840 ;  /* 0x0002884007037836 */ /* 0x000fe20000000000 */
[----:B------:R-:W-:Y:S01]  /*11940*/  SHF.L.U32 R4, R17, 0x1f, RZ ;  /* 0x0000001f11047819 */ /* 0x000fe200000006ff */
[C---:B------:R-:W-:Y:S02]  /*11950*/  VIADD R0, R16.reuse, 0x1 ;  /* 0x0000000110007836 */ /* 0x040fe40000000000 */
[----:B------:R-:W-:-:S03]  /*11960*/  IMAD R5, R16, 0x8, R3 ;  /* 0x0000000810057824 */ /* 0x000fc600078e0203 */
[----:B------:R-:W-:Y:S01]  /*11970*/  ISETP.NE.AND P1, PT, R0, 0x2, PT ;  /* 0x000000020000780c */ /* 0x000fe20003f25270 */
[----:B------:R-:W2:Y:S03]  /*11980*/  SYNCS.PHASECHK.TRANS64.TRYWAIT P0, [R5+URZ], R4 ;  /* 0x00000004050075a7 */ /* 0x000ea6000800017f */
[----:B------:R-:W-:-:S04]  /*11990*/  SEL R2, RZ, 0x1, P1 ;  /* 0x00000001ff027807 */ /* 0x000fc80000800000 */
[----:B------:R-:W-:Y:S02]  /*119a0*/  LOP3.LUT R17, R17, R2, RZ, 0x3c, !PT ;  /* 0x0000000211117212 */ /* 0x000fe400078e3cff */
[----:B------:R-:W-:Y:S02]  /*119b0*/  SEL R2, R0, RZ, P1 ;  /* 0x000000ff00027207 */ /* 0x000fe40000800000 */
[----:B------:R-:W-:-:S03]  /*119c0*/  SHF.L.U32 R0, R17, 0x1f, RZ ;  /* 0x0000001f11007819 */ /* 0x000fc600000006ff */
[----:B------:R-:W-:Y:S01]  /*119d0*/  IMAD R3, R2, 0x8, R3 ;  /* 0x0000000802037824 */ /* 0x000fe200078e0203 */
[----:B--2---:R-:W-:Y:S06]  /*119e0*/  @!P0 BRA `(.L_x_1022) ;  /* 0x00000008004c8947 */ /* 0x004fec0003800000 */
.L_x_1046:
[----:B------:R-:W3:Y:S02]  /*119f0*/  SYNCS.PHASECHK.TRANS64.TRYWAIT P0, [R3+URZ], R0 ;  /* 0x00000000030075a7 */ /* 0x000ee4000800017f */
[----:B---3--:R-:W-:Y:S05]  /*11a00*/  @!P0 BRA `(.L_x_1023) ;  /* 0x0000000800588947 */ /* 0x008fea0003800000 */
.L_x_1047:
[----:B------:R-:W-:Y:S05]  /*11a10*/  @!P2 BRA `(.L_x_1024) ;  /* 0x000000000004a947 */ /* 0x000fea0003800000 */
[----:B------:R-:W-:Y:S01]  /*11a20*/  BPT.TRAP 0x1 ;  /* 0x000000040000795c */ /* 0x000fe20000300000 */
.L_x_1024:
[----:B---3--:R-:W-:-:S04]  /*11a30*/  VIADD R3, R7, 0x28860 ;  /* 0x0002886007037836 */ /* 0x008fc80000000000 */
[----:B--2---:R-:W-:-:S04]  /*11a40*/  IMAD R5, R16, 0x8, R3 ;  /* 0x0000000810057824 */ /* 0x004fc800078e0203 */
[----:B------:R-:W2:Y:S02]  /*11a50*/  SYNCS.PHASECHK.TRANS64.TRYWAIT P0, [R5+URZ], R4 ;  /* 0x00000004050075a7 */ /* 0x000ea4000800017f */
[----:B--2---:R-:W-:Y:S05]  /*11a60*/  @!P0 BRA `(.L_x_1025) ;  /* 0x0000000800548947 */ /* 0x004fea0003800000 */
.L_x_1048:
[----:B------:R-:W-:-:S07]  /*11a70*/  IMAD R3, R2, 0x8, R3 ;  /* 0x0000000802037824 */ /* 0x000fce00078e0203 */
.L_x_1026:
[----:B---3--:R3:W4:Y:S02]  /*11a80*/  SYNCS.PHASECHK.TRANS64.TRYWAIT P0, [R3+URZ], R0 ;  /* 0x00000000030075a7 */ /* 0x008724000800017f */
[----:B----4-:R-:W-:Y:S05]  /*11a90*/  @!P0 NANOSLEEP.SYNCS 0x989680 ;  /* 0x009896800000895d */ /* 0x010fea0003900000 */
[----:B------:R-:W4:Y:S02]  /*11aa0*/  @!P0 SYNCS.PHASECHK.TRANS64 P0, [R3+URZ], R0 ;  /* 0x00000000030085a7 */ /* 0x000f24000800007f */
[----:B----4-:R-:W-:Y:S05]  /*11ab0*/  @!P0 BRA `(.L_x_1026) ;  /* 0xfffffffc00f08947 */ /* 0x010fea000383ffff */
.L_x_1020:
[----:B------:R-:W-:Y:S05]  /*11ac0*/  BSYNC B0 ;  /* 0x0000000000007941 */ /* 0x000fea0003800000 */
.L_x_1019:
[----:B------:R-:W-:Y:S05]  /*11ad0*/  EXIT ;  /* 0x000000000000794d */ /* 0x000fea0003800000 */
.L_x_880:
[----:B-1----:R-:W-:-:S04]  /*11ae0*/  IMAD.U32 R3, RZ, RZ, UR39 ;  /* 0x00000027ff037e24 */ /* 0x002fc8000f8e00ff */
[----:B------:R1:W2:Y:S03]  /*11af0*/  SYNCS.PHASECHK.TRANS64.TRYWAIT P1, [R3+URZ+0x28800], R0 ;  /* 0x02880000030075a7 */ /* 0x0002a6000802017f */
[----:B--2---:R-:W-:Y:S05]  /*11b00*/  @!P1 NANOSLEEP.SYNCS 0x989680 ;  /* 0x009896800000995d */ /* 0x004fea0003900000 */
[----:B------:R-:W2:Y:S02]  /*11b10*/  @!P1 SYNCS.PHASECHK.TRANS64 P1, [R3+URZ+0x28800], R0 ;  /* 0x02880000030095a7 */ /* 0x000ea4000802007f */
[----:B--2---:R-:W-:Y:S05]  /*11b20*/  @!P1 BRA `(.L_x_880) ;  /* 0xfffffffc00ec9947 */ /* 0x004fea000383ffff */
[----:B------:R-:W-:Y:S05]  /*11b30*/  BRA `(.L_x_1027) ;  /* 0xfffffefc00887947 */ /* 0x000fea000383ffff */
.L_x_884:
[----:B--2---:R2:W3:Y:S02]  /*11b40*/  SYNCS.PHASECHK.TRANS64.TRYWAIT P2, [R7+URZ+0x28830], R0 ;  /* 0x02883000070075a7 */ /* 0x0044e4000804017f */
[----:B---3--:R-:W-:Y:S05]  /*11b50*/  @!P2 NANOSLEEP.SYNCS 0x989680 ;  /* 0x009896800000a95d */ /* 0x008fea0003900000 */
[----:B------:R-:W3:Y:S02]  /*11b60*/  @!P2 SYNCS.PHASECHK.TRANS64 P2, [R7+URZ+0x28830], R0 ;  /* 0x028830000700a5a7 */ /* 0x000ee4000804007f */
[----:B---3--:R-:W-:Y:S05]  /*11b70*/  @!P2 BRA `(.L_x_884) ;  /* 0xfffffffc00f0a947 */ /* 0x008fea000383ffff */
[----:B------:R-:W-:Y:S05]  /*11b80*/  BRA `(.L_x_883) ;  /* 0xfffffefc00ac7947 */ /* 0x000fea000383ffff */
.L_x_900:
[----:B--2---:R-:W-:-:S04]  /*11b90*/  IMAD.U32 R11, RZ, RZ, UR6 ;  /* 0x00000006ff0b7e24 */ /* 0x004fc8000f8e00ff */
[----:B------:R2:W3:Y:S03]  /*11ba0*/  SYNCS.PHASECHK.TRANS64.TRYWAIT P3, [R11+URZ+0x28830], R6 ;  /* 0x028830060b0075a7 */ /* 0x0004e6000806017f */
[----:B---3--:R-:W-:Y:S05]  /*11bb0*/  @!P3 NANOSLEEP.SYNCS 0x989680 ;  /* 0x009896800000b95d */ /* 0x008fea0003900000 */
[----:B------:R-:W3:Y:S02]  /*11bc0*/  @!P3 SYNCS.PHASECHK.TRANS64 P3, [R11+URZ+0x28830], R6 ;  /* 0x028830060b00b5a7 */ /* 0x000ee4000806007f */
[----:B---3--:R-:W-:Y:S05]  /*11bd0*/  @!P3 BRA `(.L_x_900) ;  /* 0xfffffffc00ecb947 */ /* 0x008fea000383ffff */
[----:B------:R-:W-:Y:S05]  /*11be0*/  BRA `(.L_x_897) ;  /* 0xffffff2c00fc7947 */ /* 0x000fea000383ffff */
.L_x_904:
[----:B--2---:R-:W-:-:S04]  /*11bf0*/  IMAD.U32 R11, RZ, RZ, UR6 ;  /* 0x00000006ff0b7e24 */ /* 0x004fc8000f8e00ff */
[----:B------:R2:W3:Y:S03]  /*11c00*/  SYNCS.PHASECHK.TRANS64.TRYWAIT P3, [R11+URZ+0x28850], R6 ;  /* 0x028850060b0075a7 */ /* 0x0004e6000806017f */
[----:B---3--:R-:W-:Y:S05]  /*11c10*/  @!P3 NANOSLEEP.SYNCS 0x989680 ;  /* 0x009896800000b95d */ /* 0x008fea0003900000 */
[----:B------:R-:W3:Y:S02]  /*11c20*/  @!P3 SYNCS.PHASECHK.TRANS64 P3, [R11+URZ+0x28850], R6 ;  /* 0x028850060b00b5a7 */ /* 0x000ee4000806007f */
[----:B---3--:R-:W-:Y:S05]  /*11c30*/  @!P3 BRA `(.L_x_904) ;  /* 0xfffffffc00ecb947 */ /* 0x008fea000383ffff */
[----:B------:R-:W-:Y:S05]  /*11c40*/  BRA `(.L_x_901) ;  /* 0xffffff3000bc7947 */ /* 0x000fea000383ffff */
.L_x_921:
[----:B--2---:R-:W-:-:S04]  /*11c50*/  IMAD.U32 R9, RZ, RZ, UR6 ;  /* 0x00000006ff097e24 */ /* 0x004fc8000f8e00ff */
[----:B------:R2:W3:Y:S03]  /*11c60*/  SYNCS.PHASECHK.TRANS64.TRYWAIT P2, [R9+URZ+0x28830], R0 ;  /* 0x02883000090075a7 */ /* 0x0004e6000804017f */
[----:B---3--:R-:W-:Y:S05]  /*11c70*/  @!P2 NANOSLEEP.SYNCS 0x989680 ;  /* 0x009896800000a95d */ /* 0x008fea0003900000 */
[----:B------:R-:W3:Y:S02]  /*11c80*/  @!P2 SYNCS.PHASECHK.TRANS64 P2, [R9+URZ+0x28830], R0 ;  /* 0x028830000900a5a7 */ /* 0x000ee4000804007f */
[----:B---3--:R-:W-:Y:S05]  /*11c90*/  @!P2 BRA `(.L_x_921) ;  /* 0xfffffffc00eca947 */ /* 0x008fea000383ffff */
[----:B------:R-:W-:Y:S05]  /*11ca0*/  BRA `(.L_x_918) ;  /* 0xffffff6000547947 */ /* 0x000fea000383ffff */
.L_x_925:
[----:B--2---:R-:W-:-:S04]  /*11cb0*/  IMAD.U32 R9, RZ, RZ, UR6 ;  /* 0x00000006ff097e24 */ /* 0x004fc8000f8e00ff */
[----:B------:R2:W3:Y:S03]  /*11cc0*/  SYNCS.PHASECHK.TRANS64.TRYWAIT P2, [R9+URZ+0x28850], R0 ;  /* 0x02885000090075a7 */ /* 0x0004e6000804017f */
[----:B---3--:R-:W-:Y:S05]  /*11cd0*/  @!P2 NANOSLEEP.SYNCS 0x989680 ;  /* 0x009896800000a95d */ /* 0x008fea0003900000 */
[----:B------:R-:W3:Y:S02]  /*11ce0*/  @!P2 SYNCS.PHASECHK.TRANS64 P2, [R9+URZ+0x28850], R0 ;  /* 0x028850000900a5a7 */ /* 0x000ee4000804007f */
[----:B---3--:R-:W-:Y:S05]  /*11cf0*/  @!P2 BRA `(.L_x_925) ;  /* 0xfffffffc00eca947 */ /* 0x008fea000383ffff */
[----:B------:R-:W-:Y:S05]  /*11d00*/  BRA `(.L_x_922) ;  /* 0xffffff6400147947 */ /* 0x000fea000383ffff */
.L_x_931:
[----:B--2---:R-:W-:-:S04]  /*11d10*/  IMAD.U32 R9, RZ, RZ, UR6 ;  /* 0x00000006ff097e24 */ /* 0x004fc8000f8e00ff */
[----:B------:R2:W3:Y:S03]  /*11d20*/  SYNCS.PHASECHK.TRANS64.TRYWAIT P2, [R9+URZ+0x28830], R0 ;  /* 0x02883000090075a7 */ /* 0x0004e6000804017f */
[----:B---3--:R-:W-:Y:S05]  /*11d30*/  @!P2 NANOSLEEP.SYNCS 0x989680 ;  /* 0x009896800000a95d */ /* 0x008fea0003900000 */
[----:B------:R-:W3:Y:S02]  /*11d40*/  @!P2 SYNCS.PHASECHK.TRANS64 P2, [R9+URZ+0x28830], R0 ;  /* 0x028830000900a5a7 */ /* 0x000ee4000804007f */
[----:B---3--:R-:W-:Y:S05]  /*11d50*/  @!P2 BRA `(.L_x_931) ;  /* 0xfffffffc00eca947 */ /* 0x008fea000383ffff */
[----:B------:R-:W-:Y:S05]  /*11d60*/  BRA `(.L_x_928) ;  /* 0xffffff8000347947 */ /* 0x000fea000383ffff */
.L_x_935:
[----:B--2---:R-:W-:-:S04]  /*11d70*/  IMAD.U32 R9, RZ, RZ, UR6 ;  /* 0x00000006ff097e24 */ /* 0x004fc8000f8e00ff */
[----:B------:R2:W3:Y:S03]  /*11d80*/  SYNCS.PHASECHK.TRANS64.TRYWAIT P2, [R9+URZ+0x28850], R0 ;  /* 0x02885000090075a7 */ /* 0x0004e6000804017f */
[----:B---3--:R-:W-:Y:S05]  /*11d90*/  @!P2 NANOSLEEP.SYNCS 0x989680 ;  /* 0x009896800000a95d */ /* 0x008fea0003900000 */
[----:B------:R-:W3:Y:S02]  /*11da0*/  @!P2 SYNCS.PHASECHK.TRANS64 P2, [R9+URZ+0x28850], R0 ;  /* 0x028850000900a5a7 */ /* 0x000ee4000804007f */
[----:B---3--:R-:W-:Y:S05]  /*11db0*/  @!P2 BRA `(.L_x_935) ;  /* 0xfffffffc00eca947 */ /* 0x008fea000383ffff */
[----:B------:R-:W-:Y:S05]  /*11dc0*/  BRA `(.L_x_932) ;  /* 0xffffff8000f47947 */ /* 0x000fea000383ffff */
.L_x_948:
[----:B--2---:R-:W-:-:S04]  /*11dd0*/  IMAD.U32 R5, RZ, RZ, UR5 ;  /* 0x00000005ff057e24 */ /* 0x004fc8000f8e00ff */
[----:B------:R2:W3:Y:S03]  /*11de0*/  SYNCS.PHASECHK.TRANS64.TRYWAIT P0, [R5+URZ+0x28850], R4 ;  /* 0x02885004050075a7 */ /* 0x0004e6000800017f */
[----:B---3--:R-:W-:Y:S05]  /*11df0*/  @!P0 NANOSLEEP.SYNCS 0x989680 ;  /* 0x009896800000895d */ /* 0x008fea0003900000 */
[----:B------:R-:W3:Y:S02]  /*11e00*/  @!P0 SYNCS.PHASECHK.TRANS64 P0, [R5+URZ+0x28850], R4 ;  /* 0x02885004050085a7 */ /* 0x000ee4000800007f */
[----:B---3--:R-:W-:Y:S05]  /*11e10*/  @!P0 BRA `(.L_x_948) ;  /* 0xfffffffc00ec8947 */ /* 0x008fea000383ffff */
[----:B------:R-:W-:Y:S05]  /*11e20*/  BRA `(.L_x_947) ;  /* 0xffffffac00dc7947 */ /* 0x000fea000383ffff */
.L_x_978:
[----:B------:R-:W1:Y:S01]  /*11e30*/  S2R R18, SR_TID.X ;  /* 0x0000000000127919 */ /* 0x000e620000002100 */
        /* <DEDUP_REMOVED lines=9> */
.L_x_1028:
[----:B------:R-:W-:Y:S05]  /*11ed0*/  BRA `(.L_x_1029) ;  /* 0xffffffd8006c7947 */ /* 0x000fea000383ffff */
.L_x_979:
[----:B------:R-:W-:Y:S01]  /*11ee0*/  BSSY B0, `(.L_x_1030) ;  /* 0x0000006000007945 */ /* 0x000fe20003800000 */
[----:B------:R-:W-:-:S07]  /*11ef0*/  IMAD.MOV.U32 R15, RZ, RZ, -0x1 ;  /* 0xffffffffff0f7424 */ /* 0x000fce00078e00ff */
[----:B------:R-:W-:Y:S05]  /*11f00*/  WARPSYNC.COLLECTIVE R15, `(.L_x_1031) ;  /* 0x000000000f0c7348 */ /* 0x000fea0003c00000 */
[----:B------:R-:W-:Y:S02]  /*11f10*/  ELECT P6, UR62, PT ;  /* 0x00000000003e782f */ /* 0x000fe400038c0000 */
[----:B------:R-:W-:Y:S01]  /*11f20*/  MOV R14, UR62 ;  /* 0x0000003e000e7c02 */ /* 0x000fe20008000f00 */
[----:B------:R-:W-:Y:S10]  /*11f30*/  ENDCOLLECTIVE ;  /* 0x000000000000791b */ /* 0x000ff40003800000 */
.L_x_1031:
[----:B------:R-:W-:Y:S05]  /*11f40*/  BSYNC B0 ;  /* 0x0000000000007941 */ /* 0x000fea0003800000 */
.L_x_1030:
[----:B------:R-:W-:Y:S05]  /*11f50*/  BRA `(.L_x_1032) ;  /* 0xffffffd8005c7947 */ /* 0x000fea000383ffff */
.L_x_982:
[----:B-1----:R1:W2:Y:S02]  /*11f60*/  SYNCS.PHASECHK.TRANS64.TRYWAIT P2, [R8+URZ+0x28840], R7 ;  /* 0x02884007080075a7 */ /* 0x0022a4000804017f */
[----:B--2---:R-:W-:Y:S05]  /*11f70*/  @!P2 NANOSLEEP.SYNCS 0x989680 ;  /* 0x009896800000a95d */ /* 0x004fea0003900000 */
[----:B------:R-:W2:Y:S02]  /*11f80*/  @!P2 SYNCS.PHASECHK.TRANS64 P2, [R8+URZ+0x28840], R7 ;  /* 0x028840070800a5a7 */ /* 0x000ea4000804007f */
[----:B--2---:R-:W-:Y:S05]  /*11f90*/  @!P2 BRA `(.L_x_982) ;  /* 0xfffffffc00f0a947 */ /* 0x004fea000383ffff */
[----:B------:R-:W-:Y:S05]  /*11fa0*/  BRA `(.L_x_1033) ;  /* 0xffffffd800b87947 */ /* 0x000fea000383ffff */
.L_x_984:
[----:B-1----:R-:W-:-:S04]  /*11fb0*/  IMAD.U32 R8, RZ, RZ, UR39 ;  /* 0x00000027ff087e24 */ /* 0x002fc8000f8e00ff */
[----:B------:R1:W2:Y:S03]  /*11fc0*/  SYNCS.PHASECHK.TRANS64.TRYWAIT P2, [R8+URZ+0x28820], R7 ;  /* 0x02882007080075a7 */ /* 0x0002a6000804017f */
[----:B--2---:R-:W-:Y:S05]  /*11fd0*/  @!P2 NANOSLEEP.SYNCS 0x989680 ;  /* 0x009896800000a95d */ /* 0x004fea0003900000 */
[----:B------:R-:W2:Y:S02]  /*11fe0*/  @!P2 SYNCS.PHASECHK.TRANS64 P2, [R8+URZ+0x28820], R7 ;  /* 0x028820070800a5a7 */ /* 0x000ea4000804007f */
[----:B--2---:R-:W-:Y:S05]  /*11ff0*/  @!P2 BRA `(.L_x_984) ;  /* 0xfffffffc00eca947 */ /* 0x004fea000383ffff */
[----:B------:R-:W-:Y:S05]  /*12000*/  BRA `(.L_x_1034) ;  /* 0xffffffdc00907947 */ /* 0x000fea000383ffff */
.L_x_990:
[----:B-1----:R1:W2:Y:S02]  /*12010*/  SYNCS.PHASECHK.TRANS64.TRYWAIT P3, [R3+URZ+0x28840], R2 ;  /* 0x02884002030075a7 */ /* 0x0022a4000806017f */
[----:B--2---:R-:W-:Y:S05]  /*12020*/  @!P3 NANOSLEEP.SYNCS 0x989680 ;  /* 0x009896800000b95d */ /* 0x004fea0003900000 */
[----:B------:R-:W2:Y:S02]  /*12030*/  @!P3 SYNCS.PHASECHK.TRANS64 P3, [R3+URZ+0x28840], R2 ;  /* 0x028840020300b5a7 */ /* 0x000ea4000806007f */
[----:B--2---:R-:W-:Y:S05]  /*12040*/  @!P3 BRA `(.L_x_990) ;  /* 0xfffffffc00f0b947 */ /* 0x004fea000383ffff */
[----:B------:R-:W-:Y:S05]  /*12050*/  BRA `(.L_x_1035) ;  /* 0xffffffe000347947 */ /* 0x000fea000383ffff */
.L_x_992:
[----:B-1----:R1:W2:Y:S02]  /*12060*/  SYNCS.PHASECHK.TRANS64.TRYWAIT P3, [R2+URZ+0x60], R3 ;  /* 0x00006003020075a7 */ /* 0x0022a4000806017f */
[----:B--2---:R-:W-:Y:S05]  /*12070*/  @!P3 NANOSLEEP.SYNCS 0x989680 ;  /* 0x009896800000b95d */ /* 0x004fea0003900000 */
[----:B------:R-:W2:Y:S02]  /*12080*/  @!P3 SYNCS.PHASECHK.TRANS64 P3, [R2+URZ+0x60], R3 ;  /* 0x000060030200b5a7 */ /* 0x000ea4000806007f */
[----:B--2---:R-:W-:Y:S05]  /*12090*/  @!P3 BRA `(.L_x_992) ;  /* 0xfffffffc00f0b947 */ /* 0x004fea000383ffff */
[----:B------:R-:W-:Y:S05]  /*120a0*/  BRA `(.L_x_1036) ;  /* 0xffffffe000a87947 */ /* 0x000fea000383ffff */
.L_x_998:
[----:B-1----:R1:W2:Y:S02]  /*120b0*/  SYNCS.PHASECHK.TRANS64.TRYWAIT P3, [R3+URZ+0x28840], R2 ;  /* 0x02884002030075a7 */ /* 0x0022a4000806017f */
[----:B--2---:R-:W-:Y:S05]  /*120c0*/  @!P3 NANOSLEEP.SYNCS 0x989680 ;  /* 0x009896800000b95d */ /* 0x004fea0003900000 */
[----:B------:R-:W2:Y:S02]  /*120d0*/  @!P3 SYNCS.PHASECHK.TRANS64 P3, [R3+URZ+0x28840], R2 ;  /* 0x028840020300b5a7 */ /* 0x000ea4000806007f */
[----:B--2---:R-:W-:Y:S05]  /*120e0*/  @!P3 BRA `(.L_x_998) ;  /* 0xfffffffc00f0b947 */ /* 0x004fea000383ffff */
[----:B------:R-:W-:Y:S05]  /*120f0*/  BRA `(.L_x_1037) ;  /* 0xffffffe400c87947 */ /* 0x000fea000383ffff */
.L_x_1000:
[----:B-1----:R1:W2:Y:S02]  /*12100*/  SYNCS.PHASECHK.TRANS64.TRYWAIT P3, [R2+URZ+0x60], R17 ;  /* 0x00006011020075a7 */ /* 0x0022a4000806017f */
[----:B--2---:R-:W-:Y:S05]  /*12110*/  @!P3 NANOSLEEP.SYNCS 0x989680 ;  /* 0x009896800000b95d */ /* 0x004fea0003900000 */
[----:B------:R-:W2:Y:S02]  /*12120*/  @!P3 SYNCS.PHASECHK.TRANS64 P3, [R2+URZ+0x60], R17 ;  /* 0x000060110200b5a7 */ /* 0x000ea4000806007f */
[----:B--2---:R-:W-:Y:S05]  /*12130*/  @!P3 BRA `(.L_x_1000) ;  /* 0xfffffffc00f0b947 */ /* 0x004fea000383ffff */
[----:B------:R-:W-:Y:S05]  /*12140*/  BRA `(.L_x_1038) ;  /* 0xffffffe8003c7947 */ /* 0x000fea000383ffff */
.L_x_1005:
[----:B--2---:R2:W3:Y:S02]  /*12150*/  SYNCS.PHASECHK.TRANS64.TRYWAIT P2, [R2+URZ+0x28840], R3 ;  /* 0x02884003020075a7 */ /* 0x0044e4000804017f */
[----:B---3--:R-:W-:Y:S05]  /*12160*/  @!P2 NANOSLEEP.SYNCS 0x989680 ;  /* 0x009896800000a95d */ /* 0x008fea0003900000 */
[----:B------:R-:W3:Y:S02]  /*12170*/  @!P2 SYNCS.PHASECHK.TRANS64 P2, [R2+URZ+0x28840], R3 ;  /* 0x028840030200a5a7 */ /* 0x000ee4000804007f */
[----:B---3--:R-:W-:Y:S05]  /*12180*/  @!P2 BRA `(.L_x_1005) ;  /* 0xfffffffc00f0a947 */ /* 0x008fea000383ffff */
[----:B------:R-:W-:Y:S05]  /*12190*/  BRA `(.L_x_1039) ;  /* 0xffffffec00247947 */ /* 0x000fea000383ffff */
.L_x_1007:
[----:B-1----:R1:W2:Y:S02]  /*121a0*/  SYNCS.PHASECHK.TRANS64.TRYWAIT P2, [R2+URZ+0x60], R11 ;  /* 0x0000600b020075a7 */ /* 0x0022a4000804017f */
[----:B--2---:R-:W-:Y:S05]  /*121b0*/  @!P2 NANOSLEEP.SYNCS 0x989680 ;  /* 0x009896800000a95d */ /* 0x004fea0003900000 */
[----:B------:R-:W2:Y:S02]  /*121c0*/  @!P2 SYNCS.PHASECHK.TRANS64 P2, [R2+URZ+0x60], R11 ;  /* 0x0000600b0200a5a7 */ /* 0x000ea4000804007f */
[----:B--2---:R-:W-:Y:S05]  /*121d0*/  @!P2 BRA `(.L_x_1007) ;  /* 0xfffffffc00f0a947 */ /* 0x004fea000383ffff */
[----:B------:R-:W-:Y:S05]  /*121e0*/  BRA `(.L_x_1040) ;  /* 0xffffffec00a47947 */ /* 0x000fea000383ffff */
.L_x_1014:
[----:B-1----:R1:W2:Y:S02]  /*121f0*/  SYNCS.PHASECHK.TRANS64.TRYWAIT P0, [R3+URZ+0x28860], R0 ;  /* 0x02886000030075a7 */ /* 0x0022a4000800017f */
[----:B--2---:R-:W-:Y:S05]  /*12200*/  @!P0 NANOSLEEP.SYNCS 0x989680 ;  /* 0x009896800000895d */ /* 0x004fea0003900000 */
[----:B------:R-:W2:Y:S02]  /*12210*/  @!P0 SYNCS.PHASECHK.TRANS64 P0, [R3+URZ+0x28860], R0 ;  /* 0x02886000030085a7 */ /* 0x000ea4000800007f */
[----:B--2---:R-:W-:Y:S05]  /*12220*/  @!P0 BRA `(.L_x_1014) ;  /* 0xfffffffc00f08947 */ /* 0x004fea000383ffff */
[----:B------:R-:W-:Y:S05]  /*12230*/  BRA `(.L_x_1041) ;  /* 0xfffffff000807947 */ /* 0x000fea000383ffff */
.L_x_1016:
[----:B------:R-:W-:Y:S01]  /*12240*/  BSSY B0, `(.L_x_1042) ;  /* 0x0000007000007945 */ /* 0x000fe20003800000 */
[----:B------:R-:W-:Y:S02]  /*12250*/  IMAD.MOV.U32 R12, RZ, RZ, RZ ;  /* 0x000000ffff0c7224 */ /* 0x000fe400078e00ff */
[----:B------:R-:W-:Y:S02]  /*12260*/  IMAD.MOV.U32 R11, RZ, RZ, 0x1f ;  /* 0x0000001fff0b7424 */ /* 0x000fe400078e00ff */
[----:B------:R-:W-:-:S07]  /*12270*/  IMAD.MOV.U32 R15, RZ, RZ, -0x1 ;  /* 0xffffffffff0f7424 */ /* 0x000fce00078e00ff */
[----:B------:R-:W-:Y:S05]  /*12280*/  WARPSYNC.COLLECTIVE R15, `(.L_x_1043) ;  /* 0x000000000f087348 */ /* 0x000fea0003c00000 */
[----:B------:R1:W2:Y:S02]  /*12290*/  SHFL.IDX P6, R14, R13, R12, R11 ;  /* 0x0000000c0d0e7389 */ /* 0x0002a400000c000b */
[----:B-12---:R-:W-:Y:S01]  /*122a0*/  ENDCOLLECTIVE ;  /* 0x000000000000791b */ /* 0x006fe20003800000 */
.L_x_1043:
[----:B------:R-:W-:Y:S05]  /*122b0*/  BSYNC B0 ;  /* 0x0000000000007941 */ /* 0x000fea0003800000 */
.L_x_1042:
[----:B------:R-:W-:Y:S05]  /*122c0*/  BRA `(.L_x_1044) ;  /* 0xfffffff000fc7947 */ /* 0x000fea000383ffff */
.L_x_1018:
[----:B--2---:R2:W3:Y:S02]  /*122d0*/  SYNCS.PHASECHK.TRANS64.TRYWAIT P0, [R7+URZ+0x28820], R0 ;  /* 0x02882000070075a7 */ /* 0x0044e4000800017f */
[----:B---3--:R-:W-:Y:S05]  /*122e0*/  @!P0 NANOSLEEP.SYNCS 0x989680 ;  /* 0x009896800000895d */ /* 0x008fea0003900000 */
[----:B------:R-:W3:Y:S02]  /*122f0*/  @!P0 SYNCS.PHASECHK.TRANS64 P0, [R7+URZ+0x28820], R0 ;  /* 0x02882000070085a7 */ /* 0x000ee4000800007f */
[----:B---3--:R-:W-:Y:S05]  /*12300*/  @!P0 BRA `(.L_x_1018) ;  /* 0xfffffffc00f08947 */ /* 0x008fea000383ffff */
[----:B------:R-:W-:Y:S05]  /*12310*/  BRA `(.L_x_1045) ;  /* 0xfffffff4004c7947 */ /* 0x000fea000383ffff */
.L_x_1022:
[----:B--2---:R2:W3:Y:S02]  /*12320*/  SYNCS.PHASECHK.TRANS64.TRYWAIT P0, [R5+URZ], R4 ;  /* 0x00000004050075a7 */ /* 0x0044e4000800017f */
[----:B---3--:R-:W-:Y:S05]  /*12330*/  @!P0 NANOSLEEP.SYNCS 0x989680 ;  /* 0x009896800000895d */ /* 0x008fea0003900000 */
[----:B------:R-:W3:Y:S02]  /*12340*/  @!P0 SYNCS.PHASECHK.TRANS64 P0, [R5+URZ], R4 ;  /* 0x00000004050085a7 */ /* 0x000ee4000800007f */
[----:B---3--:R-:W-:Y:S05]  /*12350*/  @!P0 BRA `(.L_x_1022) ;  /* 0xfffffffc00f08947 */ /* 0x008fea000383ffff */
[----:B------:R-:W-:Y:S05]  /*12360*/  BRA `(.L_x_1046) ;  /* 0xfffffff400a07947 */ /* 0x000fea000383ffff */
.L_x_1023:
[----:B---3--:R3:W4:Y:S02]  /*12370*/  SYNCS.PHASECHK.TRANS64.TRYWAIT P0, [R3+URZ], R0 ;  /* 0x00000000030075a7 */ /* 0x008724000800017f */
[----:B----4-:R-:W-:Y:S05]  /*12380*/  @!P0 NANOSLEEP.SYNCS 0x989680 ;  /* 0x009896800000895d */ /* 0x010fea0003900000 */
[----:B------:R-:W4:Y:S02]  /*12390*/  @!P0 SYNCS.PHASECHK.TRANS64 P0, [R3+URZ], R0 ;  /* 0x00000000030085a7 */ /* 0x000f24000800007f */
[----:B----4-:R-:W-:Y:S05]  /*123a0*/  @!P0 BRA `(.L_x_1023) ;  /* 0xfffffffc00f08947 */ /* 0x010fea000383ffff */
[----:B------:R-:W-:Y:S05]  /*123b0*/  BRA `(.L_x_1047) ;  /* 0xfffffff400947947 */ /* 0x000fea000383ffff */
.L_x_1025:
[----:B--2---:R2:W3:Y:S02]  /*123c0*/  SYNCS.PHASECHK.TRANS64.TRYWAIT P0, [R5+URZ], R4 ;  /* 0x00000004050075a7 */ /* 0x0044e4000800017f */
[----:B---3--:R-:W-:Y:S05]  /*123d0*/  @!P0 NANOSLEEP.SYNCS 0x989680 ;  /* 0x009896800000895d */ /* 0x008fea0003900000 */
[----:B------:R-:W3:Y:S02]  /*123e0*/  @!P0 SYNCS.PHASECHK.TRANS64 P0, [R5+URZ], R4 ;  /* 0x00000004050085a7 */ /* 0x000ee4000800007f */
[----:B---3--:R-:W-:Y:S05]  /*123f0*/  @!P0 BRA `(.L_x_1025) ;  /* 0xfffffffc00f08947 */ /* 0x008fea000383ffff */
[----:B------:R-:W-:Y:S05]  /*12400*/  BRA `(.L_x_1048) ;  /* 0xfffffff400987947 */ /* 0x000fea000383ffff */
.L_x_1049:
        /* <DEDUP_REMOVED lines=15> */
.L_x_2730:


//--------------------- .text._ZN7cutlass13device_kernelIN5flash11enable_sm90INS1_16FlashAttnFwdSm90INS1_25CollectiveMainloopFwdSm90ILi2EN4cute5tupleIJNS5_1CILi1EEES8_S8_EEENS6_IJNS7_ILi128EEESA_SA_EEELi128ENS_6half_tEfNS_4arch4Sm90ELb0ELb1ELb0ELb1ELb0ELb0ELb0ELb1ELb1ELb0ELb0ELb0EEENS1_21CollectiveEpilogueFwdISB_S9_SC_SE_Li256ELb1ELb0ELb0ELb0EEENS1_36VarlenDynamicPersistentTileSchedulerILi128ELi128ELi256ELi32ELb0ELb0ELb1ELb1ELb0ELb1EEEEEEEEEvNT_6ParamsE --------------------------
	.section	.text._ZN7cutlass13device_kernelIN5flash11enable_sm90INS1_16FlashAttnFwdSm90INS1_25CollectiveMainloopFwdSm90ILi2EN4cute5tupleIJNS5_1CILi1EEES8_S8_EEENS6_IJNS7_ILi128EEESA_SA_EEELi128ENS_6half_tEfNS_4arch4Sm90ELb0ELb1ELb0ELb1ELb0ELb0ELb0ELb1ELb1ELb0ELb0ELb0EEENS1_21CollectiveEpilogueFwdISB_S9_SC_SE_Li256ELb1ELb0ELb0ELb0EEENS1_36VarlenDynamicPersistentTileSchedulerILi128ELi128ELi256ELi32ELb0ELb0ELb1ELb1ELb0ELb1EEEEEEEEEvNT_6ParamsE,"ax",@progbits
	.align	128
.text._ZN7cutlass13device_kernelIN5flash11enable_sm90INS1_16FlashAttnFwdSm90INS1_25CollectiveMainloopFwdSm90ILi2EN4cute5tupleIJNS5_1CILi1EEES8_S8_EEENS6_IJNS7_ILi128EEESA_SA_EEELi128ENS_6half_tEfNS_4arch4Sm90ELb0ELb1ELb0ELb1ELb0ELb0ELb0ELb1ELb1ELb0ELb0ELb0EEENS1_21CollectiveEpilogueFwdISB_S9_SC_SE_Li256ELb1ELb0ELb0ELb0EEENS1_36VarlenDynamicPersistentTileSchedulerILi128ELi128ELi256ELi32ELb0ELb0ELb1ELb1ELb0ELb1EEEEEEEEEvNT_6ParamsE:
        .type           _ZN7cutlass13device_kernelIN5flash11enable_sm90INS1_16FlashAttnFwdSm90INS1_25CollectiveMainloopFwdSm90ILi2EN4cute5tupleIJNS5_1CILi1EEES8_S8_EEENS6_IJNS7_ILi128EEESA_SA_EEELi128ENS_6half_tEfNS_4arch4Sm90ELb0ELb1ELb0ELb1ELb0ELb0ELb0ELb1ELb1ELb0ELb0ELb0EEENS1_21CollectiveEpilogueFwdISB_S9_SC_SE_Li256ELb1ELb0ELb0ELb0EEENS1_36VarlenDynamicPersistentTileSchedulerILi128ELi128ELi256ELi32ELb0ELb0ELb1ELb1ELb0ELb1EEEEEEEEEvNT_6ParamsE,@function
        .size           _ZN7cutlass13device_kernelIN5flash11enable_sm90INS1_16FlashAttnFwdSm90INS1_25CollectiveMainloopFwdSm90ILi2EN4cute5tupleIJNS5_1CILi1EEES8_S8_EEENS6_IJNS7_ILi128EEESA_SA_EEELi128ENS_6half_tEfNS_4arch4Sm90ELb0ELb1ELb0ELb1ELb0ELb0ELb0ELb1ELb1ELb0ELb0ELb0EEENS1_21CollectiveEpilogueFwdISB_S9_SC_SE_Li256ELb1ELb0ELb0ELb0EEENS1_36VarlenDynamicPersistentTileSchedulerILi128ELi128ELi256ELi32ELb0ELb0ELb1ELb1ELb0ELb1EEEEEEEEEvNT_6ParamsE,(.L_x_2731 - _ZN7cutlass13device_kernelIN5flash11enable_sm90INS1_16FlashAttnFwdSm90INS1_25CollectiveMainloopFwdSm90ILi2EN4cute5tupleIJNS5_1CILi1EEES8_S8_EEENS6_IJNS7_ILi128EEESA_SA_EEELi128ENS_6half_tEfNS_4arch4Sm90ELb0ELb1ELb0ELb1ELb0ELb0ELb0ELb1ELb1ELb0ELb0ELb0EEENS1_21CollectiveEpilogueFwdISB_S9_SC_SE_Li256ELb1ELb0ELb0ELb0EEENS1_36VarlenDynamicPersistentTileSchedulerILi128ELi128ELi256ELi32ELb0ELb0ELb1ELb1ELb0ELb1EEEEEEEEEvNT_6ParamsE)
        .other          _ZN7cutlass13device_kernelIN5flash11enable_sm90INS1_16FlashAttnFwdSm90INS1_25CollectiveMainloopFwdSm90ILi2EN4cute5tupleIJNS5_1CILi1EEES8_S8_EEENS6_IJNS7_ILi128EEESA_SA_EEELi128ENS_6half_tEfNS_4arch4Sm90ELb0ELb1ELb0ELb1ELb0ELb0ELb0ELb1ELb1ELb0ELb0ELb0EEENS1_21CollectiveEpilogueFwdISB_S9_SC_SE_Li256ELb1ELb0ELb0ELb0EEENS1_36VarlenDynamicPersistentTileSchedulerILi128ELi128ELi256ELi32ELb0ELb0ELb1ELb1ELb0ELb1EEEEEEEEEvNT_6ParamsE,@"STO_CUDA_ENTRY STV_DEFAULT"
_ZN7cutlass13device_kernelIN5flash11enable_sm90INS1_16FlashAttnFwdSm90INS1_25CollectiveMainloopFwdSm90ILi2EN4cute5tupleIJNS5_1CILi1EEES8_S8_EEENS6_IJNS7_ILi128EEESA_SA_EEELi128ENS_6half_tEfNS_4arch4Sm90ELb0ELb1ELb0ELb1ELb0ELb0ELb0ELb1ELb1ELb0ELb0ELb0EEENS1_21CollectiveEpilogueFwdISB_S9_SC_SE_Li256ELb1ELb0ELb0ELb0EEENS1_36VarlenDynamicPersistentTileSchedulerILi128ELi128ELi256ELi32ELb0ELb0ELb1ELb1ELb0ELb1EEEEEEEEEvNT_6ParamsE:
        /* <DEDUP_REMOVED lines=21> */
.L_x_1051:
[----:B------:R-:W-:Y:S05]  /*0150*/  BSYNC B0 ;  /* 0x0000000000007941 */ /* 0x000fea0003800000 */
.L_x_1050:
        /* <DEDUP_REMOVED lines=41> */
.L_x_1052:
        /* <DEDUP_REMOVED lines=22> */
.L_x_1053:
        /* <DEDUP_REMOVED lines=18> */
.L_x_1054:
        /* <DEDUP_REMOVED lines=22> */
.L_x_1055:
        /* <DEDUP_REMOVED lines=22> */
.L_x_1056:
[----:B------:R-:W-:Y:S01]  /*0930*/  PLOP3.LUT P0, PT, PT, PT, UP0, 0x80, 0x0 ;  /* 0x000000000000781c */ /* 0x000fe20003f0f008 */
[----:B------:R-:W-:Y:S01]  /*0940*/  UMOV UR36, 0x1 ;  /* 0x0000000100247882 */ /* 0x000fe20000000000 */
[----:B------:R-:W-:Y:S01]  /*0950*/  NOP ;  /* 0x0000000000007918 */ /* 0x000fe20000000000 */
[----:B------:R-:W-:Y:S01]  /*0960*/  USEL UR36, UR36, 0x2, !UP0 ;  /* 0x0000000224247887 */ /* 0x000fe2000c000000 */
[----:B------:R-:W-:Y:S01]  /*0970*/  ULDC.64 UR48, c[0x0][0x208] ;  /* 0x0000820000307ab9 */ /* 0x000fe20000000a00 */
[----:B012-4-:R-:W-:Y:S08]  /*0980*/  BAR.SYNC.DEFER_BLOCKING 0x0 ;  /* 0x0000000000007b1d */ /* 0x017ff00000010000 */
[----:B------:R-:W-:Y:S05]  /*0990*/  @!P0 BRA `(.L_x_1057) ;  /* 0x000000ec00a88947 */ /* 0x000fea0003800000 */
.L_x_1058:
[----:B------:R-:W-:-:S08]  /*09a0*/  NOP ;  /* 0x0000000000007918 */ /* 0x000fd00000000000 */
[----:B------:R-:W0:Y:S02]  /*09b0*/  USETMAXREG.TRY_ALLOC.CTAPOOL UP0, 0xf0 ;  /* 0x000000f0000079c8 */ /* 0x000e240008000600 */
[----:B0-----:R-:W-:-:S13]  /*09c0*/  PLOP3.LUT P0, PT, PT, PT, UP0, 0x80, 0x0 ;  /* 0x000000000000781c */ /* 0x001fda0003f0f008 */
[----:B------:R-:W-:Y:S05]  /*09d0*/  @!P0 BRA `(.L_x_1058) ;  /* 0xfffffffc00f08947 */ /* 0x000fea000383ffff */
[----:B------:R-:W0:Y:S01]  /*09e0*/  S2R R2, SR_TID.X ;  /* 0x0000000000027919 */ /* 0x000e220000002100 */
        /* <DEDUP_REMOVED lines=13> */
[----:B------:R-:W-:Y:S01]  /*0ac0*/  VIADD R193, R2, 0xffffff80 ;  /* 0xffffff8002c17836 */ /* 0x000fe20000000000 */
[----:B------:R-:W-:Y:S01]  /*0ad0*/  R2UR UR6, R186 ;  /* 0x00000000ba0672ca */ /* 0x000fe200000e0000 */
[----:B------:R-:W-:Y:S01]  /*0ae0*/  ULOP3.LUT UR45, UR36, 0x1, URZ, 0xfc, !UPT ;  /* 0x00000001242d7892 */ /* 0x000fe2000f8efc3f */
[----:B------:R-:W-:Y:S01]  /*0af0*/  R2UR UR5, R187 ;  /* 0x00000000bb0572ca */ /* 0x000fe200000e0000 */
[----:B------:R-:W-:Y:S01]  /*0b00*/  UMOV UR44, URZ ;  /* 0x0000003f002c7c82 */ /* 0x000fe20008000000 */
[----:B------:R-:W-:Y:S01]  /*0b10*/  SHF.R.S32.HI R0, RZ, 0x1f, R193 ;  /* 0x0000001fff007819 */ /* 0x000fe200000114c1 */
[----:B------:R-:W-:Y:S01]  /*0b20*/  UMOV UR43, URZ ;  /* 0x0000003f002b7c82 */ /* 0x000fe20008000000 */
[----:B------:R-:W-:Y:S02]  /*0b30*/  UMOV UR42, URZ ;  /* 0x0000003f002a7c82 */ /* 0x000fe40008000000 */
[CC--:B------:R-:W-:Y:S02]  /*0b40*/  LEA.HI R2, R0.reuse, R193.reuse, RZ, 0x7 ;  /* 0x000000c100027211 */ /* 0x0c0fe400078f38ff */
[----:B------:R-:W-:-:S02]  /*0b50*/  LEA.HI R3, R0, R193, RZ, 0x4 ;  /* 0x000000c100037211 */ /* 0x000fc400078f20ff */
[----:B------:R-:W-:Y:S02]  /*0b60*/  LOP3.LUT R4, R2, 0xffffff80, RZ, 0xc0, !PT ;  /* 0xffffff8002047812 */ /* 0x000fe400078ec0ff */
[----:B------:R-:W-:-:S03]  /*0b70*/  SHF.R.S32.HI R191, RZ, 0x7, R2 ;  /* 0x00000007ffbf7819 */ /* 0x000fc60000011402 */
[----:B------:R-:W-:Y:S01]  /*0b80*/  IMAD.IADD R189, R193, 0x1, -R4 ;  /* 0x00000001c1bd7824 */ /* 0x000fe200078e0a04 */
[----:B------:R-:W-:-:S04]  /*0b90*/  LEA.HI R2, R2, R191, RZ, 0x1 ;  /* 0x000000bf02027211 */ /* 0x000fc800078f08ff */
[----:B------:R-:W-:Y:S02]  /*0ba0*/  SHF.R.S32.HI R8, RZ, 0x1f, R189 ;  /* 0x0000001fff087819 */ /* 0x000fe400000114bd */
[----:B------:R-:W-:Y:S02]  /*0bb0*/  LOP3.LUT R2, R2, 0x3fffffe, RZ, 0xc0, !PT ;  /* 0x03fffffe02027812 */ /* 0x000fe400078ec0ff */
[CC--:B------:R-:W-:Y:S02]  /*0bc0*/  LEA.HI R7, R8.reuse, R189.reuse, RZ, 0x2 ;  /* 0x000000bd08077211 */ /* 0x0c0fe400078f10ff */
[----:B------:R-:W-:Y:S01]  /*0bd0*/  LEA.HI R8, R8, R189, RZ, 0x5 ;  /* 0x000000bd08087211 */ /* 0x000fe200078f28ff */
[----:B------:R-:W-:Y:S01]  /*0be0*/  IMAD.IADD R190, R191, 0x1, -R2 ;  /* 0x00000001bfbe7824 */ /* 0x000fe200078e0a02 */
[--C-:B------:R-:W-:Y:S02]  /*0bf0*/  SHF.R.S32.HI R5, RZ, 0x2, R7.reuse ;  /* 0x00000002ff057819 */ /* 0x100fe40000011407 */
[----:B------:R-:W-:-:S02]  /*0c00*/  SHF.R.S32.HI R4, RZ, 0x1f, R7 ;  /* 0x0000001fff047819 */ /* 0x000fc40000011407 */
[----:B------:R-:W-:Y:S02]  /*0c10*/  SHF.R.S32.HI R8, RZ, 0x5, R8 ;  /* 0x00000005ff087819 */ /* 0x000fe40000011408 */
[----:B------:R-:W-:Y:S02]  /*0c20*/  LEA.HI R4, R4, R5, RZ, 0x3 ;  /* 0x0000000504047211 */ /* 0x000fe400078f18ff */
[----:B------:R-:W-:Y:S02]  /*0c30*/  LOP3.LUT R16, R7, 0x7ffffffc, RZ, 0xc0, !PT ;  /* 0x7ffffffc07107812 */ /* 0x000fe400078ec0ff */
[----:B------:R-:W-:Y:S02]  /*0c40*/  LOP3.LUT R6, R4, 0xfffffff8, RZ, 0xc0, !PT ;  /* 0xfffffff804067812 */ /* 0x000fe400078ec0ff */
[CC--:B------:R-:W-:Y:S01]  /*0c50*/  LEA.HI R4, R0.reuse, R193.reuse, RZ, 0x5 ;  /* 0x000000c100047211 */ /* 0x0c0fe200078f28ff */
[----:B------:R-:W-:Y:S01]  /*0c60*/  IMAD.IADD R16, R189, 0x1, -R16 ;  /* 0x00000001bd107824 */ /* 0x000fe200078e0a10 */
[----:B------:R-:W-:Y:S01]  /*0c70*/  LEA.HI R0, R0, R193, RZ, 0x3 ;  /* 0x000000c100007211 */ /* 0x000fe200078f18ff */
[----:B------:R-:W-:Y:S01]  /*0c80*/  IMAD.IADD R9, R5, 0x1, -R6 ;  /* 0x0000000105097824 */ /* 0x000fe200078e0a06 */
[----:B------:R-:W-:Y:S01]  /*0c90*/  SHF.R.S32.HI R6, RZ, 0x4, R3 ;  /* 0x00000004ff067819 */ /* 0x000fe20000011403 */
[----:B------:R-:W-:Y:S01]  /*0ca0*/  IMAD.SHL.U32 R5, R4, 0x20, RZ ;  /* 0x0000002004057824 */ /* 0x000fe200078e00ff */
[C---:B------:R-:W-:Y:S01]  /*0cb0*/  LOP3.LUT R4, R3.reuse, 0x3fffff0, RZ, 0xc0, !PT ;  /* 0x03fffff003047812 */ /* 0x040fe200078ec0ff */
[----:B------:R-:W-:Y:S01]  /*0cc0*/  IMAD R9, R8, 0x10, R9 ;  /* 0x0000001008097824 */ /* 0x000fe200078e0209 */
[----:B------:R-:W-:-:S02]  /*0cd0*/  LEA.HI R3, R3, R6, RZ, 0x1 ;  /* 0x0000000603037211 */ /* 0x000fc400078f08ff */
[----:B------:R-:W-:Y:S01]  /*0ce0*/  LOP3.LUT R5, R5, 0xfffffc00, RZ, 0xc0, !PT ;  /* 0xfffffc0005057812 */ /* 0x000fe200078ec0ff */
[----:B------:R-:W-:Y:S01]  /*0cf0*/  IMAD.IADD R4, R193, 0x1, -R4 ;  /* 0x00000001c1047824 */ /* 0x000fe200078e0a04 */
[----:B------:R-:W-:Y:S01]  /*0d00*/  LOP3.LUT R3, R3, 0x1ffffffe, RZ, 0xc0, !PT ;  /* 0x1ffffffe03037812 */ /* 0x000fe200078ec0ff */
[----:B------:R-:W-:Y:S01]  /*0d10*/  IMAD R190, R190, 0x40, R9 ;  /* 0x00000040bebe7824 */ /* 0x000fe200078e0209 */
[----:B------:R-:W-:Y:S01]  /*0d20*/  LOP3.LUT R2, R0, 0x1ffffff8, RZ, 0xc0, !PT ;  /* 0x1ffffff800027812 */ /* 0x000fe200078ec0ff */
[----:B------:R-:W-:Y:S01]  /*0d30*/  IMAD R4, R4, 0x40, R5 ;  /* 0x0000004004047824 */ /* 0x000fe200078e0205 */
[----:B------:R-:W-:Y:S01]  /*0d40*/  SHF.R.S32.HI R22, RZ, 0x3, R0 ;  /* 0x00000003ff167819 */ /* 0x000fe20000011400 */
[----:B------:R-:W-:Y:S02]  /*0d50*/  IMAD.IADD R3, R6, 0x1, -R3 ;  /* 0x0000000106037824 */ /* 0x000fe400078e0a03 */
[----:B------:R-:W-:Y:S02]  /*0d60*/  IMAD.IADD R2, R193, 0x1, -R2 ;  /* 0x00000001c1027824 */ /* 0x000fe400078e0a02 */
[----:B------:R-:W-:-:S02]  /*0d70*/  IMAD R192, R3, 0x8, R4 ;  /* 0x0000000803c07824 */ /* 0x000fc400078e0204 */
[----:B------:R-:W-:-:S07]  /*0d80*/  IMAD.SHL.U32 R19, R2, 0x8, RZ ;  /* 0x0000000802137824 */ /* 0x000fce00078e00ff */
.L_x_1158:
[----:B------:R-:W-:Y:S01]  /*0d90*/  ULDC.64 UR8, c[0x0][0xa28] ;  /* 0x00028a0000087ab9 */ /* 0x000fe20000000a00 */
[----:B0-----:R-:W0:Y:S01]  /*0da0*/  LDC R18, c[0x0][0x288] ;  /* 0x0000a200ff127b82 */ /* 0x001e220000000800 */
[----:B------:R-:W-:Y:S01]  /*0db0*/  UISETP.NE.U32.AND UP0, UPT, UR8, URZ, UPT ;  /* 0x0000003f0800728c */ /* 0x000fe2000bf05070 */
[----:B----45:R-:W-:-:S03]  /*0dc0*/  IMAD.MOV.U32 R6, RZ, RZ, RZ ;  /* 0x000000ffff067224 */ /* 0x030fc600078e00ff */
[----:B------:R-:W-:-:S03]  /*0dd0*/  UISETP.NE.AND.EX UP0, UPT, UR9, URZ, UPT, UP0 ;  /* 0x0000003f0900728c */ /* 0x000fc6000bf05300 */
[----:B------:R-:W-:Y:S01]  /*0de0*/  ULDC.64 UR8, c[0x0][0xa18] ;  /* 0x0002860000087ab9 */ /* 0x000fe20000000a00 */
[----:B-12---:R-:W1:Y:S01]  /*0df0*/  LDC.64 R8, c[0x0][0x3f8] ;  /* 0x0000fe00ff087b82 */ /* 0x006e620000000a00 */
[----:B------:R-:W-:Y:S01]  /*0e00*/  UISETP.NE.U32.AND UP1, UPT, UR8, URZ, UPT ;  /* 0x0000003f0800728c */ /* 0x000fe2000bf25070 */
[----:B------:R-:W-:-:S03]  /*0e10*/  PLOP3.LUT P0, PT, PT, PT, UP0, 0x80, 0x0 ;  /* 0x000000000000781c */ /* 0x000fc60003f0f008 */
[----:B------:R-:W-:-:S03]  /*0e20*/  UISETP.NE.AND.EX UP1, UPT, UR9, URZ, UPT, UP1 ;  /* 0x0000003f0900728c */ /* 0x000fc6000bf25310 */
[----:B------:R-:W-:Y:S01]  /*0e30*/  @UP0 ULDC.64 UR8, c[0x0][0xa28] ;  /* 0x00028a0000080ab9 */ /* 0x000fe20000000a00 */
[----:B------:R-:W2:Y:S01]  /*0e40*/  LDC R0, c[0x0][0x404] ;  /* 0x00010100ff007b82 */ /* 0x000ea20000000800 */
[----:B------:R-:W-:Y:S01]  /*0e50*/  @UP0 UIMAD.WIDE UR8, UR5, 0x4, UR8 ;  /* 0x00000004050808a5 */ /* 0x000fe2000f8e0208 */
[----:B------:R-:W-:-:S05]  /*0e60*/  PLOP3.LUT P2, PT, PT, PT, UP1, 0x80, 0x0 ;  /* 0x000000000000781c */ /* 0x000fca0003f4f018 */
[----:B------:R-:W-:Y:S01]  /*0e70*/  @UP1 ULDC.64 UR10, c[0x0][0xa18] ;  /* 0x00028600000a1ab9 */ /* 0x000fe20000000a00 */
[----:B------:R-:W-:Y:S01]  /*0e80*/  IMAD.U32 R2, RZ, RZ, UR8 ;  /* 0x00000008ff027e24 */ /* 0x000fe2000f8e00ff */
[----:B---3--:R-:W3:Y:S01]  /*0e90*/  LDC R17, c[0x0][0x2e0] ;  /* 0x0000b800ff117b82 */ /* 0x008ee20000000800 */
[----:B------:R-:W-:Y:S01]  /*0ea0*/  IMAD.U32 R3, RZ, RZ, UR9 ;  /* 0x00000009ff037e24 */ /* 0x000fe2000f8e00ff */
[----:B------:R-:W-:-:S04]  /*0eb0*/  @UP1 UIMAD.WIDE UR8, UR5, 0x4, UR10 ;  /* 0x00000004050818a5 */ /* 0x000fc8000f8e020a */
[----:B------:R4:W5:Y:S02]  /*0ec0*/  @P0 LDG.E R6, desc[UR48][R2.64] ;  /* 0x0000003002060981 */ /* 0x000964000c1e1900 */
[----:B------:R-:W-:Y:S02]  /*0ed0*/  IMAD.U32 R4, RZ, RZ, UR8 ;  /* 0x00000008ff047e24 */ /* 0x000fe4000f8e00ff */
[----:B------:R-:W-:Y:S01]  /*0ee0*/  IMAD.U32 R5, RZ, RZ, UR9 ;  /* 0x00000009ff057e24 */ /* 0x000fe2000f8e00ff */
[----:B------:R-:W-:-:S04]  /*0ef0*/  ULDC.64 UR8, c[0x0][0xa20] ;  /* 0x0002880000087ab9 */ /* 0x000fc80000000a00 */
[----:B0-----:R4:W5:Y:S01]  /*0f00*/  @P2 LDG.E R18, desc[UR48][R4.64] ;  /* 0x0000003004122981 */ /* 0x001962000c1e1900 */
[----:B-1----:R-:W-:Y:S01]  /*0f10*/  ISETP.NE.U32.AND P0, PT, R8, RZ, PT ;  /* 0x000000ff0800720c */ /* 0x002fe20003f05070 */
[----:B------:R-:W-:Y:S01]  /*0f20*/  UMOV UR37, UR6 ;  /* 0x0000000600257c82 */ /* 0x000fe20008000000 */
[----:B------:R-:W-:Y:S02]  /*0f30*/  ISETP.NE.U32.AND P1, PT, RZ, UR8, PT ;  /* 0x00000008ff007c0c */ /* 0x000fe4000bf25070 */
[----:B------:R-:W-:Y:S02]  /*0f40*/  ISETP.NE.AND.EX P0, PT, R9, RZ, PT, P0 ;  /* 0x000000ff0900720c */ /* 0x000fe40003f05300 */
[----:B------:R-:W-:Y:S02]  /*0f50*/  ISETP.NE.AND.EX P1, PT, RZ, UR9, PT, P1 ;  /* 0x00000009ff007c0c */ /* 0x000fe4000bf25310 */
[----:B--2---:R-:W-:Y:S01]  /*0f60*/  SEL R0, R0, 0x1, P0 ;  /* 0x0000000100007807 */ /* 0x004fe20000000000 */
[----:B----4-:R-:W-:Y:S10]  /*0f70*/  @P2 BRA `(.L_x_1059) ;  /* 0x00000000002c2947 */ /* 0x010ff40003800000 */
[----:B------:R-:W-:Y:S02]  /*0f80*/  ULDC.64 UR6, c[0x0][0xa00] ;  /* 0x0002800000067ab9 */ /* 0x000fe40000000a00 */
[----:B------:R-:W-:-:S04]  /*0f90*/  ISETP.NE.U32.AND P0, PT, RZ, UR6, PT ;  /* 0x00000006ff007c0c */ /* 0x000fc8000bf05070 */
[----:B------:R-:W-:-:S13]  /*0fa0*/  ISETP.NE.AND.EX P0, PT, RZ, UR7, PT, P0 ;  /* 0x00000007ff007c0c */ /* 0x000fda000bf05300 */
[----:B------:R-:W-:Y:S05]  /*0fb0*/  @!P0 BRA `(.L_x_1059) ;  /* 0x00000000001c8947 */ /* 0x000fea0003800000 */
[----:B------:R-:W-:Y:S02]  /*0fc0*/  ULDC.64 UR6, c[0x0][0xa00] ;  /* 0x0002800000067ab9 */ /* 0x000fe40000000a00 */
[----:B------:R-:W-:-:S06]  /*0fd0*/  UIMAD.WIDE UR6, UR5, 0x4, UR6 ;  /* 0x00000004050678a5 */ /* 0x000fcc000f8e0206 */
[----:B------:R-:W-:Y:S02]  /*0fe0*/  IMAD.U32 R2, RZ, RZ, UR6 ;  /* 0x00000006ff027e24 */ /* 0x000fe4000f8e00ff */
[----:B------:R-:W-:-:S05]  /*0ff0*/  IMAD.U32 R3, RZ, RZ, UR7 ;  /* 0x00000007ff037e24 */ /* 0x000fca000f8e00ff */
[----:B-----5:R-:W2:Y:S04]  /*1000*/  LDG.E R18, desc[UR48][R2.64] ;  /* 0x0000003002127981 */ /* 0x020ea8000c1e1900 */
[----:B------:R-:W2:Y:S02]  /*1010*/  LDG.E R5, desc[UR48][R2.64+0x4] ;  /* 0x0000043002057981 */ /* 0x000ea4000c1e1900 */
[----:B--2---:R-:W-:-:S07]  /*1020*/  IMAD.IADD R18, R5, 0x1, -R18 ;  /* 0x0000000105127824 */ /* 0x004fce00078e0a12 */
.L_x_1059:
[----:B------:R-:W-:Y:S01]  /*1030*/  UMOV UR38, UR5 ;  /* 0x0000000500267c82 */ /* 0x000fe20008000000 */
[----:B---3--:R-:W-:Y:S02]  /*1040*/  IMAD R17, R0, R17, RZ ;  /* 0x0000001100117224 */ /* 0x008fe400078e02ff */
[----:B------:R-:W-:Y:S01]  /*1050*/  IMAD.MOV.U32 R188, RZ, RZ, R185 ;  /* 0x000000ffffbc7224 */ /* 0x000fe200078e00b9 */
[----:B------:R-:W-:Y:S06]  /*1060*/  @!P1 BRA `(.L_x_1060) ;  /* 0x0000000000189947 */ /* 0x000fec0003800000 */
[----:B------:R-:W-:Y:S02]  /*1070*/  ULDC.64 UR6, c[0x0][0xa20] ;  /* 0x0002880000067ab9 */ /* 0x000fe40000000a00 */
[----:B------:R-:W-:-:S06]  /*1080*/  UIMAD.WIDE UR4, UR5, 0x4, UR6 ;  /* 0x00000004050478a5 */ /* 0x000fcc000f8e0206 */
[----:B------:R-:W-:Y:S02]  /*1090*/  IMAD.U32 R2, RZ, RZ, UR4 ;  /* 0x00000004ff027e24 */ /* 0x000fe4000f8e00ff */
[----:B------:R-:W-:-:S05]  /*10a0*/  IMAD.U32 R3, RZ, RZ, UR5 ;  /* 0x00000005ff037e24 */ /* 0x000fca000f8e00ff */
[----:B------:R0:W5:Y:S01]  /*10b0*/  LDG.E R17, desc[UR48][R2.64] ;  /* 0x0000003002117981 */ /* 0x000162000c1e1900 */
[----:B------:R-:W-:Y:S05]  /*10c0*/  BRA `(.L_x_1061) ;  /* 0x00000000002c7947 */ /* 0x000fea0003800000 */
.L_x_1060:
        /* <DEDUP_REMOVED lines=8> */
[----:B------:R-:W2:Y:S04]  /*1150*/  LDG.E R17, desc[UR48][R2.64] ;  /* 0x0000003002117981 */ /* 0x000ea8000c1e1900 */
[----:B------:R-:W2:Y:S02]  /*1160*/  LDG.E R0, desc[UR48][R2.64+0x4] ;  /* 0x0000043002007981 */ /* 0x000ea4000c1e1900 */
[----:B--2---:R-:W-:-:S07]  /*1170*/  IMAD.IADD R17, R0, 0x1, -R17 ;  /* 0x0000000100117824 */ /* 0x004fce00078e0a11 */
.L_x_1061:
[----:B------:R-:W1:Y:S01]  /*1180*/  LDC.64 R8, c[0x0][0x9e0] ;  /* 0x00027800ff087b82 */ /* 0x000e620000000a00 */
[----:B-----5:R-:W-:Y:S01]  /*1190*/  IMAD.IADD R17, R17, 0x1, -R6 ;  /* 0x0000000111117824 */ /* 0x020fe200078e0a06 */
[----:B------:R-:W-:-:S04]  /*11a0*/  LEA R0, R185, 0x80, 0x7 ;  /* 0x00000080b9007811 */ /* 0x000fc800078e38ff */
[----:B0-----:R-:W-:Y:S02]  /*11b0*/  IADD3 R3, R17, R0, -R18 ;  /* 0x0000000011037210 */ /* 0x001fe40007ffe812 */
[----:B-1----:R-:W-:-:S03]  /*11c0*/  ISETP.GE.AND P1, PT, R9, 0x1, PT ;  /* 0x000000010900780c */ /* 0x002fc60003f26270 */
[----:B------:R-:W-:-:S10]  /*11d0*/  IMAD.IADD R0, R3, 0x1, R8 ;  /* 0x0000000103007824 */ /* 0x000fd400078e0208 */
[----:B------:R-:W-:Y:S05]  /*11e0*/  @!P1 BRA `(.L_x_1062) ;  /* 0x0000000000409947 */ /* 0x000fea0003800000 */
[C---:B------:R-:W-:Y:S01]  /*11f0*/  ISETP.GT.AND P0, PT, R3.reuse, RZ, PT ;  /* 0x000000ff0300720c */ /* 0x040fe20003f04270 */
[----:B------:R-:W-:-:S12]  /*1200*/  VIADD R2, R3, 0xffffffff ;  /* 0xffffffff03027836 */ /* 0x000fd80000000000 */
[----:B------:R-:W-:Y:S05]  /*1210*/  @P0 BRA `(.L_x_1063) ;  /* 0x00000000001c0947 */ /* 0x000fea0003800000 */
[----:B------:R-:W-:Y:S01]  /*1220*/  ISETP.NE.AND P0, PT, R9, 0x1, PT ;  /* 0x000000010900780c */ /* 0x000fe20003f05270 */
[----:B------:R-:W-:-:S12]  /*1230*/  IMAD.MOV R3, RZ, RZ, -R3 ;  /* 0x000000ffff037224 */ /* 0x000fd800078e0a03 */
[----:B------:R-:W0:Y:S02]  /*1240*/  @P0 LDC.64 R4, c[0x0][0x9e8] ;  /* 0x00027a00ff040b82 */ /* 0x000e240000000a00 */
[----:B0-----:R-:W-:-:S05]  /*1250*/  @P0 IMAD.HI.U32 R2, R3, R4, RZ ;  /* 0x0000000403020227 */ /* 0x001fca00078e00ff */
[----:B------:R-:W-:-:S04]  /*1260*/  @P0 SHF.R.U32.HI R3, RZ, R5, R2 ;  /* 0x00000005ff030219 */ /* 0x000fc80000011602 */
[----:B------:R-:W-:Y:S01]  /*1270*/  LOP3.LUT R2, RZ, R3, RZ, 0x33, !PT ;  /* 0x00000003ff027212 */ /* 0x000fe200078e33ff */
[----:B------:R-:W-:Y:S06]  /*1280*/  BRA `(.L_x_1064) ;  /* 0x0000000000107947 */ /* 0x000fec0003800000 */
.L_x_1063:
[----:B------:R-:W-:-:S13]  /*1290*/  ISETP.NE.AND P0, PT, R9, 0x1, PT ;  /* 0x000000010900780c */ /* 0x000fda0003f05270 */
[----:B------:R-:W0:Y:S02]  /*12a0*/  @P0 LDC.64 R4, c[0x0][0x9e8] ;  /* 0x00027a00ff040b82 */ /* 0x000e240000000a00 */
[----:B0-----:R-:W-:-:S05]  /*12b0*/  @P0 IMAD.HI.U32 R4, R2, R4, RZ ;  /* 0x0000000402040227 */ /* 0x001fca00078e00ff */
[----:B------:R-:W-:-:S07]  /*12c0*/  @P0 SHF.R.U32.HI R2, RZ, R5, R4 ;  /* 0x00000005ff020219 */ /* 0x000fce0000011604 */
.L_x_1064:
[----:B------:R-:W-:-:S05]  /*12d0*/  IMAD R3, R2, R9, R9 ;  /* 0x0000000902037224 */ /* 0x000fca00078e0209 */
[----:B------:R-:W-:-:S07]  /*12e0*/  VIMNMX R0, R0, R3, PT ;  /* 0x0000000300007248 */ /* 0x000fce0003fe0100 */
.L_x_1062:
[----:B------:R-:W-:Y:S01]  /*12f0*/  VIADD R2, R0, 0x7f ;  /* 0x0000007f00027836 */ /* 0x000fe20000000000 */
[----:B------:R-:W-:Y:S01]  /*1300*/  ULDC UR4, c[0x0][0x9dc] ;  /* 0x0002770000047ab9 */ /* 0x000fe20000000800 */
[----:B------:R-:W-:Y:S02]  /*1310*/  VIADD R0, R17, 0x7f ;  /* 0x0000007f11007836 */ /* 0x000fe40000000000 */
[----:B------:R-:W-:Y:S01]  /*1320*/  IMAD R4, R185, 0x80, -R18 ;  /* 0x00000080b9047824 */ /* 0x000fe200078e0a12 */
[----:B------:R-:W-:Y:S02]  /*1330*/  SHF.R.S32.HI R5, RZ, 0x1f, R2 ;  /* 0x0000001fff057819 */ /* 0x000fe40000011402 */
[----:B------:R-:W-:Y:S01]  /*1340*/  SHF.R.S32.HI R3, RZ, 0x1f, R0 ;  /* 0x0000001fff037819 */ /* 0x000fe20000011400 */
[----:B------:R-:W-:Y:S01]  /*1350*/  IMAD.IADD R4, R17, 0x1, R4 ;  /* 0x0000000111047824 */ /* 0x000fe200078e0204 */
[----:B------:R-:W-:Y:S02]  /*1360*/  LEA.HI R5, R5, R2, RZ, 0x7 ;  /* 0x0000000205057211 */ /* 0x000fe400078f38ff */
[----:B------:R-:W-:Y:S01]  /*1370*/  LEA.HI R3, R3, R0, RZ, 0x7 ;  /* 0x0000000003037211 */ /* 0x000fe200078f38ff */
[----:B------:R-:W-:Y:S01]  /*1380*/  VIADD R6, R4, -UR4 ;  /* 0x8000000404067c36 */ /* 0x000fe20008000000 */
[----:B------:R-:W-:-:S02]  /*1390*/  SHF.R.S32.HI R88, RZ, 0x7, R5 ;  /* 0x00000007ff587819 */ /* 0x000fc40000011405 */
[----:B------:R-:W-:Y:S02]  /*13a0*/  SHF.R.S32.HI R3, RZ, 0x7, R3 ;  /* 0x00000007ff037819 */ /* 0x000fe40000011403 */
[----:B------:R-:W-:Y:S02]  /*13b0*/  R2UR UR4, R6 ;  /* 0x00000000060472ca */ /* 0x000fe400000e0000 */
[----:B------:R-:W-:Y:S01]  /*13c0*/  VIMNMX R88, R3, R88, PT ;  /* 0x0000005803587248 */ /* 0x000fe20003fe0100 */
[----:B------:R-:W-:-:S12]  /*13d0*/  @!P1 BRA `(.L_x_1065) ;  /* 0x0000000000449947 */ /* 0x000fd80003800000 */
[----:B------:R-:W-:-:S13]  /*13e0*/  ISETP.GT.AND P0, PT, R4, -0x1, PT ;  /* 0xffffffff0400780c */ /* 0x000fda0003f04270 */
[----:B------:R-:W-:Y:S05]  /*13f0*/  @P0 BRA `(.L_x_1066) ;  /* 0x00000000001c0947 */ /* 0x000fea0003800000 */
[----:B------:R-:W-:Y:S02]  /*1400*/  ISETP.NE.AND P0, PT, R9, 0x1, PT ;  /* 0x000000010900780c */ /* 0x000fe40003f05270 */
[----:B------:R-:W-:-:S11]  /*1410*/  LOP3.LUT R3, RZ, R4, RZ, 0x33, !PT ;  /* 0x00000004ff037212 */ /* 0x000fd600078e33ff */
[----:B------:R-:W0:Y:S02]  /*1420*/  @P0 LDC.64 R6, c[0x0][0x9e8] ;  /* 0x00027a00ff060b82 */ /* 0x000e240000000a00 */
[----:B0-----:R-:W-:-:S05]  /*1430*/  @P0 IMAD.HI.U32 R0, R3, R6, RZ ;  /* 0x0000000603000227 */ /* 0x001fca00078e00ff */
[----:B------:R-:W-:-:S04]  /*1440*/  @P0 SHF.R.U32.HI R3, RZ, R7, R0 ;  /* 0x00000007ff030219 */ /* 0x000fc80000011600 */
[----:B------:R-:W-:Y:S01]  /*1450*/  LOP3.LUT R4, RZ, R3, RZ, 0x33, !PT ;  /* 0x00000003ff047212 */ /* 0x000fe200078e33ff */
[----:B------:R-:W-:Y:S06]  /*1460*/  BRA `(.L_x_1067) ;  /* 0x0000000000107947 */ /* 0x000fec0003800000 */
.L_x_1066:
[----:B------:R-:W-:-:S13]  /*1470*/  ISETP.NE.AND P0, PT, R9, 0x1, PT ;  /* 0x000000010900780c */ /* 0x000fda0003f05270 */
[----:B------:R-:W0:Y:S02]  /*1480*/  @P0 LDC.64 R2, c[0x0][0x9e8] ;  /* 0x00027a00ff020b82 */ /* 0x000e240000000a00 */
[----:B0-----:R-:W-:-:S05]  /*1490*/  @P0 IMAD.HI.U32 R0, R4, R2, RZ ;  /* 0x0000000204000227 */ /* 0x001fca00078e00ff */
[----:B------:R-:W-:-:S07]  /*14a0*/  @P0 SHF.R.U32.HI R4, RZ, R3, R0 ;  /* 0x00000003ff040219 */ /* 0x000fce0000011600 */
.L_x_1067:
[----:B------:R-:W-:-:S05]  /*14b0*/  IMAD R4, R4, R9, RZ ;  /* 0x0000000904047224 */ /* 0x000fca00078e02ff */
[----:B------:R-:W-:-:S13]  /*14c0*/  R2UR UR5, R4 ;  /* 0x00000000040572ca */ /* 0x000fda00000e0000 */
[----:B------:R-:W-:-:S04]  /*14d0*/  UISETP.LT.AND UP0, UPT, UR4, UR5, UPT ;  /* 0x000000050400728c */ /* 0x000fc8000bf01270 */
[----:B------:R-:W-:-:S12]  /*14e0*/  USEL UR4, UR4, UR5, !UP0 ;  /* 0x0000000504047287 */ /* 0x000fd8000c000000 */
.L_x_1065:
        /* <DEDUP_REMOVED lines=43> */
[----:B------:R-:W0:Y:S01]  /*17a0*/  SHFL.IDX PT, R0, R191, RZ, 0x1f ;  /* 0x00001fffbf007589 */ /* 0x000e2200000e0000 */
[----:B------:R-:W1:Y:S01]  /*17b0*/  S2UR UR5, SR_CgaCtaId ;  /* 0x00000000000579c3 */ /* 0x000e620000008800 */
[----:B------:R-:W-:Y:S01]  /*17c0*/  UMOV UR41, 0x400 ;  /* 0x0000040000297882 */ /* 0x000fe20000000000 */
[----:B0-----:R-:W-:Y:S01]  /*17d0*/  R2UR UR40, R0 ;  /* 0x00000000002872ca */ /* 0x001fe200000e0000 */
[----:B-1----:R-:W-:-:S04]  /*17e0*/  ULEA UR41, UR5, UR41, 0x18 ;  /* 0x0000002905297291 */ /* 0x002fc8000f8ec03f */
[----:B------:R-:W-:-:S04]  /*17f0*/  UIADD3 UR5, UR41, 0x10400, URZ ;  /* 0x0001040029057890 */ /* 0x000fc8000fffe03f */
[----:B------:R-:W-:-:S04]  /*1800*/  ULOP3.LUT UP0, URZ, UR5, 0x3ff, URZ, 0xc0, !UPT ;  /* 0x000003ff053f7892 */ /* 0x000fc8000f80c03f */
[----:B------:R-:W-:Y:S02]  /*1810*/  ULEA.HI UR4, UR40, UR40, URZ, 0x1 ;  /* 0x0000002828047291 */ /* 0x000fe4000f8f083f */
[----:B------:R-:W-:Y:S02]  /*1820*/  PLOP3.LUT P0, PT, PT, PT, UP0, 0x80, 0x0 ;  /* 0x000000000000781c */ /* 0x000fe40003f0f008 */
        /* <DEDUP_REMOVED lines=22> */
.L_x_1069:
[----:B------:R-:W-:Y:S01]  /*1990*/  ULEA.HI UR4, UR44, UR44, URZ, 0x1 ;  /* 0x0000002c2c047291 */ /* 0x000fe2000f8f083f */
[----:B------:R-:W-:-:S03]  /*19a0*/  IMAD.U32 R2, RZ, RZ, UR45 ;  /* 0x0000002dff027e24 */ /* 0x000fc6000f8e00ff */
[----:B------:R-:W-:Y:S02]  /*19b0*/  ULOP3.LUT UR4, UR4, 0xfffffffe, URZ, 0xc0, !UPT ;  /* 0xfffffffe04047892 */ /* 0x000fe4000f8ec03f */
[----:B------:R-:W-:Y:S02]  /*19c0*/  ISETP.NE.AND P0, PT, R2, 0x3, PT ;  /* 0x000000030200780c */ /* 0x000fe40003f05270 */
[----:B------:R-:W-:-:S06]  /*19d0*/  UIADD3 UR4, UR44, -UR4, URZ ;  /* 0x800000042c047290 */ /* 0x000fcc000fffe03f */
[----:B------:R-:W-:-:S05]  /*19e0*/  IMAD.U32 R0, RZ, RZ, UR4 ;  /* 0x00000004ff007e24 */ /* 0x000fca000f8e00ff */
[----:B------:R-:W-:-:S04]  /*19f0*/  SHF.L.U32 R0, R0, 0x1f, RZ ;  /* 0x0000001f00007819 */ /* 0x000fc800000006ff */
[----:B------:R-:W0:Y:S02]  /*1a00*/  SYNCS.PHASECHK.TRANS64.TRYWAIT P1, [UR41+0x28800], R0 ;  /* 0x02880000ff0075a7 */ /* 0x000e240008020169 */
[----:B0-----:R-:W-:Y:S05]  /*1a10*/  @!P1 BRA `(.L_x_1070) ;  /* 0x0000012c00e89947 */ /* 0x001fea0003800000 */
.L_x_1253:
[----:B------:R-:W-:Y:S05]  /*1a20*/  @!P0 BRA `(.L_x_1071) ;  /* 0x0000000000048947 */ /* 0x000fea0003800000 */
[----:B------:R-:W-:Y:S01]  /*1a30*/  BPT.TRAP 0x1 ;  /* 0x000000040000795c */ /* 0x000fe20000300000 */
.L_x_1071:
[----:B------:R-:W-:Y:S02]  /*1a40*/  IMAD.U32 R5, RZ, RZ, UR42 ;  /* 0x0000002aff057e24 */ /* 0x000fe4000f8e00ff */
[----:B0-----:R-:W-:-:S03]  /*1a50*/  IMAD.U32 R0, RZ, RZ, UR43 ;  /* 0x0000002bff007e24 */ /* 0x001fc6000f8e00ff */
[----:B------:R-:W-:Y:S02]  /*1a60*/  LEA R5, R5, UR41, 0x3 ;  /* 0x0000002905057c11 */ /* 0x000fe4000f8e18ff */
[----:B------:R-:W-:-:S04]  /*1a70*/  SHF.L.U32 R0, R0, 0x1f, RZ ;  /* 0x0000001f00007819 */ /* 0x000fc800000006ff */
[----:B------:R0:W1:Y:S01]  /*1a80*/  SYNCS.PHASECHK.TRANS64.TRYWAIT P2, [R5+URZ+0x28830], R0 ;  /* 0x02883000050075a7 */ /* 0x000062000804017f */
[----:B------:R-:W-:Y:S05]  /*1a90*/  @!P0 BRA `(.L_x_1072) ;  /* 0x0000000000048947 */ /* 0x000fea0003800000 */
[----:B------:R-:W-:Y:S01]  /*1aa0*/  BPT.TRAP 0x1 ;  /* 0x000000040000795c */ /* 0x000fe20000300000 */
.L_x_1072:
[----:B------:R-:W2:Y:S02]  /*1ab0*/  S2R R2, SR_TID.X ;  /* 0x0000000000027919 */ /* 0x000ea40000002100 */
[----:B--2---:R-:W-:Y:S01]  /*1ac0*/  LOP3.LUT P1, RZ, R2, 0x7f, RZ, 0xc0, !PT ;  /* 0x0000007f02ff7812 */ /* 0x004fe2000782c0ff */
[----:B-1----:R-:W-:-:S12]  /*1ad0*/  @P2 BRA `(.L_x_1073) ;  /* 0x0000000000082947 */ /* 0x002fd80003800000 */
[----:B------:R-:W1:Y:S02]  /*1ae0*/  SYNCS.PHASECHK.TRANS64.TRYWAIT P2, [R5+URZ+0x28830], R0 ;  /* 0x02883000050075a7 */ /* 0x000e64000804017f */
[----:B-1----:R-:W-:Y:S05]  /*1af0*/  @!P2 BRA `(.L_x_1074) ;  /* 0x0000012c00c8a947 */ /* 0x002fea0003800000 */
.L_x_1073:
[----:B------:R-:W-:Y:S05]  /*1b00*/  WARPSYNC.ALL ;  /* 0x0000000000007948 */ /* 0x000fea0003800000 */
[----:B------:R-:W-:Y:S01]  /*1b10*/  UIADD3 UR4, UR41, 0x18400, URZ ;  /* 0x0001840029047890 */ /* 0x000fe2000fffe03f */
[----:B------:R-:W-:Y:S01]  /*1b20*/  WARPGROUP.ARRIVE ;  /* 0x00000000000079c5 */ /* 0x000fe20000000000 */
[----:B------:R-:W-:Y:S01]  /*1b30*/  ULOP3.LUT UR32, UR47, 0x10000, URZ, 0xfc, !UPT ;  /* 0x000100002f207892 */ /* 0x000fe2000f8efc3f */
[----:B------:R-:W-:Y:S01]  /*1b40*/  IMAD.MOV.U32 R3, RZ, RZ, -0x80 ;  /* 0xffffff80ff037424 */ /* 0x000fe200078e00ff */
[----:B------:R-:W-:Y:S01]  /*1b50*/  USHF.R.U32.HI UR4, URZ, 0x4, UR4 ;  /* 0x000000043f047899 */ /* 0x000fe20008011604 */
[----:B01----:R-:W-:Y:S01]  /*1b60*/  @!P1 VIADD R0, R5, 0x28840 ;  /* 0x0002884005009836 */ /* 0x003fe20000000000 */
[----:B------:R-:W-:Y:S01]  /*1b70*/  UMOV UR33, 0x40000040 ;  /* 0x4000004000217882 */ /* 0x000fe20000000000 */
[----:B------:R-:W-:Y:S01]  /*1b80*/  UMOV UR35, 0x40000040 ;  /* 0x4000004000237882 */ /* 0x000fe20000000000 */
[----:B------:R-:W-:Y:S01]  /*1b90*/  ULOP3.LUT UR4, UR4, 0x3fff, URZ, 0xc0, !UPT ;  /* 0x00003fff04047892 */ /* 0x000fe2000f8ec03f */
[----:B------:R-:W-:Y:S01]  /*1ba0*/  IMAD R14, R88, R3, 0x80 ;  /* 0x00000080580e7424 */ /* 0x000fe200078e0203 */
[----:B------:R-:W-:Y:S01]  /*1bb0*/  UMOV UR5, 0x40000040 ;  /* 0x4000004000057882 */ /* 0x000fe20000000000 */
[----:B------:R-:W-:Y:S01]  /*1bc0*/  UMOV UR7, 0x40000040 ;  /* 0x4000004000077882 */ /* 0x000fe20000000000 */
[----:B------:R-:W-:Y:S01]  /*1bd0*/  ULOP3.LUT UR46, UR4, 0x10000, URZ, 0xfc, !UPT ;  /* 0x00010000042e7892 */ /* 0x000fe2000f8efc3f */
[----:B------:R-:W-:Y:S01]  /*1be0*/  IMAD.IADD R3, R17, 0x1, R14 ;  /* 0x0000000111037824 */ /* 0x000fe200078e020e */
[----:B------:R-:W-:Y:S01]  /*1bf0*/  UIADD3 UR4, UR32, 0x2, URZ ;  /* 0x0000000220047890 */ /* 0x000fe2000fffe03f */
[----:B------:R-:W-:Y:S01]  /*1c00*/  @!P1 PRMT R0, RZ, 0x654, R0 ;  /* 0x00000654ff009816 */ /* 0x000fe20000000000 */
[----:B------:R-:W-:Y:S01]  /*1c10*/  ULEA UR34, UR42, UR46, 0xb ;  /* 0x0000002e2a227291 */ /* 0x000fe2000f8e583f */
[----:B------:R-:W-:Y:S01]  /*1c20*/  IMAD R2, R185, 0x80, R190 ;  /* 0x00000080b9027824 */ /* 0x000fe200078e02be */
[----:B------:R-:W-:Y:S01]  /*1c30*/  UIADD3 UR8, UR32, 0x4, URZ ;  /* 0x0000000420087890 */ /* 0x000fe2000fffe03f */
[--C-:B------:R-:W-:Y:S01]  /*1c40*/  IADD3 R5, -R18, 0x1, R3.reuse ;  /* 0x0000000112057810 */ /* 0x100fe20007ffe103 */
[----:B------:R-:W-:Y:S01]  /*1c50*/  UIADD3 UR6, UR34, 0x2, URZ ;  /* 0x0000000222067890 */ /* 0x000fe2000fffe03f */
[----:B------:R-:W-:Y:S01]  /*1c60*/  IMAD R9, R16, -0x2, R3 ;  /* 0xfffffffe10097824 */ /* 0x000fe200078e0203 */
[----:B------:R-:W-:Y:S01]  /*1c70*/  UIADD3 UR10, UR34, 0x4, URZ ;  /* 0x00000004220a7890 */ /* 0x000fe2000fffe03f */
[----:B------:R-:W-:Y:S01]  /*1c80*/  LEA R7, R88, 0xffffff80, 0x7 ;  /* 0xffffff8058077811 */ /* 0x000fe200078e38ff */
[----:B------:R-:W-:Y:S01]  /*1c90*/  UMOV UR9, 0x40000040 ;  /* 0x4000004000097882 */ /* 0x000fe20000000000 */
[----:B------:R-:W-:Y:S01]  /*1ca0*/  HGMMA.64x128x16.F32 R24, gdesc[UR32], RZ, !UPT, gsb0 ;  /* 0x01e00000201879f0 */ /* 0x000fe2000c0008ff */
[----:B------:R-:W-:Y:S01]  /*1cb0*/  UMOV UR11, 0x40000040 ;  /* 0x40000040000b7882 */ /* 0x000fe20000000000 */
[----:B------:R-:W-:Y:S01]  /*1cc0*/  UIADD3 UR12, UR32, 0x6, URZ ;  /* 0x00000006200c7890 */ /* 0x000fe2000fffe03f */
[----:B------:R-:W-:Y:S01]  /*1cd0*/  IMAD R5, R16, -0x2, R5 ;  /* 0xfffffffe10057824 */ /* 0x000fe200078e0205 */
[----:B------:R-:W-:Y:S01]  /*1ce0*/  UIADD3 UR14, UR34, 0x6, URZ ;  /* 0x00000006220e7890 */ /* 0x000fe2000fffe03f */
[----:B------:R-:W-:Y:S01]  /*1cf0*/  UMOV UR13, 0x40000040 ;  /* 0x40000040000d7882 */ /* 0x000fe20000000000 */
[----:B------:R-:W-:Y:S01]  /*1d00*/  UMOV UR15, 0x40000040 ;  /* 0x40000040000f7882 */ /* 0x000fe20000000000 */
[----:B------:R-:W-:-:S02]  /*1d10*/  UIADD3 UR16, UR32, 0x400, URZ ;  /* 0x0000040020107890 */ /* 0x000fc4000fffe03f */
[----:B------:R-:W-:Y:S01]  /*1d20*/  UIADD3 UR18, UR34, 0x400, URZ ;  /* 0x0000040022127890 */ /* 0x000fe2000fffe03f */
[----:B------:R-:W-:Y:S01]  /*1d30*/  UMOV UR17, 0x40000040 ;  /* 0x4000004000117882 */ /* 0x000fe20000000000 */
[----:B------:R-:W-:Y:S01]  /*1d40*/  UMOV UR19, 0x40000040 ;  /* 0x4000004000137882 */ /* 0x000fe20000000000 */
[----:B------:R-:W-:Y:S02]  /*1d50*/  UIADD3 UR20, UR32, 0x402, URZ ;  /* 0x0000040220147890 */ /* 0x000fe4000fffe03f */
[----:B------:R-:W-:Y:S01]  /*1d60*/  UIADD3 UR22, UR34, 0x402, URZ ;  /* 0x0000040222167890 */ /* 0x000fe2000fffe03f */
[----:B------:R-:W-:Y:S01]  /*1d70*/  UMOV UR21, 0x40000040 ;  /* 0x4000004000157882 */ /* 0x000fe20000000000 */
[----:B------:R-:W-:Y:S01]  /*1d80*/  UMOV UR23, 0x40000040 ;  /* 0x4000004000177882 */ /* 0x000fe20000000000 */
[----:B------:R-:W-:Y:S02]  /*1d90*/  UIADD3 UR24, UR32, 0x404, URZ ;  /* 0x0000040420187890 */ /* 0x000fe4000fffe03f */
[----:B------:R-:W-:Y:S01]  /*1da0*/  UIADD3 UR26, UR34, 0x404, URZ ;  /* 0x00000404221a7890 */ /* 0x000fe2000fffe03f */
[----:B------:R-:W-:Y:S01]  /*1db0*/  UMOV UR25, 0x40000040 ;  /* 0x4000004000197882 */ /* 0x000fe20000000000 */
[----:B------:R-:W-:Y:S01]  /*1dc0*/  UMOV UR27, 0x40000040 ;  /* 0x40000040001b7882 */ /* 0x000fe20000000000 */
[----:B------:R-:W-:-:S02]  /*1dd0*/  UIADD3 UR28, UR32, 0x406, URZ ;  /* 0x00000406201c7890 */ /* 0x000fc4000fffe03f */
[----:B------:R-:W-:Y:S01]  /*1de0*/  UIADD3 UR30, UR34, 0x406, URZ ;  /* 0x00000406221e7890 */ /* 0x000fe2000fffe03f */
[----:B------:R-:W-:Y:S01]  /*1df0*/  UMOV UR29, 0x40000040 ;  /* 0x40000040001d7882 */ /* 0x000fe20000000000 */
[----:B------:R-:W-:Y:S01]  /*1e00*/  UMOV UR31, 0x40000040 ;  /* 0x40000040001f7882 */ /* 0x000fe20000000000 */
[----:B------:R-:W-:Y:S01]  /*1e10*/  ULDC UR50, c[0x0][0x9dc] ;  /* 0x0002770000327ab9 */ /* 0x000fe20000000800 */
[----:B------:R-:W-:Y:S02]  /*1e20*/  WARPGROUP.DEPBAR.LE gsb0, 0x0 ;  /* 0x00008000000079c5 */ /* 0x000fe40000010000 */
[----:B------:R-:W-:-:S06]  /*1e30*/  WARPGROUP.ARRIVE ;  /* 0x00000000000079c5 */ /* 0x000fcc0000000000 */
[----:B------:R-:W-:Y:S01]  /*1e40*/  HGMMA.64x128x16.F32 R24, gdesc[UR4], R24, gsb0 ;  /* 0x01e00000041879f0 */ /* 0x000fe20008000818 */
[----:B------:R-:W-:Y:S02]  /*1e50*/  ULDC.64 UR6, c[0x0][0x9e0] ;  /* 0x0002780000067ab9 */ /* 0x000fe40000000a00 */
[----:B------:R-:W-:Y:S01]  /*1e60*/  UISETP.GE.AND UP0, UPT, UR7, 0x1, UPT ;  /* 0x000000010700788c */ /* 0x000fe2000bf06270 */
[----:B------:R-:W-:-:S05]  /*1e70*/  VIADD R20, R5, UR6 ;  /* 0x0000000605147c36 */ /* 0x000fca0008000000 */
[----:B------:R-:W-:Y:S01]  /*1e80*/  PLOP3.LUT P2, PT, PT, PT, UP0, 0x40, 0x0 ;  /* 0x000000000000781c */ /* 0x000fe20003f4e808 */
[----:B------:R-:W-:Y:S02]  /*1e90*/  WARPGROUP.DEPBAR.LE gsb0, 0x0 ;  /* 0x00008000000079c5 */ /* 0x000fe40000010000 */
        /* <DEDUP_REMOVED lines=22> */
[----:B0-----:R-:W-:Y:S01]  /*2000*/  VIADDMNMX R0, R2, R20, R9, PT ;  /* 0x0000001402007246 */ /* 0x001fe20003800109 */
[----:B------:R-:W-:Y:S06]  /*2010*/  @P2 BRA `(.L_x_1075) ;  /* 0x0000000000582947 */ /* 0x000fec0003800000 */
[----:B------:R-:W-:Y:S01]  /*2020*/  IADD3 R4, -R18, R17, R2 ;  /* 0x0000001112047210 */ /* 0x000fe20007ffe102 */
[----:B------:R-:W-:Y:S03]  /*2030*/  BSSY B0, `(.L_x_1076) ;  /* 0x0000010000007945 */ /* 0x000fe60003800000 */
[----:B------:R-:W-:-:S13]  /*2040*/  ISETP.GT.AND P2, PT, R4, -0x1, PT ;  /* 0xffffffff0400780c */ /* 0x000fda0003f44270 */
[----:B------:R-:W-:Y:S05]  /*2050*/  @P2 BRA `(.L_x_1077) ;  /* 0x0000000000202947 */ /* 0x000fea0003800000 */
[----:B------:R-:W-:Y:S01]  /*2060*/  UISETP.NE.AND UP1, UPT, UR7, 0x1, UPT ;  /* 0x000000010700788c */ /* 0x000fe2000bf25270 */
[----:B------:R-:W-:-:S05]  /*2070*/  LOP3.LUT R4, RZ, R4, RZ, 0x33, !PT ;  /* 0x00000004ff047212 */ /* 0x000fca00078e33ff */
[----:B------:R-:W-:-:S05]  /*2080*/  PLOP3.LUT P2, PT, PT, PT, UP1, 0x80, 0x0 ;  /* 0x000000000000781c */ /* 0x000fca0003f4f018 */
[----:B------:R-:W-:-:S08]  /*2090*/  @UP1 ULDC.64 UR10, c[0x0][0x9e8] ;  /* 0x00027a00000a1ab9 */ /* 0x000fd00000000a00 */
[----:B------:R-:W-:-:S05]  /*20a0*/  @P2 IMAD.HI.U32 R5, R4, UR10, RZ ;  /* 0x0000000a04052c27 */ /* 0x000fca000f8e00ff */
[----:B------:R-:W-:-:S04]  /*20b0*/  @P2 SHF.R.U32.HI R4, RZ, UR11, R5 ;  /* 0x0000000bff042c19 */ /* 0x000fc80008011605 */
[----:B------:R-:W-:Y:S01]  /*20c0*/  LOP3.LUT R4, RZ, R4, RZ, 0x33, !PT ;  /* 0x00000004ff047212 */ /* 0x000fe200078e33ff */
[----:B------:R-:W-:Y:S06]  /*20d0*/  BRA `(.L_x_1078) ;  /* 0x0000000000147947 */ /* 0x000fec0003800000 */
.L_x_1077:
[----:B------:R-:W-:-:S06]  /*20e0*/  UISETP.NE.AND UP1, UPT, UR7, 0x1, UPT ;  /* 0x000000010700788c */ /* 0x000fcc000bf25270 */
[----:B------:R-:W-:-:S05]  /*20f0*/  PLOP3.LUT P2, PT, PT, PT, UP1, 0x80, 0x0 ;  /* 0x000000000000781c */ /* 0x000fca0003f4f018 */
[----:B------:R-:W-:-:S08]  /*2100*/  @UP1 ULDC.64 UR10, c[0x0][0x9e8] ;  /* 0x00027a00000a1ab9 */ /* 0x000fd00000000a00 */
[----:B------:R-:W-:-:S05]  /*2110*/  @P2 IMAD.HI.U32 R5, R4, UR10, RZ ;  /* 0x0000000a04052c27 */ /* 0x000fca000f8e00ff */
[----:B------:R-:W-:-:S07]  /*2120*/  @P2 SHF.R.U32.HI R4, RZ, UR11, R5 ;  /* 0x0000000bff042c19 */ /* 0x000fce0008011605 */
.L_x_1078:
[----:B------:R-:W-:Y:S05]  /*2130*/  BSYNC B0 ;  /* 0x0000000000007941 */ /* 0x000fea0003800000 */
.L_x_1076:
[----:B------:R-:W-:-:S04]  /*2140*/  IMAD R5, R4, UR7, -R7 ;  /* 0x0000000704057c24 */ /* 0x000fc8000f8e0a07 */
[----:B------:R-:W-:-:S05]  /*2150*/  IMAD R5, R16, -0x2, R5 ;  /* 0xfffffffe10057824 */ /* 0x000fca00078e0205 */
[----:B------:R-:W-:Y:S02]  /*2160*/  VIMNMX R3, R3, R5, !PT ;  /* 0x0000000503037248 */ /* 0x000fe40007fe0100 */
[----:B------:R-:W-:-:S07]  /*2170*/  VIADDMNMX R0, R5, UR7, R0, PT ;  /* 0x0000000705007c46 */ /* 0x000fce000b800100 */
.L_x_1075:
[C---:B------:R-:W-:Y:S02]  /*2180*/  ISETP.GE.AND P2, PT, R14.reuse, 0x2, PT ;  /* 0x000000020e00780c */ /* 0x040fe40003f46270 */
[C---:B------:R-:W-:Y:S02]  /*2190*/  ISETP.GE.AND P5, PT, R14.reuse, 0xa, PT ;  /* 0x0000000a0e00780c */ /* 0x040fe40003fa6270 */
[----:B------:R-:W-:Y:S02]  /*21a0*/  ISETP.GT.AND P3, PT, R3, 0x1, !P2 ;  /* 0x000000010300780c */ /* 0x000fe40005764270 */
[----:B------:R-:W-:Y:S02]  /*21b0*/  ISETP.GE.AND P4, PT, R14, 0x9, PT ;  /* 0x000000090e00780c */ /* 0x000fe40003f86270 */
[----:B------:R-:W-:Y:S02]  /*21c0*/  ISETP.LT.OR P3, PT, R0, 0x2, P3 ;  /* 0x000000020000780c */ /* 0x000fe40001f61670 */
[----:B------:R-:W-:-:S02]  /*21d0*/  P2R R13, PR, RZ, 0x10 ;  /* 0x00000010ff0d7803 */ /* 0x000fc40000000000 */
[----:B------:R-:W-:Y:S02]  /*21e0*/  FSEL R118, R25, -INF , !P3 ;  /* 0xff80000019767808 */ /* 0x000fe40005800000 */
[C---:B------:R-:W-:Y:S02]  /*21f0*/  ISETP.GT.AND P3, PT, R3.reuse, 0x9, !P5 ;  /* 0x000000090300780c */ /* 0x040fe40006f64270 */
[----:B------:R-:W-:Y:S02]  /*2200*/  P2R R15, PR, RZ, 0x20 ;  /* 0x00000020ff0f7803 */ /* 0x000fe40000000000 */
[----:B------:R-:W-:Y:S02]  /*2210*/  ISETP.LT.OR P3, PT, R0, 0xa, P3 ;  /* 0x0000000a0000780c */ /* 0x000fe40001f61670 */
[----:B------:R-:W-:Y:S02]  /*2220*/  ISETP.GT.AND P4, PT, R3, 0x8, !P4 ;  /* 0x000000080300780c */ /* 0x000fe40006784270 */
[----:B------:R-:W-:-:S02]  /*2230*/  ISETP.GE.AND P5, PT, R14, 0x11, PT ;  /* 0x000000110e00780c */ /* 0x000fc40003fa6270 */
[----:B------:R-:W-:Y:S01]  /*2240*/  FSEL R120, R29, -INF , !P3 ;  /* 0xff8000001d787808 */ /* 0x000fe20005800000 */
[----:B------:R-:W-:Y:S01]  /*2250*/  VIADD R29, R2, 0x8 ;  /* 0x00000008021d7836 */ /* 0x000fe20000000000 */
[----:B------:R-:W-:Y:S02]  /*2260*/  ISETP.LT.OR P4, PT, R0, 0x9, P4 ;  /* 0x000000090000780c */ /* 0x000fe40002781670 */
[----:B------:R-:W-:Y:S02]  /*2270*/  ISETP.GT.AND P3, PT, R3, 0x10, !P5 ;  /* 0x000000100300780c */ /* 0x000fe40006f64270 */
[----:B------:R-:W-:Y:S02]  /*2280*/  FSEL R182, R28, -INF , !P4 ;  /* 0xff8000001cb67808 */ /* 0x000fe40006000000 */
        /* <DEDUP_REMOVED lines=8> */
[C---:B------:R-:W-:Y:S02]  /*2310*/  ISETP.GT.AND P3, PT, R3.reuse, 0x18, !P4 ;  /* 0x000000180300780c */ /* 0x040fe40006764270 */
        /* <DEDUP_REMOVED lines=107> */
[----:B------:R-:W-:Y:S02]  /*29d0*/  P2R R21, PR, RZ, 0x20 ;  /* 0x00000020ff157803 */ /* 0x000fe40000000000 */
[----:B------:R-:W-:Y:S02]  /*29e0*/  FSEL R10, R77, -INF , !P3 ;  /* 0xff8000004d0a7808 */ /* 0x000fe40005800000 */
[----:B------:R-:W-:Y:S02]  /*29f0*/  ISETP.GE.AND P3, PT, R14, 0x71, PT ;  /* 0x000000710e00780c */ /* 0x000fe40003f66270 */
[----:B------:R-:W-:Y:S02]  /*2a00*/  VIADDMNMX R29, R29, R20, R9, PT ;  /* 0x000000141d1d7246 */ /* 0x000fe40003800109 */
[----:B------:R-:W-:Y:S02]  /*2a10*/  ISETP.GT.AND P4, PT, R3, 0x70, !P3 ;  /* 0x000000700300780c */ /* 0x000fe40005f84270 */
[----:B------:R-:W-:-:S02]  /*2a20*/  IADD3 R25, R11, 0x8, R2 ;  /* 0x000000080b197810 */ /* 0x000fc40007ffe002 */
[----:B------:R-:W-:-:S04]  /*2a30*/  ISETP.LT.OR P4, PT, R0, 0x71, P4 ;  /* 0x000000710000780c */ /* 0x000fc80002781670 */
        /* <DEDUP_REMOVED lines=14> */
[----:B------:R-:W-:-:S04]  /*2b20*/  ISETP.GE.AND P6, PT, R14, 0x7a, PT ;  /* 0x0000007a0e00780c */ /* 0x000fc80003fc6270 */
[----:B------:R-:W-:Y:S02]  /*2b30*/  P2R R77, PR, RZ, 0x40 ;  /* 0x00000040ff4d7803 */ /* 0x000fe40000000000 */
[----:B------:R-:W-:-:S04]  /*2b40*/  ISETP.GT.AND P6, PT, R3, 0x79, !P6 ;  /* 0x000000790300780c */ /* 0x000fc800077c4270 */
[----:B------:R-:W-:-:S04]  /*2b50*/  ISETP.LT.OR P6, PT, R0, 0x7a, P6 ;  /* 0x0000007a0000780c */ /* 0x000fc800037c1670 */
[----:B------:R-:W-:Y:S02]  /*2b60*/  FSEL R14, R85, -INF , !P6 ;  /* 0xff800000550e7808 */ /* 0x000fe40007000000 */
[----:B------:R-:W-:-:S13]  /*2b70*/  PLOP3.LUT P6, PT, PT, PT, UP0, 0x40, 0x0 ;  /* 0x000000000000781c */ /* 0x000fda0003fce808 */
[----:B------:R-:W-:Y:S05]  /*2b80*/  @P6 BRA `(.L_x_1079) ;  /* 0x0000000000646947 */ /* 0x000fea0003800000 */
[----:B------:R-:W-:Y:S01]  /*2b90*/  IADD3 R3, R17, 0x8, R2 ;  /* 0x0000000811037810 */ /* 0x000fe20007ffe002 */
[----:B------:R-:W-:Y:S04]  /*2ba0*/  BSSY B0, `(.L_x_1080) ;  /* 0x0000013000007945 */ /* 0x000fe80003800000 */
[----:B------:R-:W-:-:S05]  /*2bb0*/  IMAD.IADD R3, R3, 0x1, -R18 ;  /* 0x0000000103037824 */ /* 0x000fca00078e0a12 */
[----:B------:R-:W-:-:S13]  /*2bc0*/  ISETP.GT.AND P6, PT, R3, -0x1, PT ;  /* 0xffffffff0300780c */ /* 0x000fda0003fc4270 */
[----:B------:R-:W-:Y:S05]  /*2bd0*/  @P6 BRA `(.L_x_1081) ;  /* 0x0000000000246947 */ /* 0x000fea0003800000 */
[----:B------:R-:W-:Y:S01]  /*2be0*/  UISETP.NE.AND UP1, UPT, UR7, 0x1, UPT ;  /* 0x000000010700788c */ /* 0x000fe2000bf25270 */
[----:B------:R-:W-:-:S05]  /*2bf0*/  LOP3.LUT R3, RZ, R3, RZ, 0x33, !PT ;  /* 0x00000003ff037212 */ /* 0x000fca00078e33ff */
[----:B------:R-:W-:-:S05]  /*2c00*/  PLOP3.LUT P6, PT, PT, PT, UP1, 0x80, 0x0 ;  /* 0x000000000000781c */ /* 0x000fca0003fcf018 */
[----:B------:R-:W-:-:S08]  /*2c10*/  @UP1 ULDC.64 UR10, c[0x0][0x9e8] ;  /* 0x00027a00000a1ab9 */ /* 0x000fd00000000a00 */
[----:B------:R-:W-:Y:S01]  /*2c20*/  @P6 IMAD.HI.U32 R0, R3, UR10, RZ ;  /* 0x0000000a03006c27 */ /* 0x000fe2000f8e00ff */
[----:B------:R-:W-:-:S13]  /*2c30*/  PLOP3.LUT P6, PT, PT, PT, UP1, 0x80, 0x0 ;  /* 0x000000000000781c */ /* 0x000fda0003fcf018 */
[----:B------:R-:W-:-:S04]  /*2c40*/  @P6 SHF.R.U32.HI R3, RZ, UR11, R0 ;  /* 0x0000000bff036c19 */ /* 0x000fc80008011600 */
[----:B------:R-:W-:Y:S01]  /*2c50*/  LOP3.LUT R3, RZ, R3, RZ, 0x33, !PT ;  /* 0x00000003ff037212 */ /* 0x000fe200078e33ff */
[----:B------:R-:W-:Y:S06]  /*2c60*/  BRA `(.L_x_1082) ;  /* 0x0000000000187947 */ /* 0x000fec0003800000 */
.L_x_1081:
[----:B------:R-:W-:-:S06]  /*2c70*/  UISETP.NE.AND UP1, UPT, UR7, 0x1, UPT ;  /* 0x000000010700788c */ /* 0x000fcc000bf25270 */
[----:B------:R-:W-:-:S05]  /*2c80*/  PLOP3.LUT P6, PT, PT, PT, UP1, 0x80, 0x0 ;  /* 0x000000000000781c */ /* 0x000fca0003fcf018 */
[----:B------:R-:W-:-:S08]  /*2c90*/  @UP1 ULDC.64 UR10, c[0x0][0x9e8] ;  /* 0x00027a00000a1ab9 */ /* 0x000fd00000000a00 */
[----:B------:R-:W-:Y:S01]  /*2ca0*/  @P6 IMAD.HI.U32 R0, R3, UR10, RZ ;  /* 0x0000000a03006c27 */ /* 0x000fe2000f8e00ff */
[----:B------:R-:W-:-:S13]  /*2cb0*/  PLOP3.LUT P6, PT, PT, PT, UP1, 0x80, 0x0 ;  /* 0x000000000000781c */ /* 0x000fda0003fcf018 */
[----:B------:R-:W-:-:S07]  /*2cc0*/  @P6 SHF.R.U32.HI R3, RZ, UR11, R0 ;  /* 0x0000000bff036c19 */ /* 0x000fce0008011600 */
.L_x_1082:
[----:B------:R-:W-:Y:S05]  /*2cd0*/  BSYNC B0 ;  /* 0x0000000000007941 */ /* 0x000fea0003800000 */
.L_x_1080:
[----:B------:R-:W-:-:S04]  /*2ce0*/  IMAD R3, R3, UR7, -R7 ;  /* 0x0000000703037c24 */ /* 0x000fc8000f8e0a07 */
[----:B------:R-:W-:-:S05]  /*2cf0*/  IMAD R0, R16, -0x2, R3 ;  /* 0xfffffffe10007824 */ /* 0x000fca00078e0203 */
[----:B------:R-:W-:Y:S02]  /*2d00*/  VIMNMX R25, R25, R0, !PT ;  /* 0x0000000019197248 */ /* 0x000fe40007fe0100 */
[----:B------:R-:W-:-:S07]  /*2d10*/  VIADDMNMX R29, R0, UR7, R29, PT ;  /* 0x00000007001d7c46 */ /* 0x000fce000b80011d */
.L_x_1079:
[----:B------:R-:W-:Y:S01]  /*2d20*/  ISETP.GT.AND P2, PT, R25, 0x1, !P2 ;  /* 0x000000011900780c */ /* 0x000fe20005744270 */
[----:B------:R-:W-:Y:S01]  /*2d30*/  ULDC UR10, c[0x0][0x988] ;  /* 0x00026200000a7ab9 */ /* 0x000fe20000000800 */
[----:B------:R-:W-:Y:S02]  /*2d40*/  ISETP.NE.AND P6, PT, R21, RZ, PT ;  /* 0x000000ff1500720c */ /* 0x000fe40003fc5270 */
        /* <DEDUP_REMOVED lines=17> */
[----:B------:R-:W-:Y:S02]  /*2e60*/  ISETP.GT.AND P2, PT, R25, 0x10, !P6 ;  /* 0x000000101900780c */ /* 0x000fe40007744270 */
[----:B------:R-:W-:Y:S02]  /*2e70*/  FMNMX.FTZ R3, R116, R3, !PT ;  /* 0x0000000374037209 */ /* 0x000fe40007810000 */
[----:B------:R-:W-:Y:S02]  /*2e80*/  ISETP.LT.OR P2, PT, R29, 0x11, P2 ;  /* 0x000000111d00780c */ /* 0x000fe40001741670 */
[----:B------:R-:W-:Y:S02]  /*2e90*/  ISETP.NE.AND P6, PT, R49, RZ, PT ;  /* 0x000000ff3100720c */ /* 0x000fe40003fc5270 */
        /* <DEDUP_REMOVED lines=55> */
[----:B------:R-:W-:Y:S01]  /*3210*/  ISETP.GT.AND P3, PT, R25, 0x70, !P3 ;  /* 0x000000701900780c */ /* 0x000fe20005f64270 */
[----:B------:R-:W0:Y:S01]  /*3220*/  SHFL.BFLY PT, R0, R3, 0x2, 0x1f ;  /* 0x0c401f0003007f89 */ /* 0x000e2200000e0000 */
[----:B------:R-:W-:Y:S02]  /*3230*/  FSEL R50, R50, -INF , !P2 ;  /* 0xff80000032327808 */ /* 0x000fe40005000000 */
[----:B------:R-:W-:Y:S02]  /*3240*/  ISETP.NE.AND P2, PT, R45, RZ, PT ;  /* 0x000000ff2d00720c */ /* 0x000fe40003f45270 */
[C---:B------:R-:W-:Y:S02]  /*3250*/  ISETP.GT.AND P4, PT, R25.reuse, 0x71, !P4 ;  /* 0x000000711900780c */ /* 0x040fe40006784270 */
[----:B------:R-:W-:Y:S02]  /*3260*/  ISETP.GT.AND P2, PT, R25, 0x31, !P2 ;  /* 0x000000311900780c */ /* 0x000fe40005744270 */
[----:B------:R-:W-:-:S02]  /*3270*/  ISETP.LT.OR P3, PT, R29, 0x71, P3 ;  /* 0x000000711d00780c */ /* 0x000fc40001f61670 */
[----:B------:R-:W-:Y:S02]  /*3280*/  ISETP.LT.OR P2, PT, R29, 0x32, P2 ;  /* 0x000000321d00780c */ /* 0x000fe40001741670 */
[----:B------:R-:W-:Y:S02]  /*3290*/  ISETP.GT.AND P5, PT, R25, 0x78, !P5 ;  /* 0x000000781900780c */ /* 0x000fe40006fa4270 */
[----:B------:R-:W-:Y:S02]  /*32a0*/  FSEL R44, R51, -INF , !P2 ;  /* 0xff800000332c7808 */ /* 0x000fe40005000000 */
[----:B------:R-:W-:Y:S02]  /*32b0*/  ISETP.NE.AND P2, PT, R48, RZ, PT ;  /* 0x000000ff3000720c */ /* 0x000fe40003f45270 */
[----:B------:R-:W-:Y:S02]  /*32c0*/  ISETP.LT.OR P4, PT, R29, 0x72, P4 ;  /* 0x000000721d00780c */ /* 0x000fe40002781670 */
[----:B------:R-:W-:-:S02]  /*32d0*/  ISETP.GT.AND P2, PT, R25, 0x38, !P2 ;  /* 0x000000381900780c */ /* 0x000fc40005744270 */
[----:B------:R-:W-:Y:S02]  /*32e0*/  FSEL R82, R82, -INF , !P3 ;  /* 0xff80000052527808 */ /* 0x000fe40005800000 */
[----:B------:R-:W-:Y:S02]  /*32f0*/  ISETP.LT.OR P2, PT, R29, 0x39, P2 ;  /* 0x000000391d00780c */ /* 0x000fe40001741670 */
[----:B0-----:R-:W-:Y:S02]  /*3300*/  FMNMX.FTZ R7, R3, R0, !PT ;  /* 0x0000000003077209 */ /* 0x001fe40007810000 */
[----:B------:R-:W-:Y:S02]  /*3310*/  FSEL R54, R54, -INF , !P2 ;  /* 0xff80000036367808 */ /* 0x000fe40005000000 */
[----:B------:R-:W-:Y:S01]  /*3320*/  ISETP.GT.AND P2, PT, R25, 0x39, !P6 ;  /* 0x000000391900780c */ /* 0x000fe20007744270 */
[----:B------:R-:W0:Y:S01]  /*3330*/  SHFL.BFLY PT, R0, R7, 0x1, 0x1f ;  /* 0x0c201f0007007f89 */ /* 0x000e2200000e0000 */
[----:B------:R-:W-:-:S02]  /*3340*/  ISETP.NE.AND P6, PT, R73, RZ, PT ;  /* 0x000000ff4900720c */ /* 0x000fc40003fc5270 */
[C---:B------:R-:W-:Y:S02]  /*3350*/  ISETP.LT.OR P2, PT, R29.reuse, 0x3a, P2 ;  /* 0x0000003a1d00780c */ /* 0x040fe40001741670 */
[----:B------:R-:W-:Y:S02]  /*3360*/  ISETP.LT.OR P5, PT, R29, 0x79, P5 ;  /* 0x000000791d00780c */ /* 0x000fe40002fa1670 */
[----:B------:R-:W-:Y:S02]  /*3370*/  FSEL R48, R55, -INF , !P2 ;  /* 0xff80000037307808 */ /* 0x000fe40005000000 */
[----:B------:R-:W-:Y:S02]  /*3380*/  ISETP.NE.AND P2, PT, R52, RZ, PT ;  /* 0x000000ff3400720c */ /* 0x000fe40003f45270 */
[----:B------:R-:W-:Y:S02]  /*3390*/  FSEL R86, R86, -INF , !P5 ;  /* 0xff80000056567808 */ /* 0x000fe40006800000 */
[----:B------:R-:W-:-:S04]  /*33a0*/  ISETP.GT.AND P2, PT, R25, 0x40, !P2 ;  /* 0x000000401900780c */ /* 0x000fc80005744270 */
[----:B------:R-:W-:-:S04]  /*33b0*/  ISETP.LT.OR P2, PT, R29, 0x41, P2 ;  /* 0x000000411d00780c */ /* 0x000fc80001741670 */
[----:B------:R-:W-:Y:S02]  /*33c0*/  FSEL R58, R58, -INF , !P2 ;  /* 0xff8000003a3a7808 */ /* 0x000fe40005000000 */
[----:B------:R-:W-:Y:S02]  /*33d0*/  ISETP.NE.AND P2, PT, R53, RZ, PT ;  /* 0x000000ff3500720c */ /* 0x000fe40003f45270 */
[----:B0-----:R-:W-:Y:S02]  /*33e0*/  FMNMX.FTZ R0, R7, R0, !PT ;  /* 0x0000000007007209 */ /* 0x001fe40007810000 */
        /* <DEDUP_REMOVED lines=36> */
[----:B------:R-:W-:Y:S01]  /*3630*/  ISETP.NE.AND P6, PT, R5, RZ, PT ;  /* 0x000000ff0500720c */ /* 0x000fe20003fc5270 */
[----:B------:R-:W-:Y:S01]  /*3640*/  IMAD.U32 R5, RZ, RZ, UR10 ;  /* 0x0000000aff057e24 */ /* 0x000fe2000f8e00ff */
[----:B------:R-:W-:-:S03]  /*3650*/  ISETP.LT.OR P2, PT, R29, 0x69, P2 ;  /* 0x000000691d00780c */ /* 0x000fc60001741670 */
[----:B------:R-:W-:Y:S01]  /*3660*/  FMUL.FTZ R9, R0, R5 ;  /* 0x0000000500097220 */ /* 0x000fe20000410000 */
        /* <DEDUP_REMOVED lines=8> */
[-CC-:B------:R-:W-:Y:S01]  /*36f0*/  FFMA.FTZ R33, R102, R5.reuse, -R31.reuse ;  /* 0x0000000566217223 */ /* 0x180fe2000001081f */
[-CC-:B------:R-:W-:Y:S01]  /*3700*/  FFMA.FTZ R164, R100, R5.reuse, -R31.reuse ;  /* 0x0000000564a47223 */ /* 0x180fe2000001081f */
[----:B------:R-:W-:Y:S01]  /*3710*/  FSEL R26, R26, -INF , !P2 ;  /* 0xff8000001a1a7808 */ /* 0x000fe20005000000 */
[-CC-:B------:R-:W-:Y:S01]  /*3720*/  FFMA.FTZ R180, R180, R5.reuse, -R31.reuse ;  /* 0x00000005b4b47223 */ /* 0x180fe2000001081f */
[----:B------:R-:W-:Y:S01]  /*3730*/  ISETP.NE.AND P2, PT, R91, RZ, PT ;  /* 0x000000ff5b00720c */ /* 0x000fe20003f45270 */
[-CC-:B------:R-:W-:Y:S01]  /*3740*/  FFMA.FTZ R3, R118, R5.reuse, -R31.reuse ;  /* 0x0000000576037223 */ /* 0x180fe2000001081f */
[----:B------:R-:W-:Y:S01]  /*3750*/  FMNMX.FTZ R9, R26, R20, !PT ;  /* 0x000000141a097209 */ /* 0x000fe20007810000 */
[--C-:B------:R-:W-:Y:S01]  /*3760*/  FFMA.FTZ R182, R182, R5, -R31.reuse ;  /* 0x00000005b6b67223 */ /* 0x100fe2000001081f */
[----:B------:R-:W-:Y:S01]  /*3770*/  ISETP.GT.AND P2, PT, R25, 0x69, !P2 ;  /* 0x000000691900780c */ /* 0x000fe20005744270 */
[----:B------:R-:W-:Y:S01]  /*3780*/  MUFU.EX2 R180, R180 ;  /* 0x000000b400b47308 */ /* 0x000fe20000000800 */
[----:B------:R-:W-:Y:S01]  /*3790*/  FMNMX.FTZ R9, R30, R9, !PT ;  /* 0x000000091e097209 */ /* 0x000fe20007810000 */
[-CC-:B------:R-:W-:Y:S01]  /*37a0*/  FFMA.FTZ R7, R120, R5.reuse, -R31.reuse ;  /* 0x0000000578077223 */ /* 0x180fe2000001081f */
[----:B------:R-:W-:Y:S01]  /*37b0*/  ISETP.LT.OR P2, PT, R29, 0x6a, P2 ;  /* 0x0000006a1d00780c */ /* 0x000fe20001741670 */
[--C-:B------:R-:W-:Y:S01]  /*37c0*/  FFMA.FTZ R176, R176, R5, -R31.reuse ;  /* 0x00000005b0b07223 */ /* 0x100fe2000001081f */
[----:B------:R-:W-:Y:S01]  /*37d0*/  FMNMX.FTZ R9, R24, R9, !PT ;  /* 0x0000000918097209 */ /* 0x000fe20007810000 */
[--C-:B------:R-:W-:Y:S01]  /*37e0*/  FFMA.FTZ R39, R8, R5, -R31.reuse ;  /* 0x0000000508277223 */ /* 0x100fe2000001081f */
[----:B------:R-:W-:Y:S01]  /*37f0*/  FSEL R102, R79, -INF , !P2 ;  /* 0xff8000004f667808 */ /* 0x000fe20005000000 */
[----:B------:R-:W0:Y:S01]  /*3800*/  MUFU.EX2 R3, R3 ;  /* 0x0000000300037308 */ /* 0x000e220000000800 */
[----:B------:R-:W-:Y:S01]  /*3810*/  FMNMX.FTZ R11, R34, R9, !PT ;  /* 0x00000009220b7209 */ /* 0x000fe20007810000 */
[-CC-:B------:R-:W-:Y:S01]  /*3820*/  FFMA.FTZ R4, R4, R5.reuse, -R31.reuse ;  /* 0x0000000504047223 */ /* 0x180fe2000001081f */
[----:B------:R-:W-:Y:S01]  /*3830*/  ISETP.GT.AND P6, PT, R25, 0x79, !P6 ;  /* 0x000000791900780c */ /* 0x000fe200077c4270 */
[--C-:B------:R-:W-:Y:S01]  /*3840*/  FFMA.FTZ R178, R178, R5, -R31.reuse ;  /* 0x00000005b2b27223 */ /* 0x100fe2000001081f */
[----:B------:R-:W-:Y:S01]  /*3850*/  FMNMX.FTZ R11, R28, R11, !PT ;  /* 0x0000000b1c0b7209 */ /* 0x000fe20007810000 */
[--C-:B------:R-:W-:Y:S01]  /*3860*/  FFMA.FTZ R172, R116, R5, -R31.reuse ;  /* 0x0000000574ac7223 */ /* 0x100fe2000001081f */
[----:B------:R-:W-:Y:S01]  /*3870*/  FSEL R100, R83, -INF , !P4 ;  /* 0xff80000053647808 */ /* 0x000fe20006000000 */
[----:B------:R-:W-:Y:S01]  /*3880*/  MUFU.EX2 R9, R15 ;  /* 0x0000000f00097308 */ /* 0x000fe20000000800 */
[----:B------:R-:W-:Y:S01]  /*3890*/  FMNMX.FTZ R11, R38, R11, !PT ;  /* 0x0000000b260b7209 */ /* 0x000fe20007810000 */
[-CC-:B------:R-:W-:Y:S01]  /*38a0*/  FFMA.FTZ R114, R114, R5.reuse, -R31.reuse ;  /* 0x0000000572727223 */ /* 0x180fe2000001081f */
[----:B------:R-:W-:Y:S01]  /*38b0*/  ISETP.LT.OR P6, PT, R29, 0x7a, P6 ;  /* 0x0000007a1d00780c */ /* 0x000fe200037c1670 */
        /* <DEDUP_REMOVED lines=14> */
[-CC-:B-1----:R-:W-:Y:S01]  /*39a0*/  FFMA.FTZ R33, R98, R5.reuse, -R31.reuse ;  /* 0x0000000562217223 */ /* 0x182fe2000001081f */
[----:B------:R-:W-:Y:S01]  /*39b0*/  FSEL R98, R87, -INF , !P6 ;  /* 0xff80000057627808 */ /* 0x000fe20007000000 */
        /* <DEDUP_REMOVED lines=14> */
[----:B------:R-:W-:Y:S01]  /*3aa0*/  FFMA.FTZ R14, R14, R5, -R31 ;  /* 0x000000050e0e7223 */ /* 0x000fe2000001081f */
[----:B0-----:R-:W-:Y:S01]  /*3ab0*/  FADD.FTZ R45, R180, R3 ;  /* 0x00000003b42d7221 */ /* 0x001fe20000010000 */
[----:B------:R-:W-:-:S02]  /*3ac0*/  F2FP.F16.F32.PACK_AB R180, R3, R180 ;  /* 0x000000b403b4723e */ /* 0x000fc400000000ff */
[----:B------:R-:W-:Y:S02]  /*3ad0*/  FMNMX.FTZ R15, R48, R15, !PT ;  /* 0x0000000f300f7209 */ /* 0x000fe40007810000 */
[----:B------:R-:W0:Y:S02]  /*3ae0*/  MUFU.EX2 R176, R176 ;  /* 0x000000b000b07308 */ /* 0x000e240000000800 */
[----:B--2---:R-:W-:-:S04]  /*3af0*/  FMNMX.FTZ R21, R58, R15, !PT ;  /* 0x0000000f3a157209 */ /* 0x004fc80007810000 */
[----:B------:R-:W-:Y:S02]  /*3b00*/  FMNMX.FTZ R21, R52, R21, !PT ;  /* 0x0000001534157209 */ /* 0x000fe40007810000 */
[----:B------:R2:W-:Y:S02]  /*3b10*/  MUFU.EX2 R35, R4 ;  /* 0x0000000400237308 */ /* 0x0005e40000000800 */
[----:B------:R-:W-:-:S04]  /*3b20*/  FMNMX.FTZ R21, R62, R21, !PT ;  /* 0x000000153e157209 */ /* 0x000fc80007810000 */
[----:B------:R-:W-:Y:S02]  /*3b30*/  FMNMX.FTZ R21, R56, R21, !PT ;  /* 0x0000001538157209 */ /* 0x000fe40007810000 */
[----:B------:R-:W4:Y:S02]  /*3b40*/  MUFU.EX2 R178, R178 ;  /* 0x000000b200b27308 */ /* 0x000f240000000800 */
[----:B------:R-:W-:-:S04]  /*3b50*/  FMNMX.FTZ R27, R66, R21, !PT ;  /* 0x00000015421b7209 */ /* 0x000fc80007810000 */
[----:B------:R-:W-:Y:S02]  /*3b60*/  FMNMX.FTZ R27, R60, R27, !PT ;  /* 0x0000001b3c1b7209 */ /* 0x000fe40007810000 */
[----:B------:R-:W5:Y:S02]  /*3b70*/  MUFU.EX2 R172, R172 ;  /* 0x000000ac00ac7308 */ /* 0x000f640000000800 */
[----:B------:R-:W-:-:S04]  /*3b80*/  FMNMX.FTZ R27, R70, R27, !PT ;  /* 0x0000001b461b7209 */ /* 0x000fc80007810000 */
[----:B------:R-:W-:Y:S02]  /*3b90*/  FMNMX.FTZ R27, R64, R27, !PT ;  /* 0x0000001b401b7209 */ /* 0x000fe40007810000 */
[----:B------:R-:W5:Y:S02]  /*3ba0*/  MUFU.EX2 R13, R114 ;  /* 0x00000072000d7308 */ /* 0x000f640000000800 */
        /* <DEDUP_REMOVED lines=11> */
[----:B------:R-:W-:Y:S03]  /*3c60*/  MUFU.EX2 R21, R106 ;  /* 0x0000006a00157308 */ /* 0x000fe60000000800 */
[----:B------:R-:W1:Y:S05]  /*3c70*/  SHFL.BFLY PT, R94, R27, 0x2, 0x1f ;  /* 0x0c401f001b5e7f89 */ /* 0x000e6a00000e0000 */
[----:B------:R-:W-:Y:S08]  /*3c80*/  MUFU.EX2 R170, R170 ;  /* 0x000000aa00aa7308 */ /* 0x000ff00000000800 */
[----:B------:R-:W-:Y:S08]  /*3c90*/  MUFU.EX2 R37, R6 ;  /* 0x0000000600257308 */ /* 0x000ff00000000800 */
[----:B------:R-:W-:Y:S01]  /*3ca0*/  MUFU.EX2 R164, R164 ;  /* 0x000000a400a47308 */ /* 0x000fe20000000800 */
[----:B-1----:R-:W-:-:S05]  /*3cb0*/  FMNMX.FTZ R94, R27, R94, !PT ;  /* 0x0000005e1b5e7209 */ /* 0x002fca0007810000 */
[----:B------:R-:W1:Y:S02]  /*3cc0*/  SHFL.BFLY PT, R27, R94, 0x1, 0x1f ;  /* 0x0c201f005e1b7f89 */ /* 0x000e6400000e0000 */
[----:B------:R-:W-:Y:S08]  /*3cd0*/  MUFU.EX2 R33, R33 ;  /* 0x0000002100217308 */ /* 0x000ff00000000800 */
[----:B------:R-:W-:Y:S08]  /*3ce0*/  MUFU.EX2 R96, R96 ;  /* 0x0000006000607308 */ /* 0x000ff00000000800 */
[----:B------:R-:W-:Y:S01]  /*3cf0*/  MUFU.EX2 R29, R29 ;  /* 0x0000001d001d7308 */ /* 0x000fe20000000800 */
[----:B-1----:R-:W-:-:S07]  /*3d00*/  FMNMX.FTZ R8, R94, R27, !PT ;  /* 0x0000001b5e087209 */ /* 0x002fce0007810000 */
[----:B------:R-:W-:Y:S01]  /*3d10*/  MUFU.EX2 R92, R92 ;  /* 0x0000005c005c7308 */ /* 0x000fe20000000800 */
[C---:B------:R-:W-:Y:S01]  /*3d20*/  FSETP.NEU.FTZ.AND P2, PT, R8.reuse, -INF , PT ;  /* 0xff8000000800780b */ /* 0x040fe20003f5d000 */
[----:B--2---:R-:W-:-:S06]  /*3d30*/  FMUL.FTZ R4, R8, R5 ;  /* 0x0000000508047220 */ /* 0x004fcc0000410000 */
[----:B------:R-:W-:Y:S01]  /*3d40*/  MUFU.EX2 R68, R68 ;  /* 0x0000004400447308 */ /* 0x000fe20000000800 */
[----:B------:R-:W-:Y:S01]  /*3d50*/  FSEL R31, R4, RZ, P2 ;  /* 0x000000ff041f7208 */ /* 0x000fe20001000000 */
[----:B------:R-:W-:Y:S01]  /*3d60*/  FADD.FTZ R4, R182, R45 ;  /* 0x0000002db6047221 */ /* 0x000fe20000010000 */
[C---:B---3--:R-:W-:Y:S02]  /*3d70*/  F2FP.F16.F32.PACK_AB R182, R7.reuse, R182 ;  /* 0x000000b607b6723e */ /* 0x048fe400000000ff */
[----:B------:R-:W-:Y:S01]  /*3d80*/  PLOP3.LUT P2, PT, PT, PT, UP0, 0x40, 0x0 ;  /* 0x000000000000781c */ /* 0x000fe20003f4e808 */
[-CC-:B------:R-:W-:Y:S01]  /*3d90*/  FFMA.FTZ R26, R26, R5.reuse, -R31.reuse ;  /* 0x000000051a1a7223 */ /* 0x180fe2000001081f */
[-CC-:B------:R-:W-:Y:S01]  /*3da0*/  FFMA.FTZ R20, R20, R5.reuse, -R31.reuse ;  /* 0x0000000514147223 */ /* 0x180fe2000001081f */
[----:B------:R-:W-:Y:S01]  /*3db0*/  FADD.FTZ R45, R7, R4 ;  /* 0x00000004072d7221 */ /* 0x000fe20000010000 */
[-CC-:B------:R-:W-:Y:S01]  /*3dc0*/  FFMA.FTZ R30, R30, R5.reuse, -R31.reuse ;  /* 0x000000051e1e7223 */ /* 0x180fe2000001081f */
[-C--:B------:R-:W-:Y:S01]  /*3dd0*/  FFMA.FTZ R24, R24, R5.reuse, -R31 ;  /* 0x0000000518187223 */ /* 0x080fe2000001081f */
[----:B------:R-:W-:Y:S01]  /*3de0*/  MUFU.EX2 R181, R20 ;  /* 0x0000001400b57308 */ /* 0x000fe20000000800 */
[----:B0-----:R-:W-:Y:S01]  /*3df0*/  FADD.FTZ R4, R176, R45 ;  /* 0x0000002db0047221 */ /* 0x001fe20000010000 */
[-CC-:B------:R-:W-:Y:S01]  /*3e00*/  FFMA.FTZ R34, R34, R5.reuse, -R31.reuse ;  /* 0x0000000522227223 */ /* 0x180fe2000001081f */
[-CC-:B------:R-:W-:Y:S01]  /*3e10*/  FFMA.FTZ R28, R28, R5.reuse, -R31.reuse ;  /* 0x000000051c1c7223 */ /* 0x180fe2000001081f */
[-CC-:B------:R-:W-:Y:S01]  /*3e20*/  FFMA.FTZ R38, R38, R5.reuse, -R31.reuse ;  /* 0x0000000526267223 */ /* 0x180fe2000001081f */
[----:B------:R-:W-:Y:S01]  /*3e30*/  FADD.FTZ R45, R9, R4 ;  /* 0x00000004092d7221 */ /* 0x000fe20000010000 */
[-CC-:B------:R-:W-:Y:S01]  /*3e40*/  FFMA.FTZ R32, R32, R5.reuse, -R31.reuse ;  /* 0x0000000520207223 */ /* 0x180fe2000001081f */
[-C--:B------:R-:W-:Y:S01]  /*3e50*/  FFMA.FTZ R42, R42, R5.reuse, -R31 ;  /* 0x000000052a2a7223 */ /* 0x080fe2000001081f */
[----:B------:R-:W0:Y:S01]  /*3e60*/  MUFU.EX2 R26, R26 ;  /* 0x0000001a001a7308 */ /* 0x000e220000000800 */
[----:B----4-:R-:W-:Y:S01]  /*3e70*/  FADD.FTZ R4, R178, R45 ;  /* 0x0000002db2047221 */ /* 0x010fe20000010000 */
[-CC-:B------:R-:W-:Y:S01]  /*3e80*/  FFMA.FTZ R36, R36, R5.reuse, -R31.reuse ;  /* 0x0000000524247223 */ /* 0x180fe2000001081f */
[-CC-:B------:R-:W-:Y:S01]  /*3e90*/  FFMA.FTZ R46, R46, R5.reuse, -R31.reuse ;  /* 0x000000052e2e7223 */ /* 0x180fe2000001081f */
[-CC-:B------:R-:W-:Y:S01]  /*3ea0*/  FFMA.FTZ R40, R40, R5.reuse, -R31.reuse ;  /* 0x0000000528287223 */ /* 0x180fe2000001081f */
[----:B------:R-:W-:Y:S01]  /*3eb0*/  FADD.FTZ R45, R11, R4 ;  /* 0x000000040b2d7221 */ /* 0x000fe20000010000 */
[-CC-:B------:R-:W-:Y:S01]  /*3ec0*/  FFMA.FTZ R50, R50, R5.reuse, -R31.reuse ;  /* 0x0000000532327223 */ /* 0x180fe2000001081f */
[-C--:B------:R-:W-:Y:S01]  /*3ed0*/  FFMA.FTZ R44, R44, R5.reuse, -R31 ;  /* 0x000000052c2c7223 */ /* 0x080fe2000001081f */
[----:B------:R-:W1:Y:S01]  /*3ee0*/  MUFU.EX2 R30, R30 ;  /* 0x0000001e001e7308 */ /* 0x000e620000000800 */
[----:B-----5:R-:W-:Y:S01]  /*3ef0*/  FADD.FTZ R4, R172, R45 ;  /* 0x0000002dac047221 */ /* 0x020fe20000010000 */
[-CC-:B------:R-:W-:Y:S01]  /*3f00*/  FFMA.FTZ R54, R54, R5.reuse, -R31.reuse ;  /* 0x0000000536367223 */ /* 0x180fe2000001081f */
[-CC-:B------:R-:W-:Y:S01]  /*3f10*/  FFMA.FTZ R48, R48, R5.reuse, -R31.reuse ;  /* 0x0000000530307223 */ /* 0x180fe2000001081f */
[-CC-:B------:R-:W-:Y:S01]  /*3f20*/  FFMA.FTZ R58, R58, R5.reuse, -R31.reuse ;  /* 0x000000053a3a7223 */ /* 0x180fe2000001081f */
[----:B------:R-:W-:Y:S01]  /*3f30*/  FADD.FTZ R47, R13, R4 ;  /* 0x000000040d2f7221 */ /* 0x000fe20000010000 */
[-CC-:B------:R-:W-:Y:S01]  /*3f40*/  FFMA.FTZ R52, R52, R5.reuse, -R31.reuse ;  /* 0x0000000534347223 */ /* 0x180fe2000001081f */
[-C--:B------:R-:W-:Y:S01]  /*3f50*/  FFMA.FTZ R62, R62, R5.reuse, -R31 ;  /* 0x000000053e3e7223 */ /* 0x080fe2000001081f */
[----:B------:R-:W2:Y:S01]  /*3f60*/  MUFU.EX2 R183, R24 ;  /* 0x0000001800b77308 */ /* 0x000ea20000000800 */
        /* <DEDUP_REMOVED lines=21> */
[----:B------:R-:W-:Y:S01]  /*40c0*/  FADD.FTZ R47, R25, R6 ;  /* 0x00000006192f7221 */ /* 0x000fe20000010000 */
[-C--:B------:R-:W-:Y:S01]  /*40d0*/  FFMA.FTZ R86, R86, R5.reuse, -R31 ;  /* 0x0000000556567223 */ /* 0x080fe2000001081f */
[----:B------:R-:W2:Y:S01]  /*40e0*/  MUFU.EX2 R38, R38 ;  /* 0x0000002600267308 */ /* 0x000ea20000000800 */
[----:B0-----:R-:W-:Y:S01]  /*40f0*/  FADD.FTZ R4, R34, R45 ;  /* 0x0000002d22047221 */ /* 0x001fe20000010000 */
[----:B------:R-:W-:Y:S01]  /*4100*/  FADD.FTZ R6, R164, R47 ;  /* 0x0000002fa4067221 */ /* 0x000fe20000010000 */
[----:B------:R-:W-:Y:S01]  /*4110*/  FFMA.FTZ R31, R98, R5, -R31 ;  /* 0x00000005621f7223 */ /* 0x000fe2000001081f */
[----:B------:R-:W-:-:S02]  /*4120*/  F2FP.F16.F32.PACK_AB R176, R9, R176 ;  /* 0x000000b009b0723e */ /* 0x000fc400000000ff */
[----:B------:R-:W-:Y:S01]  /*4130*/  FADD.FTZ R47, R33, R6 ;  /* 0x00000006212f7221 */ /* 0x000fe20000010000 */
[----:B------:R-:W-:Y:S01]  /*4140*/  F2FP.F16.F32.PACK_AB R178, R11, R178 ;  /* 0x000000b20bb2723e */ /* 0x000fe200000000ff */
[----:B------:R-:W0:Y:S01]  /*4150*/  MUFU.EX2 R179, R32 ;  /* 0x0000002000b37308 */ /* 0x000e220000000800 */
[----:B-1----:R-:W-:Y:S01]  /*4160*/  FADD.FTZ R45, R177, R4 ;  /* 0x00000004b12d7221 */ /* 0x002fe20000010000 */
[----:B------:R-:W-:Y:S01]  /*4170*/  FADD.FTZ R6, R96, R47 ;  /* 0x0000002f60067221 */ /* 0x000fe20000010000 */
[----:B------:R-:W-:Y:S02]  /*4180*/  F2FP.F16.F32.PACK_AB R172, R13, R172 ;  /* 0x000000ac0dac723e */ /* 0x000fe400000000ff */
[----:B------:R-:W-:Y:S01]  /*4190*/  F2FP.F16.F32.PACK_AB R174, R15, R174 ;  /* 0x000000ae0fae723e */ /* 0x000fe200000000ff */
[----:B------:R-:W-:Y:S01]  /*41a0*/  FADD.FTZ R47, R29, R6 ;  /* 0x000000061d2f7221 */ /* 0x000fe20000010000 */
[----:B------:R-:W-:Y:S01]  /*41b0*/  F2FP.F16.F32.PACK_AB R168, R21, R168 ;  /* 0x000000a815a8723e */ /* 0x000fe200000000ff */
[----:B------:R-:W1:Y:S01]  /*41c0*/  MUFU.EX2 R42, R42 ;  /* 0x0000002a002a7308 */ /* 0x000e620000000800 */
[----:B--2---:R-:W-:Y:S01]  /*41d0*/  FADD.FTZ R4, R38, R45 ;  /* 0x0000002d26047221 */ /* 0x004fe20000010000 */
[----:B------:R-:W-:Y:S01]  /*41e0*/  FADD.FTZ R6, R92, R47 ;  /* 0x0000002f5c067221 */ /* 0x000fe20000010000 */
[----:B------:R-:W-:-:S02]  /*41f0*/  F2FP.F16.F32.PACK_AB R170, R25, R170 ;  /* 0x000000aa19aa723e */ /* 0x000fc400000000ff */
[----:B------:R-:W-:Y:S01]  /*4200*/  F2FP.F16.F32.PACK_AB R164, R33, R164 ;  /* 0x000000a421a4723e */ /* 0x000fe200000000ff */
[----:B------:R-:W-:Y:S01]  /*4210*/  FADD.FTZ R47, R35, R6 ;  /* 0x00000006232f7221 */ /* 0x000fe20000010000 */
[----:B------:R-:W-:Y:S01]  /*4220*/  F2FP.F16.F32.PACK_AB R166, R29, R96 ;  /* 0x000000601da6723e */ /* 0x000fe200000000ff */
[----:B------:R-:W2:Y:S01]  /*4230*/  MUFU.EX2 R173, R36 ;  /* 0x0000002400ad7308 */ /* 0x000ea20000000800 */
[----:B0-----:R-:W-:Y:S01]  /*4240*/  FADD.FTZ R45, R179, R4 ;  /* 0x00000004b32d7221 */ /* 0x001fe20000010000 */
[----:B------:R-:W-:Y:S01]  /*4250*/  FADD.FTZ R6, R68, R47 ;  /* 0x0000002f44067221 */ /* 0x000fe20000010000 */
[----:B------:R-:W-:Y:S02]  /*4260*/  F2FP.F16.F32.PACK_AB R160, R35, R92 ;  /* 0x0000005c23a0723e */ /* 0x000fe400000000ff */
[C---:B------:R-:W-:Y:S01]  /*4270*/  F2FP.F16.F32.PACK_AB R162, R37.reuse, R68 ;  /* 0x0000004425a2723e */ /* 0x040fe200000000ff */
[----:B------:R-:W-:Y:S01]  /*4280*/  FADD.FTZ R7, R37, R6 ;  /* 0x0000000625077221 */ /* 0x000fe20000010000 */
[----:B------:R-:W-:Y:S01]  /*4290*/  F2FP.F16.F32.PACK_AB R181, R181, R26 ;  /* 0x0000001ab5b5723e */ /* 0x000fe200000000ff */
[----:B------:R-:W0:Y:S01]  /*42a0*/  MUFU.EX2 R46, R46 ;  /* 0x0000002e002e7308 */ /* 0x000e220000000800 */
[----:B-1----:R-:W-:Y:S01]  /*42b0*/  FADD.FTZ R4, R42, R45 ;  /* 0x0000002d2a047221 */ /* 0x002fe20000010000 */
[----:B------:R-:W-:-:S02]  /*42c0*/  F2FP.F16.F32.PACK_AB R183, R183, R30 ;  /* 0x0000001eb7b7723e */ /* 0x000fc400000000ff */
[----:B------:R-:W-:Y:S02]  /*42d0*/  F2FP.F16.F32.PACK_AB R177, R177, R34 ;  /* 0x00000022b1b1723e */ /* 0x000fe400000000ff */
[----:B------:R-:W-:Y:S02]  /*42e0*/  F2FP.F16.F32.PACK_AB R179, R179, R38 ;  /* 0x00000026b3b3723e */ /* 0x000fe400000000ff */
[----:B------:R-:W1:Y:S01]  /*42f0*/  MUFU.EX2 R175, R40 ;  /* 0x0000002800af7308 */ /* 0x000e620000000800 */
[C---:B--2---:R-:W-:Y:S01]  /*4300*/  FADD.FTZ R45, R173.reuse, R4 ;  /* 0x00000004ad2d7221 */ /* 0x044fe20000010000 */
[----:B------:R-:W-:-:S06]  /*4310*/  F2FP.F16.F32.PACK_AB R173, R173, R42 ;  /* 0x0000002aadad723e */ /* 0x000fcc00000000ff */
[----:B------:R-:W2:Y:S01]  /*4320*/  MUFU.EX2 R50, R50 ;  /* 0x0000003200327308 */ /* 0x000ea20000000800 */
[----:B0-----:R-:W-:-:S07]  /*4330*/  FADD.FTZ R4, R46, R45 ;  /* 0x0000002d2e047221 */ /* 0x001fce0000010000 */
[----:B------:R-:W0:Y:S01]  /*4340*/  MUFU.EX2 R169, R44 ;  /* 0x0000002c00a97308 */ /* 0x000e220000000800 */
[C---:B-1----:R-:W-:Y:S01]  /*4350*/  FADD.FTZ R45, R175.reuse, R4 ;  /* 0x00000004af2d7221 */ /* 0x042fe20000010000 */
[----:B------:R-:W-:-:S06]  /*4360*/  F2FP.F16.F32.PACK_AB R175, R175, R46 ;  /* 0x0000002eafaf723e */ /* 0x000fcc00000000ff */
[----:B------:R-:W1:Y:S01]  /*4370*/  MUFU.EX2 R54, R54 ;  /* 0x0000003600367308 */ /* 0x000e620000000800 */
[----:B--2---:R-:W-:-:S07]  /*4380*/  FADD.FTZ R4, R50, R45 ;  /* 0x0000002d32047221 */ /* 0x004fce0000010000 */
[----:B------:R-:W2:Y:S01]  /*4390*/  MUFU.EX2 R171, R48 ;  /* 0x0000003000ab7308 */ /* 0x000ea20000000800 */
[C---:B0-----:R-:W-:Y:S01]  /*43a0*/  FADD.FTZ R45, R169.reuse, R4 ;  /* 0x00000004a92d7221 */ /* 0x041fe20000010000 */
[----:B------:R-:W-:-:S06]  /*43b0*/  F2FP.F16.F32.PACK_AB R169, R169, R50 ;  /* 0x00000032a9a9723e */ /* 0x000fcc00000000ff */
[----:B------:R-:W0:Y:S01]  /*43c0*/  MUFU.EX2 R58, R58 ;  /* 0x0000003a003a7308 */ /* 0x000e220000000800 */
[----:B-1----:R-:W-:-:S07]  /*43d0*/  FADD.FTZ R4, R54, R45 ;  /* 0x0000002d36047221 */ /* 0x002fce0000010000 */
[----:B------:R-:W1:Y:S01]  /*43e0*/  MUFU.EX2 R72, R72 ;  /* 0x0000004800487308 */ /* 0x000e620000000800 */
[C---:B--2---:R-:W-:Y:S01]  /*43f0*/  FADD.FTZ R3, R171.reuse, R4 ;  /* 0x00000004ab037221 */ /* 0x044fe20000010000 */
[----:B------:R-:W-:-:S06]  /*4400*/  F2FP.F16.F32.PACK_AB R171, R171, R54 ;  /* 0x00000036abab723e */ /* 0x000fcc00000000ff */
        /* <DEDUP_REMOVED lines=29> */
[----:B------:R-:W-:-:S06]  /*45e0*/  F2FP.F16.F32.PACK_AB R152, R43, R80 ;  /* 0x000000502b98723e */ /* 0x000fcc00000000ff */
[----:B------:R-:W2:Y:S01]  /*45f0*/  MUFU.EX2 R163, R64 ;  /* 0x0000004000a37308 */ /* 0x000ea20000000800 */
[----:B0-----:R-:W-:-:S07]  /*4600*/  FADD.FTZ R4, R70, R3 ;  /* 0x0000000346047221 */ /* 0x001fce0000010000 */
[----:B------:R-:W0:Y:S01]  /*4610*/  MUFU.EX2 R27, R14 ;  /* 0x0000000e001b7308 */ /* 0x000e220000000800 */
[----:B-1----:R-:W-:Y:S01]  /*4620*/  FADD.FTZ R6, R84, R7 ;  /* 0x0000000754067221 */ /* 0x002fe20000010000 */
[----:B------:R-:W-:-:S04]  /*4630*/  IMAD.IADD R7, R17, 0x1, -R18 ;  /* 0x0000000111077824 */ /* 0x000fc800078e0a12 */
[----:B------:R-:W-:Y:S02]  /*4640*/  IMAD R9, R185, 0x80, R7 ;  /* 0x00000080b9097824 */ /* 0x000fe400078e0207 */
[----:B------:R-:W1:Y:S01]  /*4650*/  MUFU.EX2 R74, R74 ;  /* 0x0000004a004a7308 */ /* 0x000e620000000800 */
[C---:B--2---:R-:W-:Y:S01]  /*4660*/  FADD.FTZ R3, R163.reuse, R4 ;  /* 0x00000004a3037221 */ /* 0x044fe20000010000 */
[----:B------:R-:W-:Y:S02]  /*4670*/  F2FP.F16.F32.PACK_AB R163, R163, R70 ;  /* 0x00000046a3a3723e */ /* 0x000fe400000000ff */
[----:B------:R-:W-:-:S04]  /*4680*/  R2UR UR10, R9 ;  /* 0x00000000090a72ca */ /* 0x000fc800000e0000 */
[----:B------:R-:W2:Y:S01]  /*4690*/  MUFU.EX2 R157, R90 ;  /* 0x0000005a009d7308 */ /* 0x000ea20000000800 */
[C---:B0-----:R-:W-:Y:S01]  /*46a0*/  FADD.FTZ R4, R27.reuse, R6 ;  /* 0x000000061b047221 */ /* 0x041fe20000010000 */
[----:B------:R-:W-:-:S06]  /*46b0*/  F2FP.F16.F32.PACK_AB R154, R27, R84 ;  /* 0x000000541b9a723e */ /* 0x000fcc00000000ff */
[----:B------:R-:W0:Y:S01]  /*46c0*/  MUFU.EX2 R78, R78 ;  /* 0x0000004e004e7308 */ /* 0x000e220000000800 */
[----:B-1----:R-:W-:Y:S01]  /*46d0*/  FADD.FTZ R6, R74, R3 ;  /* 0x000000034a067221 */ /* 0x002fe20000010000 */
[----:B------:R-:W-:-:S06]  /*46e0*/  UIADD3 UR6, UR10, UR6, URZ ;  /* 0x000000060a067290 */ /* 0x000fcc000fffe03f */
        /* <DEDUP_REMOVED lines=12> */
[----:B------:R-:W-:-:S03]  /*47b0*/  F2FP.F16.F32.PACK_AB R153, R153, R82 ;  /* 0x000000529999723e */ /* 0x000fc600000000ff */
[----:B-1----:R-:W-:-:S04]  /*47c0*/  FADD.FTZ R6, R86, R3 ;  /* 0x0000000356067221 */ /* 0x002fc80000010000 */
[C---:B--2---:R-:W-:Y:S01]  /*47d0*/  FADD.FTZ R3, R31.reuse, R6 ;  /* 0x000000061f037221 */ /* 0x044fe20000010000 */
[----:B------:R-:W-:Y:S01]  /*47e0*/  F2FP.F16.F32.PACK_AB R155, R31, R86 ;  /* 0x000000561f9b723e */ /* 0x000fe200000000ff */
[----:B------:R-:W-:Y:S01]  /*47f0*/  VIADD R6, R88, 0xfffffffe ;  /* 0xfffffffe58067836 */ /* 0x000fe20000000000 */
[----:B------:R-:W-:Y:S06]  /*4800*/  @P2 BRA `(.L_x_1083) ;  /* 0x0000000000482947 */ /* 0x000fec0003800000 */
[C---:B------:R-:W-:Y:S01]  /*4810*/  ISETP.GT.AND P2, PT, R9.reuse, RZ, PT ;  /* 0x000000ff0900720c */ /* 0x040fe20003f44270 */
[----:B------:R-:W-:-:S05]  /*4820*/  VIADD R10, R9, 0xffffffff ;  /* 0xffffffff090a7836 */ /* 0x000fca0000000000 */
[----:B------:R-:W-:-:S07]  /*4830*/  R2UR UR14, R10 ;  /* 0x000000000a0e72ca */ /* 0x000fce00000e0000 */
[----:B------:R-:W-:Y:S08]  /*4840*/  @P2 BRA `(.L_x_1084) ;  /* 0x00000000001c2947 */ /* 0x000ff00003800000 */
[----:B------:R-:W-:Y:S02]  /*4850*/  UISETP.NE.AND UP1, UPT, UR7, 0x1, UPT ;  /* 0x000000010700788c */ /* 0x000fe4000bf25270 */
[----:B------:R-:W-:-:S09]  /*4860*/  UIADD3 UR14, -UR10, URZ, URZ ;  /* 0x0000003f0a0e7290 */ /* 0x000fd2000fffe13f */
[----:B------:R-:W-:Y:S02]  /*4870*/  @UP1 ULDC.64 UR18, c[0x0][0x9e8] ;  /* 0x00027a0000121ab9 */ /* 0x000fe40000000a00 */
[----:B------:R-:W-:-:S04]  /*4880*/  UIMAD.WIDE.U32 UR10, UR14, UR18, URZ ;  /* 0x000000120e0a72a5 */ /* 0x000fc8000f8e003f */
[----:B------:R-:W-:-:S04]  /*4890*/  @UP1 USHF.R.U32.HI UR14, URZ, UR19, UR11 ;  /* 0x000000133f0e1299 */ /* 0x000fc8000801160b */
[----:B------:R-:W-:Y:S01]  /*48a0*/  ULOP3.LUT UR14, URZ, UR14, URZ, 0x33, !UPT ;  /* 0x0000000e3f0e7292 */ /* 0x000fe2000f8e333f */
[----:B------:R-:W-:Y:S11]  /*48b0*/  BRA `(.L_x_1085) ;  /* 0x0000000000107947 */ /* 0x000ff60003800000 */
.L_x_1084:
[----:B------:R-:W-:-:S11]  /*48c0*/  UISETP.NE.AND UP1, UPT, UR7, 0x1, UPT ;  /* 0x000000010700788c */ /* 0x000fd6000bf25270 */
[----:B------:R-:W-:Y:S02]  /*48d0*/  @UP1 ULDC.64 UR18, c[0x0][0x9e8] ;  /* 0x00027a0000121ab9 */ /* 0x000fe40000000a00 */
[----:B------:R-:W-:-:S04]  /*48e0*/  UIMAD.WIDE.U32 UR10, UR14, UR18, URZ ;  /* 0x000000120e0a72a5 */ /* 0x000fc8000f8e003f */
[----:B------:R-:W-:-:S12]  /*48f0*/  @UP1 USHF.R.U32.HI UR14, URZ, UR19, UR11 ;  /* 0x000000133f0e1299 */ /* 0x000fd8000801160b */
.L_x_1085:
[----:B------:R-:W-:-:S04]  /*4900*/  UIMAD UR7, UR14, UR7, UR7 ;  /* 0x000000070e0772a4 */ /* 0x000fc8000f8e0207 */
[----:B------:R-:W-:-:S04]  /*4910*/  UISETP.LT.AND UP1, UPT, UR6, UR7, UPT ;  /* 0x000000070600728c */ /* 0x000fc8000bf21270 */
[----:B------:R-:W-:-:S12]  /*4920*/  USEL UR6, UR6, UR7, UP1 ;  /* 0x0000000706067287 */ /* 0x000fd80008800000 */
.L_x_1083:
[----:B------:R-:W-:Y:S01]  /*4930*/  USHF.R.S32.HI UR7, URZ, 0x1f, UR6 ;  /* 0x0000001f3f077899 */ /* 0x000fe20008011406 */
[----:B------:R-:W-:Y:S02]  /*4940*/  CS2R R150, SRZ ;  /* 0x0000000000967805 */ /* 0x000fe4000001ff00 */
        /* <DEDUP_REMOVED lines=10> */
[----:B------:R-:W-:Y:S01]  /*49f0*/  UISETP.LT.AND UP1, UPT, UR39, UR7, UPT ;  /* 0x000000072700728c */ /* 0x000fe2000bf21270 */
[----:B------:R-:W-:Y:S02]  /*4a00*/  CS2R R132, SRZ ;  /* 0x0000000000847805 */ /* 0x000fe4000001ff00 */
[----:B------:R-:W-:Y:S02]  /*4a10*/  CS2R R130, SRZ ;  /* 0x0000000000827805 */ /* 0x000fe4000001ff00 */
[----:B------:R-:W-:Y:S01]  /*4a20*/  CS2R R128, SRZ ;  /* 0x0000000000807805 */ /* 0x000fe2000001ff00 */
[----:B------:R-:W-:Y:S01]  /*4a30*/  USEL UR54, UR39, UR7, !UP1 ;  /* 0x0000000727367287 */ /* 0x000fe2000c800000 */
[----:B------:R-:W-:-:S02]  /*4a40*/  CS2R R126, SRZ ;  /* 0x00000000007e7805 */ /* 0x000fc4000001ff00 */
[----:B------:R-:W-:Y:S02]  /*4a50*/  CS2R R124, SRZ ;  /* 0x00000000007c7805 */ /* 0x000fe4000001ff00 */
[----:B------:R-:W-:Y:S02]  /*4a60*/  CS2R R122, SRZ ;  /* 0x00000000007a7805 */ /* 0x000fe4000001ff00 */
[----:B------:R-:W-:Y:S02]  /*4a70*/  CS2R R120, SRZ ;  /* 0x0000000000787805 */ /* 0x000fe4000001ff00 */
[----:B------:R-:W-:Y:S02]  /*4a80*/  CS2R R118, SRZ ;  /* 0x0000000000767805 */ /* 0x000fe4000001ff00 */
[----:B------:R-:W-:Y:S02]  /*4a90*/  ISETP.GE.AND P2, PT, R6, UR54, PT ;  /* 0x0000003606007c0c */ /* 0x000fe4000bf46270 */
        /* <DEDUP_REMOVED lines=15> */
[----:B------:R-:W-:Y:S06]  /*4b90*/  @!P2 BRA `(.L_x_1086) ;  /* 0x00000030002ca947 */ /* 0x000fec0003800000 */
[----:B------:R-:W-:Y:S01]  /*4ba0*/  IMAD.IADD R13, R2, 0x1, R7 ;  /* 0x00000001020d7824 */ /* 0x000fe200078e0207 */
[----:B------:R-:W-:Y:S01]  /*4bb0*/  ULDC UR47, c[0x0][0x9e4] ;  /* 0x00027900002f7ab9 */ /* 0x000fe20000000800 */
[----:B------:R-:W-:Y:S01]  /*4bc0*/  IMAD.MOV.U32 R151, RZ, RZ, RZ ;  /* 0x000000ffff977224 */ /* 0x000fe200078e00ff */
[----:B------:R-:W-:Y:S01]  /*4bd0*/  ULDC UR50, c[0x0][0x9dc] ;  /* 0x0002770000327ab9 */ /* 0x000fe20000000800 */
[----:B------:R-:W-:Y:S01]  /*4be0*/  VIADD R11, R13, 0x8 ;  /* 0x000000080d0b7836 */ /* 0x000fe20000000000 */
[----:B------:R-:W-:-:S04]  /*4bf0*/  ULDC UR51, c[0x0][0x9e0] ;  /* 0x0002780000337ab9 */ /* 0x000fc80000000800 */
[----:B------:R-:W-:-:S07]  /*4c00*/  LOP3.LUT R9, RZ, R11, RZ, 0x33, !PT ;  /* 0x0000000bff097212 */ /* 0x000fce00078e33ff */
.L_x_1103:
        /* <DEDUP_REMOVED lines=9> */
.L_x_1088:
[----:B------:R-:W-:Y:S01]  /*4ca0*/  ULEA UR6, UR53, UR41, 0x3 ;  /* 0x0000002935067291 */ /* 0x000fe2000f8e183f */
[----:B------:R-:W-:-:S05]  /*4cb0*/  IMAD.U32 R5, RZ, RZ, UR52 ;  /* 0x00000034ff057e24 */ /* 0x000fca000f8e00ff */
[----:B------:R-:W-:-:S04]  /*4cc0*/  SHF.L.U32 R5, R5, 0x1f, RZ ;  /* 0x0000001f05057819 */ /* 0x000fc800000006ff */
[----:B------:R0:W1:Y:S01]  /*4cd0*/  SYNCS.PHASECHK.TRANS64.TRYWAIT P2, [UR6+0x28830], R5 ;  /* 0x02883005ff0075a7 */ /* 0x0000620008040146 */
[----:B------:R-:W-:Y:S05]  /*4ce0*/  @!P0 BRA `(.L_x_1089) ;  /* 0x0000000000048947 */ /* 0x000fea0003800000 */
[----:B------:R-:W-:Y:S01]  /*4cf0*/  BPT.TRAP 0x1 ;  /* 0x000000040000795c */ /* 0x000fe20000300000 */
.L_x_1089:
[----:B-1----:R-:W-:Y:S05]  /*4d00*/  @P2 BRA `(.L_x_1087) ;  /* 0x0000000000082947 */ /* 0x002fea0003800000 */
[----:B------:R-:W1:Y:S02]  /*4d10*/  SYNCS.PHASECHK.TRANS64.TRYWAIT P2, [UR6+0x28830], R5 ;  /* 0x02883005ff0075a7 */ /* 0x000e640008040146 */
[----:B-1----:R-:W-:Y:S05]  /*4d20*/  @!P2 BRA `(.L_x_1090) ;  /* 0x000000fc0050a947 */ /* 0x002fea0003800000 */
.L_x_1087:
[----:B-1----:R-:W1:Y:S01]  /*4d30*/  S2R R10, SR_TID.X ;  /* 0x00000000000a7919 */ /* 0x002e620000002100 */
[----:B------:R-:W-:Y:S01]  /*4d40*/  ULEA UR34, UR53, UR46, 0xb ;  /* 0x0000002e35227291 */ /* 0x000fe2000f8e583f */
[----:B------:R-:W-:Y:S01]  /*4d50*/  UMOV UR35, 0x40000040 ;  /* 0x4000004000237882 */ /* 0x000fe20000000000 */
[----:B------:R-:W-:Y:S02]  /*4d60*/  UMOV UR7, 0x40000040 ;  /* 0x4000004000077882 */ /* 0x000fe40000000000 */
[----:B------:R-:W-:Y:S02]  /*4d70*/  UIADD3 UR6, UR34, 0x2, URZ ;  /* 0x0000000222067890 */ /* 0x000fe4000fffe03f */
        /* <DEDUP_REMOVED lines=12> */
[----:B-1----:R-:W-:-:S05]  /*4e40*/  SHF.R.U32.HI R10, RZ, 0x7, R10 ;  /* 0x00000007ff0a7819 */ /* 0x002fca000001160a */
[----:B0-----:R-:W-:-:S05]  /*4e50*/  VIADD R5, R10, 0x8 ;  /* 0x000000080a057836 */ /* 0x001fca0000000000 */
[----:B------:R0:W-:Y:S06]  /*4e60*/  BAR.SYNC.DEFER_BLOCKING R5, 0x100 ;  /* 0x000400050000751d */ /* 0x0001ec0000010000 */
        /* <DEDUP_REMOVED lines=24> */
[----:B0-----:R-:W-:Y:S05]  /*4ff0*/  @P3 BRA `(.L_x_1091) ;  /* 0x00000000002c3947 */ /* 0x001fea0003800000 */
[----:B------:R-:W-:Y:S05]  /*5000*/  @!P0 BRA `(.L_x_1092) ;  /* 0x0000000000048947 */ /* 0x000fea0003800000 */
[----:B------:R-:W-:Y:S01]  /*5010*/  BPT.TRAP 0x1 ;  /* 0x000000040000795c */ /* 0x000fe20000300000 */
.L_x_1092:
[----:B------:R-:W-:Y:S01]  /*5020*/  ULEA UR6, UR42, UR41, 0x3 ;  /* 0x000000292a067291 */ /* 0x000fe2000f8e183f */
[----:B------:R-:W-:-:S05]  /*5030*/  IMAD.U32 R5, RZ, RZ, UR43 ;  /* 0x0000002bff057e24 */ /* 0x000fca000f8e00ff */
[----:B------:R-:W-:-:S04]  /*5040*/  SHF.L.U32 R5, R5, 0x1f, RZ ;  /* 0x0000001f05057819 */ /* 0x000fc800000006ff */
[----:B------:R0:W1:Y:S01]  /*5050*/  SYNCS.PHASECHK.TRANS64.TRYWAIT P2, [UR6+0x28850], R5 ;  /* 0x02885005ff0075a7 */ /* 0x0000620008040146 */
[----:B------:R-:W-:Y:S05]  /*5060*/  @!P0 BRA `(.L_x_1093) ;  /* 0x0000000000048947 */ /* 0x000fea0003800000 */
[----:B------:R-:W-:Y:S01]  /*5070*/  BPT.TRAP 0x1 ;  /* 0x000000040000795c */ /* 0x000fe20000300000 */
.L_x_1093:
[----:B-1----:R-:W-:Y:S05]  /*5080*/  @P2 BRA `(.L_x_1091) ;  /* 0x0000000000082947 */ /* 0x002fea0003800000 */
[----:B------:R-:W1:Y:S02]  /*5090*/  SYNCS.PHASECHK.TRANS64.TRYWAIT P2, [UR6+0x28850], R5 ;  /* 0x02885005ff0075a7 */ /* 0x000e640008040146 */
[----:B-1----:R-:W-:Y:S05]  /*50a0*/  @!P2 BRA `(.L_x_1094) ;  /* 0x000000f80088a947 */ /* 0x002fea0003800000 */
.L_x_1091:
[----:B------:R-:W-:Y:S01]  /*50b0*/  UIADD3 UR6, UR41, 0x400, URZ ;  /* 0x0000040029067890 */ /* 0x000fe2000fffe03f */
[----:B------:R-:W-:Y:S01]  /*50c0*/  WARPGROUP.ARRIVE ;  /* 0x00000000000079c5 */ /* 0x000fe20000000000 */
[----:B------:R-:W-:-:S05]  /*50d0*/  UMOV UR7, 0x40000040 ;  /* 0x4000004000077882 */ /* 0x000fca0000000000 */
[----:B------:R-:W2:Y:S01]  /*50e0*/  S2R R12, SR_TID.X ;  /* 0x00000000000c7919 */ /* 0x000ea20000002100 */
[----:B------:R-:W-:Y:S01]  /*50f0*/  USHF.R.U32.HI UR6, URZ, 0x4, UR6 ;  /* 0x000000043f067899 */ /* 0x000fe20008011606 */
[----:B-1----:R-:W-:Y:S01]  /*5100*/  IMAD.U32 R10, RZ, RZ, UR53 ;  /* 0x00000035ff0a7e24 */ /* 0x002fe2000f8e00ff */
[----:B------:R-:W-:Y:S02]  /*5110*/  PLOP3.LUT P2, PT, PT, PT, UP0, 0x40, 0x0 ;  /* 0x000000000000781c */ /* 0x000fe40003f4e808 */
        /* <DEDUP_REMOVED lines=10> */
[----:B--2---:R-:W-:-:S04]  /*51c0*/  SHF.R.U32.HI R12, RZ, 0x7, R12 ;  /* 0x00000007ff0c7819 */ /* 0x004fc8000001160c */
[----:B0-----:R-:W-:Y:S01]  /*51d0*/  IADD3 R5, -R12, 0xb, RZ ;  /* 0x0000000b0c057810 */ /* 0x001fe20007ffe1ff */
        /* <DEDUP_REMOVED lines=26> */
[----:B------:R-:W-:Y:S01]  /*5380*/  WARPGROUP.ARRIVE ;  /* 0x00000000000079c5 */ /* 0x000fe20000000000 */
[----:B------:R-:W-:-:S06]  /*5390*/  IMAD.SHL.U32 R160, R6, 0x80, RZ ;  /* 0x0000008006a07824 */ /* 0x000fcc00078e00ff */
[----:B------:R-:W-:Y:S01]  /*53a0*/  HGMMA.64x128x16.F32 R88, R156, gdesc[UR4].tnspB, R88, gsb0 ;  /* 0x41e000049c587df0 */ /* 0x000fe20008000858 */
[----:B------:R-:W-:Y:S01]  /*53b0*/  UIADD3 UR6, UR10, 0x380, URZ ;  /* 0x000003800a067890 */ /* 0x000fe2000fffe03f */
[----:B------:R-:W-:Y:S01]  /*53c0*/  IADD3 R15, R17, 0x1, -R160 ;  /* 0x00000001110f7810 */ /* 0x000fe20007ffe8a0 */
[----:B------:R-:W-:-:S04]  /*53d0*/  UMOV UR7, 0x40000040 ;  /* 0x4000004000077882 */ /* 0x000fc80000000000 */
[----:B------:R-:W-:-:S04]  /*53e0*/  IMAD.IADD R15, R15, 0x1, -R18 ;  /* 0x000000010f0f7824 */ /* 0x000fc800078e0a12 */
[----:B------:R-:W-:-:S04]  /*53f0*/  IMAD R15, R16, -0x2, R15 ;  /* 0xfffffffe100f7824 */ /* 0x000fc800078e020f */
[----:B------:R-:W-:Y:S01]  /*5400*/  VIADD R21, R15, UR51 ;  /* 0x000000330f157c36 */ /* 0x000fe20008000000 */
[----:B------:R-:W-:Y:S02]  /*5410*/  WARPGROUP.DEPBAR.LE gsb0, 0x0 ;  /* 0x00008000000079c5 */ /* 0x000fe40000010000 */
[----:B------:R-:W-:-:S06]  /*5420*/  WARPGROUP.ARRIVE ;  /* 0x00000000000079c5 */ /* 0x000fcc0000000000 */
[----:B------:R-:W-:Y:S01]  /*5430*/  HGMMA.64x128x16.F32 R88, R152, gdesc[UR4].tnspB, R88, gsb0 ;  /* 0x41e0000498587df0 */ /* 0x000fe20008000858 */
[----:B------:R-:W-:Y:S02]  /*5440*/  ULOP3.LUT UR6, URZ, UR50, URZ, 0x33, !UPT ;  /* 0x000000323f067292 */ /* 0x000fe4000f8e333f */
[----:B------:R-:W-:Y:S02]  /*5450*/  WARPGROUP.DEPBAR.LE gsb0, 0x0 ;  /* 0x00008000000079c5 */ /* 0x000fe40000010000 */
[----:B------:R0:W-:Y:S06]  /*5460*/  BAR.ARV R5, 0x100 ;  /* 0x000400050000751d */ /* 0x0001ec0000002000 */
[----:B------:R-:W-:Y:S01]  /*5470*/  VIADD R153, R15, UR6 ;  /* 0x000000060f997c36 */ /* 0x000fe20008000000 */
[----:B------:R1:W-:Y:S03]  /*5480*/  @!P1 SYNCS.ARRIVE.TRANS64.RED.A1T0 RZ, [R10+URZ], RZ ;  /* 0x000000ff0aff99a7 */ /* 0x0003e6000810043f */
[----:B------:R-:W-:-:S02]  /*5490*/  IMAD.IADD R15, R2, 0x1, R153 ;  /* 0x00000001020f7824 */ /* 0x000fc400078e0299 */
[----:B-1----:R-:W-:Y:S01]  /*54a0*/  IMAD.IADD R10, R2, 0x1, R21 ;  /* 0x00000001020a7824 */ /* 0x002fe200078e0215 */
[----:B0-----:R-:W-:Y:S06]  /*54b0*/  @P2 BRA `(.L_x_1095) ;  /* 0x00000000005c2947 */ /* 0x001fec0003800000 */
[----:B------:R-:W-:Y:S01]  /*54c0*/  ISETP.GT.AND P2, PT, R13, -0x1, PT ;  /* 0xffffffff0d00780c */ /* 0x000fe20003f44270 */
[----:B------:R-:W-:-:S12]  /*54d0*/  BSSY B0, `(.L_x_1096) ;  /* 0x0000011000007945 */ /* 0x000fd80003800000 */
[----:B------:R-:W-:Y:S05]  /*54e0*/  @P2 BRA `(.L_x_1097) ;  /* 0x0000000000242947 */ /* 0x000fea0003800000 */
[----:B------:R-:W-:Y:S02]  /*54f0*/  IMAD.U32 R14, RZ, RZ, UR47 ;  /* 0x0000002fff0e7e24 */ /* 0x000fe4000f8e00ff */
[----:B------:R-:W-:-:S03]  /*5500*/  IMAD.IADD R5, R2, 0x1, R7 ;  /* 0x0000000102057824 */ /* 0x000fc600078e0207 */
[----:B------:R-:W-:Y:S02]  /*5510*/  ISETP.NE.AND P2, PT, R14, 0x1, PT ;  /* 0x000000010e00780c */ /* 0x000fe40003f45270 */
[----:B------:R-:W-:-:S11]  /*5520*/  LOP3.LUT R5, RZ, R5, RZ, 0x33, !PT ;  /* 0x00000005ff057212 */ /* 0x000fd600078e33ff */
[----:B------:R-:W0:Y:S02]  /*5530*/  @P2 LDC.64 R154, c[0x0][0x9e8] ;  /* 0x00027a00ff9a2b82 */ /* 0x000e240000000a00 */
[----:B0-----:R-:W-:-:S05]  /*5540*/  @P2 IMAD.HI.U32 R12, R5, R154, RZ ;  /* 0x0000009a050c2227 */ /* 0x001fca00078e00ff */
[----:B------:R-:W-:-:S04]  /*5550*/  @P2 SHF.R.U32.HI R5, RZ, R155, R12 ;  /* 0x0000009bff052219 */ /* 0x000fc8000001160c */
[----:B------:R-:W-:Y:S01]  /*5560*/  LOP3.LUT R5, RZ, R5, RZ, 0x33, !PT ;  /* 0x00000005ff057212 */ /* 0x000fe200078e33ff */
[----:B------:R-:W-:Y:S06]  /*5570*/  BRA `(.L_x_1098) ;  /* 0x0000000000187947 */ /* 0x000fec0003800000 */
.L_x_1097:
[----:B------:R-:W-:Y:S02]  /*5580*/  IMAD.U32 R14, RZ, RZ, UR47 ;  /* 0x0000002fff0e7e24 */ /* 0x000fe4000f8e00ff */
[----:B------:R-:W-:-:S03]  /*5590*/  IMAD.MOV.U32 R5, RZ, RZ, R13 ;  /* 0x000000ffff057224 */ /* 0x000fc600078e000d */
[----:B------:R-:W-:-:S13]  /*55a0*/  ISETP.NE.AND P2, PT, R14, 0x1, PT ;  /* 0x000000010e00780c */ /* 0x000fda0003f45270 */
[----:B------:R-:W0:Y:S02]  /*55b0*/  @P2 LDC.64 R154, c[0x0][0x9e8] ;  /* 0x00027a00ff9a2b82 */ /* 0x000e240000000a00 */
[----:B0-----:R-:W-:-:S05]  /*55c0*/  @P2 IMAD.HI.U32 R12, R13, R154, RZ ;  /* 0x0000009a0d0c2227 */ /* 0x001fca00078e00ff */
[----:B------:R-:W-:-:S07]  /*55d0*/  @P2 SHF.R.U32.HI R5, RZ, R155, R12 ;  /* 0x0000009bff052219 */ /* 0x000fce000001160c */
.L_x_1098:
[----:B------:R-:W-:Y:S05]  /*55e0*/  BSYNC B0 ;  /* 0x0000000000007941 */ /* 0x000fea0003800000 */
.L_x_1096:
[----:B------:R-:W-:-:S04]  /*55f0*/  IMAD R5, R5, R14, -R160 ;  /* 0x0000000e05057224 */ /* 0x000fc800078e0aa0 */
[----:B------:R-:W-:-:S05]  /*5600*/  IMAD R5, R16, -0x2, R5 ;  /* 0xfffffffe10057824 */ /* 0x000fca00078e0205 */
[----:B------:R-:W-:Y:S02]  /*5610*/  VIADDMNMX R10, R5, R14, R10, PT ;  /* 0x0000000e050a7246 */ /* 0x000fe4000380010a */
[----:B------:R-:W-:-:S07]  /*5620*/  VIMNMX R15, R15, R5, !PT ;  /* 0x000000050f0f7248 */ /* 0x000fce0007fe0100 */
.L_x_1095:
[----:B------:R-:W-:-:S04]  /*5630*/  ISETP.GT.AND P2, PT, R6, -0x1, PT ;  /* 0xffffffff0600780c */ /* 0x000fc80003f44270 */
[C---:B------:R-:W-:Y:S02]  /*5640*/  ISETP.GT.AND P5, PT, R15.reuse, RZ, P2 ;  /* 0x000000ff0f00720c */ /* 0x040fe400017a4270 */
[C---:B------:R-:W-:Y:S02]  /*5650*/  ISETP.GT.AND P4, PT, R15.reuse, 0x1, P2 ;  /* 0x000000010f00780c */ /* 0x040fe40001784270 */
[----:B------:R-:W-:Y:S02]  /*5660*/  ISETP.LT.OR P5, PT, R10, 0x1, P5 ;  /* 0x000000010a00780c */ /* 0x000fe40002fa1670 */
[C---:B------:R-:W-:Y:S02]  /*5670*/  ISETP.GT.AND P6, PT, R15.reuse, 0x8, P2 ;  /* 0x000000080f00780c */ /* 0x040fe400017c4270 */
[----:B------:R-:W-:Y:S02]  /*5680*/  FSEL R164, R24, -INF , !P5 ;  /* 0xff80000018a47808 */ /* 0x000fe40006800000 */
[----:B------:R-:W-:-:S02]  /*5690*/  ISETP.GT.AND P5, PT, R15, 0x10, P2 ;  /* 0x000000100f00780c */ /* 0x000fc400017a4270 */
[C---:B------:R-:W-:Y:S02]  /*56a0*/  ISETP.GT.AND P3, PT, R15.reuse, 0x9, P2 ;  /* 0x000000090f00780c */ /* 0x040fe40001764270 */
[C---:B------:R-:W-:Y:S02]  /*56b0*/  ISETP.LT.OR P5, PT, R10.reuse, 0x11, P5 ;  /* 0x000000110a00780c */ /* 0x040fe40002fa1670 */
[----:B------:R-:W-:Y:S02]  /*56c0*/  ISETP.LT.OR P4, PT, R10, 0x2, P4 ;  /* 0x000000020a00780c */ /* 0x000fe40002781670 */
[----:B------:R-:W-:Y:S02]  /*56d0*/  FSEL R176, R32, -INF , !P5 ;  /* 0xff80000020b07808 */ /* 0x000fe40006800000 */
        /* <DEDUP_REMOVED lines=9> */
[C---:B------:R-:W-:Y:S02]  /*5770*/  ISETP.GT.AND P3, PT, R15.reuse, 0x19, P2 ;  /* 0x000000190f00780c */ /* 0x040fe40001764270 */
[----:B------:R-:W-:Y:S02]  /*5780*/  FSEL R166, R40, -INF , !P5 ;  /* 0xff80000028a67808 */ /* 0x000fe40006800000 */
[----:B------:R-:W-:Y:S02]  /*5790*/  ISETP.GT.AND P5, PT, R15, 0x30, P2 ;  /* 0x000000300f00780c */ /* 0x000fe400017a4270 */
[C---:B------:R-:W-:Y:S02]  /*57a0*/  ISETP.LT.OR P4, PT, R10.reuse, 0x12, P4 ;  /* 0x000000120a00780c */ /* 0x040fe40002781670 */
        /* <DEDUP_REMOVED lines=57> */
[----:B------:R-:W-:Y:S02]  /*5b40*/  FSEL R80, R80, -INF , !P5 ;  /* 0xff80000050507808 */ /* 0x000fe40006800000 */
[----:B------:R-:W-:Y:S02]  /*5b50*/  PLOP3.LUT P5, PT, PT, PT, UP0, 0x40, 0x0 ;  /* 0x000000000000781c */ /* 0x000fe40003fae808 */
[C---:B------:R-:W-:Y:S02]  /*5b60*/  ISETP.LT.OR P4, PT, R10.reuse, 0x62, P4 ;  /* 0x000000620a00780c */ /* 0x040fe40002781670 */
[----:B------:R-:W-:-:S02]  /*5b70*/  ISETP.LT.OR P6, PT, R10, 0x69, P6 ;  /* 0x000000690a00780c */ /* 0x000fc400037c1670 */
[----:B------:R-:W-:Y:S02]  /*5b80*/  ISETP.LT.OR P3, PT, R10, 0x6a, P3 ;  /* 0x0000006a0a00780c */ /* 0x000fe40001f61670 */
[----:B------:R-:W-:Y:S02]  /*5b90*/  FSEL R12, R73, -INF , !P4 ;  /* 0xff800000490c7808 */ /* 0x000fe40006000000 */
[----:B------:R-:W-:Y:S02]  /*5ba0*/  FSEL R76, R76, -INF , !P6 ;  /* 0xff8000004c4c7808 */ /* 0x000fe40007000000 */
[----:B------:R-:W-:Y:S02]  /*5bb0*/  FSEL R14, R77, -INF , !P3 ;  /* 0xff8000004d0e7808 */ /* 0x000fe40005800000 */
[C---:B------:R-:W-:Y:S02]  /*5bc0*/  ISETP.GT.AND P4, PT, R15.reuse, 0x71, P2 ;  /* 0x000000710f00780c */ /* 0x040fe40001784270 */
[----:B------:R-:W-:-:S02]  /*5bd0*/  ISETP.GT.AND P6, PT, R15, 0x78, P2 ;  /* 0x000000780f00780c */ /* 0x000fc400017c4270 */
[----:B------:R-:W-:Y:S02]  /*5be0*/  ISETP.GT.AND P3, PT, R15, 0x79, P2 ;  /* 0x000000790f00780c */ /* 0x000fe40001764270 */
[C---:B------:R-:W-:Y:S02]  /*5bf0*/  ISETP.LT.OR P4, PT, R10.reuse, 0x72, P4 ;  /* 0x000000720a00780c */ /* 0x040fe40002781670 */
[C---:B------:R-:W-:Y:S02]  /*5c00*/  ISETP.LT.OR P6, PT, R10.reuse, 0x79, P6 ;  /* 0x000000790a00780c */ /* 0x040fe400037c1670 */
[----:B------:R-:W-:Y:S02]  /*5c10*/  ISETP.LT.OR P3, PT, R10, 0x7a, P3 ;  /* 0x0000007a0a00780c */ /* 0x000fe40001f61670 */
[--C-:B------:R-:W-:Y:S02]  /*5c20*/  IADD3 R25, R21, 0x8, R2.reuse ;  /* 0x0000000815197810 */ /* 0x100fe40007ffe002 */
[----:B------:R-:W-:-:S02]  /*5c30*/  IADD3 R29, R153, 0x8, R2 ;  /* 0x00000008991d7810 */ /* 0x000fc40007ffe002 */
[----:B------:R-:W-:Y:S02]  /*5c40*/  FSEL R36, R81, -INF , !P4 ;  /* 0xff80000051247808 */ /* 0x000fe40006000000 */
[----:B------:R-:W-:Y:S02]  /*5c50*/  FSEL R84, R84, -INF , !P6 ;  /* 0xff80000054547808 */ /* 0x000fe40007000000 */
[----:B------:R-:W-:Y:S01]  /*5c60*/  FSEL R32, R85, -INF , !P3 ;  /* 0xff80000055207808 */ /* 0x000fe20005800000 */
[----:B------:R-:W-:Y:S06]  /*5c70*/  @P5 BRA `(.L_x_1099) ;  /* 0x0000000000585947 */ /* 0x000fec0003800000 */
[----:B------:R-:W-:Y:S01]  /*5c80*/  ISETP.GT.AND P3, PT, R11, -0x1, PT ;  /* 0xffffffff0b00780c */ /* 0x000fe20003f64270 */
[----:B------:R-:W-:-:S12]  /*5c90*/  BSSY B0, `(.L_x_1100) ;  /* 0x0000010000007945 */ /* 0x000fd80003800000 */
[----:B------:R-:W-:Y:S05]  /*5ca0*/  @P3 BRA `(.L_x_1101) ;  /* 0x0000000000203947 */ /* 0x000fea0003800000 */
[----:B------:R-:W-:Y:S02]  /*5cb0*/  IMAD.U32 R15, RZ, RZ, UR47 ;  /* 0x0000002fff0f7e24 */ /* 0x000fe4000f8e00ff */
[----:B------:R-:W-:-:S03]  /*5cc0*/  IMAD.MOV.U32 R5, RZ, RZ, R9 ;  /* 0x000000ffff057224 */ /* 0x000fc600078e0009 */
[----:B------:R-:W-:-:S13]  /*5cd0*/  ISETP.NE.AND P3, PT, R15, 0x1, PT ;  /* 0x000000010f00780c */ /* 0x000fda0003f65270 */
[----:B------:R-:W0:Y:S02]  /*5ce0*/  @P3 LDC.64 R162, c[0x0][0x9e8] ;  /* 0x00027a00ffa23b82 */ /* 0x000e240000000a00 */
[----:B0-----:R-:W-:-:S05]  /*5cf0*/  @P3 IMAD.HI.U32 R10, R9, R162, RZ ;  /* 0x000000a2090a3227 */ /* 0x001fca00078e00ff */
[----:B------:R-:W-:-:S04]  /*5d00*/  @P3 SHF.R.U32.HI R5, RZ, R163, R10 ;  /* 0x000000a3ff053219 */ /* 0x000fc8000001160a */
[----:B------:R-:W-:Y:S01]  /*5d10*/  LOP3.LUT R5, RZ, R5, RZ, 0x33, !PT ;  /* 0x00000005ff057212 */ /* 0x000fe200078e33ff */
[----:B------:R-:W-:Y:S06]  /*5d20*/  BRA `(.L_x_1102) ;  /* 0x0000000000187947 */ /* 0x000fec0003800000 */
.L_x_1101:
[----:B------:R-:W-:Y:S02]  /*5d30*/  IMAD.U32 R15, RZ, RZ, UR47 ;  /* 0x0000002fff0f7e24 */ /* 0x000fe4000f8e00ff */
[----:B------:R-:W-:-:S03]  /*5d40*/  IMAD.MOV.U32 R5, RZ, RZ, R11 ;  /* 0x000000ffff057224 */ /* 0x000fc600078e000b */
[----:B------:R-:W-:-:S13]  /*5d50*/  ISETP.NE.AND P3, PT, R15, 0x1, PT ;  /* 0x000000010f00780c */ /* 0x000fda0003f65270 */
[----:B------:R-:W0:Y:S02]  /*5d60*/  @P3 LDC.64 R162, c[0x0][0x9e8] ;  /* 0x00027a00ffa23b82 */ /* 0x000e240000000a00 */
[----:B0-----:R-:W-:-:S05]  /*5d70*/  @P3 IMAD.HI.U32 R10, R11, R162, RZ ;  /* 0x000000a20b0a3227 */ /* 0x001fca00078e00ff */
[----:B------:R-:W-:-:S07]  /*5d80*/  @P3 SHF.R.U32.HI R5, RZ, R163, R10 ;  /* 0x000000a3ff053219 */ /* 0x000fce000001160a */
.L_x_1102:
[----:B------:R-:W-:Y:S05]  /*5d90*/  BSYNC B0 ;  /* 0x0000000000007941 */ /* 0x000fea0003800000 */
.L_x_1100:
[----:B------:R-:W-:-:S04]  /*5da0*/  IMAD R5, R5, R15, -R160 ;  /* 0x0000000f05057224 */ /* 0x000fc800078e0aa0 */
[----:B------:R-:W-:-:S05]  /*5db0*/  IMAD R10, R16, -0x2, R5 ;  /* 0xfffffffe100a7824 */ /* 0x000fca00078e0205 */
[----:B------:R-:W-:Y:S02]  /*5dc0*/  VIADDMNMX R25, R10, R15, R25, PT ;  /* 0x0000000f0a197246 */ /* 0x000fe40003800119 */
[----:B------:R-:W-:-:S07]  /*5dd0*/  VIMNMX R29, R29, R10, !PT ;  /* 0x0000000a1d1d7248 */ /* 0x000fce0007fe0100 */
.L_x_1099:
[----:B------:R-:W-:Y:S01]  /*5de0*/  FMNMX.FTZ R5, R164, R0, !PT ;  /* 0x00000000a4057209 */ /* 0x000fe20007810000 */
[----:B------:R-:W-:Y:S01]  /*5df0*/  UMOV UR43, UR52 ;  /* 0x00000034002b7c82 */ /* 0x000fe20008000000 */
[C---:B------:R-:W-:Y:S02]  /*5e00*/  ISETP.GT.AND P6, PT, R29.reuse, 0x8, P2 ;  /* 0x000000081d00780c */ /* 0x040fe400017c4270 */
[----:B------:R-:W-:Y:S02]  /*5e10*/  FMNMX.FTZ R5, R168, R5, !PT ;  /* 0x00000005a8057209 */ /* 0x000fe40007810000 */
[C---:B------:R-:W-:Y:S02]  /*5e20*/  ISETP.GT.AND P4, PT, R29.reuse, 0x1, P2 ;  /* 0x000000011d00780c */ /* 0x040fe40001784270 */
[----:B------:R-:W-:Y:S02]  /*5e30*/  FMNMX.FTZ R5, R170, R5, !PT ;  /* 0x00000005aa057209 */ /* 0x000fe40007810000 */
[----:B------:R-:W-:-:S02]  /*5e40*/  ISETP.GT.AND P3, PT, R29, 0x9, P2 ;  /* 0x000000091d00780c */ /* 0x000fc40001764270 */
        /* <DEDUP_REMOVED lines=21> */
[----:B------:R-:W-:Y:S02]  /*5fa0*/  ISETP.GT.AND P3, PT, R29, 0x18, P2 ;  /* 0x000000181d00780c */ /* 0x000fe40001764270 */
[----:B------:R-:W-:Y:S02]  /*5fb0*/  FMNMX.FTZ R5, R52, R5, !PT ;  /* 0x0000000534057209 */ /* 0x000fe40007810000 */
[----:B------:R-:W-:-:S02]  /*5fc0*/  FSEL R34, R34, -INF , !P5 ;  /* 0xff80000022227808 */ /* 0x000fc40006800000 */
[----:B------:R-:W-:Y:S02]  /*5fd0*/  FMNMX.FTZ R5, R44, R5, !PT ;  /* 0x000000052c057209 */ /* 0x000fe40007810000 */
[----:B------:R-:W-:Y:S02]  /*5fe0*/  ISETP.GT.AND P5, PT, R29, 0x19, P2 ;  /* 0x000000191d00780c */ /* 0x000fe400017a4270 */
        /* <DEDUP_REMOVED lines=9> */
[----:B------:R-:W-:-:S02]  /*6080*/  ISETP.LT.OR P3, PT, R25, 0x22, P3 ;  /* 0x000000221900780c */ /* 0x000fc40001f61670 */
        /* <DEDUP_REMOVED lines=10> */
[----:B------:R-:W-:Y:S02]  /*6130*/  FMNMX.FTZ R15, R32, R5, !PT ;  /* 0x00000005200f7209 */ /* 0x000fe40007810000 */
[----:B------:R-:W0:Y:S03]  /*6140*/  LDC R5, c[0x0][0x988] ;  /* 0x00026200ff057b82 */ /* 0x000e260000000800 */
[----:B------:R-:W1:Y:S02]  /*6150*/  SHFL.BFLY PT, R10, R15, 0x2, 0x1f ;  /* 0x0c401f000f0a7f89 */ /* 0x000e6400000e0000 */
[----:B-1----:R-:W-:-:S05]  /*6160*/  FMNMX.FTZ R21, R15, R10, !PT ;  /* 0x0000000a0f157209 */ /* 0x002fca0007810000 */
[----:B------:R-:W1:Y:S02]  /*6170*/  SHFL.BFLY PT, R10, R21, 0x1, 0x1f ;  /* 0x0c201f00150a7f89 */ /* 0x000e6400000e0000 */
[----:B-1----:R-:W-:-:S04]  /*6180*/  FMNMX.FTZ R10, R21, R10, !PT ;  /* 0x0000000a150a7209 */ /* 0x002fc80007810000 */
[C---:B------:R-:W-:Y:S01]  /*6190*/  FSETP.NEU.FTZ.AND P6, PT, R10.reuse, -INF , PT ;  /* 0xff8000000a00780b */ /* 0x040fe20003fdd000 */
[----:B0-----:R-:W-:-:S03]  /*61a0*/  FMUL.FTZ R15, R10, R5 ;  /* 0x000000050a0f7220 */ /* 0x001fc60000410000 */
[----:B------:R-:W-:Y:S02]  /*61b0*/  FSEL R57, R10, RZ, P6 ;  /* 0x000000ff0a397208 */ /* 0x000fe40003000000 */
[----:B------:R-:W-:-:S05]  /*61c0*/  FSEL R31, R15, RZ, P6 ;  /* 0x000000ff0f1f7208 */ /* 0x000fca0003000000 */
[-CC-:B------:R-:W-:Y:S01]  /*61d0*/  FFMA.FTZ R15, R164, R5.reuse, -R31.reuse ;  /* 0x00000005a40f7223 */ /* 0x180fe2000001081f */
[----:B------:R-:W-:Y:S01]  /*61e0*/  FSEL R164, R35, -INF , !P4 ;  /* 0xff80000023a47808 */ /* 0x000fe20006000000 */
[-CC-:B------:R-:W-:Y:S01]  /*61f0*/  FFMA.FTZ R180, R168, R5.reuse, -R31.reuse ;  /* 0x00000005a8b47223 */ /* 0x180fe2000001081f */
[----:B------:R-:W-:Y:S01]  /*6200*/  ISETP.GT.AND P4, PT, R29, 0x20, P2 ;  /* 0x000000201d00780c */ /* 0x000fe20001784270 */
[-CC-:B------:R-:W-:Y:S01]  /*6210*/  FFMA.FTZ R37, R178, R5.reuse, -R31.reuse ;  /* 0x00000005b2257223 */ /* 0x180fe2000001081f */
[----:B------:R-:W-:Y:S01]  /*6220*/  FSEL R168, R39, -INF , !P5 ;  /* 0xff80000027a87808 */ /* 0x000fe20006800000 */
[-CC-:B------:R-:W-:Y:S01]  /*6230*/  FFMA.FTZ R182, R170, R5.reuse, -R31.reuse ;  /* 0x00000005aab67223 */ /* 0x180fe2000001081f */
[----:B------:R-:W-:Y:S01]  /*6240*/  ISETP.LT.OR P4, PT, R25, 0x21, P4 ;  /* 0x000000211900780c */ /* 0x000fe20002781670 */
[-CC-:B------:R-:W-:Y:S01]  /*6250*/  FFMA.FTZ R39, R172, R5.reuse, -R31.reuse ;  /* 0x00000005ac277223 */ /* 0x180fe2000001081f */
[C---:B------:R-:W-:Y:S01]  /*6260*/  ISETP.GT.AND P5, PT, R29.reuse, 0x28, P2 ;  /* 0x000000281d00780c */ /* 0x040fe200017a4270 */
[-CC-:B------:R-:W-:Y:S01]  /*6270*/  FFMA.FTZ R21, R184, R5.reuse, -R31.reuse ;  /* 0x00000005b8157223 */ /* 0x180fe2000001081f */
[----:B------:R-:W-:Y:S01]  /*6280*/  FSEL R42, R42, -INF , !P4 ;  /* 0xff8000002a2a7808 */ /* 0x000fe20006000000 */
[-CC-:B------:R-:W-:Y:S01]  /*6290*/  FFMA.FTZ R178, R174, R5.reuse, -R31.reuse ;  /* 0x00000005aeb27223 */ /* 0x180fe2000001081f */
[----:B------:R-:W-:Y:S01]  /*62a0*/  ISETP.GT.AND P4, PT, R29, RZ, P2 ;  /* 0x000000ff1d00720c */ /* 0x000fe20001784270 */
[-CC-:B------:R-:W-:Y:S01]  /*62b0*/  FFMA.FTZ R172, R166, R5.reuse, -R31.reuse ;  /* 0x00000005a6ac7223 */ /* 0x180fe2000001081f */
[C---:B------:R-:W-:Y:S01]  /*62c0*/  ISETP.LT.OR P5, PT, R25.reuse, 0x29, P5 ;  /* 0x000000291900780c */ /* 0x040fe20002fa1670 */
[-CC-:B------:R-:W-:Y:S01]  /*62d0*/  FFMA.FTZ R45, R156, R5.reuse, -R31.reuse ;  /* 0x000000059c2d7223 */ /* 0x180fe2000001081f */
[----:B------:R-:W-:Y:S01]  /*62e0*/  ISETP.LT.OR P4, PT, R25, 0x1, P4 ;  /* 0x000000011900780c */ /* 0x000fe20002781670 */
[----:B------:R-:W-:Y:S01]  /*62f0*/  MUFU.EX2 R15, R15 ;  /* 0x0000000f000f7308 */ /* 0x000fe20000000800 */
[----:B------:R-:W-:Y:S01]  /*6300*/  FSEL R170, R43, -INF , !P3 ;  /* 0xff8000002baa7808 */ /* 0x000fe20005800000 */
[-CC-:B------:R-:W-:Y:S01]  /*6310*/  FFMA.FTZ R43, R158, R5.reuse, -R31.reuse ;  /* 0x000000059e2b7223 */ /* 0x180fe2000001081f */
[----:B------:R-:W-:Y:S01]  /*6320*/  FSEL R35, R26, -INF , !P4 ;  /* 0xff8000001a237808 */ /* 0x000fe20006000000 */
[-CC-:B------:R-:W-:Y:S01]  /*6330*/  FFMA.FTZ R176, R176, R5.reuse, -R31.reuse ;  /* 0x00000005b0b07223 */ /* 0x180fe2000001081f */
[----:B------:R-:W-:Y:S01]  /*6340*/  ISETP.GT.AND P3, PT, R29, 0x29, P2 ;  /* 0x000000291d00780c */ /* 0x000fe20001764270 */
[-CC-:B------:R-:W-:Y:S01]  /*6350*/  FFMA.FTZ R48, R48, R5.reuse, -R31.reuse ;  /* 0x0000000530307223 */ /* 0x180fe2000001081f */
[----:B------:R-:W-:Y:S01]  /*6360*/  FMNMX.FTZ R27, R35, R8, !PT ;  /* 0x00000008231b7209 */ /* 0x000fe20007810000 */
[----:B------:R-:W-:Y:S01]  /*6370*/  MUFU.EX2 R180, R180 ;  /* 0x000000b400b47308 */ /* 0x000fe20000000800 */
[----:B------:R-:W-:Y:S01]  /*6380*/  FSEL R46, R46, -INF , !P5 ;  /* 0xff8000002e2e7808 */ /* 0x000fe20006800000 */
[--C-:B------:R-:W-:Y:S01]  /*6390*/  FFMA.FTZ R44, R44, R5, -R31.reuse ;  /* 0x000000052c2c7223 */ /* 0x100fe2000001081f */
[----:B------:R-:W-:Y:S01]  /*63a0*/  FMNMX.FTZ R27, R162, R27, !PT ;  /* 0x0000001ba21b7209 */ /* 0x000fe20007810000 */
[-CC-:B------:R-:W-:Y:S01]  /*63b0*/  FFMA.FTZ R40, R40, R5.reuse, -R31.reuse ;  /* 0x0000000528287223 */ /* 0x180fe2000001081f */
[----:B------:R-:W-:Y:S01]  /*63c0*/  ISETP.GT.AND P5, PT, R29, 0x30, P2 ;  /* 0x000000301d00780c */ /* 0x000fe200017a4270 */
[--C-:B------:R-:W-:Y:S01]  /*63d0*/  FFMA.FTZ R20, R20, R5, -R31.reuse ;  /* 0x0000000514147223 */ /* 0x100fe2000001081f */
[----:B------:R-:W-:Y:S01]  /*63e0*/  FMNMX.FTZ R27, R30, R27, !PT ;  /* 0x0000001b1e1b7209 */ /* 0x000fe20007810000 */
[----:B------:R-:W-:Y:S01]  /*63f0*/  MUFU.EX2 R182, R182 ;  /* 0x000000b600b67308 */ /* 0x000fe20000000800 */
[----:B------:R-:W-:Y:S01]  /*6400*/  ISETP.LT.OR P4, PT, R25, 0x2a, P3 ;  /* 0x0000002a1900780c */ /* 0x000fe20001f81670 */
[--C-:B------:R-:W-:Y:S01]  /*6410*/  FFMA.FTZ R28, R28, R5, -R31.reuse ;  /* 0x000000051c1c7223 */ /* 0x100fe2000001081f */
[----:B------:R-:W-:Y:S01]  /*6420*/  FMNMX.FTZ R33, R160, R27, !PT ;  /* 0x0000001ba0217209 */ /* 0x000fe20007810000 */
[-CC-:B------:R-:W-:Y:S01]  /*6430*/  FFMA.FTZ R24, R24, R5.reuse, -R31.reuse ;  /* 0x0000000518187223 */ /* 0x180fe2000001081f */
[----:B------:R-:W-:Y:S01]  /*6440*/  ISETP.GT.AND P3, PT, R29, 0x31, P2 ;  /* 0x000000311d00780c */ /* 0x000fe20001764270 */
[--C-:B------:R-:W-:Y:S01]  /*6450*/  FFMA.FTZ R49, R72, R5, -R31.reuse ;  /* 0x0000000548317223 */ /* 0x100fe2000001081f */
[----:B------:R-:W-:Y:S01]  /*6460*/  FMNMX.FTZ R33, R34, R33, !PT ;  /* 0x0000002122217209 */ /* 0x000fe20007810000 */
[----:B------:R0:W-:Y:S01]  /*6470*/  MUFU.EX2 R27, R37 ;  /* 0x00000025001b7308 */ /* 0x0001e20000000800 */
[----:B------:R-:W-:Y:S01]  /*6480*/  FSEL R26, R47, -INF , !P4 ;  /* 0xff8000002f1a7808 */ /* 0x000fe20006000000 */
[--C-:B------:R-:W-:Y:S01]  /*6490*/  FFMA.FTZ R47, R52, R5, -R31.reuse ;  /* 0x00000005342f7223 */ /* 0x100fe2000001081f */
[----:B------:R-:W-:Y:S01]  /*64a0*/  FMNMX.FTZ R33, R164, R33, !PT ;  /* 0x00000021a4217209 */ /* 0x000fe20007810000 */
[-CC-:B------:R-:W-:Y:S01]  /*64b0*/  FFMA.FTZ R14, R14, R5.reuse, -R31.reuse ;  /* 0x000000050e0e7223 */ /* 0x180fe2000001081f */
[----:B------:R-:W-:Y:S01]  /*64c0*/  ISETP.LT.OR P5, PT, R25, 0x31, P5 ;  /* 0x000000311900780c */ /* 0x000fe20002fa1670 */
[--C-:B------:R-:W-:Y:S01]  /*64d0*/  FFMA.FTZ R53, R80, R5, -R31.reuse ;  /* 0x0000000550357223 */ /* 0x100fe2000001081f */
[----:B------:R-:W-:Y:S01]  /*64e0*/  FMNMX.FTZ R33, R38, R33, !PT ;  /* 0x0000002126217209 */ /* 0x000fe20007810000 */
[----:B------:R-:W-:Y:S01]  /*64f0*/  MUFU.EX2 R21, R21 ;  /* 0x0000001500157308 */ /* 0x000fe20000000800 */
[----:B------:R-:W-:Y:S01]  /*6500*/  ISETP.GT.AND P4, PT, R29, 0x38, P2 ;  /* 0x000000381d00780c */ /* 0x000fe20001784270 */
[--C-:B------:R-:W-:Y:S01]  /*6510*/  FFMA.FTZ R36, R36, R5, -R31.reuse ;  /* 0x0000000524247223 */ /* 0x100fe2000001081f */
[----:B0-----:R-:W-:Y:S01]  /*6520*/  FMNMX.FTZ R37, R168, R33, !PT ;  /* 0x00000021a8257209 */ /* 0x001fe20007810000 */
[----:B------:R-:W-:Y:S01]  /*6530*/  FFMA.FTZ R84, R84, R5, -R31 ;  /* 0x0000000554547223 */ /* 0x000fe2000001081f */
[----:B------:R-:W-:-:S02]  /*6540*/  ISETP.LT.OR P3, PT, R25, 0x32, P3 ;  /* 0x000000321900780c */ /* 0x000fc40001f61670 */
[----:B------:R-:W-:Y:S01]  /*6550*/  FMNMX.FTZ R37, R42, R37, !PT ;  /* 0x000000252a257209 */ /* 0x000fe20007810000 */
[----:B------:R0:W-:Y:S01]  /*6560*/  MUFU.EX2 R33, R39 ;  /* 0x0000002700217308 */ /* 0x0001e20000000800 */
[----:B------:R-:W-:Y:S02]  /*6570*/  FSEL R50, R50, -INF , !P5 ;  /* 0xff80000032327808 */ /* 0x000fe40006800000 */
[----:B------:R-:W-:Y:S02]  /*6580*/  FMNMX.FTZ R37, R170, R37, !PT ;  /* 0x00000025aa257209 */ /* 0x000fe40007810000 */
[----:B------:R-:W-:Y:S02]  /*6590*/  ISETP.GT.AND P5, PT, R29, 0x39, P2 ;  /* 0x000000391d00780c */ /* 0x000fe400017a4270 */
[----:B------:R-:W-:Y:S01]  /*65a0*/  FMNMX.FTZ R37, R46, R37, !PT ;  /* 0x000000252e257209 */ /* 0x000fe20007810000 */
[----:B------:R-:W-:Y:S01]  /*65b0*/  MUFU.EX2 R176, R176 ;  /* 0x000000b000b07308 */ /* 0x000fe20000000800 */
[----:B------:R-:W-:-:S02]  /*65c0*/  FSEL R184, R51, -INF , !P3 ;  /* 0xff80000033b87808 */ /* 0x000fc40005800000 */
[----:B0-----:R-:W-:Y:S02]  /*65d0*/  FMNMX.FTZ R39, R26, R37, !PT ;  /* 0x000000251a277209 */ /* 0x001fe40007810000 */
[----:B------:R-:W-:Y:S02]  /*65e0*/  ISETP.LT.OR P4, PT, R25, 0x39, P4 ;  /* 0x000000391900780c */ /* 0x000fe40002781670 */
[----:B------:R-:W-:Y:S01]  /*65f0*/  FMNMX.FTZ R39, R50, R39, !PT ;  /* 0x0000002732277209 */ /* 0x000fe20007810000 */
[----:B------:R-:W-:Y:S01]  /*6600*/  MUFU.EX2 R37, R43 ;  /* 0x0000002b00257308 */ /* 0x000fe20000000800 */
[----:B------:R-:W-:Y:S02]  /*6610*/  ISETP.GT.AND P3, PT, R29, 0x40, P2 ;  /* 0x000000401d00780c */ /* 0x000fe40001764270 */
[----:B------:R-:W-:Y:S02]  /*6620*/  ISETP.LT.OR P5, PT, R25, 0x3a, P5 ;  /* 0x0000003a1900780c */ /* 0x000fe40002fa1670 */
[----:B------:R-:W-:-:S02]  /*6630*/  FSEL R54, R54, -INF , !P4 ;  /* 0xff80000036367808 */ /* 0x000fc40006000000 */
[----:B------:R-:W-:Y:S01]  /*6640*/  FMNMX.FTZ R41, R184, R39, !PT ;  /* 0x00000027b8297209 */ /* 0x000fe20007810000 */
[----:B------:R-:W-:Y:S01]  /*6650*/  MUFU.EX2 R178, R178 ;  /* 0x000000b200b27308 */ /* 0x000fe20000000800 */
[----:B------:R-:W-:Y:S02]  /*6660*/  ISETP.GT.AND P4, PT, R29, 0x41, P2 ;  /* 0x000000411d00780c */ /* 0x000fe40001784270 */
[----:B------:R-:W-:Y:S02]  /*6670*/  FSEL R174, R55, -INF , !P5 ;  /* 0xff80000037ae7808 */ /* 0x000fe40006800000 */
[----:B------:R-:W-:Y:S02]  /*6680*/  ISETP.LT.OR P3, PT, R25, 0x41, P3 ;  /* 0x000000411900780c */ /* 0x000fe40001f61670 */
[----:B------:R-:W-:Y:S01]  /*6690*/  FMNMX.FTZ R41, R54, R41, !PT ;  /* 0x0000002936297209 */ /* 0x000fe20007810000 */
[----:B------:R0:W-:Y:S01]  /*66a0*/  MUFU.EX2 R39, R45 ;  /* 0x0000002d00277308 */ /* 0x0001e20000000800 */
[----:B------:R-:W-:-:S02]  /*66b0*/  ISETP.GT.AND P5, PT, R29, 0x48, P2 ;  /* 0x000000481d00780c */ /* 0x000fc400017a4270 */
[----:B------:R-:W-:Y:S02]  /*66c0*/  ISETP.LT.OR P4, PT, R25, 0x42, P4 ;  /* 0x000000421900780c */ /* 0x000fe40002781670 */
[----:B------:R-:W-:Y:S02]  /*66d0*/  FSEL R58, R58, -INF , !P3 ;  /* 0xff8000003a3a7808 */ /* 0x000fe40005800000 */
[----:B------:R-:W-:Y:S01]  /*66e0*/  FMNMX.FTZ R41, R174, R41, !PT ;  /* 0x00000029ae297209 */ /* 0x000fe20007810000 */
[----:B------:R-:W-:Y:S01]  /*66f0*/  MUFU.EX2 R172, R172 ;  /* 0x000000ac00ac7308 */ /* 0x000fe20000000800 */
[----:B------:R-:W-:Y:S01]  /*6700*/  ISETP.GT.AND P3, PT, R29, 0x49, P2 ;  /* 0x000000491d00780c */ /* 0x000fe20001764270 */
[----:B0-----:R-:W-:Y:S01]  /*6710*/  FFMA.FTZ R45, R152, R5, -R31 ;  /* 0x00000005982d7223 */ /* 0x001fe2000001081f */
[----:B------:R-:W-:Y:S02]  /*6720*/  FSEL R166, R59, -INF , !P4 ;  /* 0xff8000003ba67808 */ /* 0x000fe40006000000 */
[----:B------:R-:W-:-:S02]  /*6730*/  ISETP.LT.OR P5, PT, R25, 0x49, P5 ;  /* 0x000000491900780c */ /* 0x000fc40002fa1670 */
[----:B------:R-:W-:Y:S01]  /*6740*/  FMNMX.FTZ R41, R58, R41, !PT ;  /* 0x000000293a297209 */ /* 0x000fe20007810000 */
[----:B------:R-:W-:Y:S01]  /*6750*/  MUFU.EX2 R48, R48 ;  /* 0x0000003000307308 */ /* 0x000fe20000000800 */
[----:B------:R-:W-:Y:S02]  /*6760*/  ISETP.GT.AND P4, PT, R29, 0x50, P2 ;  /* 0x000000501d00780c */ /* 0x000fe40001784270 */
[----:B------:R-:W-:Y:S02]  /*6770*/  ISETP.LT.OR P3, PT, R25, 0x4a, P3 ;  /* 0x0000004a1900780c */ /* 0x000fe40001f61670 */
[----:B------:R-:W-:Y:S02]  /*6780*/  FSEL R62, R62, -INF , !P5 ;  /* 0xff8000003e3e7808 */ /* 0x000fe40006800000 */
[----:B------:R-:W-:Y:S01]  /*6790*/  FMNMX.FTZ R43, R166, R41, !PT ;  /* 0x00000029a62b7209 */ /* 0x000fe20007810000 */
[----:B------:R-:W-:Y:S01]  /*67a0*/  MUFU.EX2 R44, R44 ;  /* 0x0000002c002c7308 */ /* 0x000fe20000000800 */
[----:B------:R-:W-:-:S02]  /*67b0*/  ISETP.GT.AND P5, PT, R29, 0x51, P2 ;  /* 0x000000511d00780c */ /* 0x000fc400017a4270 */
[----:B------:R-:W-:Y:S02]  /*67c0*/  FSEL R158, R63, -INF , !P3 ;  /* 0xff8000003f9e7808 */ /* 0x000fe40005800000 */
[----:B------:R-:W-:Y:S02]  /*67d0*/  ISETP.LT.OR P4, PT, R25, 0x51, P4 ;  /* 0x000000511900780c */ /* 0x000fe40002781670 */
[----:B------:R-:W-:Y:S01]  /*67e0*/  FMNMX.FTZ R43, R62, R43, !PT ;  /* 0x0000002b3e2b7209 */ /* 0x000fe20007810000 */
[----:B------:R0:W-:Y:S01]  /*67f0*/  MUFU.EX2 R41, R45 ;  /* 0x0000002d00297308 */ /* 0x0001e20000000800 */
[----:B------:R-:W-:Y:S02]  /*6800*/  ISETP.GT.AND P3, PT, R29, 0x58, P2 ;  /* 0x000000581d00780c */ /* 0x000fe40001764270 */
[----:B------:R-:W-:Y:S02]  /*6810*/  ISETP.LT.OR P5, PT, R25, 0x52, P5 ;  /* 0x000000521900780c */ /* 0x000fe40002fa1670 */
[----:B------:R-:W-:Y:S01]  /*6820*/  FSEL R156, R66, -INF , !P4 ;  /* 0xff800000429c7808 */ /* 0x000fe20006000000 */
[----:B------:R-:W-:Y:S01]  /*6830*/  FFMA.FTZ R66, R154, R5, -R31 ;  /* 0x000000059a427223 */ /* 0x000fe2000001081f */
[----:B------:R-:W-:Y:S01]  /*6840*/  FMNMX.FTZ R43, R158, R43, !PT ;  /* 0x0000002b9e2b7209 */ /* 0x000fe20007810000 */
[----:B------:R-:W-:Y:S01]  /*6850*/  MUFU.EX2 R40, R40 ;  /* 0x0000002800287308 */ /* 0x000fe20000000800 */
[----:B------:R-:W-:-:S02]  /*6860*/  ISETP.GT.AND P4, PT, R29, 0x59, P2 ;  /* 0x000000591d00780c */ /* 0x000fc40001784270 */
[----:B------:R-:W-:Y:S02]  /*6870*/  FSEL R154, R67, -INF , !P5 ;  /* 0xff800000439a7808 */ /* 0x000fe40006800000 */
[----:B------:R-:W-:Y:S02]  /*6880*/  ISETP.LT.OR P3, PT, R25, 0x59, P3 ;  /* 0x000000591900780c */ /* 0x000fe40001f61670 */
[----:B------:R-:W-:Y:S01]  /*6890*/  FMNMX.FTZ R43, R156, R43, !PT ;  /* 0x0000002b9c2b7209 */ /* 0x000fe20007810000 */
[----:B------:R-:W-:Y:S01]  /*68a0*/  MUFU.EX2 R66, R66 ;  /* 0x0000004200427308 */ /* 0x000fe20000000800 */
[----:B------:R-:W-:Y:S02]  /*68b0*/  ISETP.GT.AND P5, PT, R29, 0x60, P2 ;  /* 0x000000601d00780c */ /* 0x000fe400017a4270 */
[----:B------:R-:W-:Y:S02]  /*68c0*/  ISETP.LT.OR P4, PT, R25, 0x5a, P4 ;  /* 0x0000005a1900780c */ /* 0x000fe40002781670 */
[----:B------:R-:W-:-:S02]  /*68d0*/  FSEL R70, R70, -INF , !P3 ;  /* 0xff80000046467808 */ /* 0x000fc40005800000 */
[----:B0-----:R-:W-:Y:S01]  /*68e0*/  FMNMX.FTZ R45, R154, R43, !PT ;  /* 0x0000002b9a2d7209 */ /* 0x001fe20007810000 */
        /* <DEDUP_REMOVED lines=33> */
[----:B------:R-:W-:Y:S02]  /*6b00*/  ISETP.LT.OR P5, PT, R25, 0x79, P5 ;  /* 0x000000791900780c */ /* 0x000fe40002fa1670 */
[----:B------:R-:W-:Y:S02]  /*6b10*/  FSEL R56, R83, -INF , !P4 ;  /* 0xff80000053387808 */ /* 0x000fe40006000000 */
[----:B------:R-:W-:Y:S01]  /*6b20*/  FMNMX.FTZ R45, R82, R45, !PT ;  /* 0x0000002d522d7209 */ /* 0x000fe20007810000 */
[----:B------:R0:W-:Y:S01]  /*6b30*/  MUFU.EX2 R29, R47 ;  /* 0x0000002f001d7308 */ /* 0x0001e20000000800 */
[----:B------:R-:W-:Y:S01]  /*6b40*/  ISETP.LT.OR P2, PT, R25, 0x7a, P2 ;  /* 0x0000007a1900780c */ /* 0x000fe20001741670 */
[----:B------:R-:W-:Y:S01]  /*6b50*/  FFMA.FTZ R25, R60, R5, -R31 ;  /* 0x000000053c197223 */ /* 0x000fe2000001081f */
[----:B------:R-:W-:-:S02]  /*6b60*/  FSEL R86, R86, -INF , !P5 ;  /* 0xff80000056567808 */ /* 0x000fc40006800000 */
[----:B------:R-:W-:Y:S02]  /*6b70*/  FMNMX.FTZ R45, R56, R45, !PT ;  /* 0x0000002d382d7209 */ /* 0x000fe40007810000 */
[----:B------:R-:W-:Y:S01]  /*6b80*/  FSEL R60, R87, -INF , !P2 ;  /* 0xff800000573c7808 */ /* 0x000fe20005000000 */
[----:B------:R-:W-:Y:S01]  /*6b90*/  MUFU.EX2 R25, R25 ;  /* 0x0000001900197308 */ /* 0x000fe20000000800 */
[----:B------:R-:W-:Y:S01]  /*6ba0*/  FMNMX.FTZ R45, R86, R45, !PT ;  /* 0x0000002d562d7209 */ /* 0x000fe20007810000 */
[-CC-:B0-----:R-:W-:Y:S01]  /*6bb0*/  FFMA.FTZ R47, R68, R5.reuse, -R31.reuse ;  /* 0x00000005442f7223 */ /* 0x181fe2000001081f */
[----:B------:R-:W-:Y:S01]  /*6bc0*/  FADD.FTZ R68, -R57, R0 ;  /* 0x0000000039447221 */ /* 0x000fe20000010100 */
[--C-:B------:R-:W-:Y:S01]  /*6bd0*/  FFMA.FTZ R0, R32, R5, -R31.reuse ;  /* 0x0000000520007223 */ /* 0x100fe2000001081f */
[----:B------:R-:W-:Y:S01]  /*6be0*/  FMNMX.FTZ R51, R60, R45, !PT ;  /* 0x0000002d3c337209 */ /* 0x000fe20007810000 */
[-CC-:B------:R-:W-:Y:S01]  /*6bf0*/  FFMA.FTZ R45, R64, R5.reuse, -R31.reuse ;  /* 0x00000005402d7223 */ /* 0x180fe2000001081f */
[-C--:B------:R-:W-:Y:S01]  /*6c00*/  FMUL.FTZ R32, R68, R5.reuse ;  /* 0x0000000544207220 */ /* 0x080fe20000410000 */
[----:B------:R-:W-:Y:S02]  /*6c10*/  MUFU.EX2 R47, R47 ;  /* 0x0000002f002f7308 */ /* 0x000fe40000000800 */
[----:B------:R-:W0:Y:S06]  /*6c20*/  SHFL.BFLY PT, R64, R51, 0x2, 0x1f ;  /* 0x0c401f0033407f89 */ /* 0x000e2c00000e0000 */
[----:B------:R-:W1:Y:S08]  /*6c30*/  MUFU.EX2 R32, R32 ;  /* 0x0000002000207308 */ /* 0x000e700000000800 */
[----:B------:R-:W-:Y:S08]  /*6c40*/  MUFU.EX2 R45, R45 ;  /* 0x0000002d002d7308 */ /* 0x000ff00000000800 */
[----:B------:R-:W-:Y:S01]  /*6c50*/  MUFU.EX2 R36, R36 ;  /* 0x0000002400247308 */ /* 0x000fe20000000800 */
[----:B-1----:R-:W-:Y:S01]  /*6c60*/  FMUL.FTZ R88, R88, R32 ;  /* 0x0000002058587220 */ /* 0x002fe20000410000 */
[----:B0-----:R-:W-:Y:S01]  /*6c70*/  FMNMX.FTZ R55, R51, R64, !PT ;  /* 0x0000004033377209 */ /* 0x001fe20007810000 */
[-CC-:B------:R-:W-:Y:S01]  /*6c80*/  FFMA.FTZ R64, R12, R5.reuse, -R31.reuse ;  /* 0x000000050c407223 */ /* 0x180fe2000001081f */
[----:B------:R-:W-:Y:S01]  /*6c90*/  FFMA.FTZ R51, R76, R5, -R31 ;  /* 0x000000054c337223 */ /* 0x000fe2000001081f */
[----:B------:R-:W-:Y:S01]  /*6ca0*/  FFMA.FTZ R31, R32, R4, R15 ;  /* 0x00000004201f7223 */ /* 0x000fe2000001000f */
[-C--:B------:R-:W-:Y:S01]  /*6cb0*/  FMUL.FTZ R89, R89, R32.reuse ;  /* 0x0000002059597220 */ /* 0x080fe20000410000 */
[----:B------:R-:W0:Y:S01]  /*6cc0*/  SHFL.BFLY PT, R12, R55, 0x1, 0x1f ;  /* 0x0c201f00370c7f89 */ /* 0x000e2200000e0000 */
[----:B------:R-:W-:Y:S01]  /*6cd0*/  MUFU.EX2 R0, R0 ;  /* 0x0000000000007308 */ /* 0x000fe20000000800 */
[C---:B------:R-:W-:Y:S01]  /*6ce0*/  FADD.FTZ R31, R180.reuse, R31 ;  /* 0x0000001fb41f7221 */ /* 0x040fe20000010000 */
[----:B------:R-:W-:Y:S01]  /*6cf0*/  F2FP.F16.F32.PACK_AB R180, R180, R15 ;  /* 0x0000000fb4b4723e */ /* 0x000fe200000000ff */
[-C--:B------:R-:W-:Y:S01]  /*6d00*/  FMUL.FTZ R92, R92, R32.reuse ;  /* 0x000000205c5c7220 */ /* 0x080fe20000410000 */
[----:B------:R-:W-:Y:S01]  /*6d10*/  FMUL.FTZ R93, R93, R32 ;  /* 0x000000205d5d7220 */ /* 0x000fe20000410000 */
[----:B------:R-:W-:Y:S01]  /*6d20*/  FADD.FTZ R4, R182, R31 ;  /* 0x0000001fb6047221 */ /* 0x000fe20000010000 */
[C---:B------:R-:W-:Y:S01]  /*6d30*/  F2FP.F16.F32.PACK_AB R182, R21.reuse, R182 ;  /* 0x000000b615b6723e */ /* 0x040fe200000000ff */
[-C--:B------:R-:W-:Y:S01]  /*6d40*/  FMUL.FTZ R96, R96, R32.reuse ;  /* 0x0000002060607220 */ /* 0x080fe20000410000 */
[----:B------:R-:W-:Y:S01]  /*6d50*/  MUFU.EX2 R64, R64 ;  /* 0x0000004000407308 */ /* 0x000fe20000000800 */
[----:B------:R-:W-:Y:S01]  /*6d60*/  FADD.FTZ R31, R21, R4 ;  /* 0x00000004151f7221 */ /* 0x000fe20000010000 */
[-C--:B------:R-:W-:Y:S01]  /*6d70*/  FMUL.FTZ R97, R97, R32.reuse ;  /* 0x0000002061617220 */ /* 0x080fe20000410000 */
        /* <DEDUP_REMOVED lines=11> */
[----:B------:R-:W-:Y:S01]  /*6e30*/  F2FP.F16.F32.PACK_AB R178, R33, R178 ;  /* 0x000000b221b2723e */ /* 0x000fe200000000ff */
[----:B------:R-:W-:Y:S01]  /*6e40*/  FMUL.FTZ R112, R112, R32 ;  /* 0x0000002070707220 */ /* 0x000fe20000410000 */
[----:B0-----:R-:W-:Y:S01]  /*6e50*/  FMNMX.FTZ R12, R55, R12, !PT ;  /* 0x0000000c370c7209 */ /* 0x001fe20007810000 */
[----:B------:R-:W-:Y:S01]  /*6e60*/  FADD.FTZ R31, R33, R4 ;  /* 0x00000004211f7221 */ /* 0x000fe20000010000 */
[----:B------:R-:W-:Y:S01]  /*6e70*/  MUFU.EX2 R55, R84 ;  /* 0x0000005400377308 */ /* 0x000fe20000000800 */
[----:B------:R-:W-:Y:S01]  /*6e80*/  FMUL.FTZ R113, R113, R32 ;  /* 0x0000002071717220 */ /* 0x000fe20000410000 */
[C---:B------:R-:W-:Y:S01]  /*6e90*/  FSETP.NEU.FTZ.AND P2, PT, R12.reuse, -INF , PT ;  /* 0xff8000000c00780b */ /* 0x040fe20003f5d000 */
[-C--:B------:R-:W-:Y:S01]  /*6ea0*/  FMUL.FTZ R57, R12, R5.reuse ;  /* 0x000000050c397220 */ /* 0x080fe20000410000 */
[----:B------:R-:W-:Y:S01]  /*6eb0*/  FADD.FTZ R4, R172, R31 ;  /* 0x0000001fac047221 */ /* 0x000fe20000010000 */
[----:B------:R-:W-:Y:S01]  /*6ec0*/  IMAD.U32 R31, RZ, RZ, UR42 ;  /* 0x0000002aff1f7e24 */ /* 0x000fe2000f8e00ff */
[----:B------:R-:W-:Y:S01]  /*6ed0*/  UMOV UR42, UR53 ;  /* 0x00000035002a7c82 */ /* 0x000fe20008000000 */
[C---:B------:R-:W-:Y:S01]  /*6ee0*/  F2FP.F16.F32.PACK_AB R172, R37.reuse, R172 ;  /* 0x000000ac25ac723e */ /* 0x040fe200000000ff */
[----:B------:R-:W-:Y:S01]  /*6ef0*/  FADD.FTZ R4, R37, R4 ;  /* 0x0000000425047221 */ /* 0x000fe20000010000 */
[----:B------:R-:W-:Y:S01]  /*6f00*/  FSEL R57, R57, RZ, P2 ;  /* 0x000000ff39397208 */ /* 0x000fe20001000000 */
[-C--:B------:R-:W-:Y:S01]  /*6f10*/  FMUL.FTZ R116, R116, R32.reuse ;  /* 0x0000002074747220 */ /* 0x080fe20000410000 */
[-C--:B------:R-:W-:Y:S01]  /*6f20*/  FMUL.FTZ R117, R117, R32.reuse ;  /* 0x0000002075757220 */ /* 0x080fe20000410000 */
[-C--:B------:R-:W-:Y:S01]  /*6f30*/  FMUL.FTZ R120, R120, R32.reuse ;  /* 0x0000002078787220 */ /* 0x080fe20000410000 */
[-C--:B------:R-:W-:Y:S01]  /*6f40*/  FMUL.FTZ R121, R121, R32.reuse ;  /* 0x0000002079797220 */ /* 0x080fe20000410000 */
[-CC-:B------:R-:W-:Y:S01]  /*6f50*/  FFMA.FTZ R68, R35, R5.reuse, -R57.reuse ;  /* 0x0000000523447223 */ /* 0x180fe20000010839 */
[-CC-:B------:R-:W-:Y:S01]  /*6f60*/  FFMA.FTZ R171, R54, R5.reuse, -R57.reuse ;  /* 0x0000000536ab7223 */ /* 0x180fe20000010839 */
[----:B------:R-:W-:Y:S01]  /*6f70*/  FADD.FTZ R35, R39, R4 ;  /* 0x0000000427237221 */ /* 0x000fe20000010000 */
[----:B------:R-:W-:Y:S01]  /*6f80*/  @!P1 LEA R54, R31, UR41, 0x3 ;  /* 0x000000291f369c11 */ /* 0x000fe2000f8e18ff */
[-C--:B------:R-:W-:Y:S01]  /*6f90*/  FFMA.FTZ R169, R50, R5.reuse, -R57 ;  /* 0x0000000532a97223 */ /* 0x080fe20000010839 */
[----:B------:R-:W-:Y:S01]  /*6fa0*/  FSEL R31, R12, RZ, P2 ;  /* 0x000000ff0c1f7208 */ /* 0x000fe20001000000 */
[----:B------:R-:W-:Y:S01]  /*6fb0*/  FADD.FTZ R50, R66, R35 ;  /* 0x0000002342327221 */ /* 0x000fe20000010000 */
[-CC-:B------:R-:W-:Y:S01]  /*6fc0*/  FFMA.FTZ R181, R162, R5.reuse, -R57.reuse ;  /* 0x00000005a2b57223 */ /* 0x180fe20000010839 */
[----:B------:R-:W-:Y:S01]  /*6fd0*/  @!P1 VIADD R35, R54, 0x28860 ;  /* 0x0002886036239836 */ /* 0x000fe20000000000 */
[----:B------:R-:W-:Y:S01]  /*6fe0*/  MUFU.EX2 R68, R68 ;  /* 0x0000004400447308 */ /* 0x000fe20000000800 */
[----:B------:R-:W-:Y:S01]  /*6ff0*/  FADD.FTZ R4, -R31, R8 ;  /* 0x000000081f047221 */ /* 0x000fe20000010100 */
[----:B------:R-:W-:Y:S01]  /*7000*/  FADD.FTZ R31, R41, R50 ;  /* 0x00000032291f7221 */ /* 0x000fe20000010000 */
[-C--:B------:R-:W-:Y:S01]  /*7010*/  FFMA.FTZ R183, R30, R5.reuse, -R57 ;  /* 0x000000051eb77223 */ /* 0x080fe20000010839 */
[----:B------:R-:W-:Y:S01]  /*7020*/  @!P1 PRMT R35, RZ, 0x654, R35 ;  /* 0x00000654ff239816 */ /* 0x000fe20000000023 */
[-C--:B------:R-:W-:Y:S01]  /*7030*/  FMUL.FTZ R4, R4, R5.reuse ;  /* 0x0000000504047220 */ /* 0x080fe20000410000 */
[----:B------:R-:W-:Y:S01]  /*7040*/  FADD.FTZ R50, R48, R31 ;  /* 0x0000001f30327221 */ /* 0x000fe20000010000 */
[-CC-:B------:R-:W-:Y:S01]  /*7050*/  FFMA.FTZ R30, R160, R5.reuse, -R57.reuse ;  /* 0x00000005a01e7223 */ /* 0x180fe20000010839 */
[----:B------:R0:W-:Y:S01]  /*7060*/  @!P1 SYNCS.ARRIVE.TRANS64.RED.A1T0 RZ, [R35+URZ], RZ ;  /* 0x000000ff23ff99a7 */ /* 0x0001e2000810043f */
[----:B------:R1:W2:Y:S01]  /*7070*/  MUFU.EX2 R31, R4 ;  /* 0x00000004001f7308 */ /* 0x0002a20000000800 */
[-CC-:B------:R-:W-:Y:S01]  /*7080*/  FFMA.FTZ R177, R34, R5.reuse, -R57.reuse ;  /* 0x0000000522b17223 */ /* 0x180fe20000010839 */
[-CC-:B------:R-:W-:Y:S01]  /*7090*/  FFMA.FTZ R34, R164, R5.reuse, -R57.reuse ;  /* 0x00000005a4227223 */ /* 0x180fe20000010839 */
[-CC-:B------:R-:W-:Y:S01]  /*70a0*/  FFMA.FTZ R179, R38, R5.reuse, -R57.reuse ;  /* 0x0000000526b37223 */ /* 0x180fe20000010839 */
[-CC-:B------:R-:W-:Y:S01]  /*70b0*/  FFMA.FTZ R38, R168, R5.reuse, -R57.reuse ;  /* 0x00000005a8267223 */ /* 0x180fe20000010839 */
[-CC-:B------:R-:W-:Y:S01]  /*70c0*/  FFMA.FTZ R173, R42, R5.reuse, -R57.reuse ;  /* 0x000000052aad7223 */ /* 0x180fe20000010839 */
[-CC-:B------:R-:W-:Y:S01]  /*70d0*/  FFMA.FTZ R42, R170, R5.reuse, -R57.reuse ;  /* 0x00000005aa2a7223 */ /* 0x180fe20000010839 */
[----:B0-----:R-:W-:Y:S01]  /*70e0*/  FADD.FTZ R35, R43, R50 ;  /* 0x000000322b237221 */ /* 0x001fe20000010000 */
[----:B------:R-:W0:Y:S01]  /*70f0*/  MUFU.EX2 R181, R181 ;  /* 0x000000b500b57308 */ /* 0x000e220000000800 */
[-CC-:B------:R-:W-:Y:S01]  /*7100*/  FFMA.FTZ R175, R46, R5.reuse, -R57.reuse ;  /* 0x000000052eaf7223 */ /* 0x180fe20000010839 */
[-C--:B------:R-:W-:Y:S01]  /*7110*/  FFMA.FTZ R26, R26, R5.reuse, -R57 ;  /* 0x000000051a1a7223 */ /* 0x080fe20000010839 */
[----:B------:R-:W-:Y:S01]  /*7120*/  FADD.FTZ R54, R44, R35 ;  /* 0x000000232c367221 */ /* 0x000fe20000010000 */
[--C-:B------:R-:W-:Y:S01]  /*7130*/  FFMA.FTZ R46, R184, R5, -R57.reuse ;  /* 0x00000005b82e7223 */ /* 0x100fe20000010839 */
[----:B------:R-:W-:Y:S01]  /*7140*/  F2FP.F16.F32.PACK_AB R164, R40, R29 ;  /* 0x0000001d28a4723e */ /* 0x000fe200000000ff */
[-CC-:B------:R-:W-:Y:S01]  /*7150*/  FFMA.FTZ R174, R174, R5.reuse, -R57.reuse ;  /* 0x00000005aeae7223 */ /* 0x180fe20000010839 */
[----:B------:R-:W-:Y:S01]  /*7160*/  FADD.FTZ R59, R29, R54 ;  /* 0x000000361d3b7221 */ /* 0x000fe20000010000 */
[----:B------:R-:W3:Y:S01]  /*7170*/  MUFU.EX2 R183, R183 ;  /* 0x000000b700b77308 */ /* 0x000ee20000000800 */
[-CC-:B------:R-:W-:Y:S01]  /*7180*/  FFMA.FTZ R165, R58, R5.reuse, -R57.reuse ;  /* 0x000000053aa57223 */ /* 0x180fe20000010839 */
[----:B------:R-:W-:Y:S01]  /*7190*/  FFMA.FTZ R50, R166, R5, -R57 ;  /* 0x00000005a6327223 */ /* 0x000fe20000010839 */
[----:B-1----:R-:W-:Y:S01]  /*71a0*/  FADD.FTZ R4, R40, R59 ;  /* 0x0000003b28047221 */ /* 0x002fe20000010000 */
[----:B------:R-:W-:Y:S01]  /*71b0*/  F2FP.F16.F32.PACK_AB R166, R20, R25 ;  /* 0x0000001914a6723e */ /* 0x000fe200000000ff */
[-CC-:B------:R-:W-:Y:S01]  /*71c0*/  FFMA.FTZ R154, R154, R5.reuse, -R57.reuse ;  /* 0x000000059a9a7223 */ /* 0x180fe20000010839 */
[--C-:B------:R-:W-:Y:S01]  /*71d0*/  FFMA.FTZ R167, R62, R5, -R57.reuse ;  /* 0x000000053ea77223 */ /* 0x100fe20000010839 */
[----:B------:R-:W-:Y:S01]  /*71e0*/  FADD.FTZ R59, R25, R4 ;  /* 0x00000004193b7221 */ /* 0x000fe20000010000 */
[----:B------:R-:W1:Y:S01]  /*71f0*/  MUFU.EX2 R30, R30 ;  /* 0x0000001e001e7308 */ /* 0x000e620000000800 */
[----:B--2---:R-:W-:Y:S01]  /*7200*/  FFMA.FTZ R4, R31, R3, R68 ;  /* 0x000000031f047223 */ /* 0x004fe20000010044 */
[-C--:B------:R-:W-:Y:S01]  /*7210*/  FFMA.FTZ R158, R158, R5.reuse, -R57 ;  /* 0x000000059e9e7223 */ /* 0x080fe20000010839 */
[----:B------:R-:W-:Y:S01]  /*7220*/  FADD.FTZ R54, R20, R59 ;  /* 0x0000003b14367221 */ /* 0x000fe20000010000 */
[-CC-:B------:R-:W-:Y:S01]  /*7230*/  FFMA.FTZ R156, R156, R5.reuse, -R57.reuse ;  /* 0x000000059c9c7223 */ /* 0x180fe20000010839 */
[----:B0-----:R-:W-:Y:S01]  /*7240*/  FADD.FTZ R4, R181, R4 ;  /* 0x00000004b5047221 */ /* 0x001fe20000010000 */
[-CC-:B------:R-:W-:Y:S01]  /*7250*/  FFMA.FTZ R70, R70, R5.reuse, -R57.reuse ;  /* 0x0000000546467223 */ /* 0x180fe20000010839 */
[----:B------:R-:W-:Y:S01]  /*7260*/  FADD.FTZ R59, R45, R54 ;  /* 0x000000362d3b7221 */ /* 0x000fe20000010000 */
[----:B------:R-:W0:Y:S01]  /*7270*/  MUFU.EX2 R177, R177 ;  /* 0x000000b100b17308 */ /* 0x000e220000000800 */
[----:B---3--:R-:W-:Y:S01]  /*7280*/  FADD.FTZ R3, R183, R4 ;  /* 0x00000004b7037221 */ /* 0x008fe20000010000 */
[-C--:B------:R-:W-:Y:S01]  /*7290*/  FFMA.FTZ R35, R152, R5.reuse, -R57 ;  /* 0x0000000598237223 */ /* 0x080fe20000010839 */
[----:B------:R-:W-:Y:S01]  /*72a0*/  FADD.FTZ R54, R28, R59 ;  /* 0x0000003b1c367221 */ /* 0x000fe20000010000 */
[-CC-:B------:R-:W-:Y:S01]  /*72b0*/  FFMA.FTZ R74, R74, R5.reuse, -R57.reuse ;  /* 0x000000054a4a7223 */ /* 0x180fe20000010839 */
[-CC-:B------:R-:W-:Y:S01]  /*72c0*/  FFMA.FTZ R52, R52, R5.reuse, -R57.reuse ;  /* 0x0000000534347223 */ /* 0x180fe20000010839 */
[-C--:B------:R-:W-:Y:S01]  /*72d0*/  FFMA.FTZ R78, R78, R5.reuse, -R57 ;  /* 0x000000054e4e7223 */ /* 0x080fe20000010839 */
[----:B------:R-:W-:Y:S01]  /*72e0*/  FADD.FTZ R15, R47, R54 ;  /* 0x000000362f0f7221 */ /* 0x000fe20000010000 */
[----:B------:R-:W2:Y:S01]  /*72f0*/  MUFU.EX2 R34, R34 ;  /* 0x0000002200227308 */ /* 0x000ea20000000800 */
[----:B-1----:R-:W-:Y:S01]  /*7300*/  FADD.FTZ R4, R30, R3 ;  /* 0x000000031e047221 */ /* 0x002fe20000010000 */
[-C--:B------:R-:W-:Y:S01]  /*7310*/  FFMA.FTZ R186, R186, R5.reuse, -R57 ;  /* 0x00000005baba7223 */ /* 0x080fe20000010839 */
[----:B------:R-:W-:Y:S01]  /*7320*/  FADD.FTZ R54, R24, R15 ;  /* 0x0000000f18367221 */ /* 0x000fe20000010000 */
[-CC-:B------:R-:W-:Y:S01]  /*7330*/  FFMA.FTZ R82, R82, R5.reuse, -R57.reuse ;  /* 0x0000000552527223 */ /* 0x180fe20000010839 */
[-CC-:B------:R-:W-:Y:S01]  /*7340*/  FFMA.FTZ R56, R56, R5.reuse, -R57.reuse ;  /* 0x0000000538387223 */ /* 0x180fe20000010839 */
[-CC-:B------:R-:W-:Y:S01]  /*7350*/  FFMA.FTZ R86, R86, R5.reuse, -R57.reuse ;  /* 0x0000000556567223 */ /* 0x180fe20000010839 */
[----:B------:R-:W-:Y:S01]  /*7360*/  FADD.FTZ R15, R49, R54 ;  /* 0x00000036310f7221 */ /* 0x000fe20000010000 */
[----:B------:R-:W1:Y:S01]  /*7370*/  MUFU.EX2 R179, R179 ;  /* 0x000000b300b37308 */ /* 0x000e620000000800 */
[----:B0-----:R-:W-:Y:S01]  /*7380*/  FADD.FTZ R3, R177, R4 ;  /* 0x00000004b1037221 */ /* 0x001fe20000010000 */
[----:B------:R-:W-:Y:S01]  /*7390*/  FFMA.FTZ R57, R60, R5, -R57 ;  /* 0x000000053c397223 */ /* 0x000fe20000010839 */
[----:B------:R-:W-:Y:S01]  /*73a0*/  FADD.FTZ R54, R64, R15 ;  /* 0x0000000f40367221 */ /* 0x000fe20000010000 */
[----:B------:R-:W-:Y:S01]  /*73b0*/  ISETP.GT.AND P2, PT, R6, UR54, PT ;  /* 0x0000003606007c0c */ /* 0x000fe2000bf44270 */
[-C--:B------:R-:W-:Y:S01]  /*73c0*/  FMUL.FTZ R124, R124, R32.reuse ;  /* 0x000000207c7c7220 */ /* 0x080fe20000410000 */
[----:B------:R-:W-:Y:S01]  /*73d0*/  F2FP.F16.F32.PACK_AB R168, R48, R41 ;  /* 0x0000002930a8723e */ /* 0x000fe200000000ff */
[----:B------:R-:W-:Y:S01]  /*73e0*/  FADD.FTZ R15, R51, R54 ;  /* 0x00000036330f7221 */ /* 0x000fe20000010000 */
[----:B------:R-:W0:Y:S01]  /*73f0*/  MUFU.EX2 R38, R38 ;  /* 0x0000002600267308 */ /* 0x000e220000000800 */
[----:B--2---:R-:W-:Y:S01]  /*7400*/  FADD.FTZ R4, R34, R3 ;  /* 0x0000000322047221 */ /* 0x004fe20000010000 */
[----:B------:R-:W-:Y:S01]  /*7410*/  F2FP.F16.F32.PACK_AB R170, R44, R43 ;  /* 0x0000002b2caa723e */ /* 0x000fe200000000ff */
[----:B------:R-:W-:Y:S01]  /*7420*/  FADD.FTZ R40, R14, R15 ;  /* 0x0000000f0e287221 */ /* 0x000fe20000010000 */
[----:B------:R-:W-:Y:S01]  /*7430*/  F2FP.F16.F32.PACK_AB R160, R28, R45 ;  /* 0x0000002d1ca0723e */ /* 0x000fe200000000ff */
[-C--:B------:R-:W-:Y:S01]  /*7440*/  FMUL.FTZ R125, R125, R32.reuse ;  /* 0x000000207d7d7220 */ /* 0x080fe20000410000 */
[----:B------:R-:W-:Y:S01]  /*7450*/  F2FP.F16.F32.PACK_AB R162, R24, R47 ;  /* 0x0000002f18a2723e */ /* 0x000fe200000000ff */
[----:B------:R-:W-:Y:S01]  /*7460*/  FADD.FTZ R15, R53, R40 ;  /* 0x00000028350f7221 */ /* 0x000fe20000010000 */
[----:B------:R-:W2:Y:S01]  /*7470*/  MUFU.EX2 R173, R173 ;  /* 0x000000ad00ad7308 */ /* 0x000ea20000000800 */
[----:B-1----:R-:W-:Y:S01]  /*7480*/  FADD.FTZ R3, R179, R4 ;  /* 0x00000004b3037221 */ /* 0x002fe20000010000 */
[C---:B------:R-:W-:Y:S01]  /*7490*/  F2FP.F16.F32.PACK_AB R152, R36.reuse, R53 ;  /* 0x000000352498723e */ /* 0x040fe200000000ff */
[----:B------:R-:W-:Y:S01]  /*74a0*/  FADD.FTZ R20, R36, R15 ;  /* 0x0000000f24147221 */ /* 0x000fe20000010000 */
[-C--:B------:R-:W-:Y:S01]  /*74b0*/  FMUL.FTZ R128, R128, R32.reuse ;  /* 0x0000002080807220 */ /* 0x080fe20000410000 */
[-C--:B------:R-:W-:Y:S01]  /*74c0*/  FMUL.FTZ R129, R129, R32.reuse ;  /* 0x0000002081817220 */ /* 0x080fe20000410000 */
[-C--:B------:R-:W-:Y:S01]  /*74d0*/  FMUL.FTZ R132, R132, R32.reuse ;  /* 0x0000002084847220 */ /* 0x080fe20000410000 */
[----:B------:R-:W-:Y:S01]  /*74e0*/  FADD.FTZ R15, R55, R20 ;  /* 0x00000014370f7221 */ /* 0x000fe20000010000 */
[----:B------:R-:W1:Y:S01]  /*74f0*/  MUFU.EX2 R42, R42 ;  /* 0x0000002a002a7308 */ /* 0x000e620000000800 */
[----:B0-----:R-:W-:Y:S01]  /*7500*/  FADD.FTZ R4, R38, R3 ;  /* 0x0000000326047221 */ /* 0x001fe20000010000 */
[-C--:B------:R-:W-:Y:S01]  /*7510*/  FMUL.FTZ R133, R133, R32.reuse ;  /* 0x0000002085857220 */ /* 0x080fe20000410000 */
[-C--:B------:R-:W-:Y:S01]  /*7520*/  FMUL.FTZ R136, R136, R32.reuse ;  /* 0x0000002088887220 */ /* 0x080fe20000410000 */
[-C--:B------:R-:W-:Y:S01]  /*7530*/  FMUL.FTZ R137, R137, R32.reuse ;  /* 0x0000002089897220 */ /* 0x080fe20000410000 */
[-C--:B------:R-:W-:Y:S01]  /*7540*/  FMUL.FTZ R140, R140, R32.reuse ;  /* 0x000000208c8c7220 */ /* 0x080fe20000410000 */
[-C--:B------:R-:W-:Y:S01]  /*7550*/  FMUL.FTZ R141, R141, R32.reuse ;  /* 0x000000208d8d7220 */ /* 0x080fe20000410000 */
[-C--:B------:R-:W-:Y:S01]  /*7560*/  FMUL.FTZ R144, R144, R32.reuse ;  /* 0x0000002090907220 */ /* 0x080fe20000410000 */
[----:B------:R-:W0:Y:S01]  /*7570*/  MUFU.EX2 R175, R175 ;  /* 0x000000af00af7308 */ /* 0x000e220000000800 */
[----:B--2---:R-:W-:Y:S01]  /*7580*/  FADD.FTZ R3, R173, R4 ;  /* 0x00000004ad037221 */ /* 0x004fe20000010000 */
[-C--:B------:R-:W-:Y:S01]  /*7590*/  FMUL.FTZ R145, R145, R32.reuse ;  /* 0x0000002091917220 */ /* 0x080fe20000410000 */
[-C--:B------:R-:W-:Y:S01]  /*75a0*/  FMUL.FTZ R148, R148, R32.reuse ;  /* 0x0000002094947220 */ /* 0x080fe20000410000 */
[----:B------:R-:W-:Y:S01]  /*75b0*/  FMUL.FTZ R149, R149, R32 ;  /* 0x0000002095957220 */ /* 0x000fe20000410000 */
[----:B------:R-:W-:Y:S01]  /*75c0*/  F2FP.F16.F32.PACK_AB R181, R181, R68 ;  /* 0x00000044b5b5723e */ /* 0x000fe200000000ff */
[----:B------:R-:W-:Y:S01]  /*75d0*/  VIADD R6, R6, 0xffffffff ;  /* 0xffffffff06067836 */ /* 0x000fe20000000000 */
[----:B------:R-:W-:Y:S01]  /*75e0*/  F2FP.F16.F32.PACK_AB R183, R30, R183 ;  /* 0x000000b71eb7723e */ /* 0x000fe200000000ff */
[----:B------:R-:W2:Y:S01]  /*75f0*/  MUFU.EX2 R26, R26 ;  /* 0x0000001a001a7308 */ /* 0x000ea20000000800 */
[----:B-1----:R-:W-:Y:S01]  /*7600*/  FADD.FTZ R4, R42, R3 ;  /* 0x000000032a047221 */ /* 0x002fe20000010000 */
[----:B------:R-:W-:Y:S01]  /*7610*/  F2FP.F16.F32.PACK_AB R177, R34, R177 ;  /* 0x000000b122b1723e */ /* 0x000fe200000000ff */
[----:B------:R-:W-:Y:S01]  /*7620*/  FMUL.FTZ R90, R90, R31 ;  /* 0x0000001f5a5a7220 */ /* 0x000fe20000410000 */
[----:B------:R-:W-:Y:S01]  /*7630*/  F2FP.F16.F32.PACK_AB R179, R38, R179 ;  /* 0x000000b326b3723e */ /* 0x000fe200000000ff */
[----:B------:R-:W-:Y:S01]  /*7640*/  FMUL.FTZ R91, R91, R31 ;  /* 0x0000001f5b5b7220 */ /* 0x000fe20000410000 */
[----:B------:R-:W-:Y:S01]  /*7650*/  F2FP.F16.F32.PACK_AB R173, R42, R173 ;  /* 0x000000ad2aad723e */ /* 0x000fe200000000ff */
[-C--:B------:R-:W-:Y:S01]  /*7660*/  FMUL.FTZ R94, R94, R31.reuse ;  /* 0x0000001f5e5e7220 */ /* 0x080fe20000410000 */
[----:B------:R-:W1:Y:S01]  /*7670*/  MUFU.EX2 R169, R169 ;  /* 0x000000a900a97308 */ /* 0x000e620000000800 */
[----:B0-----:R-:W-:Y:S01]  /*7680*/  FADD.FTZ R3, R175, R4 ;  /* 0x00000004af037221 */ /* 0x001fe20000010000 */
[-C--:B------:R-:W-:Y:S01]  /*7690*/  FMUL.FTZ R95, R95, R31.reuse ;  /* 0x0000001f5f5f7220 */ /* 0x080fe20000410000 */
[-C--:B------:R-:W-:Y:S01]  /*76a0*/  FMUL.FTZ R98, R98, R31.reuse ;  /* 0x0000001f62627220 */ /* 0x080fe20000410000 */
[-C--:B------:R-:W-:Y:S01]  /*76b0*/  FMUL.FTZ R99, R99, R31.reuse ;  /* 0x0000001f63637220 */ /* 0x080fe20000410000 */
[-C--:B------:R-:W-:Y:S01]  /*76c0*/  FMUL.FTZ R102, R102, R31.reuse ;  /* 0x0000001f66667220 */ /* 0x080fe20000410000 */
[-C--:B------:R-:W-:Y:S01]  /*76d0*/  FMUL.FTZ R103, R103, R31.reuse ;  /* 0x0000001f67677220 */ /* 0x080fe20000410000 */
[----:B------:R-:W-:Y:S01]  /*76e0*/  FMUL.FTZ R106, R106, R31 ;  /* 0x0000001f6a6a7220 */ /* 0x000fe20000410000 */
[----:B------:R-:W0:Y:S01]  /*76f0*/  MUFU.EX2 R46, R46 ;  /* 0x0000002e002e7308 */ /* 0x000e220000000800 */
[C---:B--2---:R-:W-:Y:S01]  /*7700*/  FADD.FTZ R4, R26.reuse, R3 ;  /* 0x000000031a047221 */ /* 0x044fe20000010000 */
[----:B------:R-:W-:Y:S01]  /*7710*/  F2FP.F16.F32.PACK_AB R175, R26, R175 ;  /* 0x000000af1aaf723e */ /* 0x000fe200000000ff */
[-C--:B------:R-:W-:Y:S01]  /*7720*/  FMUL.FTZ R107, R107, R31.reuse ;  /* 0x0000001f6b6b7220 */ /* 0x080fe20000410000 */
[-C--:B------:R-:W-:Y:S01]  /*7730*/  FMUL.FTZ R110, R110, R31.reuse ;  /* 0x0000001f6e6e7220 */ /* 0x080fe20000410000 */
[-C--:B------:R-:W-:Y:S01]  /*7740*/  FMUL.FTZ R111, R111, R31.reuse ;  /* 0x0000001f6f6f7220 */ /* 0x080fe20000410000 */
[-C--:B------:R-:W-:Y:S01]  /*7750*/  FMUL.FTZ R114, R114, R31.reuse ;  /* 0x0000001f72727220 */ /* 0x080fe20000410000 */
[-C--:B------:R-:W-:Y:S01]  /*7760*/  FMUL.FTZ R115, R115, R31.reuse ;  /* 0x0000001f73737220 */ /* 0x080fe20000410000 */
[----:B------:R-:W2:Y:S01]  /*7770*/  MUFU.EX2 R171, R171 ;  /* 0x000000ab00ab7308 */ /* 0x000ea20000000800 */
[----:B-1----:R-:W-:Y:S01]  /*7780*/  FADD.FTZ R3, R169, R4 ;  /* 0x00000004a9037221 */ /* 0x002fe20000010000 */
[----:B------:R-:W-:Y:S01]  /*7790*/  FADD.FTZ R4, R0, R15 ;  /* 0x0000000f00047221 */ /* 0x000fe20000010000 */
[-C--:B------:R-:W-:Y:S01]  /*77a0*/  FMUL.FTZ R118, R118, R31.reuse ;  /* 0x0000001f76767220 */ /* 0x080fe20000410000 */
[-C--:B------:R-:W-:Y:S01]  /*77b0*/  FMUL.FTZ R119, R119, R31.reuse ;  /* 0x0000001f77777220 */ /* 0x080fe20000410000 */
[-C--:B------:R-:W-:Y:S01]  /*77c0*/  FMUL.FTZ R122, R122, R31.reuse ;  /* 0x0000001f7a7a7220 */ /* 0x080fe20000410000 */
[-C--:B------:R-:W-:Y:S01]  /*77d0*/  FMUL.FTZ R123, R123, R31.reuse ;  /* 0x0000001f7b7b7220 */ /* 0x080fe20000410000 */
[----:B------:R-:W-:Y:S01]  /*77e0*/  FMUL.FTZ R126, R126, R31 ;  /* 0x0000001f7e7e7220 */ /* 0x000fe20000410000 */
[----:B------:R1:W3:Y:S01]  /*77f0*/  MUFU.EX2 R8, R174 ;  /* 0x000000ae00087308 */ /* 0x0002e20000000800 */
[----:B0-----:R-:W-:Y:S01]  /*7800*/  F2FP.F16.F32.PACK_AB R169, R46, R169 ;  /* 0x000000a92ea9723e */ /* 0x001fe200000000ff */
[-C--:B------:R-:W-:Y:S01]  /*7810*/  FMUL.FTZ R127, R127, R31.reuse ;  /* 0x0000001f7f7f7220 */ /* 0x080fe20000410000 */
[-C--:B------:R-:W-:Y:S01]  /*7820*/  FMUL.FTZ R130, R130, R31.reuse ;  /* 0x0000001f82827220 */ /* 0x080fe20000410000 */
[-C--:B------:R-:W-:Y:S01]  /*7830*/  FMUL.FTZ R131, R131, R31.reuse ;  /* 0x0000001f83837220 */ /* 0x080fe20000410000 */
[-C--:B------:R-:W-:Y:S01]  /*7840*/  FMUL.FTZ R134, R134, R31.reuse ;  /* 0x0000001f86867220 */ /* 0x080fe20000410000 */
[-C--:B------:R-:W-:Y:S01]  /*7850*/  FMUL.FTZ R135, R135, R31.reuse ;  /* 0x0000001f87877220 */ /* 0x080fe20000410000 */
[----:B------:R-:W-:Y:S01]  /*7860*/  FMUL.FTZ R138, R138, R31 ;  /* 0x0000001f8a8a7220 */ /* 0x000fe20000410000 */
[----:B------:R-:W0:Y:S01]  /*7870*/  MUFU.EX2 R165, R165 ;  /* 0x000000a500a57308 */ /* 0x000e220000000800 */
[----:B-1----:R-:W-:Y:S01]  /*7880*/  F2FP.F16.F32.PACK_AB R174, R66, R39 ;  /* 0x0000002742ae723e */ /* 0x002fe200000000ff */
[-C--:B------:R-:W-:Y:S01]  /*7890*/  FMUL.FTZ R139, R139, R31.reuse ;  /* 0x0000001f8b8b7220 */ /* 0x080fe20000410000 */
[-C--:B------:R-:W-:Y:S01]  /*78a0*/  FMUL.FTZ R142, R142, R31.reuse ;  /* 0x0000001f8e8e7220 */ /* 0x080fe20000410000 */
[-C--:B------:R-:W-:Y:S01]  /*78b0*/  FMUL.FTZ R143, R143, R31.reuse ;  /* 0x0000001f8f8f7220 */ /* 0x080fe20000410000 */
[-C--:B------:R-:W-:Y:S01]  /*78c0*/  FMUL.FTZ R146, R146, R31.reuse ;  /* 0x0000001f92927220 */ /* 0x080fe20000410000 */
[-C--:B------:R-:W-:Y:S01]  /*78d0*/  FMUL.FTZ R147, R147, R31.reuse ;  /* 0x0000001f93937220 */ /* 0x080fe20000410000 */
[-C--:B------:R-:W-:Y:S01]  /*78e0*/  FMUL.FTZ R150, R150, R31.reuse ;  /* 0x0000001f96967220 */ /* 0x080fe20000410000 */
[----:B------:R1:W-:Y:S01]  /*78f0*/  MUFU.EX2 R21, R154 ;  /* 0x0000009a00157308 */ /* 0x0003e20000000800 */
[----:B------:R-:W-:-:S07]  /*7900*/  FMUL.FTZ R151, R151, R31 ;  /* 0x0000001f97977220 */ /* 0x000fce0000410000 */
[----:B------:R-:W4:Y:S01]  /*7910*/  MUFU.EX2 R50, R50 ;  /* 0x0000003200327308 */ /* 0x000f220000000800 */
[----:B-1----:R-:W-:Y:S01]  /*7920*/  F2FP.F16.F32.PACK_AB R154, R0, R55 ;  /* 0x00000037009a723e */ /* 0x002fe200000000ff */
[----:B------:R-:W-:-:S04]  /*7930*/  FADD.FTZ R0, R46, R3 ;  /* 0x000000032e007221 */ /* 0x000fc80000010000 */
[----:B--2---:R-:W-:Y:S01]  /*7940*/  FADD.FTZ R3, R171, R0 ;  /* 0x00000000ab037221 */ /* 0x004fe20000010000 */
[C---:B---3--:R-:W-:Y:S01]  /*7950*/  F2FP.F16.F32.PACK_AB R171, R8.reuse, R171 ;  /* 0x000000ab08ab723e */ /* 0x048fe200000000ff */
[----:B------:R-:W1:Y:S02]  /*7960*/  MUFU.EX2 R167, R167 ;  /* 0x000000a700a77308 */ /* 0x000e640000000800 */
[----:B------:R-:W-:Y:S01]  /*7970*/  FADD.FTZ R0, R8, R3 ;  /* 0x0000000308007221 */ /* 0x000fe20000010000 */
[----:B------:R-:W-:-:S03]  /*7980*/  IMAD.MOV.U32 R8, RZ, RZ, R12 ;  /* 0x000000ffff087224 */ /* 0x000fc600078e000c */
[----:B0-----:R-:W-:Y:S02]  /*7990*/  FADD.FTZ R3, R165, R0 ;  /* 0x00000000a5037221 */ /* 0x001fe40000010000 */
[----:B------:R0:W2:Y:S01]  /*79a0*/  MUFU.EX2 R58, R158 ;  /* 0x0000009e003a7308 */ /* 0x0000a20000000800 */
[C---:B----4-:R-:W-:Y:S01]  /*79b0*/  F2FP.F16.F32.PACK_AB R165, R50.reuse, R165 ;  /* 0x000000a532a5723e */ /* 0x050fe200000000ff */
[----:B------:R-:W-:-:S06]  /*79c0*/  FADD.FTZ R0, R50, R3 ;  /* 0x0000000332007221 */ /* 0x000fcc0000010000 */
[----:B------:R3:W4:Y:S01]  /*79d0*/  MUFU.EX2 R161, R156 ;  /* 0x0000009c00a17308 */ /* 0x0007220000000800 */
[----:B-1----:R-:W-:Y:S01]  /*79e0*/  FADD.FTZ R0, R167, R0 ;  /* 0x00000000a7007221 */ /* 0x002fe20000010000 */
[----:B0-----:R-:W-:-:S06]  /*79f0*/  F2FP.F16.F32.PACK_AB R158, R14, R51 ;  /* 0x000000330e9e723e */ /* 0x001fcc00000000ff */
[----:B------:R-:W0:Y:S01]  /*7a00*/  MUFU.EX2 R163, R70 ;  /* 0x0000004600a37308 */ /* 0x000e220000000800 */
[----:B--2---:R-:W-:Y:S01]  /*7a10*/  FADD.FTZ R0, R58, R0 ;  /* 0x000000003a007221 */ /* 0x004fe20000010000 */
[----:B---3--:R-:W-:Y:S02]  /*7a20*/  F2FP.F16.F32.PACK_AB R156, R64, R49 ;  /* 0x00000031409c723e */ /* 0x008fe400000000ff */
[----:B------:R-:W-:-:S04]  /*7a30*/  F2FP.F16.F32.PACK_AB R167, R58, R167 ;  /* 0x000000a73aa7723e */ /* 0x000fc800000000ff */
[----:B------:R-:W1:Y:S01]  /*7a40*/  MUFU.EX2 R35, R35 ;  /* 0x0000002300237308 */ /* 0x000e620000000800 */
[----:B----4-:R-:W-:Y:S01]  /*7a50*/  FADD.FTZ R0, R161, R0 ;  /* 0x00000000a1007221 */ /* 0x010fe20000010000 */
[----:B------:R-:W-:-:S03]  /*7a60*/  F2FP.F16.F32.PACK_AB R161, R21, R161 ;  /* 0x000000a115a1723e */ /* 0x000fc600000000ff */
[----:B------:R-:W-:-:S03]  /*7a70*/  FADD.FTZ R0, R21, R0 ;  /* 0x0000000015007221 */ /* 0x000fc60000010000 */
        /* <DEDUP_REMOVED lines=18> */
[C---:B-1----:R-:W-:Y:S01]  /*7ba0*/  FADD.FTZ R0, R56.reuse, R0 ;  /* 0x0000000038007221 */ /* 0x042fe20000010000 */
[----:B------:R-:W-:-:S03]  /*7bb0*/  F2FP.F16.F32.PACK_AB R153, R56, R153 ;  /* 0x000000993899723e */ /* 0x000fc600000000ff */
[----:B--2---:R-:W-:-:S04]  /*7bc0*/  FADD.FTZ R0, R155, R0 ;  /* 0x000000009b007221 */ /* 0x004fc80000010000 */
[C---:B0-----:R-:W-:Y:S01]  /*7bd0*/  FADD.FTZ R3, R57.reuse, R0 ;  /* 0x0000000039037221 */ /* 0x041fe20000010000 */
[----:B------:R-:W-:Y:S01]  /*7be0*/  F2FP.F16.F32.PACK_AB R155, R57, R155 ;  /* 0x0000009b399b723e */ /* 0x000fe200000000ff */
[----:B------:R-:W-:Y:S01]  /*7bf0*/  IMAD.MOV.U32 R0, RZ, RZ, R10 ;  /* 0x000000ffff007224 */ /* 0x000fe200078e000a */
[----:B------:R-:W-:Y:S06]  /*7c00*/  @P2 BRA `(.L_x_1103) ;  /* 0xffffffd000002947 */ /* 0x000fec000383ffff */
[----:B------:R-:W-:Y:S01]  /*7c10*/  IMAD.MOV.U32 R8, RZ, RZ, R12 ;  /* 0x000000ffff087224 */ /* 0x000fe200078e000c */
[----:B------:R-:W-:Y:S01]  /*7c20*/  UMOV UR42, UR53 ;  /* 0x00000035002a7c82 */ /* 0x000fe20008000000 */
[----:B------:R-:W-:Y:S01]  /*7c30*/  IMAD.MOV.U32 R0, RZ, RZ, R10 ;  /* 0x000000ffff007224 */ /* 0x000fe200078e000a */
[----:B------:R-:W-:-:S06]  /*7c40*/  UMOV UR43, UR52 ;  /* 0x00000034002b7c82 */ /* 0x000fcc0008000000 */
.L_x_1086:
[----:B------:R-:W-:Y:S01]  /*7c50*/  IADD3 R10, R17, 0x80, -R18 ;  /* 0x00000080110a7810 */ /* 0x000fe20007ffe812 */
[----:B------:R-:W-:Y:S02]  /*7c60*/  ULDC UR11, c[0x0][0x9e4] ;  /* 0x00027900000b7ab9 */ /* 0x000fe40000000800 */
[----:B------:R-:W-:Y:S02]  /*7c70*/  UISETP.GE.AND UP0, UPT, UR11, 0x1, UPT ;  /* 0x000000010b00788c */ /* 0x000fe4000bf06270 */
[----:B------:R-:W-:-:S04]  /*7c80*/  IMAD R10, R185, 0x80, R10 ;  /* 0x00000080b90a7824 */ /* 0x000fc800078e020a */
[----:B------:R-:W-:Y:S02]  /*7c90*/  PLOP3.LUT P6, PT, PT, PT, UP0, 0x80, 0x0 ;  /* 0x000000000000781c */ /* 0x000fe40003fcf008 */
[----:B------:R-:W-:-:S13]  /*7ca0*/  R2UR UR10, R10 ;  /* 0x000000000a0a72ca */ /* 0x000fda00000e0000 */
[----:B------:R-:W-:Y:S01]  /*7cb0*/  UIADD3 UR50, UR10, -UR50, URZ ;  /* 0x800000320a327290 */ /* 0x000fe2000fffe03f */
        /* <DEDUP_REMOVED lines=11> */
.L_x_1105:
[----:B------:R-:W-:-:S11]  /*7d70*/  UISETP.NE.AND UP0, UPT, UR11, 0x1, UPT ;  /* 0x000000010b00788c */ /* 0x000fd6000bf05270 */
[----:B------:R-:W-:Y:S02]  /*7d80*/  @UP0 ULDC.64 UR14, c[0x0][0x9e8] ;  /* 0x00027a00000e0ab9 */ /* 0x000fe40000000a00 */
[----:B------:R-:W-:-:S04]  /*7d90*/  UIMAD.WIDE.U32 UR6, UR10, UR14, URZ ;  /* 0x0000000e0a0672a5 */ /* 0x000fc8000f8e003f */
[----:B------:R-:W-:-:S12]  /*7da0*/  @UP0 USHF.R.U32.HI UR10, URZ, UR15, UR7 ;  /* 0x0000000f3f0a0299 */ /* 0x000fd80008011607 */
.L_x_1106:
[----:B------:R-:W-:-:S04]  /*7db0*/  UIMAD UR10, UR10, UR11, URZ ;  /* 0x0000000b0a0a72a4 */ /* 0x000fc8000f8e023f */
[----:B------:R-:W-:-:S04]  /*7dc0*/  UISETP.LT.AND UP0, UPT, UR50, UR10, UPT ;  /* 0x0000000a3200728c */ /* 0x000fc8000bf01270 */
[----:B------:R-:W-:-:S12]  /*7dd0*/  USEL UR50, UR50, UR10, !UP0 ;  /* 0x0000000a32327287 */ /* 0x000fd8000c000000 */
.L_x_1104:
        /* <DEDUP_REMOVED lines=12> */
.L_x_1116:
        /* <DEDUP_REMOVED lines=9> */
.L_x_1109:
[----:B------:R-:W-:Y:S01]  /*7f30*/  ULEA UR6, UR42, UR41, 0x3 ;  /* 0x000000292a067291 */ /* 0x000fe2000f8e183f */
[----:B------:R-:W-:-:S05]  /*7f40*/  IMAD.U32 R0, RZ, RZ, UR43 ;  /* 0x0000002bff007e24 */ /* 0x000fca000f8e00ff */
[----:B------:R-:W-:-:S04]  /*7f50*/  SHF.L.U32 R0, R0, 0x1f, RZ ;  /* 0x0000001f00007819 */ /* 0x000fc800000006ff */
[----:B------:R0:W1:Y:S01]  /*7f60*/  SYNCS.PHASECHK.TRANS64.TRYWAIT P2, [UR6+0x28830], R0 ;  /* 0x02883000ff0075a7 */ /* 0x0000620008040146 */
[----:B------:R-:W-:Y:S05]  /*7f70*/  @!P0 BRA `(.L_x_1110) ;  /* 0x0000000000048947 */ /* 0x000fea0003800000 */
[----:B------:R-:W-:Y:S01]  /*7f80*/  BPT.TRAP 0x1 ;  /* 0x000000040000795c */ /* 0x000fe20000300000 */
.L_x_1110:
[----:B-1----:R-:W-:Y:S05]  /*7f90*/  @P2 BRA `(.L_x_1108) ;  /* 0x0000000000082947 */ /* 0x002fea0003800000 */
[----:B------:R-:W1:Y:S02]  /*7fa0*/  SYNCS.PHASECHK.TRANS64.TRYWAIT P2, [UR6+0x28830], R0 ;  /* 0x02883000ff0075a7 */ /* 0x000e640008040146 */
[----:B-1----:R-:W-:Y:S05]  /*7fb0*/  @!P2 BRA `(.L_x_1111) ;  /* 0x000000c800dca947 */ /* 0x002fea0003800000 */
.L_x_1108:
        /* <DEDUP_REMOVED lines=47> */
.L_x_1113:
[----:B------:R-:W-:Y:S01]  /*82b0*/  ULEA UR6, UR50, UR41, 0x3 ;  /* 0x0000002932067291 */ /* 0x000fe2000f8e183f */
[----:B------:R-:W-:-:S05]  /*82c0*/  IMAD.U32 R0, RZ, RZ, UR51 ;  /* 0x00000033ff007e24 */ /* 0x000fca000f8e00ff */
[----:B------:R-:W-:-:S04]  /*82d0*/  SHF.L.U32 R0, R0, 0x1f, RZ ;  /* 0x0000001f00007819 */ /* 0x000fc800000006ff */
[----:B------:R0:W1:Y:S01]  /*82e0*/  SYNCS.PHASECHK.TRANS64.TRYWAIT P2, [UR6+0x28850], R0 ;  /* 0x02885000ff0075a7 */ /* 0x0000620008040146 */
[----:B------:R-:W-:Y:S05]  /*82f0*/  @!P0 BRA `(.L_x_1114) ;  /* 0x0000000000048947 */ /* 0x000fea0003800000 */
[----:B------:R-:W-:Y:S01]  /*8300*/  BPT.TRAP 0x1 ;  /* 0x000000040000795c */ /* 0x000fe20000300000 */
.L_x_1114:
[----:B-1----:R-:W-:Y:S05]  /*8310*/  @P2 BRA `(.L_x_1112) ;  /* 0x0000000000082947 */ /* 0x002fea0003800000 */
[----:B------:R-:W1:Y:S02]  /*8320*/  SYNCS.PHASECHK.TRANS64.TRYWAIT P2, [UR6+0x28850], R0 ;  /* 0x02885000ff0075a7 */ /* 0x000e640008040146 */
[----:B-1----:R-:W-:Y:S05]  /*8330*/  @!P2 BRA `(.L_x_1115) ;  /* 0x000000c80014a947 */ /* 0x002fea0003800000 */
.L_x_1112:
[----:B------:R-:W-:Y:S01]  /*8340*/  UIADD3 UR6, UR41, 0x400, URZ ;  /* 0x0000040029067890 */ /* 0x000fe2000fffe03f */
[----:B------:R-:W-:Y:S01]  /*8350*/  WARPGROUP.ARRIVE ;  /* 0x00000000000079c5 */ /* 0x000fe20000000000 */
[----:B------:R-:W-:Y:S01]  /*8360*/  UMOV UR7, 0x40000040 ;  /* 0x4000004000077882 */ /* 0x000fe20000000000 */
[----:B01----:R-:W-:Y:S01]  /*8370*/  FMNMX.FTZ R0, R24, R7, !PT ;  /* 0x0000000718007209 */ /* 0x003fe20007810000 */
[----:B------:R-:W-:-:S03]  /*8380*/  USHF.R.U32.HI UR6, URZ, 0x4, UR6 ;  /* 0x000000043f067899 */ /* 0x000fc60008011606 */
[----:B------:R-:W0:Y:S01]  /*8390*/  S2R R184, SR_TID.X ;  /* 0x0000000000b87919 */ /* 0x000e220000002100 */
[C---:B------:R-:W-:Y:S01]  /*83a0*/  ISETP.GT.AND P2, PT, R6.reuse, UR47, PT ;  /* 0x0000002f06007c0c */ /* 0x040fe2000bf44270 */
[----:B------:R-:W-:Y:S01]  /*83b0*/  UMOV UR51, UR43 ;  /* 0x0000002b00337c82 */ /* 0x000fe20008000000 */
[----:B------:R-:W-:Y:S01]  /*83c0*/  ULOP3.LUT UR6, UR6, 0x3fff, URZ, 0xc0, !UPT ;  /* 0x00003fff06067892 */ /* 0x000fe2000f8ec03f */
[----:B------:R-:W-:Y:S01]  /*83d0*/  FMNMX.FTZ R5, R25, R0, !PT ;  /* 0x0000000019057209 */ /* 0x000fe20007810000 */
[----:B------:R-:W-:Y:S02]  /*83e0*/  VIADD R6, R6, 0xffffffff ;  /* 0xffffffff06067836 */ /* 0x000fe40000000000 */
        /* <DEDUP_REMOVED lines=37> */
[----:B------:R-:W0:Y:S02]  /*8640*/  SHFL.BFLY PT, R5, R8, 0x2, 0x1f ;  /* 0x0c401f0008057f89 */ /* 0x000e2400000e0000 */
[----:B0-----:R-:W-:Y:S02]  /*8650*/  FMNMX.FTZ R11, R8, R5, !PT ;  /* 0x00000005080b7209 */ /* 0x001fe40007810000 */
[----:B------:R-:W0:Y:S01]  /*8660*/  LDC R5, c[0x0][0x988] ;  /* 0x00026200ff057b82 */ /* 0x000e220000000800 */
[----:B------:R-:W-:Y:S02]  /*8670*/  FMNMX.FTZ R8, R26, R9, !PT ;  /* 0x000000091a087209 */ /* 0x000fe40007810000 */
[----:B------:R-:W1:Y:S01]  /*8680*/  SHFL.BFLY PT, R0, R11, 0x1, 0x1f ;  /* 0x0c201f000b007f89 */ /* 0x000e6200000e0000 */
        /* <DEDUP_REMOVED lines=8> */
[----:B------:R-:W-:-:S04]  /*8710*/  FMNMX.FTZ R8, R34, R21, !PT ;  /* 0x0000001522087209 */ /* 0x000fc80007810000 */
[----:B------:R-:W-:Y:S02]  /*8720*/  FMNMX.FTZ R21, R35, R8, !PT ;  /* 0x0000000823157209 */ /* 0x000fe40007810000 */
[----:B-1----:R-:W-:Y:S02]  /*8730*/  FMNMX.FTZ R0, R11, R0, !PT ;  /* 0x000000000b007209 */ /* 0x002fe40007810000 */
[----:B------:R-:W-:-:S03]  /*8740*/  FMNMX.FTZ R8, R38, R21, !PT ;  /* 0x0000001526087209 */ /* 0x000fc60007810000 */
[----:B------:R-:W-:-:S04]  /*8750*/  FADD.FTZ R10, -R0, R7 ;  /* 0x00000007000a7221 */ /* 0x000fc80000010100 */
[-C--:B0-----:R-:W-:Y:S01]  /*8760*/  FMUL.FTZ R7, R10, R5.reuse ;  /* 0x000000050a077220 */ /* 0x081fe20000410000 */
[----:B------:R-:W-:-:S04]  /*8770*/  FMUL.FTZ R10, R0, R5 ;  /* 0x00000005000a7220 */ /* 0x000fc80000410000 */
        /* <DEDUP_REMOVED lines=11> */
[----:B------:R-:W-:Y:S01]  /*8830*/  FFMA.FTZ R85, R85, R5, -R10 ;  /* 0x0000000555557223 */ /* 0x000fe2000001080a */
[----:B------:R-:W-:Y:S01]  /*8840*/  MUFU.EX2 R7, R7 ;  /* 0x0000000700077308 */ /* 0x000fe20000000800 */
[----:B0-----:R-:W-:-:S04]  /*8850*/  FMNMX.FTZ R25, R39, R8, !PT ;  /* 0x0000000827197209 */ /* 0x001fc80007810000 */
[----:B------:R-:W-:-:S03]  /*8860*/  FMNMX.FTZ R8, R42, R25, !PT ;  /* 0x000000192a087209 */ /* 0x000fc60007810000 */
[----:B------:R-:W0:Y:S01]  /*8870*/  MUFU.EX2 R180, R180 ;  /* 0x000000b400b47308 */ /* 0x000e220000000800 */
[----:B------:R-:W-:-:S04]  /*8880*/  FMNMX.FTZ R25, R43, R8, !PT ;  /* 0x000000082b197209 */ /* 0x000fc80007810000 */
[----:B------:R-:W-:Y:S01]  /*8890*/  FMNMX.FTZ R8, R46, R25, !PT ;  /* 0x000000192e087209 */ /* 0x000fe20007810000 */
[----:B------:R-:W-:Y:S02]  /*88a0*/  FFMA.FTZ R25, R41, R5, -R10 ;  /* 0x0000000529197223 */ /* 0x000fe4000001080a */
[----:B------:R-:W-:Y:S01]  /*88b0*/  MUFU.EX2 R182, R182 ;  /* 0x000000b600b67308 */ /* 0x000fe20000000800 */
[----:B------:R-:W-:-:S04]  /*88c0*/  FMNMX.FTZ R29, R47, R8, !PT ;  /* 0x000000082f1d7209 */ /* 0x000fc80007810000 */
[----:B------:R-:W-:-:S03]  /*88d0*/  FMNMX.FTZ R8, R50, R29, !PT ;  /* 0x0000001d32087209 */ /* 0x000fc60007810000 */
[----:B------:R-:W-:Y:S01]  /*88e0*/  MUFU.EX2 R13, R13 ;  /* 0x0000000d000d7308 */ /* 0x000fe20000000800 */
[----:B------:R-:W-:Y:S01]  /*88f0*/  FMNMX.FTZ R29, R51, R8, !PT ;  /* 0x00000008331d7209 */ /* 0x000fe20007810000 */
[----:B0-----:R-:W-:Y:S01]  /*8900*/  FFMA.FTZ R4, R7, R4, R180 ;  /* 0x0000000407047223 */ /* 0x001fe200000100b4 */
[----:B------:R-:W-:Y:S02]  /*8910*/  F2FP.F16.F32.PACK_AB R180, R11, R180 ;  /* 0x000000b40bb4723e */ /* 0x000fe400000000ff */
[----:B------:R-:W-:Y:S01]  /*8920*/  FMNMX.FTZ R8, R54, R29, !PT ;  /* 0x0000001d36087209 */ /* 0x000fe20007810000 */
[----:B------:R-:W-:Y:S02]  /*8930*/  FFMA.FTZ R29, R45, R5, -R10 ;  /* 0x000000052d1d7223 */ /* 0x000fe4000001080a */
[----:B------:R-:W-:Y:S01]  /*8940*/  MUFU.EX2 R15, R15 ;  /* 0x0000000f000f7308 */ /* 0x000fe20000000800 */
[----:B------:R-:W-:-:S04]  /*8950*/  FMNMX.FTZ R33, R55, R8, !PT ;  /* 0x0000000837217209 */ /* 0x000fc80007810000 */
[----:B------:R-:W-:-:S03]  /*8960*/  FMNMX.FTZ R8, R58, R33, !PT ;  /* 0x000000213a087209 */ /* 0x000fc60007810000 */
[----:B------:R-:W-:Y:S01]  /*8970*/  MUFU.EX2 R21, R21 ;  /* 0x0000001500157308 */ /* 0x000fe20000000800 */
[----:B------:R-:W-:-:S04]  /*8980*/  FMNMX.FTZ R33, R59, R8, !PT ;  /* 0x000000083b217209 */ /* 0x000fc80007810000 */
[----:B------:R-:W-:Y:S01]  /*8990*/  FMNMX.FTZ R8, R62, R33, !PT ;  /* 0x000000213e087209 */ /* 0x000fe20007810000 */
[-CC-:B------:R-:W-:Y:S01]  /*89a0*/  FFMA.FTZ R33, R49, R5.reuse, -R10.reuse ;  /* 0x0000000531217223 */ /* 0x180fe2000001080a */
[-CC-:B------:R-:W-:Y:S01]  /*89b0*/  FFMA.FTZ R49, R65, R5.reuse, -R10.reuse ;  /* 0x0000000541317223 */ /* 0x180fe2000001080a */
[----:B------:R-:W-:Y:S01]  /*89c0*/  FFMA.FTZ R65, R81, R5, -R10 ;  /* 0x0000000551417223 */ /* 0x000fe2000001080a */
[----:B------:R-:W-:Y:S01]  /*89d0*/  FMNMX.FTZ R37, R63, R8, !PT ;  /* 0x000000083f257209 */ /* 0x000fe20007810000 */
[----:B------:R-:W-:Y:S03]  /*89e0*/  MUFU.EX2 R25, R25 ;  /* 0x0000001900197308 */ /* 0x000fe60000000800 */
[----:B------:R-:W-:-:S04]  /*89f0*/  FMNMX.FTZ R8, R66, R37, !PT ;  /* 0x0000002542087209 */ /* 0x000fc80007810000 */
[----:B------:R-:W-:Y:S01]  /*8a00*/  FMNMX.FTZ R37, R67, R8, !PT ;  /* 0x0000000843257209 */ /* 0x000fe20007810000 */
[----:B------:R-:W-:Y:S03]  /*8a10*/  MUFU.EX2 R29, R29 ;  /* 0x0000001d001d7308 */ /* 0x000fe60000000800 */
[----:B------:R-:W-:Y:S01]  /*8a20*/  FMNMX.FTZ R8, R70, R37, !PT ;  /* 0x0000002546087209 */ /* 0x000fe20007810000 */
[-CC-:B------:R-:W-:Y:S01]  /*8a30*/  FFMA.FTZ R37, R53, R5.reuse, -R10.reuse ;  /* 0x0000000535257223 */ /* 0x180fe2000001080a */
[----:B------:R-:W-:Y:S02]  /*8a40*/  FFMA.FTZ R53, R69, R5, -R10 ;  /* 0x0000000545357223 */ /* 0x000fe4000001080a */
[----:B------:R-:W-:Y:S01]  /*8a50*/  FMNMX.FTZ R41, R71, R8, !PT ;  /* 0x0000000847297209 */ /* 0x000fe20007810000 */
[----:B------:R-:W-:Y:S03]  /*8a60*/  MUFU.EX2 R33, R33 ;  /* 0x0000002100217308 */ /* 0x000fe60000000800 */
[----:B------:R-:W-:-:S04]  /*8a70*/  FMNMX.FTZ R8, R74, R41, !PT ;  /* 0x000000294a087209 */ /* 0x000fc80007810000 */
[----:B------:R-:W-:Y:S01]  /*8a80*/  FMNMX.FTZ R41, R75, R8, !PT ;  /* 0x000000084b297209 */ /* 0x000fe20007810000 */
[----:B------:R-:W-:Y:S03]  /*8a90*/  MUFU.EX2 R37, R37 ;  /* 0x0000002500257308 */ /* 0x000fe60000000800 */
[----:B------:R-:W-:Y:S01]  /*8aa0*/  FMNMX.FTZ R8, R78, R41, !PT ;  /* 0x000000294e087209 */ /* 0x000fe20007810000 */
[----:B------:R-:W-:-:S03]  /*8ab0*/  FFMA.FTZ R41, R57, R5, -R10 ;  /* 0x0000000539297223 */ /* 0x000fc6000001080a */
        /* <DEDUP_REMOVED lines=9> */
[----:B------:R-:W-:Y:S01]  /*8b50*/  MUFU.EX2 R53, R53 ;  /* 0x0000003500357308 */ /* 0x000fe20000000800 */
[----:B------:R-:W-:-:S02]  /*8b60*/  WARPGROUP.DEPBAR.LE gsb0, 0x0 ;  /* 0x00008000000079c5 */ /* 0x000fc40000010000 */
[----:B------:R-:W-:Y:S01]  /*8b70*/  WARPGROUP.ARRIVE ;  /* 0x00000000000079c5 */ /* 0x000fe20000000000 */
[----:B------:R-:W0:Y:S01]  /*8b80*/  SHFL.BFLY PT, R57, R8, 0x2, 0x1f ;  /* 0x0c401f0008397f89 */ /* 0x000e2200000e0000 */
[-CC-:B------:R-:W-:Y:S01]  /*8b90*/  FFMA.FTZ R176, R32, R5.reuse, -R10.reuse ;  /* 0x0000000520b07223 */ /* 0x180fe2000001080a */
[----:B------:R-:W-:Y:S02]  /*8ba0*/  FFMA.FTZ R178, R36, R5, -R10 ;  /* 0x0000000524b27223 */ /* 0x000fe4000001080a */
[----:B------:R-:W-:Y:S01]  /*8bb0*/  MUFU.EX2 R45, R45 ;  /* 0x0000002d002d7308 */ /* 0x000fe20000000800 */
[----:B------:R-:W-:Y:S01]  /*8bc0*/  HGMMA.64x128x16.F32 R88, R172, gdesc[UR4].tnspB, R88, gsb0 ;  /* 0x41e00004ac587df0 */ /* 0x000fe20008000858 */
[----:B------:R-:W-:Y:S01]  /*8bd0*/  UIADD3 UR6, UR10, 0x180, URZ ;  /* 0x000001800a067890 */ /* 0x000fe2000fffe03f */
[----:B------:R-:W-:-:S05]  /*8be0*/  UMOV UR7, 0x40000040 ;  /* 0x4000004000077882 */ /* 0x000fca0000000000 */
[----:B------:R-:W-:Y:S08]  /*8bf0*/  MUFU.EX2 R176, R176 ;  /* 0x000000b000b07308 */ /* 0x000ff00000000800 */
[----:B------:R-:W-:Y:S01]  /*8c00*/  MUFU.EX2 R178, R178 ;  /* 0x000000b200b27308 */ /* 0x000fe20000000800 */
[----:B0-----:R-:W-:Y:S01]  /*8c10*/  FMNMX.FTZ R24, R8, R57, !PT ;  /* 0x0000003908187209 */ /* 0x001fe20007810000 */
[----:B------:R-:W-:-:S06]  /*8c20*/  FFMA.FTZ R57, R73, R5, -R10 ;  /* 0x0000000549397223 */ /* 0x000fcc000001080a */
[----:B------:R-:W-:Y:S01]  /*8c30*/  MUFU.EX2 R12, R12 ;  /* 0x0000000c000c7308 */ /* 0x000fe20000000800 */
[----:B------:R-:W0:Y:S07]  /*8c40*/  SHFL.BFLY PT, R69, R24, 0x1, 0x1f ;  /* 0x0c201f0018457f89 */ /* 0x000e2e00000e0000 */
[----:B------:R-:W-:Y:S08]  /*8c50*/  MUFU.EX2 R57, R57 ;  /* 0x0000003900397308 */ /* 0x000ff00000000800 */
[----:B------:R-:W-:Y:S08]  /*8c60*/  MUFU.EX2 R14, R14 ;  /* 0x0000000e000e7308 */ /* 0x000ff00000000800 */
[----:B------:R-:W-:Y:S01]  /*8c70*/  MUFU.EX2 R61, R61 ;  /* 0x0000003d003d7308 */ /* 0x000fe20000000800 */
[----:B0-----:R-:W-:-:S07]  /*8c80*/  FMNMX.FTZ R8, R24, R69, !PT ;  /* 0x0000004518087209 */ /* 0x001fce0007810000 */
[----:B------:R-:W-:Y:S08]  /*8c90*/  MUFU.EX2 R20, R20 ;  /* 0x0000001400147308 */ /* 0x000ff00000000800 */
[----:B------:R-:W-:Y:S08]  /*8ca0*/  MUFU.EX2 R65, R65 ;  /* 0x0000004100417308 */ /* 0x000ff00000000800 */
[----:B------:R-:W-:Y:S01]  /*8cb0*/  MUFU.EX2 R24, R84 ;  /* 0x0000005400187308 */ /* 0x000fe20000000800 */
[----:B------:R-:W-:-:S02]  /*8cc0*/  WARPGROUP.DEPBAR.LE gsb0, 0x0 ;  /* 0x00008000000079c5 */ /* 0x000fc40000010000 */
[----:B------:R-:W-:Y:S01]  /*8cd0*/  WARPGROUP.ARRIVE ;  /* 0x00000000000079c5 */ /* 0x000fe20000000000 */
[-CC-:B------:R-:W-:Y:S01]  /*8ce0*/  FFMA.FTZ R172, R40, R5.reuse, -R10.reuse ;  /* 0x0000000528ac7223 */ /* 0x180fe2000001080a */
[-C--:B------:R-:W-:Y:S01]  /*8cf0*/  FFMA.FTZ R174, R44, R5.reuse, -R10 ;  /* 0x000000052cae7223 */ /* 0x080fe2000001080a */
[----:B------:R-:W-:-:S03]  /*8d00*/  FMUL.FTZ R44, R8, R5 ;  /* 0x00000005082c7220 */ /* 0x000fc60000410000 */
[----:B------:R-:W-:Y:S01]  /*8d10*/  HGMMA.64x128x16.F32 R88, R168, gdesc[UR4].tnspB, R88, gsb0 ;  /* 0x41e00004a8587df0 */ /* 0x000fe20008000858 */
[----:B------:R-:W-:Y:S01]  /*8d20*/  UIADD3 UR6, UR10, 0x200, URZ ;  /* 0x000002000a067890 */ /* 0x000fe2000fffe03f */
[-CC-:B------:R-:W-:Y:S01]  /*8d30*/  FFMA.FTZ R181, R26, R5.reuse, -R44.reuse ;  /* 0x000000051ab57223 */ /* 0x180fe2000001082c */
[----:B------:R-:W-:Y:S01]  /*8d40*/  UMOV UR7, 0x40000040 ;  /* 0x4000004000077882 */ /* 0x000fe20000000000 */
[-CC-:B------:R-:W-:Y:S01]  /*8d50*/  FFMA.FTZ R28, R27, R5.reuse, -R44.reuse ;  /* 0x000000051b1c7223 */ /* 0x180fe2000001082c */
[----:B------:R-:W-:Y:S02]  /*8d60*/  IMAD.U32 R27, RZ, RZ, UR42 ;  /* 0x0000002aff1b7e24 */ /* 0x000fe4000f8e00ff */
[-CC-:B------:R-:W-:Y:S01]  /*8d70*/  FFMA.FTZ R183, R30, R5.reuse, -R44.reuse ;  /* 0x000000051eb77223 */ /* 0x180fe2000001082c */
[-CC-:B------:R-:W-:Y:S01]  /*8d80*/  FFMA.FTZ R36, R31, R5.reuse, -R44.reuse ;  /* 0x000000051f247223 */ /* 0x180fe2000001082c */
[----:B------:R-:W-:Y:S01]  /*8d90*/  MUFU.EX2 R181, R181 ;  /* 0x000000b500b57308 */ /* 0x000fe20000000800 */
[-CC-:B------:R-:W-:Y:S01]  /*8da0*/  FFMA.FTZ R177, R34, R5.reuse, -R44.reuse ;  /* 0x0000000522b17223 */ /* 0x180fe2000001082c */
[----:B------:R-:W-:Y:S01]  /*8db0*/  @!P1 LEA R27, R27, UR41, 0x3 ;  /* 0x000000291b1b9c11 */ /* 0x000fe2000f8e18ff */
[-CC-:B------:R-:W-:Y:S01]  /*8dc0*/  FFMA.FTZ R40, R35, R5.reuse, -R44.reuse ;  /* 0x0000000523287223 */ /* 0x180fe2000001082c */
[----:B------:R-:W-:Y:S01]  /*8dd0*/  IADD3 R31, -R184, 0xb, RZ ;  /* 0x0000000bb81f7810 */ /* 0x000fe20007ffe1ff */
[-CC-:B------:R-:W-:Y:S01]  /*8de0*/  FFMA.FTZ R179, R38, R5.reuse, -R44.reuse ;  /* 0x0000000526b37223 */ /* 0x180fe2000001082c */
[-CC-:B------:R-:W-:Y:S01]  /*8df0*/  FFMA.FTZ R38, R39, R5.reuse, -R44.reuse ;  /* 0x0000000527267223 */ /* 0x180fe2000001082c */
[----:B------:R-:W-:Y:S01]  /*8e00*/  @!P1 VIADD R27, R27, 0x28840 ;  /* 0x000288401b1b9836 */ /* 0x000fe20000000000 */
[----:B------:R-:W-:Y:S01]  /*8e10*/  MUFU.EX2 R28, R28 ;  /* 0x0000001c001c7308 */ /* 0x000fe20000000800 */
[-CC-:B------:R-:W-:Y:S01]  /*8e20*/  FFMA.FTZ R175, R46, R5.reuse, -R44.reuse ;  /* 0x000000052eaf7223 */ /* 0x180fe2000001082c */
[-CC-:B------:R-:W-:Y:S01]  /*8e30*/  FFMA.FTZ R173, R42, R5.reuse, -R44.reuse ;  /* 0x000000052aad7223 */ /* 0x180fe2000001082c */
[-CC-:B------:R-:W-:Y:S01]  /*8e40*/  FFMA.FTZ R34, R43, R5.reuse, -R44.reuse ;  /* 0x000000052b227223 */ /* 0x180fe2000001082c */
[----:B------:R-:W-:Y:S01]  /*8e50*/  @!P1 PRMT R27, RZ, 0x654, R27 ;  /* 0x00000654ff1b9816 */ /* 0x000fe2000000001b */
        /* <DEDUP_REMOVED lines=17> */
[----:B------:R-:W-:Y:S01]  /*8f70*/  FFMA.FTZ R86, R86, R5, -R44 ;  /* 0x0000000556567223 */ /* 0x000fe2000001082c */
[----:B------:R-:W-:Y:S01]  /*8f80*/  IMAD.U32 R35, RZ, RZ, UR50 ;  /* 0x00000032ff237e24 */ /* 0x000fe2000f8e00ff */
[----:B------:R-:W-:Y:S01]  /*8f90*/  MUFU.EX2 R177, R177 ;  /* 0x000000b100b17308 */ /* 0x000fe20000000800 */
[----:B------:R-:W-:-:S03]  /*8fa0*/  UMOV UR50, UR42 ;  /* 0x0000002a00327c82 */ /* 0x000fc60008000000 */
[----:B------:R-:W-:-:S04]  /*8fb0*/  @!P1 LEA R35, R35, UR41, 0x3 ;  /* 0x0000002923239c11 */ /* 0x000fc8000f8e18ff */
        /* <DEDUP_REMOVED lines=16> */
[-CC-:B------:R-:W-:Y:S01]  /*90c0*/  FFMA.FTZ R169, R50, R5.reuse, -R44.reuse ;  /* 0x0000000532a97223 */ /* 0x180fe2000001082c */
[----:B------:R-:W-:Y:S01]  /*90d0*/  FFMA.FTZ R171, R54, R5, -R44 ;  /* 0x0000000536ab7223 */ /* 0x000fe2000001082c */
        /* <DEDUP_REMOVED lines=18> */
[-CC-:B------:R-:W-:Y:S01]  /*9200*/  FFMA.FTZ R167, R62, R5.reuse, -R44.reuse ;  /* 0x000000053ea77223 */ /* 0x180fe2000001082c */
[----:B------:R-:W-:Y:S01]  /*9210*/  FFMA.FTZ R44, R87, R5, -R44 ;  /* 0x00000005572c7223 */ /* 0x000fe2000001082c */
[----:B------:R-:W-:Y:S01]  /*9220*/  HGMMA.64x128x16.F32 R88, R160, gdesc[UR4].tnspB, R88, gsb0 ;  /* 0x41e00004a0587df0 */ /* 0x000fe20008000858 */
[----:B------:R-:W-:Y:S01]  /*9230*/  UIADD3 UR6, UR10, 0x300, URZ ;  /* 0x000003000a067890 */ /* 0x000fe2000fffe03f */
[----:B------:R-:W-:Y:S01]  /*9240*/  MUFU.EX2 R164, R164 ;  /* 0x000000a400a47308 */ /* 0x000fe20000000800 */
[----:B------:R-:W-:-:S07]  /*9250*/  UMOV UR7, 0x40000040 ;  /* 0x4000004000077882 */ /* 0x000fce0000000000 */
        /* <DEDUP_REMOVED lines=8> */
[----:B------:R-:W-:Y:S02]  /*92e0*/  FADD.FTZ R10, -R8, R9 ;  /* 0x00000009080a7221 */ /* 0x000fe40000010100 */
[----:B------:R-:W-:Y:S01]  /*92f0*/  MUFU.EX2 R161, R66 ;  /* 0x0000004200a17308 */ /* 0x000fe20000000800 */
[----:B------:R-:W-:Y:S01]  /*9300*/  HGMMA.64x128x16.F32 R88, R156, gdesc[UR4].tnspB, R88, gsb0 ;  /* 0x41e000049c587df0 */ /* 0x000fe20008000858 */
[----:B------:R-:W-:Y:S01]  /*9310*/  UIADD3 UR6, UR10, 0x380, URZ ;  /* 0x000003800a067890 */ /* 0x000fe2000fffe03f */
[----:B------:R-:W-:Y:S01]  /*9320*/  FMUL.FTZ R10, R10, R5 ;  /* 0x000000050a0a7220 */ /* 0x000fe20000410000 */
[----:B------:R-:W-:-:S04]  /*9330*/  UMOV UR7, 0x40000040 ;  /* 0x4000004000077882 */ /* 0x000fc80000000000 */
[----:B------:R-:W-:Y:S08]  /*9340*/  MUFU.EX2 R160, R160 ;  /* 0x000000a000a07308 */ /* 0x000ff00000000800 */
[----:B------:R-:W0:Y:S08]  /*9350*/  MUFU.EX2 R10, R10 ;  /* 0x0000000a000a7308 */ /* 0x000e300000000800 */
[----:B------:R-:W-:Y:S08]  /*9360*/  MUFU.EX2 R162, R162 ;  /* 0x000000a200a27308 */ /* 0x000ff00000000800 */
[----:B------:R-:W-:Y:S01]  /*9370*/  MUFU.EX2 R163, R70 ;  /* 0x0000004600a37308 */ /* 0x000fe20000000800 */
[----:B0-----:R-:W-:Y:S01]  /*9380*/  FFMA.FTZ R3, R10, R3, R181 ;  /* 0x000000030a037223 */ /* 0x001fe200000100b5 */
[----:B------:R-:W-:-:S06]  /*9390*/  F2FP.F16.F32.PACK_AB R181, R28, R181 ;  /* 0x000000b51cb5723e */ /* 0x000fcc00000000ff */
[----:B------:R-:W0:Y:S01]  /*93a0*/  MUFU.EX2 R9, R85 ;  /* 0x0000005500097308 */ /* 0x000e220000000800 */
[----:B------:R-:W-:Y:S02]  /*93b0*/  WARPGROUP.DEPBAR.LE gsb0, 0x0 ;  /* 0x00008000000079c5 */ /* 0x000fe40000010000 */
[----:B------:R-:W-:-:S05]  /*93c0*/  WARPGROUP.ARRIVE ;  /* 0x00000000000079c5 */ /* 0x000fca0000000000 */
[----:B------:R-:W1:Y:S01]  /*93d0*/  MUFU.EX2 R157, R74 ;  /* 0x0000004a009d7308 */ /* 0x000e620000000800 */
[----:B------:R-:W-:Y:S02]  /*93e0*/  F2FP.F16.F32.PACK_AB R156, R57, R12 ;  /* 0x0000000c399c723e */ /* 0x000fe400000000ff */
[----:B------:R-:W-:Y:S01]  /*93f0*/  F2FP.F16.F32.PACK_AB R158, R61, R14 ;  /* 0x0000000e3d9e723e */ /* 0x000fe200000000ff */
[----:B------:R-:W-:Y:S04]  /*9400*/  HGMMA.64x128x16.F32 R88, R152, gdesc[UR4].tnspB, R88, gsb0 ;  /* 0x41e0000498587df0 */ /* 0x000fe80008000858 */
[----:B------:R-:W2:Y:S01]  /*9410*/  MUFU.EX2 R159, R78 ;  /* 0x0000004e009f7308 */ /* 0x000ea20000000800 */
[----:B------:R-:W-:Y:S02]  /*9420*/  WARPGROUP.DEPBAR.LE gsb0, 0x0 ;  /* 0x00008000000079c5 */ /* 0x000fe40000010000 */
[----:B------:R3:W-:Y:S06]  /*9430*/  BAR.ARV R31, 0x100 ;  /* 0x0004001f0000751d */ /* 0x0007ec0000002000 */
[----:B------:R4:W-:Y:S01]  /*9440*/  @!P1 SYNCS.ARRIVE.TRANS64.RED.A1T0 RZ, [R27+URZ], RZ ;  /* 0x000000ff1bff99a7 */ /* 0x0009e2000810043f */
[----:B------:R-:W5:Y:S01]  /*9450*/  MUFU.EX2 R153, R82 ;  /* 0x0000005200997308 */ /* 0x000f620000000800 */
[----:B---3--:R-:W-:Y:S01]  /*9460*/  @!P1 VIADD R31, R35, 0x28860 ;  /* 0x00028860231f9836 */ /* 0x008fe20000000000 */
[----:B0-----:R-:W-:Y:S01]  /*9470*/  F2FP.F16.F32.PACK_AB R154, R9, R24 ;  /* 0x00000018099a723e */ /* 0x001fe200000000ff */
[-C--:B------:R-:W-:Y:S01]  /*9480*/  FMUL.FTZ R88, R88, R7.reuse ;  /* 0x0000000758587220 */ /* 0x080fe20000410000 */
[-C--:B------:R-:W-:Y:S01]  /*9490*/  FMUL.FTZ R89, R89, R7.reuse ;  /* 0x0000000759597220 */ /* 0x080fe20000410000 */
[-C--:B------:R-:W-:Y:S01]  /*94a0*/  FMUL.FTZ R92, R92, R7.reuse ;  /* 0x000000075c5c7220 */ /* 0x080fe20000410000 */
[----:B------:R-:W-:Y:S01]  /*94b0*/  @!P1 PRMT R31, RZ, 0x654, R31 ;  /* 0x00000654ff1f9816 */ /* 0x000fe2000000001f */
[----:B----4-:R-:W-:Y:S01]  /*94c0*/  FADD.FTZ R27, R11, R4 ;  /* 0x000000040b1b7221 */ /* 0x010fe20000010000 */
[----:B------:R-:W-:Y:S01]  /*94d0*/  FADD.FTZ R4, R28, R3 ;  /* 0x000000031c047221 */ /* 0x000fe20000010000 */
[----:B------:R-:W0:Y:S01]  /*94e0*/  MUFU.EX2 R155, R86 ;  /* 0x00000056009b7308 */ /* 0x000e220000000800 */
[----:B------:R3:W-:Y:S01]  /*94f0*/  @!P1 SYNCS.ARRIVE.TRANS64.RED.A1T0 RZ, [R31+URZ], RZ ;  /* 0x000000ff1fff99a7 */ /* 0x0007e2000810043f */
        /* <DEDUP_REMOVED lines=63> */
[----:B------:R-:W-:Y:S01]  /*98f0*/  FMUL.FTZ R90, R90, R10 ;  /* 0x0000000a5a5a7220 */ /* 0x000fe20000410000 */
[----:B------:R-:W-:Y:S01]  /*9900*/  FADD.FTZ R28, R166, R11 ;  /* 0x0000000ba61c7221 */ /* 0x000fe20000010000 */
[----:B------:R-:W-:Y:S01]  /*9910*/  FADD.FTZ R4, R167, R4 ;  /* 0x00000004a7047221 */ /* 0x000fe20000010000 */
[----:B------:R-:W-:Y:S01]  /*9920*/  F2FP.F16.F32.PACK_AB R176, R15, R176 ;  /* 0x000000b00fb0723e */ /* 0x000fe200000000ff */
[-C--:B------:R-:W-:Y:S01]  /*9930*/  FMUL.FTZ R91, R91, R10.reuse ;  /* 0x0000000a5b5b7220 */ /* 0x080fe20000410000 */
[----:B------:R-:W-:Y:S01]  /*9940*/  FADD.FTZ R3, R45, R28 ;  /* 0x0000001c2d037221 */ /* 0x000fe20000010000 */
[----:B------:R-:W-:Y:S01]  /*9950*/  FADD.FTZ R4, R63, R4 ;  /* 0x000000043f047221 */ /* 0x000fe20000010000 */
[----:B------:R-:W-:Y:S01]  /*9960*/  F2FP.F16.F32.PACK_AB R183, R36, R183 ;  /* 0x000000b724b7723e */ /* 0x000fe200000000ff */
[-C--:B------:R-:W-:Y:S01]  /*9970*/  FMUL.FTZ R94, R94, R10.reuse ;  /* 0x0000000a5e5e7220 */ /* 0x080fe20000410000 */
        /* <DEDUP_REMOVED lines=17> */
[----:B-1----:R-:W-:Y:S01]  /*9a90*/  FADD.FTZ R4, R157, R4 ;  /* 0x000000049d047221 */ /* 0x002fe20000010000 */
[----:B------:R-:W-:Y:S01]  /*9aa0*/  F2FP.F16.F32.PACK_AB R173, R34, R173 ;  /* 0x000000ad22ad723e */ /* 0x000fe200000000ff */
[----:B------:R-:W-:Y:S01]  /*9ab0*/  FMUL.FTZ R103, R103, R10 ;  /* 0x0000000a67677220 */ /* 0x000fe20000410000 */
[----:B------:R-:W-:Y:S01]  /*9ac0*/  FADD.FTZ R3, R57, R26 ;  /* 0x0000001a39037221 */ /* 0x000fe20000010000 */
[----:B------:R-:W-:Y:S01]  /*9ad0*/  FADD.FTZ R4, R75, R4 ;  /* 0x000000044b047221 */ /* 0x000fe20000010000 */
[----:B------:R-:W-:Y:S01]  /*9ae0*/  F2FP.F16.F32.PACK_AB R174, R29, R174 ;  /* 0x000000ae1dae723e */ /* 0x000fe200000000ff */
[-C--:B------:R-:W-:Y:S01]  /*9af0*/  FMUL.FTZ R106, R106, R10.reuse ;  /* 0x0000000a6a6a7220 */ /* 0x080fe20000410000 */
[----:B------:R-:W-:Y:S01]  /*9b00*/  FADD.FTZ R26, R14, R3 ;  /* 0x000000030e1a7221 */ /* 0x000fe20000010000 */
[----:B--2---:R-:W-:Y:S01]  /*9b10*/  FADD.FTZ R4, R159, R4 ;  /* 0x000000049f047221 */ /* 0x004fe20000010000 */
[----:B------:R-:W-:Y:S01]  /*9b20*/  F2FP.F16.F32.PACK_AB R175, R30, R175 ;  /* 0x000000af1eaf723e */ /* 0x000fe200000000ff */
[----:B------:R-:W-:Y:S01]  /*9b30*/  FMUL.FTZ R107, R107, R10 ;  /* 0x0000000a6b6b7220 */ /* 0x000fe20000410000 */
[----:B------:R-:W-:Y:S01]  /*9b40*/  FADD.FTZ R3, R61, R26 ;  /* 0x0000001a3d037221 */ /* 0x000fe20000010000 */
[----:B------:R-:W-:Y:S01]  /*9b50*/  FADD.FTZ R4, R79, R4 ;  /* 0x000000044f047221 */ /* 0x000fe20000010000 */
[----:B------:R-:W-:Y:S01]  /*9b60*/  F2FP.F16.F32.PACK_AB R168, R33, R168 ;  /* 0x000000a821a8723e */ /* 0x000fe200000000ff */
[-C--:B------:R-:W-:Y:S01]  /*9b70*/  FMUL.FTZ R110, R110, R10.reuse ;  /* 0x0000000a6e6e7220 */ /* 0x080fe20000410000 */
[----:B------:R-:W-:Y:S01]  /*9b80*/  FADD.FTZ R26, R20, R3 ;  /* 0x00000003141a7221 */ /* 0x000fe20000010000 */
[----:B-----5:R-:W-:Y:S01]  /*9b90*/  FADD.FTZ R4, R153, R4 ;  /* 0x0000000499047221 */ /* 0x020fe20000010000 */
[----:B------:R-:W-:Y:S01]  /*9ba0*/  F2FP.F16.F32.PACK_AB R169, R32, R169 ;  /* 0x000000a920a9723e */ /* 0x000fe200000000ff */
[----:B------:R-:W-:Y:S01]  /*9bb0*/  FMUL.FTZ R111, R111, R10 ;  /* 0x0000000a6f6f7220 */ /* 0x000fe20000410000 */
[----:B------:R-:W-:Y:S01]  /*9bc0*/  FADD.FTZ R3, R65, R26 ;  /* 0x0000001a41037221 */ /* 0x000fe20000010000 */
[----:B------:R-:W-:Y:S01]  /*9bd0*/  FADD.FTZ R4, R83, R4 ;  /* 0x0000000453047221 */ /* 0x000fe20000010000 */
[----:B------:R-:W-:Y:S01]  /*9be0*/  F2FP.F16.F32.PACK_AB R170, R37, R170 ;  /* 0x000000aa25aa723e */ /* 0x000fe200000000ff */
[----:B------:R-:W-:Y:S01]  /*9bf0*/  FMUL.FTZ R114, R114, R10 ;  /* 0x0000000a72727220 */ /* 0x000fe20000410000 */
[----:B------:R-:W-:Y:S01]  /*9c00*/  FADD.FTZ R12, R24, R3 ;  /* 0x00000003180c7221 */ /* 0x000fe20000010000 */
[----:B0-----:R-:W-:Y:S01]  /*9c10*/  FADD.FTZ R3, R155, R4 ;  /* 0x000000049b037221 */ /* 0x001fe20000010000 */
[----:B------:R-:W-:Y:S01]  /*9c20*/  F2FP.F16.F32.PACK_AB R164, R41, R164 ;  /* 0x000000a429a4723e */ /* 0x000fe200000000ff */
[----:B------:R-:W-:Y:S01]  /*9c30*/  FMUL.FTZ R115, R115, R10 ;  /* 0x0000000a73737220 */ /* 0x000fe20000410000 */
[----:B------:R-:W-:Y:S01]  /*9c40*/  FADD.FTZ R4, R9, R12 ;  /* 0x0000000c09047221 */ /* 0x000fe20000010000 */
[----:B------:R-:W-:Y:S01]  /*9c50*/  F2FP.F16.F32.PACK_AB R165, R42, R165 ;  /* 0x000000a52aa5723e */ /* 0x000fe200000000ff */
[----:B------:R-:W-:Y:S01]  /*9c60*/  FADD.FTZ R3, R44, R3 ;  /* 0x000000032c037221 */ /* 0x000fe20000010000 */
[----:B------:R-:W-:Y:S01]  /*9c70*/  F2FP.F16.F32.PACK_AB R166, R45, R166 ;  /* 0x000000a62da6723e */ /* 0x000fe200000000ff */
[-C--:B------:R-:W-:Y:S01]  /*9c80*/  FMUL.FTZ R118, R118, R10.reuse ;  /* 0x0000000a76767220 */ /* 0x080fe20000410000 */
[----:B------:R-:W-:Y:S01]  /*9c90*/  F2FP.F16.F32.PACK_AB R167, R63, R167 ;  /* 0x000000a73fa7723e */ /* 0x000fe200000000ff */
[----:B------:R-:W-:Y:S01]  /*9ca0*/  FMUL.FTZ R119, R119, R10 ;  /* 0x0000000a77777220 */ /* 0x000fe20000410000 */
        /* <DEDUP_REMOVED lines=27> */
[----:B---3--:R-:W-:Y:S06]  /*9e60*/  @P2 BRA `(.L_x_1116) ;  /* 0xffffffe0000c2947 */ /* 0x008fec000383ffff */
.L_x_1107:
[----:B------:R-:W-:-:S13]  /*9e70*/  ISETP.GE.AND P2, PT, R6, UR39, PT ;  /* 0x0000002706007c0c */ /* 0x000fda000bf46270 */
[----:B------:R-:W-:Y:S05]  /*9e80*/  @!P2 BRA `(.L_x_1117) ;  /* 0x000000300024a947 */ /* 0x000fea0003800000 */
[----:B------:R-:W-:Y:S01]  /*9e90*/  IMAD.IADD R13, R17, 0x1, -R18 ;  /* 0x00000001110d7824 */ /* 0x000fe200078e0a12 */
[----:B------:R-:W-:Y:S01]  /*9ea0*/  UMOV UR53, UR43 ;  /* 0x0000002b00357c82 */ /* 0x000fe20008000000 */
[----:B------:R-:W-:Y:S01]  /*9eb0*/  IMAD.MOV.U32 R7, RZ, RZ, R8 ;  /* 0x000000ffff077224 */ /* 0x000fe200078e0008 */
[----:B------:R-:W-:Y:S01]  /*9ec0*/  UMOV UR52, UR42 ;  /* 0x0000002a00347c82 */ /* 0x000fe20008000000 */
[----:B------:R-:W-:Y:S01]  /*9ed0*/  IMAD.MOV.U32 R10, RZ, RZ, R0 ;  /* 0x000000ffff0a7224 */ /* 0x000fe200078e0000 */
[----:B------:R-:W-:Y:S01]  /*9ee0*/  IADD3 R9, R13, 0x8, R2 ;  /* 0x000000080d097810 */ /* 0x000fe20007ffe002 */
[----:B------:R-:W-:Y:S01]  /*9ef0*/  IMAD.IADD R13, R2, 0x1, R13 ;  /* 0x00000001020d7824 */ /* 0x000fe200078e020d */
[----:B------:R-:W-:Y:S01]  /*9f00*/  ULDC UR47, c[0x0][0x9e4] ;  /* 0x00027900002f7ab9 */ /* 0x000fe20000000800 */
[----:B------:R-:W-:Y:S01]  /*9f10*/  ULDC UR51, c[0x0][0x9dc] ;  /* 0x0002770000337ab9 */ /* 0x000fe20000000800 */
[----:B------:R-:W-:Y:S01]  /*9f20*/  LOP3.LUT R11, RZ, R9, RZ, 0x33, !PT ;  /* 0x00000009ff0b7212 */ /* 0x000fe200078e33ff */
[----:B------:R-:W-:-:S06]  /*9f30*/  ULDC UR50, c[0x0][0x9e0] ;  /* 0x0002780000327ab9 */ /* 0x000fcc0000000800 */
.L_x_1134:
        /* <DEDUP_REMOVED lines=9> */
.L_x_1119:
[----:B------:R-:W-:Y:S01]  /*9fd0*/  ULEA UR6, UR42, UR41, 0x3 ;  /* 0x000000292a067291 */ /* 0x000fe2000f8e183f */
[----:B------:R-:W-:-:S05]  /*9fe0*/  IMAD.U32 R0, RZ, RZ, UR43 ;  /* 0x0000002bff007e24 */ /* 0x000fca000f8e00ff */
[----:B------:R-:W-:-:S04]  /*9ff0*/  SHF.L.U32 R0, R0, 0x1f, RZ ;  /* 0x0000001f00007819 */ /* 0x000fc800000006ff */
[----:B------:R0:W1:Y:S01]  /*a000*/  SYNCS.PHASECHK.TRANS64.TRYWAIT P2, [UR6+0x28830], R0 ;  /* 0x02883000ff0075a7 */ /* 0x0000620008040146 */
[----:B------:R-:W-:Y:S05]  /*a010*/  @!P0 BRA `(.L_x_1120) ;  /* 0x0000000000048947 */ /* 0x000fea0003800000 */
[----:B------:R-:W-:Y:S01]  /*a020*/  BPT.TRAP 0x1 ;  /* 0x000000040000795c */ /* 0x000fe20000300000 */
.L_x_1120:
[----:B-1----:R-:W-:Y:S05]  /*a030*/  @P2 BRA `(.L_x_1118) ;  /* 0x0000000000082947 */ /* 0x002fea0003800000 */
[----:B------:R-:W1:Y:S02]  /*a040*/  SYNCS.PHASECHK.TRANS64.TRYWAIT P2, [UR6+0x28830], R0 ;  /* 0x02883000ff0075a7 */ /* 0x000e640008040146 */
[----:B-1----:R-:W-:Y:S05]  /*a050*/  @!P2 BRA `(.L_x_1121) ;  /* 0x000000a800e4a947 */ /* 0x002fea0003800000 */
.L_x_1118:
        /* <DEDUP_REMOVED lines=47> */
.L_x_1123:
[----:B------:R-:W-:Y:S01]  /*a350*/  ULEA UR6, UR52, UR41, 0x3 ;  /* 0x0000002934067291 */ /* 0x000fe2000f8e183f */
[----:B------:R-:W-:-:S05]  /*a360*/  IMAD.U32 R0, RZ, RZ, UR53 ;  /* 0x00000035ff007e24 */ /* 0x000fca000f8e00ff */
[----:B------:R-:W-:-:S04]  /*a370*/  SHF.L.U32 R0, R0, 0x1f, RZ ;  /* 0x0000001f00007819 */ /* 0x000fc800000006ff */
[----:B------:R0:W1:Y:S01]  /*a380*/  SYNCS.PHASECHK.TRANS64.TRYWAIT P2, [UR6+0x28850], R0 ;  /* 0x02885000ff0075a7 */ /* 0x0000620008040146 */
[----:B------:R-:W-:Y:S05]  /*a390*/  @!P0 BRA `(.L_x_1124) ;  /* 0x0000000000048947 */ /* 0x000fea0003800000 */
[----:B------:R-:W-:Y:S01]  /*a3a0*/  BPT.TRAP 0x1 ;  /* 0x000000040000795c */ /* 0x000fe20000300000 */
.L_x_1124:
[----:B-1----:R-:W-:Y:S05]  /*a3b0*/  @P2 BRA `(.L_x_1122) ;  /* 0x0000000000082947 */ /* 0x002fea0003800000 */
[----:B------:R-:W1:Y:S02]  /*a3c0*/  SYNCS.PHASECHK.TRANS64.TRYWAIT P2, [UR6+0x28850], R0 ;  /* 0x02885000ff0075a7 */ /* 0x000e640008040146 */
[----:B-1----:R-:W-:Y:S05]  /*a3d0*/  @!P2 BRA `(.L_x_1125) ;  /* 0x000000a8001ca947 */ /* 0x002fea0003800000 */
.L_x_1122:
[----:B------:R-:W-:Y:S01]  /*a3e0*/  UIADD3 UR6, UR41, 0x400, URZ ;  /* 0x0000040029067890 */ /* 0x000fe2000fffe03f */
[----:B------:R-:W-:Y:S01]  /*a3f0*/  WARPGROUP.ARRIVE ;  /* 0x00000000000079c5 */ /* 0x000fe20000000000 */
[----:B------:R-:W-:-:S05]  /*a400*/  UMOV UR7, 0x40000040 ;  /* 0x4000004000077882 */ /* 0x000fca0000000000 */
[----:B-1----:R-:W1:Y:S01]  /*a410*/  S2R R5, SR_TID.X ;  /* 0x0000000000057919 */ /* 0x002e620000002100 */
[----:B------:R-:W-:Y:S01]  /*a420*/  USHF.R.U32.HI UR6, URZ, 0x4, UR6 ;  /* 0x000000043f067899 */ /* 0x000fe20008011606 */
[----:B0-----:R-:W-:Y:S02]  /*a430*/  IMAD.U32 R0, RZ, RZ, UR42 ;  /* 0x0000002aff007e24 */ /* 0x001fe4000f8e00ff */
[----:B------:R-:W-:Y:S01]  /*a440*/  IMAD.SHL.U32 R21, R6, 0x80, RZ ;  /* 0x0000008006157824 */ /* 0x000fe200078e00ff */
        /* <DEDUP_REMOVED lines=10> */
[----:B-1----:R-:W-:-:S04]  /*a4f0*/  SHF.R.U32.HI R5, RZ, 0x7, R5 ;  /* 0x00000007ff057819 */ /* 0x002fc80000011605 */
[----:B------:R-:W-:Y:S02]  /*a500*/  IADD3 R8, -R5, 0xb, RZ ;  /* 0x0000000b05087810 */ /* 0x000fe40007ffe1ff */
[----:B------:R-:W-:-:S05]  /*a510*/  IADD3 R5, R17, 0x1, -R21 ;  /* 0x0000000111057810 */ /* 0x000fca0007ffe815 */
[----:B------:R-:W-:-:S04]  /*a520*/  IMAD.IADD R5, R5, 0x1, -R18 ;  /* 0x0000000105057824 */ /* 0x000fc800078e0a12 */
[----:B------:R-:W-:Y:S01]  /*a530*/  IMAD R5, R16, -0x2, R5 ;  /* 0xfffffffe10057824 */ /* 0x000fe200078e0205 */
        /* <DEDUP_REMOVED lines=35> */
[----:B------:R0:W-:Y:S06]  /*a770*/  BAR.ARV R8, 0x100 ;  /* 0x000400080000751d */ /* 0x0001ec0000002000 */
[C---:B------:R-:W-:Y:S01]  /*a780*/  VIADD R153, R5.reuse, UR50 ;  /* 0x0000003205997c36 */ /* 0x040fe20008000000 */
[----:B------:R1:W-:Y:S01]  /*a790*/  @!P1 SYNCS.ARRIVE.TRANS64.RED.A1T0 RZ, [R0+URZ], RZ ;  /* 0x000000ff00ff99a7 */ /* 0x0003e2000810043f */
[----:B------:R-:W-:-:S04]  /*a7a0*/  VIADD R155, R5, UR6 ;  /* 0x00000006059b7c36 */ /* 0x000fc80008000000 */
[C---:B------:R-:W-:Y:S02]  /*a7b0*/  IMAD.IADD R5, R2.reuse, 0x1, R155 ;  /* 0x0000000102057824 */ /* 0x040fe400078e029b */
[----:B-1----:R-:W-:Y:S01]  /*a7c0*/  IMAD.IADD R0, R2, 0x1, R153 ;  /* 0x0000000102007824 */ /* 0x002fe200078e0299 */
[----:B0-----:R-:W-:Y:S06]  /*a7d0*/  @!P6 BRA `(.L_x_1126) ;  /* 0x00000000005ce947 */ /* 0x001fec0003800000 */
[----:B------:R-:W-:Y:S01]  /*a7e0*/  ISETP.GT.AND P2, PT, R13, -0x1, PT ;  /* 0xffffffff0d00780c */ /* 0x000fe20003f44270 */
[----:B------:R-:W-:-:S12]  /*a7f0*/  BSSY B0, `(.L_x_1127) ;  /* 0x0000011000007945 */ /* 0x000fd80003800000 */
[----:B------:R-:W-:Y:S05]  /*a800*/  @P2 BRA `(.L_x_1128) ;  /* 0x0000000000242947 */ /* 0x000fea0003800000 */
[----:B------:R-:W-:Y:S01]  /*a810*/  IMAD.U32 R14, RZ, RZ, UR47 ;  /* 0x0000002fff0e7e24 */ /* 0x000fe2000f8e00ff */
[----:B------:R-:W-:-:S04]  /*a820*/  IADD3 R8, R2, R17, -R18 ;  /* 0x0000001102087210 */ /* 0x000fc80007ffe812 */
[----:B------:R-:W-:Y:S02]  /*a830*/  ISETP.NE.AND P2, PT, R14, 0x1, PT ;  /* 0x000000010e00780c */ /* 0x000fe40003f45270 */
[----:B------:R-:W-:-:S11]  /*a840*/  LOP3.LUT R15, RZ, R8, RZ, 0x33, !PT ;  /* 0x00000008ff0f7212 */ /* 0x000fd600078e33ff */
[----:B------:R-:W0:Y:S02]  /*a850*/  @P2 LDC.64 R156, c[0x0][0x9e8] ;  /* 0x00027a00ff9c2b82 */ /* 0x000e240000000a00 */
[----:B0-----:R-:W-:-:S05]  /*a860*/  @P2 IMAD.HI.U32 R8, R15, R156, RZ ;  /* 0x0000009c0f082227 */ /* 0x001fca00078e00ff */
[----:B------:R-:W-:-:S04]  /*a870*/  @P2 SHF.R.U32.HI R15, RZ, R157, R8 ;  /* 0x0000009dff0f2219 */ /* 0x000fc80000011608 */
[----:B------:R-:W-:Y:S01]  /*a880*/  LOP3.LUT R8, RZ, R15, RZ, 0x33, !PT ;  /* 0x0000000fff087212 */ /* 0x000fe200078e33ff */
[----:B------:R-:W-:Y:S06]  /*a890*/  BRA `(.L_x_1129) ;  /* 0x0000000000187947 */ /* 0x000fec0003800000 */
.L_x_1128:
[----:B------:R-:W-:Y:S02]  /*a8a0*/  IMAD.U32 R14, RZ, RZ, UR47 ;  /* 0x0000002fff0e7e24 */ /* 0x000fe4000f8e00ff */
[----:B------:R-:W-:-:S03]  /*a8b0*/  IMAD.MOV.U32 R8, RZ, RZ, R13 ;  /* 0x000000ffff087224 */ /* 0x000fc600078e000d */
[----:B------:R-:W-:-:S13]  /*a8c0*/  ISETP.NE.AND P2, PT, R14, 0x1, PT ;  /* 0x000000010e00780c */ /* 0x000fda0003f45270 */
[----:B------:R-:W0:Y:S02]  /*a8d0*/  @P2 LDC.64 R156, c[0x0][0x9e8] ;  /* 0x00027a00ff9c2b82 */ /* 0x000e240000000a00 */
[----:B0-----:R-:W-:-:S05]  /*a8e0*/  @P2 IMAD.HI.U32 R12, R13, R156, RZ ;  /* 0x0000009c0d0c2227 */ /* 0x001fca00078e00ff */
[----:B------:R-:W-:-:S07]  /*a8f0*/  @P2 SHF.R.U32.HI R8, RZ, R157, R12 ;  /* 0x0000009dff082219 */ /* 0x000fce000001160c */
.L_x_1129:
[----:B------:R-:W-:Y:S05]  /*a900*/  BSYNC B0 ;  /* 0x0000000000007941 */ /* 0x000fea0003800000 */
.L_x_1127:
[----:B------:R-:W-:-:S04]  /*a910*/  IMAD R15, R8, R14, -R21 ;  /* 0x0000000e080f7224 */ /* 0x000fc800078e0a15 */
[----:B------:R-:W-:-:S05]  /*a920*/  IMAD R15, R16, -0x2, R15 ;  /* 0xfffffffe100f7824 */ /* 0x000fca00078e020f */
[----:B------:R-:W-:Y:S02]  /*a930*/  VIADDMNMX R0, R15, R14, R0, PT ;  /* 0x0000000e0f007246 */ /* 0x000fe40003800100 */
[----:B------:R-:W-:-:S07]  /*a940*/  VIMNMX R5, R5, R15, !PT ;  /* 0x0000000f05057248 */ /* 0x000fce0007fe0100 */
.L_x_1126:
[----:B------:R-:W-:-:S04]  /*a950*/  ISETP.GT.AND P2, PT, R6, -0x1, PT ;  /* 0xffffffff0600780c */ /* 0x000fc80003f44270 */
        /* <DEDUP_REMOVED lines=93> */
[--C-:B------:R-:W-:Y:S02]  /*af30*/  IADD3 R25, R153, 0x8, R2.reuse ;  /* 0x0000000899197810 */ /* 0x100fe40007ffe002 */
[----:B------:R-:W-:Y:S02]  /*af40*/  IADD3 R29, R155, 0x8, R2 ;  /* 0x000000089b1d7810 */ /* 0x000fe40007ffe002 */
[----:B------:R-:W-:-:S02]  /*af50*/  FSEL R32, R81, -INF , !P3 ;  /* 0xff80000051207808 */ /* 0x000fc40005800000 */
[----:B------:R-:W-:Y:S02]  /*af60*/  FSEL R84, R84, -INF , !P4 ;  /* 0xff80000054547808 */ /* 0x000fe40006000000 */
[----:B------:R-:W-:Y:S01]  /*af70*/  FSEL R28, R85, -INF , !P5 ;  /* 0xff800000551c7808 */ /* 0x000fe20006800000 */
[----:B------:R-:W-:Y:S06]  /*af80*/  @!P6 BRA `(.L_x_1130) ;  /* 0x000000000058e947 */ /* 0x000fec0003800000 */
        /* <DEDUP_REMOVED lines=11> */
.L_x_1132:
[----:B------:R-:W-:Y:S02]  /*b040*/  IMAD.U32 R15, RZ, RZ, UR47 ;  /* 0x0000002fff0f7e24 */ /* 0x000fe4000f8e00ff */
[----:B------:R-:W-:-:S03]  /*b050*/  IMAD.MOV.U32 R0, RZ, RZ, R9 ;  /* 0x000000ffff007224 */ /* 0x000fc600078e0009 */
[----:B------:R-:W-:-:S13]  /*b060*/  ISETP.NE.AND P3, PT, R15, 0x1, PT ;  /* 0x000000010f00780c */ /* 0x000fda0003f65270 */
[----:B------:R-:W0:Y:S02]  /*b070*/  @P3 LDC.64 R158, c[0x0][0x9e8] ;  /* 0x00027a00ff9e3b82 */ /* 0x000e240000000a00 */
[----:B0-----:R-:W-:-:S05]  /*b080*/  @P3 IMAD.HI.U32 R158, R9, R158, RZ ;  /* 0x0000009e099e3227 */ /* 0x001fca00078e00ff */
[----:B------:R-:W-:-:S07]  /*b090*/  @P3 SHF.R.U32.HI R0, RZ, R159, R158 ;  /* 0x0000009fff003219 */ /* 0x000fce000001169e */
.L_x_1133:
[----:B------:R-:W-:Y:S05]  /*b0a0*/  BSYNC B0 ;  /* 0x0000000000007941 */ /* 0x000fea0003800000 */
.L_x_1131:
[----:B------:R-:W-:-:S04]  /*b0b0*/  IMAD R5, R0, R15, -R21 ;  /* 0x0000000f00057224 */ /* 0x000fc800078e0a15 */
[----:B------:R-:W-:-:S05]  /*b0c0*/  IMAD R0, R16, -0x2, R5 ;  /* 0xfffffffe10007824 */ /* 0x000fca00078e0205 */
[----:B------:R-:W-:Y:S02]  /*b0d0*/  VIADDMNMX R25, R0, R15, R25, PT ;  /* 0x0000000f00197246 */ /* 0x000fe40003800119 */
[----:B------:R-:W-:-:S07]  /*b0e0*/  VIMNMX R29, R29, R0, !PT ;  /* 0x000000001d1d7248 */ /* 0x000fce0007fe0100 */
.L_x_1130:
[----:B------:R-:W-:Y:S01]  /*b0f0*/  FMNMX.FTZ R5, R166, R10, !PT ;  /* 0x0000000aa6057209 */ /* 0x000fe20007810000 */
[----:B------:R-:W-:Y:S01]  /*b100*/  IMAD.U32 R57, RZ, RZ, UR52 ;  /* 0x00000034ff397e24 */ /* 0x000fe2000f8e00ff */
[C---:B------:R-:W-:Y:S01]  /*b110*/  ISETP.GT.AND P5, PT, R29.reuse, 0x1, P2 ;  /* 0x000000011d00780c */ /* 0x040fe200017a4270 */
[----:B------:R-:W-:Y:S01]  /*b120*/  UMOV UR53, UR43 ;  /* 0x0000002b00357c82 */ /* 0x000fe20008000000 */
[----:B------:R-:W-:Y:S01]  /*b130*/  FMNMX.FTZ R5, R168, R5, !PT ;  /* 0x00000005a8057209 */ /* 0x000fe20007810000 */
[----:B------:R-:W-:Y:S01]  /*b140*/  UMOV UR52, UR42 ;  /* 0x0000002a00347c82 */ /* 0x000fe20008000000 */
[----:B------:R-:W-:Y:S02]  /*b150*/  ISETP.GT.AND P4, PT, R29, 0x8, P2 ;  /* 0x000000081d00780c */ /* 0x000fe40001784270 */
[----:B------:R-:W-:Y:S02]  /*b160*/  FMNMX.FTZ R5, R182, R5, !PT ;  /* 0x00000005b6057209 */ /* 0x000fe40007810000 */
[----:B------:R-:W-:-:S02]  /*b170*/  ISETP.LT.OR P5, PT, R25, 0x2, P5 ;  /* 0x000000021900780c */ /* 0x000fc40002fa1670 */
[----:B------:R-:W-:Y:S02]  /*b180*/  FMNMX.FTZ R5, R178, R5, !PT ;  /* 0x00000005b2057209 */ /* 0x000fe40007810000 */
[----:B------:R-:W-:Y:S02]  /*b190*/  ISETP.LT.OR P4, PT, R25, 0x9, P4 ;  /* 0x000000091900780c */ /* 0x000fe40002781670 */
[----:B------:R-:W-:Y:S02]  /*b1a0*/  FMNMX.FTZ R5, R176, R5, !PT ;  /* 0x00000005b0057209 */ /* 0x000fe40007810000 */
[----:B------:R-:W-:Y:S02]  /*b1b0*/  ISETP.GT.AND P3, PT, R29, 0x9, P2 ;  /* 0x000000091d00780c */ /* 0x000fe40001764270 */
[----:B------:R-:W-:Y:S02]  /*b1c0*/  FMNMX.FTZ R5, R174, R5, !PT ;  /* 0x00000005ae057209 */ /* 0x000fe40007810000 */
[----:B------:R-:W-:-:S02]  /*b1d0*/  FSEL R162, R27, -INF , !P5 ;  /* 0xff8000001ba27808 */ /* 0x000fc40006800000 */
[----:B------:R-:W-:Y:S02]  /*b1e0*/  FMNMX.FTZ R5, R172, R5, !PT ;  /* 0x00000005ac057209 */ /* 0x000fe40007810000 */
[C---:B------:R-:W-:Y:S02]  /*b1f0*/  ISETP.GT.AND P5, PT, R29.reuse, 0x10, P2 ;  /* 0x000000101d00780c */ /* 0x040fe400017a4270 */
[----:B------:R-:W-:Y:S02]  /*b200*/  FMNMX.FTZ R5, R170, R5, !PT ;  /* 0x00000005aa057209 */ /* 0x000fe40007810000 */
[----:B------:R-:W-:Y:S02]  /*b210*/  FSEL R30, R30, -INF , !P4 ;  /* 0xff8000001e1e7808 */ /* 0x000fe40006000000 */
        /* <DEDUP_REMOVED lines=21> */
[----:B------:R-:W-:Y:S02]  /*b370*/  ISETP.LT.OR P3, PT, R25, 0x19, P3 ;  /* 0x000000191900780c */ /* 0x000fe40001f61670 */
[----:B------:R-:W-:Y:S02]  /*b380*/  FMNMX.FTZ R5, R14, R5, !PT ;  /* 0x000000050e057209 */ /* 0x000fe40007810000 */
[----:B------:R-:W-:Y:S02]  /*b390*/  FSEL R38, R38, -INF , !P3 ;  /* 0xff80000026267808 */ /* 0x000fe40005800000 */
        /* <DEDUP_REMOVED lines=27> */
[----:B0-----:R-:W-:-:S05]  /*b550*/  FMUL.FTZ R31, R0, R5 ;  /* 0x00000005001f7220 */ /* 0x001fca0000410000 */
[----:B------:R-:W-:-:S05]  /*b560*/  FSEL R31, R31, RZ, P5 ;  /* 0x000000ff1f1f7208 */ /* 0x000fca0002800000 */
[-CC-:B------:R-:W-:Y:S01]  /*b570*/  FFMA.FTZ R15, R166, R5.reuse, -R31.reuse ;  /* 0x00000005a60f7223 */ /* 0x180fe2000001081f */
[----:B------:R-:W-:Y:S01]  /*b580*/  FSEL R166, R39, -INF , !P4 ;  /* 0xff80000027a67808 */ /* 0x000fe20006000000 */
[-CC-:B------:R-:W-:Y:S01]  /*b590*/  FFMA.FTZ R180, R168, R5.reuse, -R31.reuse ;  /* 0x00000005a8b47223 */ /* 0x180fe2000001081f */
[----:B------:R-:W-:Y:S01]  /*b5a0*/  ISETP.GT.AND P4, PT, R29, 0x21, P2 ;  /* 0x000000211d00780c */ /* 0x000fe20001784270 */
[-CC-:B------:R-:W-:Y:S01]  /*b5b0*/  FFMA.FTZ R35, R174, R5.reuse, -R31.reuse ;  /* 0x00000005ae237223 */ /* 0x180fe2000001081f */
[-CC-:B------:R-:W-:Y:S01]  /*b5c0*/  FFMA.FTZ R21, R178, R5.reuse, -R31.reuse ;  /* 0x00000005b2157223 */ /* 0x180fe2000001081f */
[-CC-:B------:R-:W-:Y:S01]  /*b5d0*/  FFMA.FTZ R178, R172, R5.reuse, -R31.reuse ;  /* 0x00000005acb27223 */ /* 0x180fe2000001081f */
[----:B------:R-:W-:Y:S01]  /*b5e0*/  ISETP.LT.OR P4, PT, R25, 0x22, P4 ;  /* 0x000000221900780c */ /* 0x000fe20002781670 */
[-CC-:B------:R-:W-:Y:S01]  /*b5f0*/  FFMA.FTZ R172, R164, R5.reuse, -R31.reuse ;  /* 0x00000005a4ac7223 */ /* 0x180fe2000001081f */
[-CC-:B------:R-:W-:Y:S01]  /*b600*/  FFMA.FTZ R41, R156, R5.reuse, -R31.reuse ;  /* 0x000000059c297223 */ /* 0x180fe2000001081f */
[-CC-:B------:R-:W-:Y:S01]  /*b610*/  FFMA.FTZ R170, R170, R5.reuse, -R31.reuse ;  /* 0x00000005aaaa7223 */ /* 0x180fe2000001081f */
[----:B------:R-:W-:Y:S01]  /*b620*/  FSEL R168, R43, -INF , !P4 ;  /* 0xff8000002ba87808 */ /* 0x000fe20006000000 */
[-CC-:B------:R-:W-:Y:S01]  /*b630*/  FFMA.FTZ R43, R154, R5.reuse, -R31.reuse ;  /* 0x000000059a2b7223 */ /* 0x180fe2000001081f */
[----:B------:R-:W-:Y:S01]  /*b640*/  ISETP.GT.AND P4, PT, R29, RZ, P2 ;  /* 0x000000ff1d00720c */ /* 0x000fe20001784270 */
[-CC-:B------:R-:W-:Y:S01]  /*b650*/  FFMA.FTZ R45, R40, R5.reuse, -R31.reuse ;  /* 0x00000005282d7223 */ /* 0x180fe2000001081f */
[-CC-:B------:R-:W-:Y:S01]  /*b660*/  FFMA.FTZ R40, R56, R5.reuse, -R31.reuse ;  /* 0x0000000538287223 */ /* 0x180fe2000001081f */
[----:B------:R-:W-:Y:S01]  /*b670*/  MUFU.EX2 R15, R15 ;  /* 0x0000000f000f7308 */ /* 0x000fe20000000800 */
[----:B------:R-:W-:Y:S01]  /*b680*/  ISETP.LT.OR P4, PT, R25, 0x1, P4 ;  /* 0x000000011900780c */ /* 0x000fe20002781670 */
[-CC-:B------:R-:W-:Y:S01]  /*b690*/  FFMA.FTZ R182, R182, R5.reuse, -R31.reuse ;  /* 0x00000005b6b67223 */ /* 0x180fe2000001081f */
[-CC-:B------:R-:W-:Y:S01]  /*b6a0*/  FFMA.FTZ R176, R176, R5.reuse, -R31.reuse ;  /* 0x00000005b0b07223 */ /* 0x180fe2000001081f */
[-CC-:B------:R-:W-:Y:S01]  /*b6b0*/  FFMA.FTZ R44, R44, R5.reuse, -R31.reuse ;  /* 0x000000052c2c7223 */ /* 0x180fe2000001081f */
[----:B------:R-:W-:Y:S01]  /*b6c0*/  FSEL R186, R26, -INF , !P4 ;  /* 0xff8000001aba7808 */ /* 0x000fe20006000000 */
[--C-:B------:R-:W-:Y:S01]  /*b6d0*/  FFMA.FTZ R14, R14, R5, -R31.reuse ;  /* 0x000000050e0e7223 */ /* 0x100fe2000001081f */
[----:B------:R-:W-:Y:S01]  /*b6e0*/  ISETP.GT.AND P4, PT, R29, 0x30, P2 ;  /* 0x000000301d00780c */ /* 0x000fe20001784270 */
        /* <DEDUP_REMOVED lines=8> */
[----:B------:R-:W-:Y:S01]  /*b770*/  MUFU.EX2 R182, R182 ;  /* 0x000000b600b67308 */ /* 0x000fe20000000800 */
[----:B------:R-:W-:Y:S01]  /*b780*/  FMNMX.FTZ R27, R30, R27, !PT ;  /* 0x0000001b1e1b7209 */ /* 0x000fe20007810000 */
[-CC-:B------:R-:W-:Y:S01]  /*b790*/  FFMA.FTZ R47, R72, R5.reuse, -R31.reuse ;  /* 0x00000005482f7223 */ /* 0x180fe2000001081f */
[----:B------:R-:W-:Y:S01]  /*b7a0*/  ISETP.GT.AND P3, PT, R29, 0x31, P2 ;  /* 0x000000311d00780c */ /* 0x000fe20001764270 */
[--C-:B------:R-:W-:Y:S01]  /*b7b0*/  FFMA.FTZ R32, R32, R5, -R31.reuse ;  /* 0x0000000520207223 */ /* 0x100fe2000001081f */
[----:B------:R-:W-:Y:S01]  /*b7c0*/  FMNMX.FTZ R33, R160, R27, !PT ;  /* 0x0000001ba0217209 */ /* 0x000fe20007810000 */
[----:B------:R-:W-:Y:S01]  /*b7d0*/  FFMA.FTZ R84, R84, R5, -R31 ;  /* 0x0000000554547223 */ /* 0x000fe2000001081f */
[----:B------:R-:W-:Y:S01]  /*b7e0*/  FSEL R50, R50, -INF , !P4 ;  /* 0xff80000032327808 */ /* 0x000fe20006000000 */
[----:B------:R0:W-:Y:S01]  /*b7f0*/  MUFU.EX2 R27, R35 ;  /* 0x00000023001b7308 */ /* 0x0001e20000000800 */
[----:B------:R-:W-:-:S02]  /*b800*/  FMNMX.FTZ R33, R34, R33, !PT ;  /* 0x0000002122217209 */ /* 0x000fc40007810000 */
[----:B------:R-:W-:Y:S02]  /*b810*/  ISETP.GT.AND P4, PT, R29, 0x38, P2 ;  /* 0x000000381d00780c */ /* 0x000fe40001784270 */
[----:B------:R-:W-:Y:S02]  /*b820*/  FMNMX.FTZ R33, R158, R33, !PT ;  /* 0x000000219e217209 */ /* 0x000fe40007810000 */
[C---:B------:R-:W-:Y:S01]  /*b830*/  ISETP.LT.OR P3, PT, R25.reuse, 0x32, P3 ;  /* 0x000000321900780c */ /* 0x040fe20001f61670 */
[----:B------:R-:W-:Y:S01]  /*b840*/  MUFU.EX2 R21, R21 ;  /* 0x0000001500157308 */ /* 0x000fe20000000800 */
[----:B------:R-:W-:Y:S02]  /*b850*/  FMNMX.FTZ R33, R38, R33, !PT ;  /* 0x0000002126217209 */ /* 0x000fe40007810000 */
[----:B------:R-:W-:Y:S02]  /*b860*/  ISETP.LT.OR P4, PT, R25, 0x39, P4 ;  /* 0x000000391900780c */ /* 0x000fe40002781670 */
[----:B0-----:R-:W-:-:S02]  /*b870*/  FMNMX.FTZ R35, R166, R33, !PT ;  /* 0x00000021a6237209 */ /* 0x001fc40007810000 */
[----:B------:R-:W-:Y:S01]  /*b880*/  FSEL R174, R51, -INF , !P3 ;  /* 0xff80000033ae7808 */ /* 0x000fe20005800000 */
[----:B------:R0:W-:Y:S01]  /*b890*/  MUFU.EX2 R33, R170 ;  /* 0x000000aa00217308 */ /* 0x0001e20000000800 */
[----:B------:R-:W-:Y:S01]  /*b8a0*/  FMNMX.FTZ R35, R42, R35, !PT ;  /* 0x000000232a237209 */ /* 0x000fe20007810000 */
[--C-:B------:R-:W-:Y:S01]  /*b8b0*/  FFMA.FTZ R51, R80, R5, -R31.reuse ;  /* 0x0000000550337223 */ /* 0x100fe2000001081f */
[C---:B------:R-:W-:Y:S02]  /*b8c0*/  ISETP.GT.AND P3, PT, R29.reuse, 0x39, P2 ;  /* 0x000000391d00780c */ /* 0x040fe40001764270 */
[----:B------:R-:W-:Y:S02]  /*b8d0*/  FMNMX.FTZ R35, R168, R35, !PT ;  /* 0x00000023a8237209 */ /* 0x000fe40007810000 */
[----:B------:R-:W-:Y:S01]  /*b8e0*/  FSEL R54, R54, -INF , !P4 ;  /* 0xff80000036367808 */ /* 0x000fe20006000000 */
[----:B------:R-:W-:Y:S01]  /*b8f0*/  MUFU.EX2 R176, R176 ;  /* 0x000000b000b07308 */ /* 0x000fe20000000800 */
[----:B------:R-:W-:Y:S01]  /*b900*/  FMNMX.FTZ R35, R46, R35, !PT ;  /* 0x000000232e237209 */ /* 0x000fe20007810000 */
[----:B0-----:R-:W-:Y:S01]  /*b910*/  FFMA.FTZ R170, R52, R5, -R31 ;  /* 0x0000000534aa7223 */ /* 0x001fe2000001081f */
[----:B------:R-:W-:-:S02]  /*b920*/  ISETP.GT.AND P4, PT, R29, 0x40, P2 ;  /* 0x000000401d00780c */ /* 0x000fc40001784270 */
[----:B------:R-:W-:Y:S02]  /*b930*/  FMNMX.FTZ R37, R26, R35, !PT ;  /* 0x000000231a257209 */ /* 0x000fe40007810000 */
        /* <DEDUP_REMOVED lines=11> */
[----:B------:R0:W-:Y:S01]  /*b9f0*/  MUFU.EX2 R37, R43 ;  /* 0x0000002b00257308 */ /* 0x0001e20000000800 */
[----:B------:R-:W-:Y:S02]  /*ba00*/  FMNMX.FTZ R39, R54, R39, !PT ;  /* 0x0000002736277209 */ /* 0x000fe40007810000 */
[----:B------:R-:W-:Y:S02]  /*ba10*/  ISETP.LT.OR P4, PT, R25, 0x49, P4 ;  /* 0x000000491900780c */ /* 0x000fe40002781670 */
[----:B------:R-:W-:-:S02]  /*ba20*/  FSEL R164, R59, -INF , !P3 ;  /* 0xff8000003ba47808 */ /* 0x000fc40005800000 */
[C---:B------:R-:W-:Y:S01]  /*ba30*/  ISETP.GT.AND P3, PT, R29.reuse, 0x49, P2 ;  /* 0x000000491d00780c */ /* 0x040fe20001764270 */
[----:B------:R-:W-:Y:S01]  /*ba40*/  MUFU.EX2 R172, R172 ;  /* 0x000000ac00ac7308 */ /* 0x000fe20000000800 */
[----:B------:R-:W-:Y:S01]  /*ba50*/  FMNMX.FTZ R39, R184, R39, !PT ;  /* 0x00000027b8277209 */ /* 0x000fe20007810000 */
[----:B0-----:R-:W-:Y:S01]  /*ba60*/  FFMA.FTZ R43, R48, R5, -R31 ;  /* 0x00000005302b7223 */ /* 0x001fe2000001081f */
[----:B------:R-:W-:Y:S02]  /*ba70*/  FSEL R62, R62, -INF , !P4 ;  /* 0xff8000003e3e7808 */ /* 0x000fe40006000000 */
[----:B------:R-:W-:Y:S02]  /*ba80*/  ISETP.GT.AND P4, PT, R29, 0x50, P2 ;  /* 0x000000501d00780c */ /* 0x000fe40001784270 */
[----:B------:R-:W-:Y:S01]  /*ba90*/  ISETP.LT.OR P3, PT, R25, 0x4a, P3 ;  /* 0x0000004a1900780c */ /* 0x000fe20001f61670 */
[----:B------:R-:W-:Y:S01]  /*baa0*/  MUFU.EX2 R44, R44 ;  /* 0x0000002c002c7308 */ /* 0x000fe20000000800 */
[----:B------:R-:W-:-:S02]  /*bab0*/  FMNMX.FTZ R39, R58, R39, !PT ;  /* 0x000000273a277209 */ /* 0x000fc40007810000 */
[----:B------:R-:W-:Y:S02]  /*bac0*/  ISETP.LT.OR P4, PT, R25, 0x51, P4 ;  /* 0x000000511900780c */ /* 0x000fe40002781670 */
[----:B------:R-:W-:Y:S02]  /*bad0*/  FSEL R156, R63, -INF , !P3 ;  /* 0xff8000003f9c7808 */ /* 0x000fe40005800000 */
[C---:B------:R-:W-:Y:S01]  /*bae0*/  ISETP.GT.AND P3, PT, R29.reuse, 0x51, P2 ;  /* 0x000000511d00780c */ /* 0x040fe20001764270 */
[----:B------:R-:W-:Y:S01]  /*baf0*/  MUFU.EX2 R170, R170 ;  /* 0x000000aa00aa7308 */ /* 0x000fe20000000800 */
[----:B------:R-:W-:Y:S02]  /*bb00*/  FMNMX.FTZ R41, R164, R39, !PT ;  /* 0x00000027a4297209 */ /* 0x000fe40007810000 */
[----:B------:R-:W-:Y:S01]  /*bb10*/  FSEL R154, R66, -INF , !P4 ;  /* 0xff800000429a7808 */ /* 0x000fe20006000000 */
[----:B------:R-:W-:Y:S01]  /*bb20*/  FFMA.FTZ R66, R152, R5, -R31 ;  /* 0x0000000598427223 */ /* 0x000fe2000001081f */
[----:B------:R-:W-:-:S02]  /*bb30*/  ISETP.GT.AND P4, PT, R29, 0x58, P2 ;  /* 0x000000581d00780c */ /* 0x000fc40001784270 */
[C---:B------:R-:W-:Y:S01]  /*bb40*/  ISETP.LT.OR P3, PT, R25.reuse, 0x52, P3 ;  /* 0x000000521900780c */ /* 0x040fe20001f61670 */
[----:B------:R0:W-:Y:S01]  /*bb50*/  MUFU.EX2 R39, R43 ;  /* 0x0000002b00277308 */ /* 0x0001e20000000800 */
[----:B------:R-:W-:Y:S02]  /*bb60*/  FMNMX.FTZ R41, R62, R41, !PT ;  /* 0x000000293e297209 */ /* 0x000fe40007810000 */
[----:B------:R-:W-:Y:S02]  /*bb70*/  ISETP.LT.OR P4, PT, R25, 0x59, P4 ;  /* 0x000000591900780c */ /* 0x000fe40002781670 */
[----:B------:R-:W-:Y:S02]  /*bb80*/  FSEL R152, R67, -INF , !P3 ;  /* 0xff80000043987808 */ /* 0x000fe40005800000 */
[----:B------:R-:W-:Y:S01]  /*bb90*/  FMNMX.FTZ R41, R156, R41, !PT ;  /* 0x000000299c297209 */ /* 0x000fe20007810000 */
[----:B------:R-:W-:Y:S01]  /*bba0*/  MUFU.EX2 R66, R66 ;  /* 0x0000004200427308 */ /* 0x000fe20000000800 */
[----:B------:R-:W-:-:S02]  /*bbb0*/  ISETP.GT.AND P3, PT, R29, 0x59, P2 ;  /* 0x000000591d00780c */ /* 0x000fc40001764270 */
[----:B------:R-:W-:Y:S02]  /*bbc0*/  FSEL R70, R70, -INF , !P4 ;  /* 0xff80000046467808 */ /* 0x000fe40006000000 */
[----:B------:R-:W-:Y:S02]  /*bbd0*/  FMNMX.FTZ R41, R154, R41, !PT ;  /* 0x000000299a297209 */ /* 0x000fe40007810000 */
[----:B------:R-:W-:Y:S01]  /*bbe0*/  ISETP.GT.AND P4, PT, R29, 0x60, P2 ;  /* 0x000000601d00780c */ /* 0x000fe20001784270 */
[----:B------:R-:W-:Y:S01]  /*bbf0*/  MUFU.EX2 R40, R40 ;  /* 0x0000002800287308 */ /* 0x000fe20000000800 */
[C---:B------:R-:W-:Y:S02]  /*bc00*/  ISETP.LT.OR P3, PT, R25.reuse, 0x5a, P3 ;  /* 0x0000005a1900780c */ /* 0x040fe40001f61670 */
[----:B------:R-:W-:Y:S02]  /*bc10*/  FMNMX.FTZ R41, R152, R41, !PT ;  /* 0x0000002998297209 */ /* 0x000fe40007810000 */
[----:B------:R-:W-:-:S02]  /*bc20*/  ISETP.LT.OR P4, PT, R25, 0x61, P4 ;  /* 0x000000611900780c */ /* 0x000fc40002781670 */
[----:B------:R-:W-:Y:S01]  /*bc30*/  FSEL R48, R71, -INF , !P3 ;  /* 0xff80000047307808 */ /* 0x000fe20005800000 */
[----:B------:R-:W-:Y:S01]  /*bc40*/  MUFU.EX2 R14, R14 ;  /* 0x0000000e000e7308 */ /* 0x000fe20000000800 */
[C---:B------:R-:W-:Y:S02]  /*bc50*/  ISETP.GT.AND P3, PT, R29.reuse, 0x61, P2 ;  /* 0x000000611d00780c */ /* 0x040fe40001764270 */
[----:B------:R-:W-:Y:S02]  /*bc60*/  FMNMX.FTZ R41, R70, R41, !PT ;  /* 0x0000002946297209 */ /* 0x000fe40007810000 */
[----:B------:R-:W-:Y:S02]  /*bc70*/  FSEL R74, R74, -INF , !P4 ;  /* 0xff8000004a4a7808 */ /* 0x000fe40006000000 */
[----:B------:R-:W-:Y:S01]  /*bc80*/  ISETP.GT.AND P4, PT, R29, 0x68, P2 ;  /* 0x000000681d00780c */ /* 0x000fe20001784270 */
[----:B------:R-:W-:Y:S01]  /*bc90*/  MUFU.EX2 R24, R24 ;  /* 0x0000001800187308 */ /* 0x000fe20000000800 */
[----:B------:R-:W-:-:S02]  /*bca0*/  ISETP.LT.OR P3, PT, R25, 0x62, P3 ;  /* 0x000000621900780c */ /* 0x000fc40001f61670 */
[----:B0-----:R-:W-:Y:S02]  /*bcb0*/  FMNMX.FTZ R43, R48, R41, !PT ;  /* 0x00000029302b7209 */ /* 0x001fe40007810000 */
[----:B------:R-:W-:Y:S02]  /*bcc0*/  ISETP.LT.OR P4, PT, R25, 0x69, P4 ;  /* 0x000000691900780c */ /* 0x000fe40002781670 */
[----:B------:R-:W-:Y:S01]  /*bcd0*/  FSEL R52, R75, -INF , !P3 ;  /* 0xff8000004b347808 */ /* 0x000fe20005800000 */
[----:B------:R0:W-:Y:S01]  /*bce0*/  MUFU.EX2 R41, R45 ;  /* 0x0000002d00297308 */ /* 0x0001e20000000800 */
[----:B------:R-:W-:Y:S02]  /*bcf0*/  ISETP.GT.AND P3, PT, R29, 0x69, P2 ;  /* 0x000000691d00780c */ /* 0x000fe40001764270 */
[----:B------:R-:W-:Y:S02]  /*bd00*/  FMNMX.FTZ R43, R74, R43, !PT ;  /* 0x0000002b4a2b7209 */ /* 0x000fe40007810000 */
[----:B------:R-:W-:-:S02]  /*bd10*/  FSEL R78, R78, -INF , !P4 ;  /* 0xff8000004e4e7808 */ /* 0x000fc40006000000 */
[----:B------:R-:W-:Y:S01]  /*bd20*/  ISETP.GT.AND P4, PT, R29, 0x70, P2 ;  /* 0x000000701d00780c */ /* 0x000fe20001784270 */
[----:B------:R-:W-:Y:S01]  /*bd30*/  MUFU.EX2 R20, R20 ;  /* 0x0000001400147308 */ /* 0x000fe20000000800 */
[C---:B------:R-:W-:Y:S01]  /*bd40*/  ISETP.LT.OR P3, PT, R25.reuse, 0x6a, P3 ;  /* 0x0000006a1900780c */ /* 0x040fe20001f61670 */
[----:B0-----:R-:W-:Y:S01]  /*bd50*/  FFMA.FTZ R45, R68, R5, -R31 ;  /* 0x00000005442d7223 */ /* 0x001fe2000001081f */
        /* <DEDUP_REMOVED lines=9> */
[----:B------:R-:W-:Y:S02]  /*bdf0*/  ISETP.LT.OR P3, PT, R25, 0x72, P3 ;  /* 0x000000721900780c */ /* 0x000fe40001f61670 */
[----:B------:R-:W-:Y:S02]  /*be00*/  FMNMX.FTZ R43, R194, R43, !PT ;  /* 0x0000002bc22b7209 */ /* 0x000fe40007810000 */
[----:B------:R-:W-:Y:S01]  /*be10*/  ISETP.GT.AND P2, PT, R29, 0x79, P2 ;  /* 0x000000791d00780c */ /* 0x000fe20001744270 */
[----:B------:R-:W-:Y:S01]  /*be20*/  FFMA.FTZ R29, R36, R5, -R31 ;  /* 0x00000005241d7223 */ /* 0x000fe2000001081f */
[----:B------:R-:W-:Y:S01]  /*be30*/  ISETP.LT.OR P4, PT, R25, 0x79, P4 ;  /* 0x000000791900780c */ /* 0x000fe20002781670 */
[----:B------:R-:W-:Y:S01]  /*be40*/  MUFU.EX2 R12, R12 ;  /* 0x0000000c000c7308 */ /* 0x000fe20000000800 */
[----:B------:R-:W-:-:S02]  /*be50*/  FSEL R36, R83, -INF , !P3 ;  /* 0xff80000053247808 */ /* 0x000fc40005800000 */
[----:B------:R-:W-:Y:S02]  /*be60*/  FMNMX.FTZ R43, R82, R43, !PT ;  /* 0x0000002b522b7209 */ /* 0x000fe40007810000 */
[----:B------:R-:W-:Y:S01]  /*be70*/  ISETP.LT.OR P2, PT, R25, 0x7a, P2 ;  /* 0x0000007a1900780c */ /* 0x000fe20001741670 */
[----:B------:R-:W-:Y:S01]  /*be80*/  FFMA.FTZ R25, R60, R5, -R31 ;  /* 0x000000053c197223 */ /* 0x000fe2000001081f */
[----:B------:R-:W-:Y:S01]  /*be90*/  FSEL R86, R86, -INF , !P4 ;  /* 0xff80000056567808 */ /* 0x000fe20006000000 */
[----:B------:R-:W-:Y:S01]  /*bea0*/  MUFU.EX2 R29, R29 ;  /* 0x0000001d001d7308 */ /* 0x000fe20000000800 */
[----:B------:R-:W-:Y:S02]  /*beb0*/  FMNMX.FTZ R43, R36, R43, !PT ;  /* 0x0000002b242b7209 */ /* 0x000fe40007810000 */
[----:B------:R-:W-:Y:S02]  /*bec0*/  FSEL R56, R87, -INF , !P2 ;  /* 0xff80000057387808 */ /* 0x000fe40005000000 */
[----:B------:R-:W-:-:S02]  /*bed0*/  FMNMX.FTZ R43, R86, R43, !PT ;  /* 0x0000002b562b7209 */ /* 0x000fc40007810000 */
[----:B------:R-:W-:Y:S01]  /*bee0*/  FSEL R55, R0, RZ, P5 ;  /* 0x000000ff00377208 */ /* 0x000fe20002800000 */
[----:B------:R-:W-:Y:S01]  /*bef0*/  MUFU.EX2 R25, R25 ;  /* 0x0000001900197308 */ /* 0x000fe20000000800 */
[----:B------:R-:W-:Y:S01]  /*bf00*/  FMNMX.FTZ R49, R56, R43, !PT ;  /* 0x0000002b38317209 */ /* 0x000fe20007810000 */
[-CC-:B------:R-:W-:Y:S02]  /*bf10*/  FFMA.FTZ R43, R64, R5.reuse, -R31.reuse ;  /* 0x00000005402b7223 */ /* 0x180fe4000001081f */
[----:B------:R-:W-:Y:S01]  /*bf20*/  FADD.FTZ R64, -R55, R10 ;  /* 0x0000000a37407221 */ /* 0x000fe20000010100 */
[-CC-:B------:R-:W-:Y:S01]  /*bf30*/  FFMA.FTZ R10, R28, R5.reuse, -R31.reuse ;  /* 0x000000051c0a7223 */ /* 0x180fe2000001081f */
[----:B------:R-:W0:Y:S02]  /*bf40*/  SHFL.BFLY PT, R60, R49, 0x2, 0x1f ;  /* 0x0c401f00313c7f89 */ /* 0x000e2400000e0000 */
[-C--:B------:R-:W-:Y:S01]  /*bf50*/  FMUL.FTZ R28, R64, R5.reuse ;  /* 0x00000005401c7220 */ /* 0x080fe20000410000 */
[----:B------:R-:W-:Y:S08]  /*bf60*/  MUFU.EX2 R43, R43 ;  /* 0x0000002b002b7308 */ /* 0x000ff00000000800 */
[----:B------:R-:W1:Y:S08]  /*bf70*/  MUFU.EX2 R28, R28 ;  /* 0x0000001c001c7308 */ /* 0x000e700000000800 */
[----:B------:R-:W-:Y:S01]  /*bf80*/  MUFU.EX2 R51, R51 ;  /* 0x0000003300337308 */ /* 0x000fe20000000800 */
[----:B0-----:R-:W-:Y:S01]  /*bf90*/  FMNMX.FTZ R53, R49, R60, !PT ;  /* 0x0000003c31357209 */ /* 0x001fe20007810000 */
[-CC-:B------:R-:W-:Y:S01]  /*bfa0*/  FFMA.FTZ R60, R8, R5.reuse, -R31.reuse ;  /* 0x00000005083c7223 */ /* 0x180fe2000001081f */
[----:B------:R-:W-:-:S05]  /*bfb0*/  FFMA.FTZ R49, R76, R5, -R31 ;  /* 0x000000054c317223 */ /* 0x000fca000001081f */
[----:B------:R-:W-:Y:S01]  /*bfc0*/  MUFU.EX2 R32, R32 ;  /* 0x0000002000207308 */ /* 0x000fe20000000800 */
[----:B-1----:R-:W-:Y:S01]  /*bfd0*/  FFMA.FTZ R55, R28, R4, R15 ;  /* 0x000000041c377223 */ /* 0x002fe2000001000f */
[----:B------:R-:W0:Y:S01]  /*bfe0*/  SHFL.BFLY PT, R8, R53, 0x1, 0x1f ;  /* 0x0c201f0035087f89 */ /* 0x000e2200000e0000 */
[-C--:B------:R-:W-:Y:S01]  /*bff0*/  FMUL.FTZ R88, R88, R28.reuse ;  /* 0x0000001c58587220 */ /* 0x080fe20000410000 */
[-C--:B------:R-:W-:Y:S01]  /*c000*/  FMUL.FTZ R89, R89, R28.reuse ;  /* 0x0000001c59597220 */ /* 0x080fe20000410000 */
[C---:B------:R-:W-:Y:S01]  /*c010*/  FADD.FTZ R55, R180.reuse, R55 ;  /* 0x00000037b4377221 */ /* 0x040fe20000010000 */
[----:B------:R-:W-:Y:S01]  /*c020*/  F2FP.F16.F32.PACK_AB R180, R180, R15 ;  /* 0x0000000fb4b4723e */ /* 0x000fe200000000ff */
[----:B------:R-:W-:Y:S01]  /*c030*/  FMUL.FTZ R92, R92, R28 ;  /* 0x0000001c5c5c7220 */ /* 0x000fe20000410000 */
[----:B------:R-:W-:Y:S01]  /*c040*/  MUFU.EX2 R60, R60 ;  /* 0x0000003c003c7308 */ /* 0x000fe20000000800 */
[----:B------:R-:W-:Y:S01]  /*c050*/  FADD.FTZ R4, R182, R55 ;  /* 0x00000037b6047221 */ /* 0x000fe20000010000 */
[----:B------:R-:W-:Y:S01]  /*c060*/  F2FP.F16.F32.PACK_AB R182, R21, R182 ;  /* 0x000000b615b6723e */ /* 0x000fe200000000ff */
[-C--:B------:R-:W-:Y:S01]  /*c070*/  FMUL.FTZ R93, R93, R28.reuse ;  /* 0x0000001c5d5d7220 */ /* 0x080fe20000410000 */
[-C--:B------:R-:W-:Y:S01]  /*c080*/  FMUL.FTZ R96, R96, R28.reuse ;  /* 0x0000001c60607220 */ /* 0x080fe20000410000 */
[----:B------:R-:W-:Y:S01]  /*c090*/  FADD.FTZ R55, R21, R4 ;  /* 0x0000000415377221 */ /* 0x000fe20000010000 */
[-C--:B------:R-:W-:Y:S01]  /*c0a0*/  FMUL.FTZ R97, R97, R28.reuse ;  /* 0x0000001c61617220 */ /* 0x080fe20000410000 */
        /* <DEDUP_REMOVED lines=11> */
[----:B0-----:R-:W-:Y:S01]  /*c160*/  FMNMX.FTZ R8, R53, R8, !PT ;  /* 0x0000000835087209 */ /* 0x001fe20007810000 */
[----:B------:R-:W-:Y:S01]  /*c170*/  FMUL.FTZ R109, R109, R28 ;  /* 0x0000001c6d6d7220 */ /* 0x000fe20000410000 */
[C---:B------:R-:W-:Y:S01]  /*c180*/  F2FP.F16.F32.PACK_AB R178, R33.reuse, R178 ;  /* 0x000000b221b2723e */ /* 0x040fe200000000ff */
[----:B------:R-:W-:Y:S01]  /*c190*/  FADD.FTZ R55, R33, R4 ;  /* 0x0000000421377221 */ /* 0x000fe20000010000 */
[C---:B------:R-:W-:Y:S01]  /*c1a0*/  FSETP.NEU.FTZ.AND P2, PT, R8.reuse, -INF , PT ;  /* 0xff8000000800780b */ /* 0x040fe20003f5d000 */
[-C--:B------:R-:W-:Y:S01]  /*c1b0*/  FMUL.FTZ R31, R8, R5.reuse ;  /* 0x00000005081f7220 */ /* 0x080fe20000410000 */
[----:B------:R-:W-:Y:S01]  /*c1c0*/  MUFU.EX2 R53, R84 ;  /* 0x0000005400357308 */ /* 0x000fe20000000800 */
[----:B------:R-:W-:Y:S01]  /*c1d0*/  FADD.FTZ R4, R172, R55 ;  /* 0x00000037ac047221 */ /* 0x000fe20000010000 */
[----:B------:R-:W-:Y:S01]  /*c1e0*/  F2FP.F16.F32.PACK_AB R172, R35, R172 ;  /* 0x000000ac23ac723e */ /* 0x000fe200000000ff */
[-C--:B------:R-:W-:Y:S01]  /*c1f0*/  FMUL.FTZ R112, R112, R28.reuse ;  /* 0x0000001c70707220 */ /* 0x080fe20000410000 */
[----:B------:R-:W-:Y:S01]  /*c200*/  FSEL R31, R31, RZ, P2 ;  /* 0x000000ff1f1f7208 */ /* 0x000fe20001000000 */
[----:B------:R-:W-:Y:S01]  /*c210*/  FADD.FTZ R4, R35, R4 ;  /* 0x0000000423047221 */ /* 0x000fe20000010000 */
[-C--:B------:R-:W-:Y:S01]  /*c220*/  FMUL.FTZ R113, R113, R28.reuse ;  /* 0x0000001c71717220 */ /* 0x080fe20000410000 */
[-C--:B------:R-:W-:Y:S01]  /*c230*/  FMUL.FTZ R116, R116, R28.reuse ;  /* 0x0000001c74747220 */ /* 0x080fe20000410000 */
[----:B------:R-:W-:Y:S01]  /*c240*/  FMUL.FTZ R117, R117, R28 ;  /* 0x0000001c75757220 */ /* 0x000fe20000410000 */
[----:B------:R-:W-:Y:S01]  /*c250*/  FADD.FTZ R55, R37, R4 ;  /* 0x0000000425377221 */ /* 0x000fe20000010000 */
[----:B------:R-:W-:Y:S01]  /*c260*/  FSEL R4, R8, RZ, P2 ;  /* 0x000000ff08047208 */ /* 0x000fe20001000000 */
[-CC-:B------:R-:W-:Y:S01]  /*c270*/  FFMA.FTZ R171, R54, R5.reuse, -R31.reuse ;  /* 0x0000000536ab7223 */ /* 0x180fe2000001081f */
[----:B------:R-:W-:Y:S01]  /*c280*/  FFMA.FTZ R64, R186, R5, -R31 ;  /* 0x00000005ba407223 */ /* 0x000fe2000001081f */
[----:B------:R-:W-:Y:S01]  /*c290*/  FADD.FTZ R54, R66, R55 ;  /* 0x0000003742367221 */ /* 0x000fe20000010000 */
[----:B------:R-:W-:-:S02]  /*c2a0*/  @!P1 VIADD R55, R57, 0x28860 ;  /* 0x0002886039379836 */ /* 0x000fc40000000000 */
[----:B------:R-:W-:Y:S01]  /*c2b0*/  FADD.FTZ R4, -R4, R7 ;  /* 0x0000000704047221 */ /* 0x000fe20000010100 */
[-C--:B------:R-:W-:Y:S01]  /*c2c0*/  FFMA.FTZ R181, R162, R5.reuse, -R31 ;  /* 0x00000005a2b57223 */ /* 0x080fe2000001081f */
[----:B------:R-:W-:Y:S01]  /*c2d0*/  FADD.FTZ R7, R39, R54 ;  /* 0x0000003627077221 */ /* 0x000fe20000010000 */
[----:B------:R-:W-:Y:S01]  /*c2e0*/  MUFU.EX2 R64, R64 ;  /* 0x0000004000407308 */ /* 0x000fe20000000800 */
[----:B------:R-:W-:Y:S01]  /*c2f0*/  @!P1 PRMT R54, RZ, 0x654, R55 ;  /* 0x00000654ff369816 */ /* 0x000fe20000000037 */
[-C--:B------:R-:W-:Y:S01]  /*c300*/  FMUL.FTZ R4, R4, R5.reuse ;  /* 0x0000000504047220 */ /* 0x080fe20000410000 */
[----:B------:R-:W-:Y:S01]  /*c310*/  FADD.FTZ R55, R44, R7 ;  /* 0x000000072c377221 */ /* 0x000fe20000010000 */
[-CC-:B------:R-:W-:Y:S01]  /*c320*/  FFMA.FTZ R183, R30, R5.reuse, -R31.reuse ;  /* 0x000000051eb77223 */ /* 0x180fe2000001081f */
[----:B------:R0:W-:Y:S01]  /*c330*/  @!P1 SYNCS.ARRIVE.TRANS64.RED.A1T0 RZ, [R54+URZ], RZ ;  /* 0x000000ff36ff99a7 */ /* 0x0001e2000810043f */
[-CC-:B------:R-:W-:Y:S01]  /*c340*/  FFMA.FTZ R30, R160, R5.reuse, -R31.reuse ;  /* 0x00000005a01e7223 */ /* 0x180fe2000001081f */
[-CC-:B------:R-:W-:Y:S01]  /*c350*/  FFMA.FTZ R165, R58, R5.reuse, -R31.reuse ;  /* 0x000000053aa57223 */ /* 0x180fe2000001081f */
[----:B------:R-:W1:Y:S01]  /*c360*/  MUFU.EX2 R7, R4 ;  /* 0x0000000400077308 */ /* 0x000e620000000800 */
[-CC-:B------:R-:W-:Y:S01]  /*c370*/  FFMA.FTZ R177, R34, R5.reuse, -R31.reuse ;  /* 0x0000000522b17223 */ /* 0x180fe2000001081f */
[-CC-:B------:R-:W-:Y:S01]  /*c380*/  FFMA.FTZ R34, R158, R5.reuse, -R31.reuse ;  /* 0x000000059e227223 */ /* 0x180fe2000001081f */
[-CC-:B------:R-:W-:Y:S01]  /*c390*/  FFMA.FTZ R179, R38, R5.reuse, -R31.reuse ;  /* 0x0000000526b37223 */ /* 0x180fe2000001081f */
[-C--:B------:R-:W-:Y:S01]  /*c3a0*/  FFMA.FTZ R38, R166, R5.reuse, -R31 ;  /* 0x00000005a6267223 */ /* 0x080fe2000001081f */
[----:B0-----:R-:W-:Y:S01]  /*c3b0*/  FADD.FTZ R54, R170, R55 ;  /* 0x00000037aa367221 */ /* 0x001fe20000010000 */
[-CC-:B------:R-:W-:Y:S01]  /*c3c0*/  FFMA.FTZ R173, R42, R5.reuse, -R31.reuse ;  /* 0x000000052aad7223 */ /* 0x180fe2000001081f */
[-CC-:B------:R-:W-:Y:S01]  /*c3d0*/  FFMA.FTZ R175, R46, R5.reuse, -R31.reuse ;  /* 0x000000052eaf7223 */ /* 0x180fe2000001081f */
[----:B------:R-:W0:Y:S01]  /*c3e0*/  MUFU.EX2 R181, R181 ;  /* 0x000000b500b57308 */ /* 0x000e220000000800 */
[----:B------:R-:W-:Y:S01]  /*c3f0*/  FADD.FTZ R55, R41, R54 ;  /* 0x0000003629377221 */ /* 0x000fe20000010000 */
[-CC-:B------:R-:W-:Y:S01]  /*c400*/  FFMA.FTZ R169, R50, R5.reuse, -R31.reuse ;  /* 0x0000000532a97223 */ /* 0x180fe2000001081f */
[-CC-:B------:R-:W-:Y:S01]  /*c410*/  FFMA.FTZ R42, R168, R5.reuse, -R31.reuse ;  /* 0x00000005a82a7223 */ /* 0x180fe2000001081f */
[-C--:B------:R-:W-:Y:S01]  /*c420*/  FFMA.FTZ R26, R26, R5.reuse, -R31 ;  /* 0x000000051a1a7223 */ /* 0x080fe2000001081f */
[----:B------:R-:W-:Y:S01]  /*c430*/  FADD.FTZ R58, R40, R55 ;  /* 0x00000037283a7221 */ /* 0x000fe20000010000 */
[-CC-:B------:R-:W-:Y:S01]  /*c440*/  FFMA.FTZ R46, R174, R5.reuse, -R31.reuse ;  /* 0x00000005ae2e7223 */ /* 0x180fe2000001081f */
[--C-:B------:R-:W-:Y:S01]  /*c450*/  FFMA.FTZ R50, R184, R5, -R31.reuse ;  /* 0x00000005b8327223 */ /* 0x100fe2000001081f */
[----:B------:R-:W2:Y:S01]  /*c460*/  MUFU.EX2 R183, R183 ;  /* 0x000000b700b77308 */ /* 0x000ea20000000800 */
[----:B------:R-:W-:Y:S01]  /*c470*/  FADD.FTZ R58, R29, R58 ;  /* 0x0000003a1d3a7221 */ /* 0x000fe20000010000 */
[----:B-1----:R-:W-:Y:S01]  /*c480*/  FFMA.FTZ R4, R7, R3, R64 ;  /* 0x0000000307047223 */ /* 0x002fe20000010040 */
[-CC-:B------:R-:W-:Y:S01]  /*c490*/  FFMA.FTZ R164, R164, R5.reuse, -R31.reuse ;  /* 0x00000005a4a47223 */ /* 0x180fe2000001081f */
[-CC-:B------:R-:W-:Y:S01]  /*c4a0*/  FFMA.FTZ R62, R62, R5.reuse, -R31.reuse ;  /* 0x000000053e3e7223 */ /* 0x180fe2000001081f */
[----:B------:R-:W-:Y:S01]  /*c4b0*/  FADD.FTZ R55, R25, R58 ;  /* 0x0000003a19377221 */ /* 0x000fe20000010000 */
[-CC-:B------:R-:W-:Y:S01]  /*c4c0*/  FFMA.FTZ R156, R156, R5.reuse, -R31.reuse ;  /* 0x000000059c9c7223 */ /* 0x180fe2000001081f */
[-C--:B------:R-:W-:Y:S01]  /*c4d0*/  FFMA.FTZ R154, R154, R5.reuse, -R31 ;  /* 0x000000059a9a7223 */ /* 0x080fe2000001081f */
[----:B------:R-:W1:Y:S01]  /*c4e0*/  MUFU.EX2 R30, R30 ;  /* 0x0000001e001e7308 */ /* 0x000e620000000800 */
[----:B------:R-:W-:Y:S01]  /*c4f0*/  FADD.FTZ R58, R14, R55 ;  /* 0x000000370e3a7221 */ /* 0x000fe20000010000 */
[----:B0-----:R-:W-:Y:S01]  /*c500*/  FADD.FTZ R4, R181, R4 ;  /* 0x00000004b5047221 */ /* 0x001fe20000010000 */
[-CC-:B------:R-:W-:Y:S01]  /*c510*/  FFMA.FTZ R152, R152, R5.reuse, -R31.reuse ;  /* 0x0000000598987223 */ /* 0x180fe2000001081f */
[-CC-:B------:R-:W-:Y:S01]  /*c520*/  FFMA.FTZ R70, R70, R5.reuse, -R31.reuse ;  /* 0x0000000546467223 */ /* 0x180fe2000001081f */
[----:B------:R-:W-:Y:S01]  /*c530*/  FADD.FTZ R55, R43, R58 ;  /* 0x0000003a2b377221 */ /* 0x000fe20000010000 */
[-CC-:B------:R-:W-:Y:S01]  /*c540*/  FFMA.FTZ R54, R48, R5.reuse, -R31.reuse ;  /* 0x0000000530367223 */ /* 0x180fe2000001081f */
[-CC-:B------:R-:W-:Y:S01]  /*c550*/  FFMA.FTZ R74, R74, R5.reuse, -R31.reuse ;  /* 0x000000054a4a7223 */ /* 0x180fe2000001081f */
[----:B------:R-:W0:Y:S01]  /*c560*/  MUFU.EX2 R177, R177 ;  /* 0x000000b100b17308 */ /* 0x000e220000000800 */
        /* <DEDUP_REMOVED lines=8> */
[----:B------:R-:W-:Y:S01]  /*c5f0*/  FFMA.FTZ R31, R56, R5, -R31 ;  /* 0x00000005381f7223 */ /* 0x000fe2000001081f */
[----:B------:R-:W-:Y:S01]  /*c600*/  FADD.FTZ R56, R24, R55 ;  /* 0x0000003718387221 */ /* 0x000fe20000010000 */
[----:B-1----:R-:W-:Y:S01]  /*c610*/  FADD.FTZ R4, R30, R3 ;  /* 0x000000031e047221 */ /* 0x002fe20000010000 */
[----:B------:R-:W-:Y:S01]  /*c620*/  F2FP.F16.F32.PACK_AB R166, R14, R25 ;  /* 0x000000190ea6723e */ /* 0x000fe200000000ff */
[-C--:B------:R-:W-:Y:S01]  /*c630*/  FMUL.FTZ R90, R90, R7.reuse ;  /* 0x000000075a5a7220 */ /* 0x080fe20000410000 */
[----:B------:R-:W-:Y:S01]  /*c640*/  FADD.FTZ R15, R45, R56 ;  /* 0x000000382d0f7221 */ /* 0x000fe20000010000 */
[----:B------:R-:W-:Y:S01]  /*c650*/  ISETP.GT.AND P2, PT, R6, UR39, PT ;  /* 0x0000002706007c0c */ /* 0x000fe2000bf44270 */
[----:B------:R-:W1:Y:S01]  /*c660*/  MUFU.EX2 R179, R179 ;  /* 0x000000b300b37308 */ /* 0x000e620000000800 */
[----:B0-----:R-:W-:Y:S01]  /*c670*/  FADD.FTZ R3, R177, R4 ;  /* 0x00000004b1037221 */ /* 0x001fe20000010000 */
[----:B------:R-:W-:Y:S01]  /*c680*/  FADD.FTZ R56, R20, R15 ;  /* 0x0000000f14387221 */ /* 0x000fe20000010000 */
[-C--:B------:R-:W-:Y:S01]  /*c690*/  FMUL.FTZ R91, R91, R7.reuse ;  /* 0x000000075b5b7220 */ /* 0x080fe20000410000 */
[-C--:B------:R-:W-:Y:S01]  /*c6a0*/  FMUL.FTZ R94, R94, R7.reuse ;  /* 0x000000075e5e7220 */ /* 0x080fe20000410000 */
[-C--:B------:R-:W-:Y:S01]  /*c6b0*/  FMUL.FTZ R95, R95, R7.reuse ;  /* 0x000000075f5f7220 */ /* 0x080fe20000410000 */
[----:B------:R-:W-:Y:S01]  /*c6c0*/  FADD.FTZ R15, R47, R56 ;  /* 0x000000382f0f7221 */ /* 0x000fe20000010000 */
[-C--:B------:R-:W-:Y:S01]  /*c6d0*/  FMUL.FTZ R98, R98, R7.reuse ;  /* 0x0000000762627220 */ /* 0x080fe20000410000 */
[----:B------:R-:W0:Y:S01]  /*c6e0*/  MUFU.EX2 R38, R38 ;  /* 0x0000002600267308 */ /* 0x000e220000000800 */
[----:B--2---:R-:W-:Y:S01]  /*c6f0*/  FADD.FTZ R4, R34, R3 ;  /* 0x0000000322047221 */ /* 0x004fe20000010000 */
[----:B------:R-:W-:Y:S01]  /*c700*/  FADD.FTZ R56, R60, R15 ;  /* 0x0000000f3c387221 */ /* 0x000fe20000010000 */
[-C--:B------:R-:W-:Y:S01]  /*c710*/  FMUL.FTZ R99, R99, R7.reuse ;  /* 0x0000000763637220 */ /* 0x080fe20000410000 */
[-C--:B------:R-:W-:Y:S01]  /*c720*/  FMUL.FTZ R102, R102, R7.reuse ;  /* 0x0000000766667220 */ /* 0x080fe20000410000 */
[-C--:B------:R-:W-:Y:S01]  /*c730*/  FMUL.FTZ R103, R103, R7.reuse ;  /* 0x0000000767677220 */ /* 0x080fe20000410000 */
[----:B------:R-:W-:Y:S01]  /*c740*/  FADD.FTZ R15, R49, R56 ;  /* 0x00000038310f7221 */ /* 0x000fe20000010000 */
[-C--:B------:R-:W-:Y:S01]  /*c750*/  FMUL.FTZ R106, R106, R7.reuse ;  /* 0x000000076a6a7220 */ /* 0x080fe20000410000 */
[----:B------:R-:W2:Y:S01]  /*c760*/  MUFU.EX2 R173, R173 ;  /* 0x000000ad00ad7308 */ /* 0x000ea20000000800 */
        /* <DEDUP_REMOVED lines=24> */
[----:B-1----:R-:W-:Y:S01]  /*c8f0*/  FADD.FTZ R4, R42, R3 ;  /* 0x000000032a047221 */ /* 0x002fe20000010000 */
[-C--:B------:R-:W-:Y:S01]  /*c900*/  FMUL.FTZ R143, R143, R7.reuse ;  /* 0x000000078f8f7220 */ /* 0x080fe20000410000 */
[-C--:B------:R-:W-:Y:S01]  /*c910*/  FMUL.FTZ R146, R146, R7.reuse ;  /* 0x0000000792927220 */ /* 0x080fe20000410000 */
[-C--:B------:R-:W-:Y:S01]  /*c920*/  FMUL.FTZ R147, R147, R7.reuse ;  /* 0x0000000793937220 */ /* 0x080fe20000410000 */
[-C--:B------:R-:W-:Y:S01]  /*c930*/  FMUL.FTZ R150, R150, R7.reuse ;  /* 0x0000000796967220 */ /* 0x080fe20000410000 */
[----:B------:R-:W-:Y:S01]  /*c940*/  FMUL.FTZ R151, R151, R7 ;  /* 0x0000000797977220 */ /* 0x000fe20000410000 */
[----:B------:R-:W-:Y:S01]  /*c950*/  F2FP.F16.F32.PACK_AB R174, R66, R37 ;  /* 0x0000002542ae723e */ /* 0x000fe200000000ff */
[----:B------:R-:W1:Y:S01]  /*c960*/  MUFU.EX2 R169, R169 ;  /* 0x000000a900a97308 */ /* 0x000e620000000800 */
[----:B0-----:R-:W-:Y:S01]  /*c970*/  FADD.FTZ R3, R175, R4 ;  /* 0x00000004af037221 */ /* 0x001fe20000010000 */
[----:B------:R-:W-:Y:S01]  /*c980*/  F2FP.F16.F32.PACK_AB R168, R44, R39 ;  /* 0x000000272ca8723e */ /* 0x000fe200000000ff */
[----:B------:R-:W-:Y:S01]  /*c990*/  FMUL.FTZ R120, R120, R28 ;  /* 0x0000001c78787220 */ /* 0x000fe20000410000 */
[----:B------:R-:W-:Y:S01]  /*c9a0*/  F2FP.F16.F32.PACK_AB R170, R41, R170 ;  /* 0x000000aa29aa723e */ /* 0x000fe200000000ff */
[-C--:B------:R-:W-:Y:S01]  /*c9b0*/  FMUL.FTZ R121, R121, R28.reuse ;  /* 0x0000001c79797220 */ /* 0x080fe20000410000 */
[----:B------:R-:W-:Y:S01]  /*c9c0*/  F2FP.F16.F32.PACK_AB R160, R24, R43 ;  /* 0x0000002b18a0723e */ /* 0x000fe200000000ff */
[-C--:B------:R-:W-:Y:S01]  /*c9d0*/  FMUL.FTZ R124, R124, R28.reuse ;  /* 0x0000001c7c7c7220 */ /* 0x080fe20000410000 */
[----:B------:R0:W-:Y:S01]  /*c9e0*/  MUFU.EX2 R48, R164 ;  /* 0x000000a400307308 */ /* 0x0001e20000000800 */
[----:B--2---:R-:W-:Y:S01]  /*c9f0*/  FADD.FTZ R4, R26, R3 ;  /* 0x000000031a047221 */ /* 0x004fe20000010000 */
[----:B------:R-:W-:Y:S01]  /*ca00*/  F2FP.F16.F32.PACK_AB R162, R20, R45 ;  /* 0x0000002d14a2723e */ /* 0x000fe200000000ff */
[-C--:B------:R-:W-:Y:S01]  /*ca10*/  FMUL.FTZ R125, R125, R28.reuse ;  /* 0x0000001c7d7d7220 */ /* 0x080fe20000410000 */
[----:B------:R-:W-:Y:S01]  /*ca20*/  F2FP.F16.F32.PACK_AB R158, R12, R49 ;  /* 0x000000310c9e723e */ /* 0x000fe200000000ff */
[-C--:B------:R-:W-:Y:S01]  /*ca30*/  FMUL.FTZ R128, R128, R28.reuse ;  /* 0x0000001c80807220 */ /* 0x080fe20000410000 */
[-C--:B------:R-:W-:Y:S01]  /*ca40*/  FMUL.FTZ R129, R129, R28.reuse ;  /* 0x0000001c81817220 */ /* 0x080fe20000410000 */
[----:B------:R-:W-:Y:S01]  /*ca50*/  FMUL.FTZ R132, R132, R28 ;  /* 0x0000001c84847220 */ /* 0x000fe20000410000 */
[----:B------:R-:W2:Y:S01]  /*ca60*/  MUFU.EX2 R46, R46 ;  /* 0x0000002e002e7308 */ /* 0x000ea20000000800 */
[----:B0-----:R-:W-:Y:S01]  /*ca70*/  F2FP.F16.F32.PACK_AB R164, R29, R40 ;  /* 0x000000281da4723e */ /* 0x001fe200000000ff */
[----:B------:R-:W-:Y:S01]  /*ca80*/  FADD.FTZ R40, R12, R15 ;  /* 0x0000000f0c287221 */ /* 0x000fe20000010000 */
[----:B-1----:R-:W-:Y:S01]  /*ca90*/  FADD.FTZ R3, R169, R4 ;  /* 0x00000004a9037221 */ /* 0x002fe20000010000 */
[-C--:B------:R-:W-:Y:S01]  /*caa0*/  FMUL.FTZ R133, R133, R28.reuse ;  /* 0x0000001c85857220 */ /* 0x080fe20000410000 */
[-C--:B------:R-:W-:Y:S01]  /*cab0*/  FMUL.FTZ R136, R136, R28.reuse ;  /* 0x0000001c88887220 */ /* 0x080fe20000410000 */
[----:B------:R-:W-:Y:S01]  /*cac0*/  FADD.FTZ R15, R51, R40 ;  /* 0x00000028330f7221 */ /* 0x000fe20000010000 */
[-C--:B------:R-:W-:Y:S01]  /*cad0*/  FMUL.FTZ R137, R137, R28.reuse ;  /* 0x0000001c89897220 */ /* 0x080fe20000410000 */
[----:B------:R-:W0:Y:S01]  /*cae0*/  MUFU.EX2 R171, R171 ;  /* 0x000000ab00ab7308 */ /* 0x000e220000000800 */
[-C--:B------:R-:W-:Y:S01]  /*caf0*/  FMUL.FTZ R140, R140, R28.reuse ;  /* 0x0000001c8c8c7220 */ /* 0x080fe20000410000 */
[----:B------:R-:W-:Y:S01]  /*cb00*/  FADD.FTZ R14, R32, R15 ;  /* 0x0000000f200e7221 */ /* 0x000fe20000010000 */
[-C--:B------:R-:W-:Y:S01]  /*cb10*/  FMUL.FTZ R141, R141, R28.reuse ;  /* 0x0000001c8d8d7220 */ /* 0x080fe20000410000 */
[-C--:B------:R-:W-:Y:S01]  /*cb20*/  FMUL.FTZ R144, R144, R28.reuse ;  /* 0x0000001c90907220 */ /* 0x080fe20000410000 */
[-C--:B------:R-:W-:Y:S01]  /*cb30*/  FMUL.FTZ R145, R145, R28.reuse ;  /* 0x0000001c91917220 */ /* 0x080fe20000410000 */
[----:B------:R-:W-:Y:S01]  /*cb40*/  FADD.FTZ R15, R53, R14 ;  /* 0x0000000e350f7221 */ /* 0x000fe20000010000 */
[-C--:B------:R-:W-:Y:S01]  /*cb50*/  FMUL.FTZ R148, R148, R28.reuse ;  /* 0x0000001c94947220 */ /* 0x080fe20000410000 */
[----:B------:R-:W1:Y:S01]  /*cb60*/  MUFU.EX2 R50, R50 ;  /* 0x0000003200327308 */ /* 0x000e620000000800 */
[----:B------:R-:W-:Y:S01]  /*cb70*/  FMUL.FTZ R149, R149, R28 ;  /* 0x0000001c95957220 */ /* 0x000fe20000410000 */
[----:B------:R-:W-:Y:S01]  /*cb80*/  FADD.FTZ R4, R10, R15 ;  /* 0x0000000f0a047221 */ /* 0x000fe20000010000 */
[----:B------:R-:W-:Y:S01]  /*cb90*/  F2FP.F16.F32.PACK_AB R181, R181, R64 ;  /* 0x00000040b5b5723e */ /* 0x000fe200000000ff */
[----:B------:R-:W-:Y:S01]  /*cba0*/  VIADD R6, R6, 0xffffffff ;  /* 0xffffffff06067836 */ /* 0x000fe20000000000 */
[----:B------:R-:W-:Y:S01]  /*cbb0*/  F2FP.F16.F32.PACK_AB R183, R30, R183 ;  /* 0x000000b71eb7723e */ /* 0x000fe200000000ff */
[----:B------:R-:W-:Y:S01]  /*cbc0*/  IMAD.MOV.U32 R7, RZ, RZ, R8 ;  /* 0x000000ffff077224 */ /* 0x000fe200078e0008 */
[----:B------:R-:W-:Y:S01]  /*cbd0*/  F2FP.F16.F32.PACK_AB R177, R34, R177 ;  /* 0x000000b122b1723e */ /* 0x000fe200000000ff */
[----:B------:R-:W3:Y:S01]  /*cbe0*/  MUFU.EX2 R165, R165 ;  /* 0x000000a500a57308 */ /* 0x000ee20000000800 */
[----:B------:R-:W-:-:S02]  /*cbf0*/  F2FP.F16.F32.PACK_AB R179, R38, R179 ;  /* 0x000000b326b3723e */ /* 0x000fc400000000ff */
[----:B------:R-:W-:Y:S02]  /*cc00*/  F2FP.F16.F32.PACK_AB R173, R42, R173 ;  /* 0x000000ad2aad723e */ /* 0x000fe400000000ff */
[----:B------:R-:W-:Y:S02]  /*cc10*/  F2FP.F16.F32.PACK_AB R175, R26, R175 ;  /* 0x000000af1aaf723e */ /* 0x000fe400000000ff */
[----:B--2---:R-:W-:Y:S01]  /*cc20*/  F2FP.F16.F32.PACK_AB R169, R46, R169 ;  /* 0x000000a92ea9723e */ /* 0x004fe200000000ff */
[----:B------:R2:W-:Y:S08]  /*cc30*/  MUFU.EX2 R58, R154 ;  /* 0x0000009a003a7308 */ /* 0x0005f00000000800 */
[----:B------:R-:W4:Y:S01]  /*cc40*/  MUFU.EX2 R62, R62 ;  /* 0x0000003e003e7308 */ /* 0x000f220000000800 */
[----:B--2---:R-:W-:Y:S01]  /*cc50*/  F2FP.F16.F32.PACK_AB R154, R10, R53 ;  /* 0x000000350a9a723e */ /* 0x004fe200000000ff */
[----:B------:R-:W-:-:S04]  /*cc60*/  FADD.FTZ R10, R46, R3 ;  /* 0x000000032e0a7221 */ /* 0x000fc80000010000 */
[----:B0-----:R-:W-:Y:S01]  /*cc70*/  FADD.FTZ R3, R171, R10 ;  /* 0x0000000aab037221 */ /* 0x001fe20000010000 */
[C---:B-1----:R-:W-:Y:S01]  /*cc80*/  F2FP.F16.F32.PACK_AB R171, R50.reuse, R171 ;  /* 0x000000ab32ab723e */ /* 0x042fe200000000ff */
[----:B------:R0:W1:Y:S02]  /*cc90*/  MUFU.EX2 R167, R156 ;  /* 0x0000009c00a77308 */ /* 0x0000640000000800 */
[----:B------:R-:W-:-:S04]  /*cca0*/  FADD.FTZ R10, R50, R3 ;  /* 0x00000003320a7221 */ /* 0x000fc80000010000 */
[----:B---3--:R-:W-:Y:S01]  /*ccb0*/  FADD.FTZ R3, R165, R10 ;  /* 0x0000000aa5037221 */ /* 0x008fe20000010000 */
[----:B------:R-:W-:Y:S01]  /*ccc0*/  F2FP.F16.F32.PACK_AB R165, R48, R165 ;  /* 0x000000a530a5723e */ /* 0x000fe200000000ff */
[----:B------:R2:W3:Y:S01]  /*ccd0*/  MUFU.EX2 R161, R152 ;  /* 0x0000009800a17308 */ /* 0x0004e20000000800 */
[----:B0-----:R-:W-:Y:S01]  /*cce0*/  F2FP.F16.F32.PACK_AB R156, R60, R47 ;  /* 0x0000002f3c9c723e */ /* 0x001fe200000000ff */
[----:B------:R-:W-:Y:S01]  /*ccf0*/  FADD.FTZ R3, R48, R3 ;  /* 0x0000000330037221 */ /* 0x000fe20000010000 */
[----:B------:R-:W-:-:S03]  /*cd00*/  IMAD.MOV.U32 R10, RZ, RZ, R0 ;  /* 0x000000ffff0a7224 */ /* 0x000fc600078e0000 */
[----:B----4-:R-:W-:Y:S02]  /*cd10*/  FADD.FTZ R3, R62, R3 ;  /* 0x000000033e037221 */ /* 0x010fe40000010000 */
[----:B------:R-:W0:Y:S01]  /*cd20*/  MUFU.EX2 R70, R70 ;  /* 0x0000004600467308 */ /* 0x000e220000000800 */
[----:B--2---:R-:W-:Y:S01]  /*cd30*/  F2FP.F16.F32.PACK_AB R152, R32, R51 ;  /* 0x000000332098723e */ /* 0x004fe200000000ff */
[C---:B-1----:R-:W-:Y:S01]  /*cd40*/  FADD.FTZ R3, R167.reuse, R3 ;  /* 0x00000003a7037221 */ /* 0x042fe20000010000 */
[----:B------:R-:W-:-:S03]  /*cd50*/  F2FP.F16.F32.PACK_AB R167, R167, R62 ;  /* 0x0000003ea7a7723e */ /* 0x000fc600000000ff */
[----:B------:R-:W-:Y:S02]  /*cd60*/  FADD.FTZ R3, R58, R3 ;  /* 0x000000033a037221 */ /* 0x000fe40000010000 */
[----:B------:R-:W1:Y:S02]  /*cd70*/  MUFU.EX2 R54, R54 ;  /* 0x0000003600367308 */ /* 0x000e640000000800 */
[C---:B---3--:R-:W-:Y:S01]  /*cd80*/  FADD.FTZ R3, R161.reuse, R3 ;  /* 0x00000003a1037221 */ /* 0x048fe20000010000 */
[----:B------:R-:W-:-:S05]  /*cd90*/  F2FP.F16.F32.PACK_AB R161, R161, R58 ;  /* 0x0000003aa1a1723e */ /* 0x000fca00000000ff */
        /* <DEDUP_REMOVED lines=23> */
[----:B------:R-:W-:Y:S06]  /*cf10*/  @P2 BRA `(.L_x_1134) ;  /* 0xffffffd000082947 */ /* 0x000fec000383ffff */
.L_x_1117:
[----:B------:R-:W-:Y:S06]  /*cf20*/  BAR.ARV 0x8, 0x120 ;  /* 0x0204800000007b1d */ /* 0x000fec0000002000 */
[----:B------:R-:W-:Y:S05]  /*cf30*/  @!P0 BRA `(.L_x_1135) ;  /* 0x0000000000048947 */ /* 0x000fea0003800000 */
[----:B------:R-:W-:Y:S01]  /*cf40*/  BPT.TRAP 0x1 ;  /* 0x000000040000795c */ /* 0x000fe20000300000 */
.L_x_1135:
[----:B------:R-:W-:Y:S01]  /*cf50*/  ULEA UR5, UR42, UR41, 0x3 ;  /* 0x000000292a057291 */ /* 0x000fe2000f8e183f */
[----:B------:R-:W-:-:S05]  /*cf60*/  IMAD.U32 R2, RZ, RZ, UR43 ;  /* 0x0000002bff027e24 */ /* 0x000fca000f8e00ff */
[----:B------:R-:W-:-:S04]  /*cf70*/  SHF.L.U32 R2, R2, 0x1f, RZ ;  /* 0x0000001f02027819 */ /* 0x000fc800000006ff */
[----:B------:R0:W1:Y:S01]  /*cf80*/  SYNCS.PHASECHK.TRANS64.TRYWAIT P2, [UR5+0x28850], R2 ;  /* 0x02885002ff0075a7 */ /* 0x0000620008040145 */
[----:B------:R-:W-:Y:S05]  /*cf90*/  @!P0 BRA `(.L_x_1136) ;  /* 0x0000000000048947 */ /* 0x000fea0003800000 */
[----:B------:R-:W-:Y:S01]  /*cfa0*/  BPT.TRAP 0x1 ;  /* 0x000000040000795c */ /* 0x000fe20000300000 */
.L_x_1136:
[----:B-1----:R-:W-:Y:S05]  /*cfb0*/  @P2 BRA `(.L_x_1137) ;  /* 0x0000000000082947 */ /* 0x002fea0003800000 */
[----:B------:R-:W1:Y:S02]  /*cfc0*/  SYNCS.PHASECHK.TRANS64.TRYWAIT P0, [UR5+0x28850], R2 ;  /* 0x02885002ff0075a7 */ /* 0x000e640008000145 */
[----:B-1----:R-:W-:Y:S05]  /*cfd0*/  @!P0 BRA `(.L_x_1138) ;  /* 0x0000007c00348947 */ /* 0x002fea0003800000 */
.L_x_1137:
[----:B------:R-:W-:Y:S01]  /*cfe0*/  UIADD3 UR41, UR41, 0x400, URZ ;  /* 0x0000040029297890 */ /* 0x000fe2000fffe03f */
[----:B------:R-:W-:Y:S01]  /*cff0*/  WARPGROUP.ARRIVE ;  /* 0x00000000000079c5 */ /* 0x000fe20000000000 */
[----:B------:R-:W-:Y:S01]  /*d000*/  UMOV UR7, 0x40000040 ;  /* 0x4000004000077882 */ /* 0x000fe20000000000 */
[----:B-1----:R-:W1:Y:S01]  /*d010*/  SHFL.BFLY PT, R7, R4, 0x2, 0x1f ;  /* 0x0c401f0004077f89 */ /* 0x002e6200000e0000 */
[----:B------:R-:W-:Y:S01]  /*d020*/  USHF.R.U32.HI UR41, URZ, 0x4, UR41 ;  /* 0x000000043f297899 */ /* 0x000fe20008011629 */
[----:B------:R-:W-:Y:S01]  /*d030*/  IMAD.U32 R15, RZ, RZ, UR5 ;  /* 0x00000005ff0f7e24 */ /* 0x000fe2000f8e00ff */
[----:B------:R-:W-:Y:S01]  /*d040*/  UIADD3 UR44, UR44, 0x1, URZ ;  /* 0x000000012c2c7890 */ /* 0x000fe2000fffe03f */
[----:B0-----:R-:W0:Y:S01]  /*d050*/  SHFL.BFLY PT, R2, R3, 0x2, 0x1f ;  /* 0x0c401f0003027f89 */ /* 0x001e2200000e0000 */
        /* <DEDUP_REMOVED lines=9> */
[----:B-1----:R-:W-:Y:S01]  /*d0f0*/  FADD.FTZ R7, R7, R4 ;  /* 0x0000000407077221 */ /* 0x002fe20000010000 */
[----:B------:R-:W-:Y:S01]  /*d100*/  UMOV UR7, 0x40000040 ;  /* 0x4000004000077882 */ /* 0x000fe20000000000 */
[----:B------:R-:W-:Y:S02]  /*d110*/  IMAD.MOV.U32 R4, RZ, RZ, RZ ;  /* 0x000000ffff047224 */ /* 0x000fe400078e00ff */
[----:B0-----:R-:W-:Y:S01]  /*d120*/  FADD.FTZ R6, R2, R3 ;  /* 0x0000000302067221 */ /* 0x001fe20000010000 */
[----:B------:R-:W-:Y:S01]  /*d130*/  IMAD.MOV.U32 R3, RZ, RZ, -0x800000 ;  /* 0xff800000ff037424 */ /* 0x000fe200078e00ff */
[----:B------:R-:W0:Y:S01]  /*d140*/  SHFL.BFLY PT, R2, R7, 0x1, 0x1f ;  /* 0x0c201f0007027f89 */ /* 0x000e2200000e0000 */
[----:B------:R-:W-:-:S03]  /*d150*/  USEL UR42, UR42, URZ, UP0 ;  /* 0x0000003f2a2a7287 */ /* 0x000fc60008000000 */
[----:B------:R-:W1:Y:S01]  /*d160*/  SHFL.BFLY PT, R9, R6, 0x1, 0x1f ;  /* 0x0c201f0006097f89 */ /* 0x000e6200000e0000 */
[----:B0-----:R-:W-:Y:S01]  /*d170*/  FADD.FTZ R12, R7, R2 ;  /* 0x00000002070c7221 */ /* 0x001fe20000010000 */
[----:B------:R-:W-:Y:S02]  /*d180*/  IMAD.MOV.U32 R2, RZ, RZ, -0x800000 ;  /* 0xff800000ff027424 */ /* 0x000fe400078e00ff */
[----:B-1----:R-:W-:Y:S02]  /*d190*/  FADD.FTZ R13, R6, R9 ;  /* 0x00000009060d7221 */ /* 0x002fe40000010000 */
[----:B------:R-:W-:-:S03]  /*d1a0*/  FSETP.NE.FTZ.AND P0, PT, R12, RZ, PT ;  /* 0x000000ff0c00720b */ /* 0x000fc60003f15000 */
[----:B------:R-:W-:-:S10]  /*d1b0*/  FSETP.NE.FTZ.AND P2, PT, R13, RZ, PT ;  /* 0x000000ff0d00720b */ /* 0x000fd40003f55000 */
[C---:B------:R-:W-:Y:S01]  /*d1c0*/  @P0 FMUL.FTZ R7, R5.reuse, 0.69314718246459960938 ;  /* 0x3f31721805070820 */ /* 0x040fe20000410000 */
[----:B------:R-:W0:Y:S02]  /*d1d0*/  @P0 MUFU.LG2 R9, R12 ;  /* 0x0000000c00090308 */ /* 0x000e240000000c00 */
[----:B------:R-:W-:Y:S01]  /*d1e0*/  @P2 FMUL.FTZ R14, R5, 0.69314718246459960938 ;  /* 0x3f317218050e2820 */ /* 0x000fe20000410000 */
[----:B------:R-:W-:-:S05]  /*d1f0*/  @!P1 VIADD R5, R15, 0x28860 ;  /* 0x000288600f059836 */ /* 0x000fca0000000000 */
[----:B------:R-:W1:Y:S01]  /*d200*/  @P2 MUFU.LG2 R11, R13 ;  /* 0x0000000d000b2308 */ /* 0x000e620000000c00 */
[----:B------:R-:W-:-:S07]  /*d210*/  @!P1 PRMT R5, RZ, 0x654, R5 ;  /* 0x00000654ff059816 */ /* 0x000fce0000000005 */
        /* <DEDUP_REMOVED lines=108> */
[----:B-1----:R-:W-:-:S07]  /*d8e0*/  FMUL.FTZ R151, R151, R10 ;  /* 0x0000000a97977220 */ /* 0x002fce0000410000 */
.L_x_1068:
[----:B------:R-:W0:Y:S01]  /*d8f0*/  S2R R5, SR_CgaCtaId ;  /* 0x0000000000057919 */ /* 0x000e220000008800 */
[----:B------:R-:W-:Y:S01]  /*d900*/  MOV R0, 0x400 ;  /* 0x0000040000007802 */ /* 0x000fe20000000f00 */
[----:B------:R-:W-:Y:S01]  /*d910*/  BSSY B0, `(.L_x_1139) ;  /* 0x00001ed000007945 */ /* 0x000fe20003800000 */
[----:B------:R-:W-:Y:S02]  /*d920*/  BAR.SYNC.DEFER_BLOCKING 0x5, 0x120 ;  /* 0x0144800000007b1d */ /* 0x000fe40000010000 */
[----:B0-----:R-:W-:-:S05]  /*d930*/  LEA R0, R5, R0, 0x18 ;  /* 0x0000000005007211 */ /* 0x001fca00078ec0ff */
[----:B------:R-:W0:Y:S02]  /*d940*/  LDS.128 R184, [R0+0x288d0] ;  /* 0x0288d00000b87984 */ /* 0x000e240000000c00 */
[----:B0-----:R-:W-:Y:S02]  /*d950*/  R2UR UR6, R186 ;  /* 0x00000000ba0672ca */ /* 0x001fe400000e0000 */
[----:B------:R-:W-:Y:S01]  /*d960*/  R2UR UR5, R187 ;  /* 0x00000000bb0572ca */ /* 0x000fe200000e0000 */
[----:B------:R-:W-:Y:S06]  /*d970*/  BAR.ARV 0x4, 0x120 ;  /* 0x0104800000007b1d */ /* 0x000fec0000002000 */
[----:B------:R-:W-:Y:S08]  /*d980*/  @P0 BRA `(.L_x_1140) ;  /* 0x0000001000f00947 */ /* 0x000ff00003800000 */
[----:B------:R-:W0:Y:S01]  /*d990*/  S2R R5, SR_SWINHI ;  /* 0x0000000000057919 */ /* 0x000e220000002f00 */
[----:B------:R-:W-:Y:S01]  /*d9a0*/  F2FP.F16.F32.PACK_AB R6, R6, R31 ;  /* 0x0000001f0606723e */ /* 0x000fe200000000ff */
[----:B------:R-:W-:Y:S01]  /*d9b0*/  ULDC.64 UR8, c[0x0][0xbd8] ;  /* 0x0002f60000087ab9 */ /* 0x000fe20000000a00 */
[----:B------:R-:W-:Y:S01]  /*d9c0*/  F2FP.F16.F32.PACK_AB R7, R7, R94 ;  /* 0x0000005e0707723e */ /* 0x000fe200000000ff */
[----:B------:R-:W-:Y:S01]  /*d9d0*/  UISETP.NE.U32.AND UP0, UPT, UR8, URZ, UPT ;  /* 0x0000003f0800728c */ /* 0x000fe2000bf05070 */
[----:B------:R-:W-:Y:S02]  /*d9e0*/  F2FP.F16.F32.PACK_AB R120, R121, R120 ;  /* 0x000000787978723e */ /* 0x000fe400000000ff */
[----:B------:R-:W-:Y:S01]  /*d9f0*/  F2FP.F16.F32.PACK_AB R121, R123, R122 ;  /* 0x0000007a7b79723e */ /* 0x000fe200000000ff */
[----:B------:R-:W-:Y:S01]  /*da00*/  UISETP.NE.AND.EX UP0, UPT, UR9, URZ, UPT, UP0 ;  /* 0x0000003f0900728c */ /* 0x000fe2000bf05300 */
[----:B------:R-:W-:Y:S02]  /*da10*/  F2FP.F16.F32.PACK_AB R128, R129, R128 ;  /* 0x000000808180723e */ /* 0x000fe400000000ff */
[----:B------:R-:W-:Y:S01]  /*da20*/  F2FP.F16.F32.PACK_AB R122, R125, R124 ;  /* 0x0000007c7d7a723e */ /* 0x000fe200000000ff */
[----:B------:R-:W-:Y:S01]  /*da30*/  ULDC.64 UR8, c[0x0][0xbd8] ;  /* 0x0002f60000087ab9 */ /* 0x000fe20000000a00 */
[----:B------:R-:W-:Y:S01]  /*da40*/  F2FP.F16.F32.PACK_AB R123, R127, R126 ;  /* 0x0000007e7f7b723e */ /* 0x000fe200000000ff */
[----:B------:R-:W-:Y:S01]  /*da50*/  UIMAD.WIDE UR8, UR38, 0x4, UR8 ;  /* 0x00000004260878a5 */ /* 0x000fe2000f8e0208 */
        /* <DEDUP_REMOVED lines=9> */
[----:B------:R-:W-:Y:S02]  /*daf0*/  MOV R20, R0 ;  /* 0x0000000000147202 */ /* 0x000fe40000000f00 */
[----:B0-----:R-:W-:Y:S02]  /*db00*/  MOV R21, R5 ;  /* 0x0000000500157202 */ /* 0x001fe40000000f00 */
[----:B------:R-:W-:Y:S02]  /*db10*/  F2FP.F16.F32.PACK_AB R146, R149, R148 ;  /* 0x000000949592723e */ /* 0x000fe400000000ff */
[----:B------:R-:W-:Y:S01]  /*db20*/  F2FP.F16.F32.PACK_AB R147, R151, R150 ;  /* 0x000000969793723e */ /* 0x000fe200000000ff */
[----:B------:R-:W-:-:S03]  /*db30*/  IMAD.WIDE R4, R192, 0x2, R20 ;  /* 0x00000002c0047825 */ /* 0x000fc600078e0214 */
[C---:B------:R-:W-:Y:S02]  /*db40*/  LOP3.LUT R9, R4.reuse, 0x380, RZ, 0xc0, !PT ;  /* 0x0000038004097812 */ /* 0x040fe400078ec0ff */
[C---:B------:R-:W-:Y:S02]  /*db50*/  IADD3 R17, P6, R4.reuse, 0x20, RZ ;  /* 0x0000002004117810 */ /* 0x040fe40007fde0ff */
[C---:B------:R-:W-:Y:S02]  /*db60*/  IADD3 R33, P5, R4.reuse, 0x40, RZ ;  /* 0x0000004004217810 */ /* 0x040fe40007fbe0ff */
[----:B------:R-:W-:Y:S01]  /*db70*/  SHF.R.U64 R9, R9, 0x3, RZ ;  /* 0x0000000309097819 */ /* 0x000fe200000012ff */
[--C-:B------:R-:W-:Y:S01]  /*db80*/  IMAD.X R29, RZ, RZ, R5.reuse, P6 ;  /* 0x000000ffff1d7224 */ /* 0x100fe200030e0605 */
[----:B------:R-:W-:Y:S01]  /*db90*/  IADD3 R37, P3, R4, 0x4000, RZ ;  /* 0x0000400004257810 */ /* 0x000fe20007f7e0ff */
[----:B------:R-:W-:Y:S01]  /*dba0*/  IMAD.X R27, RZ, RZ, R5, P5 ;  /* 0x000000ffff1b7224 */ /* 0x000fe200028e0605 */
[----:B------:R-:W-:-:S02]  /*dbb0*/  LOP3.LUT R10, R17, 0x380, RZ, 0xc0, !PT ;  /* 0x00000380110a7812 */ /* 0x000fc400078ec0ff */
[C---:B------:R-:W-:Y:S01]  /*dbc0*/  IADD3 R35, P4, R4.reuse, 0x60, RZ ;  /* 0x0000006004237810 */ /* 0x040fe20007f9e0ff */
[--C-:B------:R-:W-:Y:S01]  /*dbd0*/  IMAD.X R13, RZ, RZ, R5.reuse, P3 ;  /* 0x000000ffff0d7224 */ /* 0x100fe200018e0605 */
[C---:B------:R-:W-:Y:S02]  /*dbe0*/  IADD3 R39, P2, R4.reuse, 0x4020, RZ ;  /* 0x0000402004277810 */ /* 0x040fe40007f5e0ff */
[C---:B------:R-:W-:Y:S01]  /*dbf0*/  IADD3 R24, P1, R4.reuse, 0x4040, RZ ;  /* 0x0000404004187810 */ /* 0x040fe20007f3e0ff */
[--C-:B------:R-:W-:Y:S01]  /*dc00*/  IMAD.X R15, RZ, RZ, R5.reuse, P4 ;  /* 0x000000ffff0f7224 */ /* 0x100fe200020e0605 */
[----:B------:R-:W-:Y:S01]  /*dc10*/  BAR.SYNC.DEFER_BLOCKING 0x1, 0x100 ;  /* 0x0044000000007b1d */ /* 0x000fe20000010000 */
[----:B------:R-:W-:Y:S01]  /*dc20*/  IADD3 R41, P0, R4, 0x4060, RZ ;  /* 0x0000406004297810 */ /* 0x000fe20007f1e0ff */
[--C-:B------:R-:W-:Y:S01]  /*dc30*/  IMAD.X R11, RZ, RZ, R5.reuse, P2 ;  /* 0x000000ffff0b7224 */ /* 0x100fe200010e0605 */
[----:B------:R-:W-:Y:S01]  /*dc40*/  LOP3.LUT R4, R9, R4, RZ, 0x3c, !PT ;  /* 0x0000000409047212 */ /* 0x000fe200078e3cff */
[--C-:B------:R-:W-:Y:S01]  /*dc50*/  IMAD.X R9, RZ, RZ, R5.reuse, P1 ;  /* 0x000000ffff097224 */ /* 0x100fe200008e0605 */
[----:B------:R-:W-:Y:S01]  /*dc60*/  LOP3.LUT R12, R33, 0x380, RZ, 0xc0, !PT ;  /* 0x00000380210c7812 */ /* 0x000fe200078ec0ff */
[----:B------:R-:W-:Y:S01]  /*dc70*/  IMAD.X R25, RZ, RZ, R5, P0 ;  /* 0x000000ffff197224 */ /* 0x000fe200000e0605 */
[----:B------:R-:W-:-:S02]  /*dc80*/  LOP3.LUT R18, R37, 0x380, RZ, 0xc0, !PT ;  /* 0x0000038025127812 */ /* 0x000fc400078ec0ff */
[----:B------:R-:W-:Y:S02]  /*dc90*/  SHF.R.U64 R10, R10, 0x3, RZ ;  /* 0x000000030a0a7819 */ /* 0x000fe400000012ff */
[----:B------:R-:W-:Y:S02]  /*dca0*/  SHF.R.U64 R12, R12, 0x3, RZ ;  /* 0x000000030c0c7819 */ /* 0x000fe400000012ff */
[----:B------:R-:W-:Y:S02]  /*dcb0*/  MOV R30, R4 ;  /* 0x00000004001e7202 */ /* 0x000fe40000000f00 */
[----:B------:R-:W-:Y:S02]  /*dcc0*/  SHF.R.U64 R18, R18, 0x3, RZ ;  /* 0x0000000312127819 */ /* 0x000fe400000012ff */
[----:B------:R-:W-:Y:S02]  /*dcd0*/  F2FP.F16.F32.PACK_AB R4, R89, R8 ;  /* 0x000000085904723e */ /* 0x000fe400000000ff */
[----:B------:R-:W-:-:S02]  /*dce0*/  LOP3.LUT R28, R10, R17, RZ, 0x3c, !PT ;  /* 0x000000110a1c7212 */ /* 0x000fc400078e3cff */
[----:B------:R-:W-:Y:S02]  /*dcf0*/  LOP3.LUT R8, R39, 0x380, RZ, 0xc0, !PT ;  /* 0x0000038027087812 */ /* 0x000fe400078ec0ff */
[----:B------:R-:W-:Y:S02]  /*dd00*/  LOP3.LUT R17, R24, 0x380, RZ, 0xc0, !PT ;  /* 0x0000038018117812 */ /* 0x000fe400078ec0ff */
[----:B------:R-:W-:Y:S02]  /*dd10*/  LOP3.LUT R26, R12, R33, RZ, 0x3c, !PT ;  /* 0x000000210c1a7212 */ /* 0x000fe400078e3cff */
[----:B------:R-:W-:Y:S02]  /*dd20*/  LOP3.LUT R14, R35, 0x380, RZ, 0xc0, !PT ;  /* 0x00000380230e7812 */ /* 0x000fe400078ec0ff */
[----:B------:R-:W-:Y:S02]  /*dd30*/  LOP3.LUT R12, R18, R37, RZ, 0x3c, !PT ;  /* 0x00000025120c7212 */ /* 0x000fe400078e3cff */
[----:B------:R-:W-:-:S02]  /*dd40*/  LOP3.LUT R18, R41, 0x380, RZ, 0xc0, !PT ;  /* 0x0000038029127812 */ /* 0x000fc400078ec0ff */
[----:B------:R-:W-:Y:S02]  /*dd50*/  SHF.R.U64 R8, R8, 0x3, RZ ;  /* 0x0000000308087819 */ /* 0x000fe400000012ff */
[----:B------:R-:W-:Y:S02]  /*dd60*/  SHF.R.U64 R17, R17, 0x3, RZ ;  /* 0x0000000311117819 */ /* 0x000fe400000012ff */
[----:B------:R-:W-:Y:S02]  /*dd70*/  SHF.R.U64 R14, R14, 0x3, RZ ;  /* 0x000000030e0e7819 */ /* 0x000fe400000012ff */
[----:B------:R-:W-:Y:S02]  /*dd80*/  SHF.R.U64 R18, R18, 0x3, RZ ;  /* 0x0000000312127819 */ /* 0x000fe400000012ff */
[----:B------:R-:W-:Y:S02]  /*dd90*/  LOP3.LUT R10, R8, R39, RZ, 0x3c, !PT ;  /* 0x00000027080a7212 */ /* 0x000fe400078e3cff */
[----:B------:R-:W-:-:S02]  /*dda0*/  F2FP.F16.F32.PACK_AB R5, R91, R90 ;  /* 0x0000005a5b05723e */ /* 0x000fc400000000ff */
[----:B------:R-:W-:Y:S02]  /*ddb0*/  LOP3.LUT R8, R17, R24, RZ, 0x3c, !PT ;  /* 0x0000001811087212 */ /* 0x000fe400078e3cff */
[----:B------:R-:W-:Y:S01]  /*ddc0*/  LOP3.LUT R14, R14, R35, RZ, 0x3c, !PT ;  /* 0x000000230e0e7212 */ /* 0x000fe200078e3cff */
[----:B------:R0:W-:Y:S01]  /*ddd0*/  STSM.16.M88.4 [R30], R4 ;  /* 0x000000041e007844 */ /* 0x0001e20000000200 */
[----:B------:R-:W-:Y:S02]  /*dde0*/  MOV R29, R28 ;  /* 0x0000001c001d7202 */ /* 0x000fe40000000f00 */
[----:B------:R-:W-:Y:S02]  /*ddf0*/  LOP3.LUT R24, R18, R41, RZ, 0x3c, !PT ;  /* 0x0000002912187212 */ /* 0x000fe400078e3cff */
[----:B------:R-:W-:Y:S02]  /*de00*/  MOV R28, R26 ;  /* 0x0000001a001c7202 */ /* 0x000fe40000000f00 */
[----:B------:R-:W-:-:S02]  /*de10*/  MOV R26, R10 ;  /* 0x0000000a001a7202 */ /* 0x000fc40000000f00 */
[----:B------:R-:W-:Y:S02]  /*de20*/  MOV R18, R8 ;  /* 0x0000000800127202 */ /* 0x000fe40000000f00 */
[----:B------:R-:W-:Y:S02]  /*de30*/  F2FP.F16.F32.PACK_AB R8, R97, R96 ;  /* 0x000000606108723e */ /* 0x000fe400000000ff */
[----:B------:R-:W-:Y:S02]  /*de40*/  F2FP.F16.F32.PACK_AB R9, R99, R98 ;  /* 0x000000626309723e */ /* 0x000fe400000000ff */
[----:B------:R-:W-:Y:S02]  /*de50*/  F2FP.F16.F32.PACK_AB R10, R101, R100 ;  /* 0x00000064650a723e */ /* 0x000fe400000000ff */
[----:B------:R-:W-:Y:S02]  /*de60*/  F2FP.F16.F32.PACK_AB R11, R103, R102 ;  /* 0x00000066670b723e */ /* 0x000fe400000000ff */
[----:B------:R-:W-:-:S02]  /*de70*/  MOV R17, R14 ;  /* 0x0000000e00117202 */ /* 0x000fc40000000f00 */
[----:B------:R-:W-:Y:S01]  /*de80*/  MOV R27, R12 ;  /* 0x0000000c001b7202 */ /* 0x000fe20000000f00 */
[----:B------:R-:W-:Y:S01]  /*de90*/  STSM.16.M88.4 [R29], R8 ;  /* 0x000000081d007844 */ /* 0x000fe20000000200 */
[----:B0-----:R-:W-:Y:S02]  /*dea0*/  F2FP.F16.F32.PACK_AB R4, R105, R104 ;  /* 0x000000686904723e */ /* 0x001fe400000000ff */
[----:B------:R-:W-:Y:S02]  /*deb0*/  F2FP.F16.F32.PACK_AB R5, R107, R106 ;  /* 0x0000006a6b05723e */ /* 0x000fe400000000ff */
[----:B------:R-:W-:Y:S02]  /*dec0*/  F2FP.F16.F32.PACK_AB R6, R109, R108 ;  /* 0x0000006c6d06723e */ /* 0x000fe400000000ff */
[----:B------:R-:W-:Y:S02]  /*ded0*/  F2FP.F16.F32.PACK_AB R7, R111, R110 ;  /* 0x0000006e6f07723e */ /* 0x000fe400000000ff */
[----:B------:R-:W-:-:S02]  /*dee0*/  F2FP.F16.F32.PACK_AB R12, R113, R112 ;  /* 0x00000070710c723e */ /* 0x000fc400000000ff */
[----:B------:R-:W-:Y:S01]  /*def0*/  F2FP.F16.F32.PACK_AB R13, R115, R114 ;  /* 0x00000072730d723e */ /* 0x000fe200000000ff */
[----:B------:R0:W-:Y:S01]  /*df00*/  STSM.16.M88.4 [R28], R4 ;  /* 0x000000041c007844 */ /* 0x0001e20000000200 */
[----:B------:R-:W-:Y:S02]  /*df10*/  F2FP.F16.F32.PACK_AB R14, R117, R116 ;  /* 0x00000074750e723e */ /* 0x000fe400000000ff */
[----:B------:R-:W-:Y:S02]  /*df20*/  F2FP.F16.F32.PACK_AB R15, R119, R118 ;  /* 0x00000076770f723e */ /* 0x000fe400000000ff */
[----:B------:R-:W-:Y:S02]  /*df30*/  MOV R24, R24 ;  /* 0x0000001800187202 */ /* 0x000fe40000000f00 */
[----:B------:R-:W-:Y:S01]  /*df40*/  PLOP3.LUT P0, PT, PT, PT, UP0, 0x80, 0x0 ;  /* 0x000000000000781c */ /* 0x000fe20003f0f008 */
[----:B------:R1:W-:Y:S04]  /*df50*/  STSM.16.M88.4 [R17], R12 ;  /* 0x0000000c11007844 */ /* 0x0003e80000000200 */
[----:B------:R2:W-:Y:S04]  /*df60*/  STSM.16.M88.4 [R27], R120 ;  /* 0x000000781b007844 */ /* 0x0005e80000000200 */
[----:B------:R2:W-:Y:S01]  /*df70*/  STSM.16.M88.4 [R26], R128 ;  /* 0x000000801a007844 */ /* 0x0005e20000000200 */
[----:B0-----:R-:W-:-:S02]  /*df80*/  IMAD.U32 R4, RZ, RZ, UR8 ;  /* 0x00000008ff047e24 */ /* 0x001fc4000f8e00ff */
[----:B------:R-:W-:Y:S01]  /*df90*/  IMAD.U32 R5, RZ, RZ, UR9 ;  /* 0x00000009ff057e24 */ /* 0x000fe2000f8e00ff */
[----:B------:R2:W-:Y:S01]  /*dfa0*/  STSM.16.M88.4 [R18], R136 ;  /* 0x0000008812007844 */ /* 0x0005e20000000200 */
[----:B------:R-:W-:-:S03]  /*dfb0*/  ULDC.64 UR8, c[0x0][0xbe0] ;  /* 0x0002f80000087ab9 */ /* 0x000fc60000000a00 */
[----:B------:R2:W-:Y:S01]  /*dfc0*/  STSM.16.M88.4 [R24], R144 ;  /* 0x0000009018007844 */ /* 0x0005e20000000200 */
[----:B------:R-:W-:Y:S06]  /*dfd0*/  BAR.SYNC.DEFER_BLOCKING 0x1, 0x100 ;  /* 0x0044000000007b1d */ /* 0x000fec0000010000 */
[----:B------:R-:W3:Y:S01]  /*dfe0*/  @P0 LDG.E R6, desc[UR48][R4.64] ;  /* 0x0000003004060981 */ /* 0x000ee2000c1e1900 */
[----:B------:R-:W-:Y:S01]  /*dff0*/  UISETP.NE.U32.AND UP1, UPT, UR8, URZ, UPT ;  /* 0x0000003f0800728c */ /* 0x000fe2000bf25070 */
[----:B-1----:R-:W0:Y:S01]  /*e000*/  LDC R17, c[0x0][0xa88] ;  /* 0x0002a200ff117b82 */ /* 0x002e220000000800 */
[----:B------:R-:W-:Y:S01]  /*e010*/  IMAD R7, R22, 0x40, R19 ;  /* 0x0000004016077824 */ /* 0x000fe200078e0213 */
[----:B------:R-:W-:Y:S01]  /*e020*/  UMOV UR4, URZ ;  /* 0x0000003f00047c82 */ /* 0x000fe20008000000 */
[----:B------:R-:W-:-:S02]  /*e030*/  UISETP.NE.AND.EX UP1, UPT, UR9, URZ, UPT, UP1 ;  /* 0x0000003f0900728c */ /* 0x000fc4000bf25310 */
[----:B------:R-:W-:-:S04]  /*e040*/  IMAD.WIDE R20, R7, 0x2, R20 ;  /* 0x0000000207147825 */ /* 0x000fc800078e0214 */
[----:B------:R-:W-:Y:S02]  /*e050*/  PLOP3.LUT P2, PT, PT, PT, UP1, 0x80, 0x0 ;  /* 0x000000000000781c */ /* 0x000fe40003f4f018 */
[----:B------:R-:W-:-:S03]  /*e060*/  IADD3 R29, P1, R20, 0x1000, RZ ;  /* 0x00001000141d7810 */ /* 0x000fc60007f3e0ff */
[----:B------:R-:W-:Y:S02]  /*e070*/  @UP1 ULDC.64 UR8, c[0x0][0xbe0] ;  /* 0x0002f80000081ab9 */ /* 0x000fe40000000a00 */
[----:B------:R-:W-:-:S06]  /*e080*/  @UP1 UIMAD.WIDE UR8, UR38, 0x4, UR8 ;  /* 0x00000004260818a5 */ /* 0x000fcc000f8e0208 */
[----:B------:R-:W-:Y:S01]  /*e090*/  IMAD.U32 R7, RZ, RZ, UR9 ;  /* 0x00000009ff077e24 */ /* 0x000fe2000f8e00ff */
[----:B---3--:R-:W-:Y:S01]  /*e0a0*/  @P0 R2UR UR4, R6 ;  /* 0x00000000060402ca */ /* 0x008fe200000e0000 */
[----:B------:R-:W-:-:S05]  /*e0b0*/  IMAD.U32 R6, RZ, RZ, UR8 ;  /* 0x00000008ff067e24 */ /* 0x000fca000f8e00ff */
[----:B0-----:R2:W5:Y:S01]  /*e0c0*/  @P2 LDG.E R17, desc[UR48][R6.64] ;  /* 0x0000003006112981 */ /* 0x001562000c1e1900 */
[----:B------:R-:W-:Y:S08]  /*e0d0*/  @P2 BRA `(.L_x_1141) ;  /* 0x0000000000102947 */ /* 0x000ff00003800000 */
[----:B------:R-:W-:Y:S05]  /*e0e0*/  @!P0 BRA `(.L_x_1141) ;  /* 0x00000000000c8947 */ /* 0x000fea0003800000 */
[----:B--2---:R-:W2:Y:S04]  /*e0f0*/  LDG.E R6, desc[UR48][R4.64] ;  /* 0x0000003004067981 */ /* 0x004ea8000c1e1900 */
[----:B-----5:R-:W2:Y:S02]  /*e100*/  LDG.E R17, desc[UR48][R4.64+0x4] ;  /* 0x0000043004117981 */ /* 0x020ea4000c1e1900 */
[----:B--2---:R-:W-:-:S07]  /*e110*/  IMAD.IADD R17, R17, 0x1, -R6 ;  /* 0x0000000111117824 */ /* 0x004fce00078e0a06 */
.L_x_1141:
[----:B------:R-:W-:Y:S01]  /*e120*/  USHF.R.S32.HI UR14, URZ, 0x1f, UR37 ;  /* 0x0000001f3f0e7899 */ /* 0x000fe20008011425 */
[----:B------:R-:W-:Y:S01]  /*e130*/  IMAD R8, R188, 0x80, R190 ;  /* 0x00000080bc087824 */ /* 0x000fe200078e02be */
[----:B------:R-:W-:Y:S01]  /*e140*/  ULDC.64 UR12, c[0x0][0xb70] ;  /* 0x0002dc00000c7ab9 */ /* 0x000fe20000000a00 */
[----:B------:R-:W-:Y:S01]  /*e150*/  USHF.R.S32.HI UR11, URZ, 0x1f, UR4 ;  /* 0x0000001f3f0b7899 */ /* 0x000fe20008011404 */
[C---:B------:R-:W-:Y:S01]  /*e160*/  IADD3 R13, P2, R20.reuse, 0x2000, RZ ;  /* 0x00002000140d7810 */ /* 0x040fe20007f5e0ff */
[----:B------:R-:W-:Y:S01]  /*e170*/  UIMAD UR7, UR14, UR12, URZ ;  /* 0x0000000c0e0772a4 */ /* 0x000fe2000f8e023f */
[----:B------:R-:W-:Y:S01]  /*e180*/  SHF.R.S32.HI R5, RZ, 0x1f, R8 ;  /* 0x0000001fff057819 */ /* 0x000fe20000011408 */
[----:B------:R-:W-:Y:S01]  /*e190*/  UMOV UR10, UR4 ;  /* 0x00000004000a7c82 */ /* 0x000fe20008000000 */
[----:B------:R-:W-:Y:S01]  /*e1a0*/  USEL UR15, UR38, URZ, !UP0 ;  /* 0x0000003f260f7287 */ /* 0x000fe2000c000000 */
[----:B--2---:R-:W-:Y:S01]  /*e1b0*/  IADD3 R7, P6, R20, 0x3000, RZ ;  /* 0x0000300014077810 */ /* 0x004fe20007fde0ff */
[----:B------:R-:W-:Y:S01]  /*e1c0*/  UIMAD.WIDE.U32 UR8, UR37, UR12, UR10 ;  /* 0x0000000c250872a5 */ /* 0x000fe2000f8e000a */
[----:B------:R-:W-:Y:S01]  /*e1d0*/  LOP3.LUT R12, R13, 0x380, RZ, 0xc0, !PT ;  /* 0x000003800d0c7812 */ /* 0x000fe200078ec0ff */
[----:B------:R-:W-:Y:S01]  /*e1e0*/  UIMAD UR10, UR37, UR13, UR7 ;  /* 0x0000000d250a72a4 */ /* 0x000fe2000f8e0207 */
[----:B------:R-:W-:Y:S01]  /*e1f0*/  LOP3.LUT R4, R7, 0x380, RZ, 0xc0, !PT ;  /* 0x0000038007047812 */ /* 0x000fe200078ec0ff */
[----:B------:R-:W-:Y:S01]  /*e200*/  USHF.R.S32.HI UR7, URZ, 0x1f, UR38 ;  /* 0x0000001f3f077899 */ /* 0x000fe20008011426 */
[----:B------:R-:W-:Y:S01]  /*e210*/  LOP3.LUT R28, R29, 0x380, RZ, 0xc0, !PT ;  /* 0x000003801d1c7812 */ /* 0x000fe200078ec0ff */
[----:B------:R-:W-:Y:S01]  /*e220*/  ULDC.64 UR12, c[0x0][0xb78] ;  /* 0x0002de00000c7ab9 */ /* 0x000fe20000000a00 */
[----:B------:R-:W-:Y:S01]  /*e230*/  UIADD3 UR9, UR9, UR10, URZ ;  /* 0x0000000a09097290 */ /* 0x000fe2000fffe03f */
[----:B------:R-:W-:Y:S01]  /*e240*/  SHF.R.U64 R12, R12, 0x3, RZ ;  /* 0x000000030c0c7819 */ /* 0x000fe200000012ff */
[----:B------:R-:W-:Y:S01]  /*e250*/  USEL UR16, UR7, URZ, !UP0 ;  /* 0x0000003f07107287 */ /* 0x000fe2000c000000 */
[----:B------:R-:W-:Y:S01]  /*e260*/  SHF.R.U64 R4, R4, 0x3, RZ ;  /* 0x0000000304047819 */ /* 0x000fe200000012ff */
[----:B------:R-:W-:Y:S01]  /*e270*/  UIMAD.WIDE.U32 UR8, UR15, UR12, UR8 ;  /* 0x0000000c0f0872a5 */ /* 0x000fe2000f8e0008 */
[----:B------:R-:W-:Y:S01]  /*e280*/  SHF.R.U64 R28, R28, 0x3, RZ ;  /* 0x000000031c1c7819 */ /* 0x000fe200000012ff */
[----:B------:R-:W-:Y:S01]  /*e290*/  UIMAD UR7, UR16, UR12, URZ ;  /* 0x0000000c100772a4 */ /* 0x000fe2000f8e023f */
[----:B------:R-:W-:Y:S01]  /*e2a0*/  LOP3.LUT R12, R12, R13, RZ, 0x3c, !PT ;  /* 0x0000000d0c0c7212 */ /* 0x000fe200078e3cff */
[----:B------:R-:W-:Y:S01]  /*e2b0*/  IMAD.X R13, RZ, RZ, R21, P2 ;  /* 0x000000ffff0d7224 */ /* 0x000fe200010e0615 */
[----:B------:R-:W-:Y:S01]  /*e2c0*/  IADD3 R37, P5, R20, 0x4000, RZ ;  /* 0x0000400014257810 */ /* 0x000fe20007fbe0ff */
[----:B------:R-:W-:Y:S01]  /*e2d0*/  UIMAD UR7, UR15, UR13, UR7 ;  /* 0x0000000d0f0772a4 */ /* 0x000fe2000f8e0207 */
[----:B------:R-:W-:-:S02]  /*e2e0*/  IADD3 R6, P0, R8, UR8, RZ ;  /* 0x0000000808067c10 */ /* 0x000fc4000ff1e0ff */
[----:B------:R-:W-:Y:S02]  /*e2f0*/  LOP3.LUT R4, R4, R7, RZ, 0x3c, !PT ;  /* 0x0000000704047212 */ /* 0x000fe400078e3cff */
[C---:B------:R-:W-:Y:S01]  /*e300*/  IADD3 R41, P4, R20.reuse, 0x5000, RZ ;  /* 0x0000500014297810 */ /* 0x040fe20007f9e0ff */
[----:B------:R-:W-:Y:S01]  /*e310*/  IMAD.U32 R10, RZ, RZ, UR7 ;  /* 0x00000007ff0a7e24 */ /* 0x000fe2000f8e00ff */
[----:B------:R-:W-:Y:S02]  /*e320*/  IADD3 R25, P3, R20, 0x6000, RZ ;  /* 0x0000600014197810 */ /* 0x000fe40007f7e0ff */
[----:B------:R-:W-:Y:S01]  /*e330*/  LOP3.LUT R28, R28, R29, RZ, 0x3c, !PT ;  /* 0x0000001d1c1c7212 */ /* 0x000fe200078e3cff */
[----:B------:R-:W-:Y:S01]  /*e340*/  IMAD.X R29, RZ, RZ, R21, P1 ;  /* 0x000000ffff1d7224 */ /* 0x000fe200008e0615 */
[----:B------:R-:W-:Y:S01]  /*e350*/  IADD3.X R5, R5, UR9, R10, P0, !PT ;  /* 0x0000000905057c10 */ /* 0x000fe200087fe40a */
[----:B------:R-:W-:Y:S01]  /*e360*/  ULDC.64 UR8, c[0x0][0xb40] ;  /* 0x0002d00000087ab9 */ /* 0x000fe20000000a00 */
[----:B------:R-:W-:-:S02]  /*e370*/  IADD3 R7, P2, R20, 0x7000, RZ ;  /* 0x0000700014077810 */ /* 0x000fc40007f5e0ff */
[C---:B------:R-:W-:Y:S02]  /*e380*/  LEA R46, P0, R6.reuse, UR8, 0x2 ;  /* 0x00000008062e7c11 */ /* 0x040fe4000f8010ff */
[----:B------:R-:W-:Y:S02]  /*e390*/  LOP3.LUT R36, R37, 0x380, RZ, 0xc0, !PT ;  /* 0x0000038025247812 */ /* 0x000fe400078ec0ff */
[----:B------:R-:W-:Y:S01]  /*e3a0*/  LEA.HI.X R47, R6, UR9, R5, 0x2, P0 ;  /* 0x00000009062f7c11 */ /* 0x000fe200080f1405 */
[C---:B------:R-:W-:Y:S01]  /*e3b0*/  VIADD R6, R8.reuse, 0x8 ;  /* 0x0000000808067836 */ /* 0x040fe20000000000 */
[----:B------:R-:W-:Y:S01]  /*e3c0*/  LOP3.LUT P0, RZ, R189, 0x3, RZ, 0xc0, !PT ;  /* 0x00000003bdff7812 */ /* 0x000fe2000780c0ff */
[----:B------:R-:W-:Y:S01]  /*e3d0*/  IMAD.X R5, RZ, RZ, R21, P6 ;  /* 0x000000ffff057224 */ /* 0x000fe200030e0615 */
[----:B------:R-:W-:Y:S01]  /*e3e0*/  LOP3.LUT R40, R41, 0x380, RZ, 0xc0, !PT ;  /* 0x0000038029287812 */ /* 0x000fe200078ec0ff */
[----:B------:R-:W-:Y:S01]  /*e3f0*/  ULDC.64 UR8, c[0x0][0xaa0] ;  /* 0x0002a80000087ab9 */ /* 0x000fe20000000a00 */
[----:B-----5:R-:W-:-:S02]  /*e400*/  ISETP.GE.OR P1, PT, R8, R17, P0 ;  /* 0x000000110800720c */ /* 0x020fc40000726670 */
[----:B------:R-:W-:Y:S02]  /*e410*/  LOP3.LUT R24, R25, 0x380, RZ, 0xc0, !PT ;  /* 0x0000038019187812 */ /* 0x000fe400078ec0ff */
[----:B------:R-:W-:Y:S02]  /*e420*/  LOP3.LUT R9, R20, 0x380, RZ, 0xc0, !PT ;  /* 0x0000038014097812 */ /* 0x000fe400078ec0ff */
[----:B------:R-:W-:Y:S02]  /*e430*/  ISETP.GE.OR P0, PT, R6, R17, P0 ;  /* 0x000000110600720c */ /* 0x000fe40000706670 */
[----:B------:R-:W-:Y:S02]  /*e440*/  LOP3.LUT R6, R7, 0x380, RZ, 0xc0, !PT ;  /* 0x0000038007067812 */ /* 0x000fe400078ec0ff */
[----:B------:R-:W-:Y:S02]  /*e450*/  SHF.R.U64 R36, R36, 0x3, RZ ;  /* 0x0000000324247819 */ /* 0x000fe400000012ff */
[----:B------:R-:W-:Y:S01]  /*e460*/  SHF.R.U64 R40, R40, 0x3, RZ ;  /* 0x0000000328287819 */ /* 0x000fe200000012ff */
[----:B------:R-:W-:Y:S01]  /*e470*/  UIMAD UR7, UR11, UR8, URZ ;  /* 0x000000080b0772a4 */ /* 0x000fe2000f8e023f */
[----:B------:R-:W-:Y:S01]  /*e480*/  SHF.R.U64 R24, R24, 0x3, RZ ;  /* 0x0000000318187819 */ /* 0x000fe200000012ff */
[----:B------:R0:W-:Y:S01]  /*e490*/  @!P1 STG.E desc[UR48][R46.64], R3 ;  /* 0x000000032e009986 */ /* 0x0001e2000c101930 */
[----:B------:R-:W-:-:S02]  /*e4a0*/  SHF.R.U64 R9, R9, 0x3, RZ ;  /* 0x0000000309097819 */ /* 0x000fc400000012ff */
[----:B------:R-:W-:Y:S01]  /*e4b0*/  SHF.R.U64 R6, R6, 0x3, RZ ;  /* 0x0000000306067819 */ /* 0x000fe200000012ff */
[----:B------:R-:W-:Y:S01]  /*e4c0*/  IMAD.MOV.U32 R44, RZ, RZ, R19 ;  /* 0x000000ffff2c7224 */ /* 0x000fe200078e0013 */
        /* <DEDUP_REMOVED lines=9> */
[----:B0-----:R-:W-:Y:S01]  /*e560*/  IMAD.U32 R3, RZ, RZ, UR8 ;  /* 0x00000008ff037e24 */ /* 0x001fe2000f8e00ff */
[----:B------:R-:W-:Y:S01]  /*e570*/  SHF.R.S32.HI R45, RZ, 0x1f, R19 ;  /* 0x0000001fff2d7819 */ /* 0x000fe20000011413 */
[----:B------:R0:W-:Y:S01]  /*e580*/  @!P0 STG.E desc[UR48][R46.64+0x20], R2 ;  /* 0x000020022e008986 */ /* 0x0001e2000c101930 */
[----:B------:R-:W-:-:S03]  /*e590*/  UIMAD UR7, UR4, UR9, UR7 ;  /* 0x00000009040772a4 */ /* 0x000fc6000f8e0207 */
[----:B------:R1:W5:Y:S01]  /*e5a0*/  LD.E.128 R32, desc[UR48][R20.64] ;  /* 0x0000003014207980 */ /* 0x000362000c101d00 */
[----:B------:R-:W-:-:S03]  /*e5b0*/  ULDC.64 UR8, c[0x0][0xae0] ;  /* 0x0002b80000087ab9 */ /* 0x000fc60000000a00 */
[----:B------:R-:W5:Y:S04]  /*e5c0*/  LD.E.128 R28, desc[UR48][R28.64] ;  /* 0x000000301c1c7980 */ /* 0x000f68000c101d00 */
[----:B------:R-:W5:Y:S01]  /*e5d0*/  LD.E.128 R12, desc[UR48][R12.64] ;  /* 0x000000300c0c7980 */ /* 0x000f62000c101d00 */
[----:B0-----:R-:W-:-:S03]  /*e5e0*/  IMAD.WIDE.U32 R2, R3, UR4, R44 ;  /* 0x0000000403027c25 */ /* 0x001fc6000f8e002c */
[----:B------:R-:W5:Y:S04]  /*e5f0*/  LD.E.128 R4, desc[UR48][R4.64] ;  /* 0x0000003004047980 */ /* 0x000f68000c101d00 */
[----:B------:R-:W5:Y:S04]  /*e600*/  LD.E.128 R36, desc[UR48][R36.64] ;  /* 0x0000003024247980 */ /* 0x000f68000c101d00 */
[----:B------:R-:W5:Y:S04]  /*e610*/  LD.E.128 R40, desc[UR48][R40.64] ;  /* 0x0000003028287980 */ /* 0x000f68000c101d00 */
[----:B------:R-:W5:Y:S04]  /*e620*/  LD.E.128 R24, desc[UR48][R24.64] ;  /* 0x0000003018187980 */ /* 0x000f68000c101d00 */
[----:B------:R-:W5:Y:S01]  /*e630*/  LD.E.128 R8, desc[UR48][R8.64] ;  /* 0x0000003008087980 */ /* 0x000f62000c101d00 */
[----:B------:R-:W-:Y:S01]  /*e640*/  UIMAD UR4, UR14, UR8, URZ ;  /* 0x000000080e0472a4 */ /* 0x000fe2000f8e023f */
[----:B------:R-:W-:Y:S01]  /*e650*/  VIADD R3, R3, UR7 ;  /* 0x0000000703037c36 */ /* 0x000fe20008000000 */
[----:B------:R-:W-:Y:S01]  /*e660*/  SHF.R.S32.HI R23, RZ, 0x1f, R22 ;  /* 0x0000001fff177819 */ /* 0x000fe20000011416 */
[----:B------:R-:W-:Y:S01]  /*e670*/  @!PT LDS RZ, [RZ] ;  /* 0x00000000fffff984 */ /* 0x000fe20000000800 */
[----:B------:R-:W-:Y:S01]  /*e680*/  @!PT LDS RZ, [RZ] ;  /* 0x00000000fffff984 */ /* 0x000fe20000000800 */
[----:B------:R-:W-:Y:S01]  /*e690*/  @!PT LDS RZ, [RZ] ;  /* 0x00000000fffff984 */ /* 0x000fe20000000800 */
[----:B------:R-:W-:Y:S01]  /*e6a0*/  @!PT LDS RZ, [RZ] ;  /* 0x00000000fffff984 */ /* 0x000fe20000000800 */
[----:B------:R0:W-:Y:S06]  /*e6b0*/  MEMBAR.ALL.CTA ;  /* 0x0000000000007992 */ /* 0x0001ec0000008000 */
[----:B0-----:R-:W0:Y:S01]  /*e6c0*/  FENCE.VIEW.ASYNC.S ;  /* 0x00000000000073c6 */ /* 0x001e220000000000 */
[----:B-1----:R-:W-:Y:S01]  /*e6d0*/  IMAD.U32 R21, RZ, RZ, UR8 ;  /* 0x00000008ff157e24 */ /* 0x002fe2000f8e00ff */
[----:B------:R-:W-:Y:S01]  /*e6e0*/  UIMAD UR4, UR37, UR9, UR4 ;  /* 0x00000009250472a4 */ /* 0x000fe2000f8e0204 */
[----:B------:R-:W-:Y:S01]  /*e6f0*/  IMAD R20, R188, -0x80, R17 ;  /* 0xffffff80bc147824 */ /* 0x000fe200078e0211 */
[----:B------:R-:W-:Y:S01]  /*e700*/  BSSY B1, `(.L_x_1142) ;  /* 0x0000025000017945 */ /* 0x000fe20003800000 */
[----:B------:R-:W-:Y:S01]  /*e710*/  IMAD.WIDE.U32 R2, R21, UR37, R2 ;  /* 0x0000002515027c25 */ /* 0x000fe2000f8e0002 */
[----:B------:R-:W-:-:S02]  /*e720*/  ULDC.64 UR8, c[0x0][0xae8] ;  /* 0x0002ba0000087ab9 */ /* 0x000fc40000000a00 */
[CC--:B------:R-:W-:Y:S01]  /*e730*/  ISETP.GE.AND P2, PT, R22.reuse, R20.reuse, PT ;  /* 0x000000141600720c */ /* 0x0c0fe20003f46270 */
[----:B------:R-:W-:Y:S01]  /*e740*/  VIADD R3, R3, UR4 ;  /* 0x0000000403037c36 */ /* 0x000fe20008000000 */
[----:B------:R-:W-:Y:S01]  /*e750*/  UIMAD UR4, UR16, UR8, URZ ;  /* 0x00000008100472a4 */ /* 0x000fe2000f8e023f */
[----:B------:R-:W-:Y:S02]  /*e760*/  VIADD R17, R22, 0x20 ;  /* 0x0000002016117836 */ /* 0x000fe40000000000 */
[----:B------:R-:W-:Y:S01]  /*e770*/  VIADD R0, R0, 0x28820 ;  /* 0x0002882000007836 */ /* 0x000fe20000000000 */
[----:B------:R-:W-:Y:S01]  /*e780*/  UIMAD UR4, UR15, UR9, UR4 ;  /* 0x000000090f0472a4 */ /* 0x000fe2000f8e0204 */
[----:B------:R-:W-:Y:S01]  /*e790*/  IMAD.U32 R45, RZ, RZ, UR8 ;  /* 0x00000008ff2d7e24 */ /* 0x000fe2000f8e00ff */
[----:B------:R-:W-:Y:S01]  /*e7a0*/  ISETP.GE.AND P4, PT, R17, R20, PT ;  /* 0x000000141100720c */ /* 0x000fe20003f86270 */
[----:B------:R-:W-:Y:S01]  /*e7b0*/  VIADD R17, R22, 0x40 ;  /* 0x0000004016117836 */ /* 0x000fe20000000000 */
[----:B------:R-:W-:Y:S01]  /*e7c0*/  PRMT R0, RZ, 0x654, R0 ;  /* 0x00000654ff007816 */ /* 0x000fe20000000000 */
[----:B------:R-:W-:-:S03]  /*e7d0*/  IMAD.WIDE.U32 R44, R45, UR15, R2 ;  /* 0x0000000f2d2c7c25 */ /* 0x000fc6000f8e0002 */
[----:B------:R-:W-:Y:S01]  /*e7e0*/  ISETP.GE.AND P0, PT, R17, R20, PT ;  /* 0x000000141100720c */ /* 0x000fe20003f06270 */
[----:B------:R-:W-:Y:S01]  /*e7f0*/  VIADD R18, R22, 0x60 ;  /* 0x0000006016127836 */ /* 0x000fe20000000000 */
[----:B0-----:R0:W-:Y:S01]  /*e800*/  SYNCS.ARRIVE.TRANS64.RED.A1T0 RZ, [R0+URZ], RZ ;  /* 0x000000ff00ff79a7 */ /* 0x0011e2000810043f */
[----:B------:R-:W-:-:S03]  /*e810*/  VIADD R49, R45, UR4 ;  /* 0x000000042d317c36 */ /* 0x000fc60008000000 */
[----:B------:R-:W-:Y:S01]  /*e820*/  ISETP.GE.AND P1, PT, R18, R20, PT ;  /* 0x000000141200720c */ /* 0x000fe20003f26270 */
[----:B------:R-:W-:Y:S01]  /*e830*/  IMAD.WIDE R20, R188, 0x80, R22 ;  /* 0x00000080bc147825 */ /* 0x000fe200078e0216 */
[----:B------:R-:W-:Y:S11]  /*e840*/  @P2 BRA `(.L_x_1143) ;  /* 0x0000000000402947 */ /* 0x000ff60003800000 */
[----:B------:R-:W-:Y:S01]  /*e850*/  ULDC.64 UR8, c[0x0][0xad8] ;  /* 0x0002b60000087ab9 */ /* 0x000fe20000000a00 */
[----:B0-----:R-:W-:Y:S01]  /*e860*/  VIADD R0, R19, 0x40 ;  /* 0x0000004013007836 */ /* 0x001fe20000000000 */
        /* <DEDUP_REMOVED lines=12> */
[----:B-----5:R1:W-:Y:S04]  /*e930*/  @!P2 STG.E.128 desc[UR48][R46.64], R32 ;  /* 0x000000202e00a986 */ /* 0x0203e8000c101d30 */
[----:B------:R1:W-:Y:S02]  /*e940*/  @!P3 STG.E.128 desc[UR48][R46.64+0x80], R36 ;  /* 0x000080242e00b986 */ /* 0x0003e4000c101d30 */
.L_x_1143:
[----:B------:R-:W-:Y:S05]  /*e950*/  BSYNC B1 ;  /* 0x0000000000017941 */ /* 0x000fea0003800000 */
.L_x_1142:
        /* <DEDUP_REMOVED lines=8> */
[----:B0-----:R-:W-:Y:S02]  /*e9e0*/  IMAD.X R0, RZ, RZ, R21, P2 ;  /* 0x000000ffff007224 */ /* 0x001fe400010e0615 */
[----:B------:R-:W-:Y:S02]  /*e9f0*/  VIADD R18, R19, 0x40 ;  /* 0x0000004013127836 */ /* 0x000fe40000000000 */
[----:B------:R-:W-:-:S02]  /*ea00*/  IMAD R0, R0, UR8, RZ ;  /* 0x0000000800007c24 */ /* 0x000fc4000f8e02ff */
[----:B------:R-:W-:Y:S01]  /*ea10*/  IMAD.WIDE.U32 R2, R17, UR8, R2 ;  /* 0x0000000811027c25 */ /* 0x000fe2000f8e0002 */
[----:B------:R-:W-:-:S03]  /*ea20*/  ISETP.GE.AND P4, PT, R18, UR4, PT ;  /* 0x0000000412007c0c */ /* 0x000fc6000bf86270 */
[----:B------:R-:W-:Y:S01]  /*ea30*/  IMAD R17, R17, UR9, R0 ;  /* 0x0000000911117c24 */ /* 0x000fe2000f8e0200 */
[----:B------:R-:W-:Y:S02]  /*ea40*/  ULDC.64 UR8, c[0x0][0xa80] ;  /* 0x0002a00000087ab9 */ /* 0x000fe40000000a00 */
[----:B-1---5:R-:W-:Y:S01]  /*ea50*/  LEA R32, P2, R2, UR8, 0x1 ;  /* 0x0000000802207c11 */ /* 0x022fe2000f8408ff */
[----:B------:R-:W-:-:S05]  /*ea60*/  IMAD.IADD R3, R3, 0x1, R17 ;  /* 0x0000000103037824 */ /* 0x000fca00078e0211 */
[----:B------:R-:W-:-:S05]  /*ea70*/  LEA.HI.X R33, R2, UR9, R3, 0x1, P2 ;  /* 0x0000000902217c11 */ /* 0x000fca00090f0c03 */
[----:B------:R2:W-:Y:S04]  /*ea80*/  @!P3 STG.E.128 desc[UR48][R32.64], R28 ;  /* 0x0000001c2000b986 */ /* 0x0005e8000c101d30 */
[----:B------:R2:W-:Y:S02]  /*ea90*/  @!P4 STG.E.128 desc[UR48][R32.64+0x80], R40 ;  /* 0x000080282000c986 */ /* 0x0005e4000c101d30 */
.L_x_1145:
[----:B------:R-:W-:Y:S05]  /*eaa0*/  BSYNC B1 ;  /* 0x0000000000017941 */ /* 0x000fea0003800000 */
.L_x_1144:
        /* <DEDUP_REMOVED lines=15> */
[----:B--2--5:R-:W-:Y:S01]  /*eba0*/  LEA R28, P0, R2, UR8, 0x1 ;  /* 0x00000008021c7c11 */ /* 0x024fe2000f8008ff */
[----:B------:R-:W-:-:S05]  /*ebb0*/  IMAD.IADD R3, R3, 0x1, R17 ;  /* 0x0000000103037824 */ /* 0x000fca00078e0211 */
[----:B------:R-:W-:-:S05]  /*ebc0*/  LEA.HI.X R29, R2, UR9, R3, 0x1, P0 ;  /* 0x00000009021d7c11 */ /* 0x000fca00080f0c03 */
[----:B------:R3:W-:Y:S04]  /*ebd0*/  @!P2 STG.E.128 desc[UR48][R28.64], R12 ;  /* 0x0000000c1c00a986 */ /* 0x0007e8000c101d30 */
[----:B------:R3:W-:Y:S02]  /*ebe0*/  @!P3 STG.E.128 desc[UR48][R28.64+0x80], R24 ;  /* 0x000080181c00b986 */ /* 0x0007e4000c101d30 */
.L_x_1147:
[----:B------:R-:W-:Y:S05]  /*ebf0*/  BSYNC B1 ;  /* 0x0000000000017941 */ /* 0x000fea0003800000 */
.L_x_1146:
[----:B------:R-:W-:Y:S05]  /*ec00*/  @P1 BRA `(.L_x_1148) ;  /* 0x0000000800f41947 */ /* 0x000fea0003800000 */
[----:B---3-5:R-:W-:Y:S01]  /*ec10*/  IADD3 R13, P0, R20, 0x60, RZ ;  /* 0x00000060140d7810 */ /* 0x028fe20007f1e0ff */
[----:B------:R-:W-:Y:S01]  /*ec20*/  ULDC.64 UR8, c[0x0][0xad8] ;  /* 0x0002b60000087ab9 */ /* 0x000fe20000000a00 */
[----:B------:R-:W-:Y:S01]  /*ec30*/  IMAD.MOV.U32 R2, RZ, RZ, R44 ;  /* 0x000000ffff027224 */ /* 0x000fe200078e002c */
[----:B------:R-:W-:Y:S01]  /*ec40*/  ULDC UR4, c[0x0][0xa8c] ;  /* 0x0002a30000047ab9 */ /* 0x000fe20000000800 */
[----:B------:R-:W-:Y:S01]  /*ec50*/  IMAD.MOV.U32 R3, RZ, RZ, R49 ;  /* 0x000000ffff037224 */ /* 0x000fe200078e0031 */
[----:B------:R-:W-:Y:S01]  /*ec60*/  ISETP.GE.AND P1, PT, R19, UR4, PT ;  /* 0x0000000413007c0c */ /* 0x000fe2000bf26270 */
[----:B------:R-:W-:Y:S02]  /*ec70*/  IMAD.X R20, RZ, RZ, R21, P0 ;  /* 0x000000ffff147224 */ /* 0x000fe400000e0615 */
[----:B------:R-:W-:-:S04]  /*ec80*/  IMAD.WIDE.U32 R2, R13, UR8, R2 ;  /* 0x000000080d027c25 */ /* 0x000fc8000f8e0002 */
[----:B------:R-:W-:Y:S02]  /*ec90*/  IMAD R20, R20, UR8, RZ ;  /* 0x0000000814147c24 */ /* 0x000fe4000f8e02ff */
[----:B0-----:R-:W-:Y:S02]  /*eca0*/  VIADD R0, R19, 0x40 ;  /* 0x0000004013007836 */ /* 0x001fe40000000000 */
        /* <DEDUP_REMOVED lines=10> */
.L_x_1140:
[----:B------:R-:W-:Y:S01]  /*ed50*/  ULDC.64 UR8, c[0x0][0xbd8] ;  /* 0x0002f60000087ab9 */ /* 0x000fe20000000a00 */
[----:B------:R-:W-:Y:S01]  /*ed60*/  IMAD.MOV.U32 R9, RZ, RZ, RZ ;  /* 0x000000ffff097224 */ /* 0x000fe200078e00ff */
[----:B------:R-:W-:-:S04]  /*ed70*/  UISETP.NE.U32.AND UP0, UPT, UR8, URZ, UPT ;  /* 0x0000003f0800728c */ /* 0x000fc8000bf05070 */
[----:B------:R-:W-:-:S03]  /*ed80*/  UISETP.NE.AND.EX UP0, UPT, UR9, URZ, UPT, UP0 ;  /* 0x0000003f0900728c */ /* 0x000fc6000bf05300 */
[----:B------:R-:W-:Y:S02]  /*ed90*/  ULDC.64 UR8, c[0x0][0xbd8] ;  /* 0x0002f60000087ab9 */ /* 0x000fe40000000a00 */
[----:B------:R-:W-:Y:S01]  /*eda0*/  UIMAD.WIDE UR8, UR38, 0x4, UR8 ;  /* 0x00000004260878a5 */ /* 0x000fe2000f8e0208 */
[----:B------:R-:W0:Y:S01]  /*edb0*/  LDC R7, c[0x0][0xa88] ;  /* 0x0002a200ff077b82 */ /* 0x000e220000000800 */
[----:B------:R-:W-:-:S04]  /*edc0*/  PLOP3.LUT P1, PT, PT, PT, UP0, 0x80, 0x0 ;  /* 0x000000000000781c */ /* 0x000fc80003f2f008 */
[----:B------:R-:W-:Y:S02]  /*edd0*/  IMAD.U32 R2, RZ, RZ, UR8 ;  /* 0x00000008ff027e24 */ /* 0x000fe4000f8e00ff */
[----:B------:R-:W-:Y:S01]  /*ede0*/  IMAD.U32 R3, RZ, RZ, UR9 ;  /* 0x00000009ff037e24 */ /* 0x000fe2000f8e00ff */
[----:B------:R-:W-:Y:S02]  /*edf0*/  ULDC.64 UR8, c[0x0][0xbe0] ;  /* 0x0002f80000087ab9 */ /* 0x000fe40000000a00 */
[----:B------:R-:W-:-:S04]  /*ee00*/  UISETP.NE.U32.AND UP1, UPT, UR8, URZ, UPT ;  /* 0x0000003f0800728c */ /* 0x000fc8000bf25070 */
[----:B------:R-:W-:Y:S01]  /*ee10*/  UISETP.NE.AND.EX UP1, UPT, UR9, URZ, UPT, UP1 ;  /* 0x0000003f0900728c */ /* 0x000fe2000bf25310 */
[----:B------:R1:W5:Y:S05]  /*ee20*/  @P1 LDG.E R9, desc[UR48][R2.64] ;  /* 0x0000003002091981 */ /* 0x00036a000c1e1900 */
[----:B------:R-:W-:-:S05]  /*ee30*/  PLOP3.LUT P2, PT, PT, PT, UP1, 0x80, 0x0 ;  /* 0x000000000000781c */ /* 0x000fca0003f4f018 */
[----:B------:R-:W-:Y:S02]  /*ee40*/  @UP1 ULDC.64 UR8, c[0x0][0xbe0] ;  /* 0x0002f80000081ab9 */ /* 0x000fe40000000a00 */
[----:B------:R-:W-:-:S06]  /*ee50*/  @UP1 UIMAD.WIDE UR8, UR38, 0x4, UR8 ;  /* 0x00000004260818a5 */ /* 0x000fcc000f8e0208 */
[----:B------:R-:W-:Y:S02]  /*ee60*/  IMAD.U32 R4, RZ, RZ, UR8 ;  /* 0x00000008ff047e24 */ /* 0x000fe4000f8e00ff */
[----:B------:R-:W-:-:S05]  /*ee70*/  IMAD.U32 R5, RZ, RZ, UR9 ;  /* 0x00000009ff057e24 */ /* 0x000fca000f8e00ff */
[----:B0-----:R1:W5:Y:S01]  /*ee80*/  @P2 LDG.E R7, desc[UR48][R4.64] ;  /* 0x0000003004072981 */ /* 0x001362000c1e1900 */
[----:B------:R-:W-:Y:S01]  /*ee90*/  USHF.R.S32.HI UR8, URZ, 0x1f, UR37 ;  /* 0x0000001f3f087899 */ /* 0x000fe20008011425 */
[----:B------:R-:W-:Y:S01]  /*eea0*/  ISETP.GT.AND P0, PT, R193, 0x7f, PT ;  /* 0x0000007fc100780c */ /* 0x000fe20003f04270 */
[----:B------:R-:W-:-:S12]  /*eeb0*/  @P2 BRA `(.L_x_1149) ;  /* 0x0000000000102947 */ /* 0x000fd80003800000 */
[----:B------:R-:W-:Y:S05]  /*eec0*/  @!P1 BRA `(.L_x_1149) ;  /* 0x00000000000c9947 */ /* 0x000fea0003800000 */
[----:B------:R-:W2:Y:S04]  /*eed0*/  LDG.E R0, desc[UR48][R2.64] ;  /* 0x0000003002007981 */ /* 0x000ea8000c1e1900 */
[----:B-----5:R-:W2:Y:S02]  /*eee0*/  LDG.E R7, desc[UR48][R2.64+0x4] ;  /* 0x0000043002077981 */ /* 0x020ea4000c1e1900 */
[----:B--2---:R-:W-:-:S07]  /*eef0*/  IMAD.IADD R7, R7, 0x1, -R0 ;  /* 0x0000000107077824 */ /* 0x004fce00078e0a00 */
.L_x_1149:
[----:B------:R-:W-:Y:S01]  /*ef00*/  USHF.R.S32.HI UR4, URZ, 0x1f, UR38 ;  /* 0x0000001f3f047899 */ /* 0x000fe20008011426 */
[----:B------:R-:W-:Y:S01]  /*ef10*/  BSSY B1, `(.L_x_1150) ;  /* 0x000001e000017945 */ /* 0x000fe20003800000 */
[----:B------:R-:W-:Y:S01]  /*ef20*/  USEL UR10, UR38, URZ, !UP0 ;  /* 0x0000003f260a7287 */ /* 0x000fe2000c000000 */
[----:B------:R-:W-:Y:S01]  /*ef30*/  SHF.R.S32.HI R8, RZ, 0x1f, R19 ;  /* 0x0000001fff087819 */ /* 0x000fe20000011413 */
[----:B------:R-:W-:Y:S01]  /*ef40*/  USEL UR9, UR4, URZ, !UP0 ;  /* 0x0000003f04097287 */ /* 0x000fe2000c000000 */
[----:B-----5:R-:W-:Y:S01]  /*ef50*/  SHF.R.S32.HI R6, RZ, 0x1f, R9 ;  /* 0x0000001fff067819 */ /* 0x020fe20000011409 */
[----:B------:R-:W-:Y:S10]  /*ef60*/  @P0 BRA `(.L_x_1151) ;  /* 0x0000000000600947 */ /* 0x000ff40003800000 */
[----:B------:R-:W0:Y:S02]  /*ef70*/  S2R R0, SR_TID.X ;  /* 0x0000000000007919 */ /* 0x000e240000002100 */
[----:B0-----:R-:W-:-:S04]  /*ef80*/  IMAD R0, R188, 0x80, R0 ;  /* 0x00000080bc007824 */ /* 0x001fc800078e0200 */
[----:B------:R-:W-:-:S05]  /*ef90*/  VIADD R0, R0, 0xffffff80 ;  /* 0xffffff8000007836 */ /* 0x000fca0000000000 */
[----:B------:R-:W-:-:S13]  /*efa0*/  ISETP.GE.AND P0, PT, R0, R7, PT ;  /* 0x000000070000720c */ /* 0x000fda0003f06270 */
[----:B------:R-:W-:Y:S05]  /*efb0*/  @P0 BRA `(.L_x_1151) ;  /* 0x00000000004c0947 */ /* 0x000fea0003800000 */
[C---:B-1----:R-:W-:Y:S01]  /*efc0*/  IADD3 R2, P0, R0.reuse, R9, RZ ;  /* 0x0000000900027210 */ /* 0x042fe20007f1e0ff */
[----:B------:R-:W-:Y:S02]  /*efd0*/  ULDC.64 UR12, c[0x0][0xb70] ;  /* 0x0002dc00000c7ab9 */ /* 0x000fe40000000a00 */
[----:B------:R-:W-:Y:S01]  /*efe0*/  UIMAD UR4, UR8, UR12, URZ ;  /* 0x0000000c080472a4 */ /* 0x000fe2000f8e023f */
[----:B------:R-:W-:Y:S01]  /*eff0*/  LEA.HI.X.SX32 R3, R0, R6, 0x1, P0 ;  /* 0x0000000600037211 */ /* 0x000fe200000f0eff */
[----:B------:R-:W-:Y:S02]  /*f000*/  IMAD.U32 R5, RZ, RZ, UR12 ;  /* 0x0000000cff057e24 */ /* 0x000fe4000f8e00ff */
[----:B------:R-:W-:Y:S02]  /*f010*/  UIMAD UR4, UR37, UR13, UR4 ;  /* 0x0000000d250472a4 */ /* 0x000fe4000f8e0204 */
[----:B------:R-:W-:Y:S01]  /*f020*/  IMAD.WIDE.U32 R2, R5, UR37, R2 ;  /* 0x0000002505027c25 */ /* 0x000fe2000f8e0002 */
[----:B------:R-:W-:-:S02]  /*f030*/  ULDC.64 UR12, c[0x0][0xb78] ;  /* 0x0002de00000c7ab9 */ /* 0x000fc40000000a00 */
[----:B------:R-:W-:Y:S01]  /*f040*/  UIMAD UR7, UR9, UR12, URZ ;  /* 0x0000000c090772a4 */ /* 0x000fe2000f8e023f */
[----:B------:R-:W-:Y:S02]  /*f050*/  VIADD R3, R3, UR4 ;  /* 0x0000000403037c36 */ /* 0x000fe40008000000 */
[----:B------:R-:W-:Y:S01]  /*f060*/  IMAD.U32 R5, RZ, RZ, UR12 ;  /* 0x0000000cff057e24 */ /* 0x000fe2000f8e00ff */
[----:B------:R-:W-:-:S03]  /*f070*/  UIMAD UR7, UR10, UR13, UR7 ;  /* 0x0000000d0a0772a4 */ /* 0x000fc6000f8e0207 */
[----:B------:R-:W-:Y:S01]  /*f080*/  IMAD.WIDE.U32 R2, R5, UR10, R2 ;  /* 0x0000000a05027c25 */ /* 0x000fe2000f8e0002 */
[----:B------:R-:W-:-:S03]  /*f090*/  ULDC.64 UR12, c[0x0][0xb40] ;  /* 0x0002d000000c7ab9 */ /* 0x000fc60000000a00 */
[----:B------:R-:W-:Y:S01]  /*f0a0*/  VIADD R3, R3, UR7 ;  /* 0x0000000703037c36 */ /* 0x000fe20008000000 */
[----:B------:R-:W-:-:S04]  /*f0b0*/  LEA R4, P0, R2, UR12, 0x2 ;  /* 0x0000000c02047c11 */ /* 0x000fc8000f8010ff */
[----:B------:R-:W-:Y:S01]  /*f0c0*/  LEA.HI.X R5, R2, UR13, R3, 0x2, P0 ;  /* 0x0000000d02057c11 */ /* 0x000fe200080f1403 */
[----:B------:R-:W-:-:S05]  /*f0d0*/  IMAD.MOV.U32 R3, RZ, RZ, -0x800000 ;  /* 0xff800000ff037424 */ /* 0x000fca00078e00ff */
[----:B------:R0:W-:Y:S03]  /*f0e0*/  STG.E desc[UR48][R4.64], R3 ;  /* 0x0000000304007986 */ /* 0x0001e6000c101930 */
.L_x_1151:
[----:B------:R-:W-:Y:S05]  /*f0f0*/  BSYNC B1 ;  /* 0x0000000000017941 */ /* 0x000fea0003800000 */
.L_x_1150:
[----:B------:R-:W-:Y:S01]  /*f100*/  ULDC.64 UR12, c[0x0][0xaa0] ;  /* 0x0002a800000c7ab9 */ /* 0x000fe20000000a00 */
[----:B-1----:R-:W-:Y:S01]  /*f110*/  IMAD.MOV.U32 R2, RZ, RZ, R19 ;  /* 0x000000ffff027224 */ /* 0x002fe200078e0013 */
[----:B------:R-:W-:Y:S01]  /*f120*/  BSSY B1, `(.L_x_1152) ;  /* 0x000002e000017945 */ /* 0x000fe20003800000 */
[----:B0-----:R-:W-:Y:S02]  /*f130*/  IMAD.MOV.U32 R3, RZ, RZ, R8 ;  /* 0x000000ffff037224 */ /* 0x001fe400078e0008 */
[----:B------:R-:W-:Y:S02]  /*f140*/  IMAD R0, R6, UR12, RZ ;  /* 0x0000000c06007c24 */ /* 0x000fe4000f8e02ff */
[----:B------:R-:W-:-:S04]  /*f150*/  IMAD.WIDE.U32 R2, R9, UR12, R2 ;  /* 0x0000000c09027c25 */ /* 0x000fc8000f8e0002 */
[----:B------:R-:W-:Y:S01]  /*f160*/  IMAD R9, R9, UR13, R0 ;  /* 0x0000000d09097c24 */ /* 0x000fe2000f8e0200 */
[----:B------:R-:W-:Y:S01]  /*f170*/  ULDC.64 UR12, c[0x0][0xae0] ;  /* 0x0002b800000c7ab9 */ /* 0x000fe20000000a00 */
[----:B------:R-:W-:Y:S01]  /*f180*/  IMAD R7, R188, -0x80, R7 ;  /* 0xffffff80bc077824 */ /* 0x000fe200078e0207 */
[----:B------:R-:W-:Y:S01]  /*f190*/  UIMAD UR4, UR8, UR12, URZ ;  /* 0x0000000c080472a4 */ /* 0x000fe2000f8e023f */
[----:B------:R-:W-:Y:S02]  /*f1a0*/  IMAD.IADD R3, R3, 0x1, R9 ;  /* 0x0000000103037824 */ /* 0x000fe400078e0209 */
[----:B------:R-:W-:Y:S01]  /*f1b0*/  IMAD.U32 R5, RZ, RZ, UR12 ;  /* 0x0000000cff057e24 */ /* 0x000fe2000f8e00ff */
[----:B------:R-:W-:Y:S01]  /*f1c0*/  UIMAD UR4, UR37, UR13, UR4 ;  /* 0x0000000d250472a4 */ /* 0x000fe2000f8e0204 */
[C---:B------:R-:W-:Y:S01]  /*f1d0*/  VIADD R0, R22.reuse, 0x20 ;  /* 0x0000002016007836 */ /* 0x040fe20000000000 */
[----:B------:R-:W-:Y:S01]  /*f1e0*/  ISETP.GE.AND P2, PT, R22, R7, PT ;  /* 0x000000071600720c */ /* 0x000fe20003f46270 */
[----:B------:R-:W-:Y:S01]  /*f1f0*/  IMAD.WIDE.U32 R2, R5, UR37, R2 ;  /* 0x0000002505027c25 */ /* 0x000fe2000f8e0002 */
[----:B------:R-:W-:-:S02]  /*f200*/  ULDC.64 UR12, c[0x0][0xae8] ;  /* 0x0002ba00000c7ab9 */ /* 0x000fc40000000a00 */
[-C--:B------:R-:W-:Y:S01]  /*f210*/  ISETP.GE.AND P3, PT, R0, R7.reuse, PT ;  /* 0x000000070000720c */ /* 0x080fe20003f66270 */
[----:B------:R-:W-:Y:S01]  /*f220*/  VIADD R3, R3, UR4 ;  /* 0x0000000403037c36 */ /* 0x000fe20008000000 */
[----:B------:R-:W-:Y:S01]  /*f230*/  UIMAD UR4, UR9, UR12, URZ ;  /* 0x0000000c090472a4 */ /* 0x000fe2000f8e023f */
[C---:B------:R-:W-:Y:S02]  /*f240*/  VIADD R4, R22.reuse, 0x40 ;  /* 0x0000004016047836 */ /* 0x040fe40000000000 */
[----:B------:R-:W-:Y:S01]  /*f250*/  VIADD R0, R22, 0x60 ;  /* 0x0000006016007836 */ /* 0x000fe20000000000 */
[----:B------:R-:W-:Y:S01]  /*f260*/  UIMAD UR4, UR10, UR13, UR4 ;  /* 0x0000000d0a0472a4 */ /* 0x000fe2000f8e0204 */
[----:B------:R-:W-:Y:S01]  /*f270*/  IMAD.U32 R5, RZ, RZ, UR12 ;  /* 0x0000000cff057e24 */ /* 0x000fe2000f8e00ff */
[-C--:B------:R-:W-:Y:S01]  /*f280*/  ISETP.GE.AND P1, PT, R4, R7.reuse, PT ;  /* 0x000000070400720c */ /* 0x080fe20003f26270 */
[----:B------:R-:W-:Y:S01]  /*f290*/  IMAD.MOV.U32 R6, RZ, RZ, R22 ;  /* 0x000000ffff067224 */ /* 0x000fe200078e0016 */
[----:B------:R-:W-:Y:S01]  /*f2a0*/  ISETP.GE.AND P0, PT, R0, R7, PT ;  /* 0x000000070000720c */ /* 0x000fe20003f06270 */
[----:B------:R-:W-:Y:S01]  /*f2b0*/  IMAD.WIDE.U32 R4, R5, UR10, R2 ;  /* 0x0000000a05047c25 */ /* 0x000fe2000f8e0002 */
[----:B------:R-:W-:-:S03]  /*f2c0*/  SHF.R.S32.HI R7, RZ, 0x1f, R22 ;  /* 0x0000001fff077819 */ /* 0x000fc60000011416 */
[----:B------:R-:W-:Y:S02]  /*f2d0*/  VIADD R11, R5, UR4 ;  /* 0x00000004050b7c36 */ /* 0x000fe40008000000 */
[----:B------:R-:W-:Y:S01]  /*f2e0*/  IMAD.WIDE R6, R188, 0x80, R6 ;  /* 0x00000080bc067825 */ /* 0x000fe200078e0206 */
[----:B------:R-:W-:Y:S06]  /*f2f0*/  @P2 BRA `(.L_x_1153) ;  /* 0x0000000000402947 */ /* 0x000fec0003800000 */
[----:B------:R-:W-:Y:S01]  /*f300*/  ULDC.64 UR8, c[0x0][0xad8] ;  /* 0x0002b60000087ab9 */ /* 0x000fe20000000a00 */
[----:B------:R-:W-:Y:S01]  /*f310*/  VIADD R0, R19, 0x40 ;  /* 0x0000004013007836 */ /* 0x000fe20000000000 */
        /* <DEDUP_REMOVED lines=14> */
.L_x_1153:
[----:B------:R-:W-:Y:S05]  /*f400*/  BSYNC B1 ;  /* 0x0000000000017941 */ /* 0x000fea0003800000 */
.L_x_1152:
[----:B------:R-:W-:Y:S04]  /*f410*/  BSSY B1, `(.L_x_1154) ;  /* 0x0000014000017945 */ /* 0x000fe80003800000 */
[----:B------:R-:W-:Y:S05]  /*f420*/  @P3 BRA `(.L_x_1155) ;  /* 0x0000000000483947 */ /* 0x000fea0003800000 */
[----:B0-----:R-:W-:Y:S01]  /*f430*/  IADD3 R9, P2, R6, 0x20, RZ ;  /* 0x0000002006097810 */ /* 0x001fe20007f5e0ff */
        /* <DEDUP_REMOVED lines=17> */
.L_x_1155:
[----:B------:R-:W-:Y:S05]  /*f550*/  BSYNC B1 ;  /* 0x0000000000017941 */ /* 0x000fea0003800000 */
.L_x_1154:
[----:B------:R-:W-:Y:S04]  /*f560*/  BSSY B1, `(.L_x_1156) ;  /* 0x0000014000017945 */ /* 0x000fe80003800000 */
[----:B------:R-:W-:Y:S05]  /*f570*/  @P1 BRA `(.L_x_1157) ;  /* 0x0000000000481947 */ /* 0x000fea0003800000 */
[----:B01----:R-:W-:Y:S01]  /*f580*/  IADD3 R9, P1, R6, 0x40, RZ ;  /* 0x0000004006097810 */ /* 0x003fe20007f3e0ff */
        /* <DEDUP_REMOVED lines=17> */
.L_x_1157:
[----:B------:R-:W-:Y:S05]  /*f6a0*/  BSYNC B1 ;  /* 0x0000000000017941 */ /* 0x000fea0003800000 */
.L_x_1156:
        /* <DEDUP_REMOVED lines=19> */
.L_x_1148:
[----:B------:R-:W-:Y:S05]  /*f7e0*/  BSYNC B0 ;  /* 0x0000000000007941 */ /* 0x000fea0003800000 */
.L_x_1139:
[----:B------:R-:W-:Y:S02]  /*f7f0*/  ULDC UR4, c[0x0][0xc14] ;  /* 0x0003050000047ab9 */ /* 0x000fe40000000800 */
[----:B------:R-:W-:-:S06]  /*f800*/  UISETP.GE.AND UP0, UPT, UR5, UR4, UPT ;  /* 0x000000040500728c */ /* 0x000fcc000bf06270 */
[----:B------:R-:W-:-:S13]  /*f810*/  PLOP3.LUT P0, PT, PT, PT, UP0, 0x80, 0x0 ;  /* 0x000000000000781c */ /* 0x000fda0003f0f008 */
[----:B------:R-:W-:Y:S05]  /*f820*/  @!P0 BRA `(.L_x_1158) ;  /* 0xffffff1400588947 */ /* 0x000fea000383ffff */
[----:B------:R-:W-:Y:S05]  /*f830*/  EXIT ;  /* 0x000000000000794d */ /* 0x000fea0003800000 */
.L_x_1057:
[----:B------:R-:W-:-:S08]  /*f840*/  NOP ;  /* 0x0000000000007918 */ /* 0x000fd00000000000 */
[----:B------:R-:W0:-:S00]  /*f850*/  USETMAXREG.DEALLOC.CTAPOOL 0x18 ;  /* 0x00000018000079c8 */ /* 0x000e0000080e0500 */
        /* <DEDUP_REMOVED lines=19> */
[----:B------:R-:W-:Y:S02]  /*f990*/  ISETP.GE.U32.AND P0, PT, R7, 0x2, PT ;  /* 0x000000020700780c */ /* 0x000fe40003f06070 */
        /* <DEDUP_REMOVED lines=15> */
[----:B0-----:R-:W-:Y:S01]  /*fa90*/  SEL R3, R6, RZ, P0 ;  /* 0x000000ff06037207 */ /* 0x001fe20000000000 */
[----:B------:R-:W-:Y:S01]  /*faa0*/  IMAD.MOV.U32 R6, RZ, RZ, RZ ;  /* 0x000000ffff067224 */ /* 0x000fe200078e00ff */
        /* <DEDUP_REMOVED lines=22> */
.L_x_1163:
[----:B------:R-:W-:Y:S02]  /*fc10*/  VIADD R6, R6, 0x1f ;  /* 0x0000001f06067836 */ /* 0x000fe40000000000 */
[----:B------:R-:W-:-:S03]  /*fc20*/  IMAD.U32 R19, RZ, RZ, UR7 ;  /* 0x00000007ff137e24 */ /* 0x000fc6000f8e00ff */
[----:B------:R-:W-:-:S13]  /*fc30*/  ISETP.GE.AND P0, PT, R6, UR5, PT ;  /* 0x0000000506007c0c */ /* 0x000fda000bf06270 */
[----:B------:R-:W-:Y:S05]  /*fc40*/  @P0 BRA `(.L_x_1160) ;  /* 0x0000000400c40947 */ /* 0x000fea0003800000 */
[----:B------:R-:W0:Y:S01]  /*fc50*/  S2R R2, SR_TID.X ;  /* 0x0000000000027919 */ /* 0x000e220000002100 */
        /* <DEDUP_REMOVED lines=10> */
.L_x_1162:
[----:B------:R-:W-:Y:S05]  /*fd00*/  BSYNC B0 ;  /* 0x0000000000007941 */ /* 0x000fea0003800000 */
.L_x_1161:
        /* <DEDUP_REMOVED lines=25> */
.L_x_1159:
[----:B------:R-:W-:-:S04]  /*fea0*/  IMAD.IADD R7, R5, 0x1, -R2 ;  /* 0x0000000105077824 */ /* 0x000fc800078e0a02 */
[----:B------:R-:W-:-:S05]  /*feb0*/  IMAD R2, R4, UR4, R7 ;  /* 0x0000000404027c24 */ /* 0x000fca000f8e0207 */
[----:B------:R-:W-:Y:S02]  /*fec0*/  ISETP.GT.AND P0, PT, R2, UR6, PT ;  /* 0x0000000602007c0c */ /* 0x000fe4000bf04270 */
[----:B------:R-:W0:Y:S11]  /*fed0*/  LDC.64 R2, c[0x0][0xc68] ;  /* 0x00031a00ff027b82 */ /* 0x000e360000000a00 */
[----:B------:R-:W-:-:S04]  /*fee0*/  VOTE.ANY R9, PT, !P0 ;  /* 0x0000000000097806 */ /* 0x000fc800040e0100 */
[----:B------:R-:W1:Y:S02]  /*fef0*/  POPC R5, R9 ;  /* 0x0000000900057309 */ /* 0x000e640000000000 */
[----:B-1----:R-:W-:-:S04]  /*ff00*/  IMAD.IADD R19, R5, 0x1, R6 ;  /* 0x0000000105137824 */ /* 0x002fc800078e0206 */
[----:B0-----:R-:W-:-:S05]  /*ff10*/  IMAD.WIDE R2, R19, 0x4, R2 ;  /* 0x0000000413027825 */ /* 0x001fca00078e0202 */
[----:B------:R-:W2:Y:S01]  /*ff20*/  LDG.E R10, desc[UR48][R2.64] ;  /* 0x00000030020a7981 */ /* 0x000ea2000c1e1900 */
[----:B------:R-:W-:-:S03]  /*ff30*/  ISETP.NE.AND P0, PT, R9, RZ, PT ;  /* 0x000000ff0900720c */ /* 0x000fc60003f05270 */
[----:B------:R-:W2:Y:S02]  /*ff40*/  SHFL.IDX PT, R17, R8, R5, 0x1f ;  /* 0x00001f0508117589 */ /* 0x000ea400000e0000 */
[----:B--2---:R-:W-:-:S05]  /*ff50*/  IMAD R6, R17, R10, RZ ;  /* 0x0000000a11067224 */ /* 0x004fca00078e02ff */
[----:B------:R-:W-:-:S04]  /*ff60*/  IABS R11, R6 ;  /* 0x00000006000b7213 */ /* 0x000fc80000000000 */
[----:B------:R-:W0:Y:S08]  /*ff70*/  I2F.RP R12, R11 ;  /* 0x0000000b000c7306 */ /* 0x000e300000209400 */
[----:B0-----:R-:W0:Y:S02]  /*ff80*/  MUFU.RCP R12, R12 ;  /* 0x0000000c000c7308 */ /* 0x001e240000001000 */
[----:B0-----:R-:W-:-:S06]  /*ff90*/  VIADD R13, R12, 0xffffffe ;  /* 0x0ffffffe0c0d7836 */ /* 0x001fcc0000000000 */
[----:B------:R0:W1:Y:S01]  /*ffa0*/  F2I.FTZ.U32.TRUNC.NTZ R3, R13 ;  /* 0x0000000d00037305 */ /* 0x000062000021f000 */
[----:B------:R-:W-:Y:S05]  /*ffb0*/  @!P0 BRA `(.L_x_1164) ;  /* 0x0000000000088947 */ /* 0x000fea0003800000 */
[----:B------:R-:W-:-:S05]  /*ffc0*/  VIADD R5, R5, 0xffffffff ;  /* 0xffffffff05057836 */ /* 0x000fca0000000000 */
[----:B------:R2:W3:Y:S02]  /*ffd0*/  SHFL.IDX PT, R16, R4, R5, 0x1f ;  /* 0x00001f0504107589 */ /* 0x0004e400000e0000 */
.L_x_1164:
[----:B-1----:R-:W-:Y:S01]  /*ffe0*/  IMAD.MOV R2, RZ, RZ, -R3 ;  /* 0x000000ffff027224 */ /* 0x002fe200078e0a03 */
[----:B--2---:R-:W-:Y:S01]  /*fff0*/  IABS R4, R6 ;  /* 0x0000000600047213 */ /* 0x004fe20000000000 */
[----:B---3--:R-:W-:Y:S02]  /*10000*/  IMAD R16, R16, UR4, R7 ;  /* 0x0000000410107c24 */ /* 0x008fe4000f8e0207 */
[----:B------:R-:W-:Y:S02]  /*10010*/  IMAD R5, R2, R11, RZ ;  /* 0x0000000b02057224 */ /* 0x000fe400078e02ff */
[----:B------:R-:W-:Y:S02]  /*10020*/  IMAD.MOV.U32 R2, RZ, RZ, RZ ;  /* 0x000000ffff027224 */ /* 0x000fe400078e00ff */
        /* <DEDUP_REMOVED lines=8> */
[----:B------:R-:W-:Y:S02]  /*100b0*/  @!P0 IMAD.IADD R4, R4, 0x1, -R11 ;  /* 0x0000000104048824 */ /* 0x000fe400078e0a0b */
[----:B------:R-:W-:-:S03]  /*100c0*/  @!P0 VIADD R2, R2, 0x1 ;  /* 0x0000000102028836 */ /* 0x000fc60000000000 */
[----:B------:R-:W-:-:S13]  /*100d0*/  ISETP.GE.U32.AND P0, PT, R4, R11, PT ;  /* 0x0000000b0400720c */ /* 0x000fda0003f06070 */
[----:B------:R-:W-:Y:S01]  /*100e0*/  @P0 VIADD R2, R2, 0x1 ;  /* 0x0000000102020836 */ /* 0x000fe20000000000 */
[----:B------:R-:W-:-:S13]  /*100f0*/  ISETP.GE.AND P0, PT, R3, RZ, PT ;  /* 0x000000ff0300720c */ /* 0x000fda0003f06270 */
[----:B------:R-:W-:Y:S01]  /*10100*/  @!P0 IMAD.MOV R2, RZ, RZ, -R2 ;  /* 0x000000ffff028224 */ /* 0x000fe200078e0a02 */
[----:B------:R-:W-:-:S13]  /*10110*/  ISETP.NE.AND P0, PT, R6, RZ, PT ;  /* 0x000000ff0600720c */ /* 0x000fda0003f05270 */
[----:B------:R-:W-:-:S05]  /*10120*/  @!P0 LOP3.LUT R2, RZ, R6, RZ, 0x33, !PT ;  /* 0x00000006ff028212 */ /* 0x000fca00078e33ff */
[----:B------:R-:W-:Y:S02]  /*10130*/  IMAD R4, R10, R2, RZ ;  /* 0x000000020a047224 */ /* 0x000fe400078e02ff */
[----:B------:R-:W-:Y:S02]  /*10140*/  IMAD.MOV R2, RZ, RZ, -R2 ;  /* 0x000000ffff027224 */ /* 0x000fe400078e0a02 */
[----:B------:R-:W-:Y:S02]  /*10150*/  IMAD.MOV R3, RZ, RZ, -R4 ;  /* 0x000000ffff037224 */ /* 0x000fe400078e0a04 */
[----:B------:R-:W-:-:S03]  /*10160*/  IMAD R5, R6, R2, R5 ;  /* 0x0000000206057224 */ /* 0x000fc600078e0205 */
[----:B------:R-:W-:-:S04]  /*10170*/  VIADDMNMX R10, R3, UR4, R10, PT ;  /* 0x00000004030a7c46 */ /* 0x000fc8000b80010a */
[-C--:B------:R-:W-:Y:S02]  /*10180*/  IABS R7, R10.reuse ;  /* 0x0000000a00077213 */ /* 0x080fe40000000000 */
[----:B------:R-:W-:Y:S02]  /*10190*/  IABS R6, R10 ;  /* 0x0000000a00067213 */ /* 0x000fe40000000000 */
[----:B------:R-:W1:Y:S03]  /*101a0*/  I2F.RP R8, R7 ;  /* 0x0000000700087306 */ /* 0x000e660000209400 */
[----:B------:R-:W-:-:S05]  /*101b0*/  IMAD.MOV R6, RZ, RZ, -R6 ;  /* 0x000000ffff067224 */ /* 0x000fca00078e0a06 */
[----:B-1----:R-:W1:Y:S02]  /*101c0*/  MUFU.RCP R8, R8 ;  /* 0x0000000800087308 */ /* 0x002e640000001000 */
[----:B-1----:R-:W-:-:S06]  /*101d0*/  VIADD R3, R8, 0xffffffe ;  /* 0x0ffffffe08037836 */ /* 0x002fcc0000000000 */
[----:B------:R-:W1:Y:S02]  /*101e0*/  F2I.FTZ.U32.TRUNC.NTZ R3, R3 ;  /* 0x0000000300037305 */ /* 0x000e64000021f000 */
[----:B-1----:R-:W-:-:S04]  /*101f0*/  IMAD.MOV R2, RZ, RZ, -R3 ;  /* 0x000000ffff027224 */ /* 0x002fc800078e0a03 */
[----:B------:R-:W-:Y:S02]  /*10200*/  IMAD R9, R2, R7, RZ ;  /* 0x0000000702097224 */ /* 0x000fe400078e02ff */
[----:B------:R-:W-:-:S04]  /*10210*/  IMAD.MOV.U32 R2, RZ, RZ, RZ ;  /* 0x000000ffff027224 */ /* 0x000fc800078e00ff */
[----:B------:R-:W-:Y:S01]  /*10220*/  IMAD.HI.U32 R2, R3, R9, R2 ;  /* 0x0000000903027227 */ /* 0x000fe200078e0002 */
[----:B------:R-:W-:Y:S02]  /*10230*/  IABS R9, R5 ;  /* 0x0000000500097213 */ /* 0x000fe40000000000 */
[C---:B------:R-:W-:Y:S01]  /*10240*/  LOP3.LUT R3, R5.reuse, R10, RZ, 0x3c, !PT ;  /* 0x0000000a05037212 */ /* 0x040fe200078e3cff */
[----:B------:R-:W-:Y:S02]  /*10250*/  IMAD.IADD R5, R5, 0x1, R4 ;  /* 0x0000000105057824 */ /* 0x000fe400078e0204 */
[----:B------:R-:W-:-:S04]  /*10260*/  IMAD.HI.U32 R2, R2, R9, RZ ;  /* 0x0000000902027227 */ /* 0x000fc800078e00ff */
[----:B------:R-:W-:-:S05]  /*10270*/  IMAD R6, R2, R6, R9 ;  /* 0x0000000602067224 */ /* 0x000fca00078e0209 */
        /* <DEDUP_REMOVED lines=8> */
[----:B------:R-:W-:Y:S01]  /*10300*/  @!P0 LOP3.LUT R2, RZ, R10, RZ, 0x33, !PT ;  /* 0x0000000aff028212 */ /* 0x000fe200078e33ff */
[----:B------:R-:W-:-:S04]  /*10310*/  IMAD.MOV R10, RZ, RZ, -R10 ;  /* 0x000000ffff0a7224 */ /* 0x000fc800078e0a0a */
[----:B------:R-:W-:Y:S01]  /*10320*/  IMAD R18, R2, R10, R5 ;  /* 0x0000000a02127224 */ /* 0x000fe200078e0205 */
[----:B------:R-:W-:-:S05]  /*10330*/  LOP3.LUT R2, RZ, R2, RZ, 0x33, !PT ;  /* 0x00000002ff027212 */ /* 0x000fca00078e33ff */
[----:B------:R-:W-:Y:S01]  /*10340*/  IMAD.IADD R17, R17, 0x1, R2 ;  /* 0x0000000111117824 */ /* 0x000fe200078e0202 */
[----:B------:R-:W-:Y:S06]  /*10350*/  BRA `(.L_x_1165) ;  /* 0x00000000000c7947 */ /* 0x000fec0003800000 */
.L_x_1160:
[----:B------:R-:W-:Y:S02]  /*10360*/  IMAD.MOV.U32 R17, RZ, RZ, RZ ;  /* 0x000000ffff117224 */ /* 0x000fe400078e00ff */
[----:B------:R-:W-:Y:S02]  /*10370*/  IMAD.U32 R16, RZ, RZ, UR6 ;  /* 0x00000006ff107e24 */ /* 0x000fe4000f8e00ff */
[----:B------:R-:W-:-:S07]  /*10380*/  IMAD.MOV.U32 R18, RZ, RZ, RZ ;  /* 0x000000ffff127224 */ /* 0x000fce00078e00ff */
.L_x_1165:
[----:B------:R-:W1:Y:S01]  /*10390*/  S2R R2, SR_TID.X ;  /* 0x0000000000027919 */ /* 0x000e620000002100 */
[----:B------:R-:W-:Y:S01]  /*103a0*/  STL [R1], RZ ;  /* 0x000000ff01007387 */ /* 0x000fe20000100800 */
[----:B-1----:R-:W-:-:S04]  /*103b0*/  LOP3.LUT R2, R2, 0x1f, RZ, 0xc0, !PT ;  /* 0x0000001f02027812 */ /* 0x002fc800078ec0ff */
[----:B------:R-:W-:-:S13]  /*103c0*/  ISETP.NE.AND P0, PT, R2, RZ, PT ;  /* 0x000000ff0200720c */ /* 0x000fda0003f05270 */
[----:B------:R-:W1:Y:S01]  /*103d0*/  @!P0 S2R R3, SR_CgaCtaId ;  /* 0x0000000000038919 */ /* 0x000e620000008800 */
[----:B------:R-:W-:-:S04]  /*103e0*/  @!P0 MOV R0, 0x400 ;  /* 0x0000040000008802 */ /* 0x000fc80000000f00 */
[----:B-1----:R-:W-:-:S05]  /*103f0*/  @!P0 LEA R0, R3, R0, 0x18 ;  /* 0x0000000003008211 */ /* 0x002fca00078ec0ff */
[----:B------:R1:W-:Y:S01]  /*10400*/  @!P0 STS.128 [R0+0x288d0], R16 ;  /* 0x0288d01000008388 */ /* 0x0003e20000000c00 */
[----:B------:R-:W-:Y:S06]  /*10410*/  BAR.ARV 0x5, 0x120 ;  /* 0x0144800000007b1d */ /* 0x000fec0000002000 */
[----:B------:R-:W-:Y:S01]  /*10420*/  ISETP.GE.AND P0, PT, R19, UR5, PT ;  /* 0x0000000513007c0c */ /* 0x000fe2000bf06270 */
[----:B-1----:R-:W-:-:S05]  /*10430*/  IMAD.MOV.U32 R0, RZ, RZ, 0x1 ;  /* 0x00000001ff007424 */ /* 0x002fca00078e00ff */
[----:B------:R1:W-:Y:S04]  /*10440*/  STL [R1+0x8], R0 ;  /* 0x0000080001007387 */ /* 0x0003e80000100800 */
[----:B------:R1:W-:Y:S03]  /*10450*/  STL [R1+0x18], RZ ;  /* 0x000018ff01007387 */ /* 0x0003e60000100800 */
[----:B------:R-:W-:Y:S05]  /*10460*/  @P0 BRA `(.L_x_1166) ;  /* 0x0000004000600947 */ /* 0x000fea0003800000 */
[----:B-1----:R-:W-:Y:S01]  /*10470*/  IMAD.MOV.U32 R0, RZ, RZ, 0x1 ;  /* 0x00000001ff007424 */ /* 0x002fe200078e00ff */
[----:B------:R1:W-:Y:S01]  /*10480*/  STL [R1+0x18], RZ ;  /* 0x000018ff01007387 */ /* 0x0003e20000100800 */
[----:B------:R-:W-:Y:S01]  /*10490*/  ULDC UR37, c[0x0][0xc] ;  /* 0x0000030000257ab9 */ /* 0x000fe20000000800 */
[----:B------:R-:W-:Y:S02]  /*104a0*/  ULDC.64 UR38, c[0x0][0x198] ;  /* 0x0000660000267ab9 */ /* 0x000fe40000000a00 */
[----:B------:R1:W-:Y:S04]  /*104b0*/  STL [R1+0x8], R0 ;  /* 0x0000080001007387 */ /* 0x0003e80000100800 */
[----:B------:R1:W-:Y:S02]  /*104c0*/  STL [R1], RZ ;  /* 0x000000ff01007387 */ /* 0x0003e40000100800 */
.L_x_1240:
[----:B------:R-:W-:Y:S05]  /*104d0*/  YIELD ;  /* 0x0000000000007946 */ /* 0x000fea0003800000 */
[----:B------:R-:W-:Y:S01]  /*104e0*/  ULDC.64 UR4, c[0x0][0xa28] ;  /* 0x00028a0000047ab9 */ /* 0x000fe20000000a00 */
[----:B------:R-:W-:Y:S01]  /*104f0*/  IMAD.MOV.U32 R4, RZ, RZ, RZ ;  /* 0x000000ffff047224 */ /* 0x000fe200078e00ff */
[----:B------:R-:W-:Y:S01]  /*10500*/  ISETP.NE.U32.AND P0, PT, RZ, UR4, PT ;  /* 0x00000004ff007c0c */ /* 0x000fe2000bf05070 */
[----:B-1----:R-:W-:Y:S01]  /*10510*/  IMAD.MOV.U32 R0, RZ, RZ, RZ ;  /* 0x000000ffff007224 */ /* 0x002fe200078e00ff */
[----:B------:R-:W-:Y:S02]  /*10520*/  ULDC.64 UR6, c[0x0][0xa08] ;  /* 0x0002820000067ab9 */ /* 0x000fe40000000a00 */
[----:B------:R-:W-:Y:S01]  /*10530*/  ISETP.NE.AND.EX P0, PT, RZ, UR5, PT, P0 ;  /* 0x00000005ff007c0c */ /* 0x000fe2000bf05300 */
[----:B------:R-:W-:-:S12]  /*10540*/  ULDC.64 UR4, c[0x0][0xa00] ;  /* 0x0002800000047ab9 */ /* 0x000fd80000000a00 */
[----:B--2---:R-:W1:Y:S01]  /*10550*/  @P0 LDC.64 R2, c[0x0][0xa28] ;  /* 0x00028a00ff020b82 */ /* 0x004e620000000a00 */
[----:B------:R-:W-:Y:S01]  /*10560*/  ISETP.NE.U32.AND P2, PT, RZ, UR4, PT ;  /* 0x00000004ff007c0c */ /* 0x000fe2000bf45070 */
[----:B-1----:R-:W-:-:S05]  /*10570*/  @P0 IMAD.WIDE R2, R19, 0x4, R2 ;  /* 0x0000000413020825 */ /* 0x002fca00078e0202 */
[----:B------:R1:W5:Y:S01]  /*10580*/  @P0 LDG.E R4, desc[UR48][R2.64] ;  /* 0x0000003002040981 */ /* 0x000362000c1e1900 */
[----:B------:R-:W-:Y:S01]  /*10590*/  ISETP.NE.AND.EX P2, PT, RZ, UR5, PT, P2 ;  /* 0x00000005ff007c0c */ /* 0x000fe2000bf45320 */
[----:B------:R-:W-:Y:S01]  /*105a0*/  ULDC.64 UR4, c[0x0][0xa18] ;  /* 0x0002860000047ab9 */ /* 0x000fe20000000a00 */
[----:B-1----:R-:W1:Y:S02]  /*105b0*/  LDC.64 R2, c[0x0][0xa00] ;  /* 0x00028000ff027b82 */ /* 0x002e640000000a00 */
[----:B-1----:R-:W-:-:S09]  /*105c0*/  IMAD.WIDE R2, R19, 0x4, R2 ;  /* 0x0000000413027825 */ /* 0x002fd200078e0202 */
[----:B------:R-:W2:Y:S01]  /*105d0*/  @P2 LDG.E R0, desc[UR48][R2.64] ;  /* 0x0000003002002981 */ /* 0x000ea2000c1e1900 */
[----:B------:R-:W-:Y:S01]  /*105e0*/  ISETP.NE.U32.AND P1, PT, RZ, UR4, PT ;  /* 0x00000004ff007c0c */ /* 0x000fe2000bf25070 */
[----:B------:R-:W-:-:S03]  /*105f0*/  ULDC UR4, c[0x0][0x288] ;  /* 0x0000a20000047ab9 */ /* 0x000fc60000000800 */
[----:B------:R-:W-:-:S13]  /*10600*/  ISETP.NE.AND.EX P1, PT, RZ, UR5, PT, P1 ;  /* 0x00000005ff007c0c */ /* 0x000fda000bf25310 */
[----:B------:R-:W1:Y:S02]  /*10610*/  @P1 LDC.64 R6, c[0x0][0xa18] ;  /* 0x00028600ff061b82 */ /* 0x000e640000000a00 */
[----:B-1----:R-:W-:Y:S01]  /*10620*/  @P1 IMAD.WIDE R6, R19, 0x4, R6 ;  /* 0x0000000413061825 */ /* 0x002fe200078e0206 */
[----:B--2---:R1:W-:Y:S03]  /*10630*/  STL [R1+0x1c], R0 ;  /* 0x00001c0001007387 */ /* 0x0043e60000100800 */
[----:B-1----:R-:W-:Y:S01]  /*10640*/  IMAD.U32 R0, RZ, RZ, UR4 ;  /* 0x00000004ff007e24 */ /* 0x002fe2000f8e00ff */
[----:B------:R-:W-:-:S05]  /*10650*/  ULDC.64 UR4, c[0x0][0x3f8] ;  /* 0x0000fe0000047ab9 */ /* 0x000fca0000000a00 */
[----:B------:R1:W5:Y:S01]  /*10660*/  @P1 LDG.E R0, desc[UR48][R6.64] ;  /* 0x0000003006001981 */ /* 0x000362000c1e1900 */
[----:B------:R-:W-:Y:S01]  /*10670*/  UISETP.NE.U32.AND UP0, UPT, UR4, URZ, UPT ;  /* 0x0000003f0400728c */ /* 0x000fe2000bf05070 */
[----:B------:R-:W-:Y:S02]  /*10680*/  ISETP.NE.U32.AND P0, PT, RZ, UR6, PT ;  /* 0x00000006ff007c0c */ /* 0x000fe4000bf05070 */
[----:B------:R-:W-:Y:S01]  /*10690*/  ULDC UR4, c[0x0][0x404] ;  /* 0x0001010000047ab9 */ /* 0x000fe20000000800 */
[----:B------:R-:W-:Y:S01]  /*106a0*/  UISETP.NE.AND.EX UP0, UPT, UR5, URZ, UPT, UP0 ;  /* 0x0000003f0500728c */ /* 0x000fe2000bf05300 */
[----:B------:R-:W-:Y:S02]  /*106b0*/  ISETP.NE.AND.EX P0, PT, RZ, UR7, PT, P0 ;  /* 0x00000007ff007c0c */ /* 0x000fe4000bf05300 */
[----:B------:R-:W-:Y:S01]  /*106c0*/  ULDC UR5, c[0x0][0x2e0] ;  /* 0x0000b80000057ab9 */ /* 0x000fe20000000800 */
[----:B------:R-:W-:-:S04]  /*106d0*/  USEL UR4, UR4, 0x1, UP0 ;  /* 0x0000000104047887 */ /* 0x000fc80008000000 */
[----:B------:R-:W-:-:S06]  /*106e0*/  UIMAD UR4, UR4, UR5, URZ ;  /* 0x00000005040472a4 */ /* 0x000fcc000f8e023f */
[----:B------:R-:W-:Y:S01]  /*106f0*/  IMAD.U32 R5, RZ, RZ, UR4 ;  /* 0x00000004ff057e24 */ /* 0x000fe2000f8e00ff */
[----:B-1----:R-:W-:Y:S06]  /*10700*/  @P1 BRA `(.L_x_1167) ;  /* 0x0000000000101947 */ /* 0x002fec0003800000 */
[----:B------:R-:W-:Y:S05]  /*10710*/  @!P2 BRA `(.L_x_1167) ;  /* 0x00000000000ca947 */ /* 0x000fea0003800000 */
[----:B------:R-:W2:Y:S04]  /*10720*/  LDG.E R7, desc[UR48][R2.64] ;  /* 0x0000003002077981 */ /* 0x000ea8000c1e1900 */
[----:B-----5:R-:W2:Y:S02]  /*10730*/  LDG.E R0, desc[UR48][R2.64+0x4] ;  /* 0x0000043002007981 */ /* 0x020ea4000c1e1900 */
[----:B--2---:R-:W-:-:S07]  /*10740*/  IMAD.IADD R0, R0, 0x1, -R7 ;  /* 0x0000000100007824 */ /* 0x004fce00078e0a07 */
.L_x_1167:
[----:B------:R-:W1:Y:S01]  /*10750*/  LDC.64 R2, c[0x0][0xa08] ;  /* 0x00028200ff027b82 */ /* 0x000e620000000a00 */
[----:B------:R-:W-:Y:S01]  /*10760*/  IMAD.MOV.U32 R7, RZ, RZ, RZ ;  /* 0x000000ffff077224 */ /* 0x000fe200078e00ff */
[----:B------:R-:W-:Y:S01]  /*10770*/  ULDC.64 UR4, c[0x0][0xa20] ;  /* 0x0002880000047ab9 */ /* 0x000fe20000000a00 */
[----:B-1----:R-:W-:-:S05]  /*10780*/  IMAD.WIDE R2, R19, 0x4, R2 ;  /* 0x0000000413027825 */ /* 0x002fca00078e0202 */
[----:B------:R-:W2:Y:S01]  /*10790*/  @P0 LDG.E R7, desc[UR48][R2.64] ;  /* 0x0000003002070981 */ /* 0x000ea2000c1e1900 */
[----:B------:R-:W-:-:S04]  /*107a0*/  ISETP.NE.U32.AND P1, PT, RZ, UR4, PT ;  /* 0x00000004ff007c0c */ /* 0x000fc8000bf25070 */
[----:B------:R-:W-:Y:S01]  /*107b0*/  ISETP.NE.AND.EX P1, PT, RZ, UR5, PT, P1 ;  /* 0x00000005ff007c0c */ /* 0x000fe2000bf25310 */
[----:B--2--5:R-:W-:-:S05]  /*107c0*/  IMAD.IADD R6, R7, 0x1, R4 ;  /* 0x0000000107067824 */ /* 0x024fca00078e0204 */
[----:B------:R1:W-:Y:S07]  /*107d0*/  STL [R1+0x4], R6 ;  /* 0x0000040601007387 */ /* 0x0003ee0000100800 */
[----:B------:R-:W-:Y:S05]  /*107e0*/  @!P1 BRA `(.L_x_1168) ;  /* 0x0000000000109947 */ /* 0x000fea0003800000 */
[----:B------:R-:W2:Y:S02]  /*107f0*/  LDC.64 R2, c[0x0][0xa20] ;  /* 0x00028800ff027b82 */ /* 0x000ea40000000a00 */
[----:B--2---:R-:W-:-:S05]  /*10800*/  IMAD.WIDE R2, R19, 0x4, R2 ;  /* 0x0000000413027825 */ /* 0x004fca00078e0202 */
[----:B------:R2:W5:Y:S01]  /*10810*/  LDG.E R5, desc[UR48][R2.64] ;  /* 0x0000003002057981 */ /* 0x000562000c1e1900 */
[----:B------:R-:W-:Y:S05]  /*10820*/  BRA `(.L_x_1169) ;  /* 0x0000000000107947 */ /* 0x000fea0003800000 */
.L_x_1168:
[----:B------:R-:W-:Y:S05]  /*10830*/  @!P0 BRA `(.L_x_1169) ;  /* 0x00000000000c8947 */ /* 0x000fea0003800000 */
[----:B-1----:R-:W2:Y:S04]  /*10840*/  LDG.E R6, desc[UR48][R2.64] ;  /* 0x0000003002067981 */ /* 0x002ea8000c1e1900 */
[----:B------:R-:W2:Y:S02]  /*10850*/  LDG.E R5, desc[UR48][R2.64+0x4] ;  /* 0x0000043002057981 */ /* 0x000ea4000c1e1900 */
[----:B--2---:R-:W-:-:S07]  /*10860*/  IMAD.IADD R5, R5, 0x1, -R6 ;  /* 0x0000000105057824 */ /* 0x004fce00078e0a06 */
.L_x_1169:
[----:B--2---:R-:W2:Y:S01]  /*10870*/  LDC.64 R2, c[0x0][0x9e0] ;  /* 0x00027800ff027b82 */ /* 0x004ea20000000a00 */
[----:B-----5:R-:W-:Y:S01]  /*10880*/  IMAD.IADD R7, R5, 0x1, -R4 ;  /* 0x0000000105077824 */ /* 0x020fe200078e0a04 */
[----:B------:R-:W-:-:S04]  /*10890*/  LEA R4, R17, 0x80, 0x7 ;  /* 0x0000008011047811 */ /* 0x000fc800078e38ff */
[----:B------:R-:W-:Y:S02]  /*108a0*/  IADD3 R9, R7, R4, -R0 ;  /* 0x0000000407097210 */ /* 0x000fe40007ffe800 */
[----:B--2---:R-:W-:-:S03]  /*108b0*/  ISETP.GE.AND P0, PT, R3, 0x1, PT ;  /* 0x000000010300780c */ /* 0x004fc60003f06270 */
[----:B------:R-:W-:-:S10]  /*108c0*/  IMAD.IADD R2, R9, 0x1, R2 ;  /* 0x0000000109027824 */ /* 0x000fd400078e0202 */
[----:B------:R-:W-:Y:S05]  /*108d0*/  @!P0 BRA `(.L_x_1170) ;  /* 0x0000000000488947 */ /* 0x000fea0003800000 */
[C---:B------:R-:W-:Y:S01]  /*108e0*/  ISETP.GT.AND P1, PT, R9.reuse, RZ, PT ;  /* 0x000000ff0900720c */ /* 0x040fe20003f24270 */
[----:B------:R-:W-:Y:S01]  /*108f0*/  BSSY B0, `(.L_x_1171) ;  /* 0x000000e000007945 */ /* 0x000fe20003800000 */
[----:B-1----:R-:W-:-:S11]  /*10900*/  VIADD R6, R9, 0xffffffff ;  /* 0xffffffff09067836 */ /* 0x002fd60000000000 */
        /* <DEDUP_REMOVED lines=8> */
.L_x_1172:
[----:B------:R-:W-:-:S13]  /*10990*/  ISETP.NE.AND P1, PT, R3, 0x1, PT ;  /* 0x000000010300780c */ /* 0x000fda0003f25270 */
[----:B------:R-:W1:Y:S02]  /*109a0*/  @P1 LDC.64 R4, c[0x0][0x9e8] ;  /* 0x00027a00ff041b82 */ /* 0x000e640000000a00 */
[----:B-1----:R-:W-:-:S05]  /*109b0*/  @P1 IMAD.HI.U32 R4, R6, R4, RZ ;  /* 0x0000000406041227 */ /* 0x002fca00078e00ff */
[----:B------:R-:W-:-:S07]  /*109c0*/  @P1 SHF.R.U32.HI R6, RZ, R5, R4 ;  /* 0x00000005ff061219 */ /* 0x000fce0000011604 */
.L_x_1173:
[----:B------:R-:W-:Y:S05]  /*109d0*/  BSYNC B0 ;  /* 0x0000000000007941 */ /* 0x000fea0003800000 */
.L_x_1171:
[----:B------:R-:W-:-:S05]  /*109e0*/  IMAD R5, R6, R3, R3 ;  /* 0x0000000306057224 */ /* 0x000fca00078e0203 */
[----:B------:R-:W-:-:S07]  /*109f0*/  VIMNMX R2, R2, R5, PT ;  /* 0x0000000502027248 */ /* 0x000fce0003fe0100 */
.L_x_1170:
[----:B------:R-:W-:Y:S01]  /*10a00*/  VIADD R2, R2, 0x7f ;  /* 0x0000007f02027836 */ /* 0x000fe20000000000 */
[----:B------:R-:W-:Y:S01]  /*10a10*/  ULDC UR4, c[0x0][0x9dc] ;  /* 0x0002770000047ab9 */ /* 0x000fe20000000800 */
[----:B------:R-:W-:-:S03]  /*10a20*/  IMAD R0, R17, 0x80, -R0 ;  /* 0x0000008011007824 */ /* 0x000fc600078e0a00 */
[----:B------:R-:W-:-:S04]  /*10a30*/  SHF.R.S32.HI R5, RZ, 0x1f, R2 ;  /* 0x0000001fff057819 */ /* 0x000fc80000011402 */
[----:B------:R-:W-:Y:S01]  /*10a40*/  LEA.HI R4, R5, R2, RZ, 0x7 ;  /* 0x0000000205047211 */ /* 0x000fe200078f38ff */
[C---:B------:R-:W-:Y:S02]  /*10a50*/  VIADD R2, R7.reuse, 0x7f ;  /* 0x0000007f07027836 */ /* 0x040fe40000000000 */
[----:B------:R-:W-:Y:S01]  /*10a60*/  IMAD.IADD R7, R7, 0x1, R0 ;  /* 0x0000000107077824 */ /* 0x000fe200078e0200 */
[----:B------:R-:W-:Y:S02]  /*10a70*/  SHF.R.S32.HI R4, RZ, 0x7, R4 ;  /* 0x00000007ff047819 */ /* 0x000fe40000011404 */
[----:B------:R-:W-:Y:S01]  /*10a80*/  SHF.R.S32.HI R5, RZ, 0x1f, R2 ;  /* 0x0000001fff057819 */ /* 0x000fe20000011402 */
[----:B------:R-:W-:-:S03]  /*10a90*/  VIADD R0, R7, -UR4 ;  /* 0x8000000407007c36 */ /* 0x000fc60008000000 */
[----:B------:R-:W-:-:S04]  /*10aa0*/  LEA.HI R5, R5, R2, RZ, 0x7 ;  /* 0x0000000205057211 */ /* 0x000fc800078f38ff */
[----:B------:R-:W-:-:S04]  /*10ab0*/  SHF.R.S32.HI R5, RZ, 0x7, R5 ;  /* 0x00000007ff057819 */ /* 0x000fc80000011405 */
[----:B-1----:R-:W-:-:S05]  /*10ac0*/  VIMNMX R6, R5, R4, PT ;  /* 0x0000000405067248 */ /* 0x002fca0003fe0100 */
[----:B------:R1:W-:Y:S01]  /*10ad0*/  STL [R1+0x14], R6 ;  /* 0x0000140601007387 */ /* 0x0003e20000100800 */
[----:B------:R-:W-:Y:S05]  /*10ae0*/  @!P0 BRA `(.L_x_1174) ;  /* 0x0000000000448947 */ /* 0x000fea0003800000 */
[----:B------:R-:W-:Y:S01]  /*10af0*/  ISETP.GT.AND P0, PT, R7, -0x1, PT ;  /* 0xffffffff0700780c */ /* 0x000fe20003f04270 */
[----:B------:R-:W-:-:S12]  /*10b00*/  BSSY B0, `(.L_x_1175) ;  /* 0x000000d000007945 */ /* 0x000fd80003800000 */
[----:B------:R-:W-:Y:S05]  /*10b10*/  @P0 BRA `(.L_x_1176) ;  /* 0x00000000001c0947 */ /* 0x000fea0003800000 */
[----:B------:R-:W-:Y:S02]  /*10b20*/  ISETP.NE.AND P0, PT, R3, 0x1, PT ;  /* 0x000000010300780c */ /* 0x000fe40003f05270 */
[----:B------:R-:W-:-:S11]  /*10b30*/  LOP3.LUT R7, RZ, R7, RZ, 0x33, !PT ;  /* 0x00000007ff077212 */ /* 0x000fd600078e33ff */
[----:B------:R-:W2:Y:S02]  /*10b40*/  @P0 LDC.64 R4, c[0x0][0x9e8] ;  /* 0x00027a00ff040b82 */ /* 0x000ea40000000a00 */
[----:B--2---:R-:W-:-:S05]  /*10b50*/  @P0 IMAD.HI.U32 R4, R7, R4, RZ ;  /* 0x0000000407040227 */ /* 0x004fca00078e00ff */
[----:B------:R-:W-:-:S04]  /*10b60*/  @P0 SHF.R.U32.HI R7, RZ, R5, R4 ;  /* 0x00000005ff070219 */ /* 0x000fc80000011604 */
[----:B------:R-:W-:Y:S01]  /*10b70*/  LOP3.LUT R7, RZ, R7, RZ, 0x33, !PT ;  /* 0x00000007ff077212 */ /* 0x000fe200078e33ff */
[----:B------:R-:W-:Y:S06]  /*10b80*/  BRA `(.L_x_1177) ;  /* 0x0000000000107947 */ /* 0x000fec0003800000 */
.L_x_1176:
[----:B------:R-:W-:-:S13]  /*10b90*/  ISETP.NE.AND P0, PT, R3, 0x1, PT ;  /* 0x000000010300780c */ /* 0x000fda0003f05270 */
[----:B------:R-:W2:Y:S02]  /*10ba0*/  @P0 LDC.64 R4, c[0x0][0x9e8] ;  /* 0x00027a00ff040b82 */ /* 0x000ea40000000a00 */
[----:B--2---:R-:W-:-:S05]  /*10bb0*/  @P0 IMAD.HI.U32 R4, R7, R4, RZ ;  /* 0x0000000407040227 */ /* 0x004fca00078e00ff */
[----:B------:R-:W-:-:S07]  /*10bc0*/  @P0 SHF.R.U32.HI R7, RZ, R5, R4 ;  /* 0x00000005ff070219 */ /* 0x000fce0000011604 */
.L_x_1177:
[----:B------:R-:W-:Y:S05]  /*10bd0*/  BSYNC B0 ;  /* 0x0000000000007941 */ /* 0x000fea0003800000 */
.L_x_1175:
[----:B------:R-:W-:-:S05]  /*10be0*/  IMAD R3, R7, R3, RZ ;  /* 0x0000000307037224 */ /* 0x000fca00078e02ff */
[----:B------:R-:W-:-:S07]  /*10bf0*/  VIMNMX R0, R0, R3, !PT ;  /* 0x0000000300007248 */ /* 0x000fce0007fe0100 */
.L_x_1174:
[----:B------:R-:W-:Y:S01]  /*10c00*/  SHF.R.S32.HI R3, RZ, 0x1f, R0 ;  /* 0x0000001fff037819 */ /* 0x000fe20000011400 */
[----:B------:R-:W-:Y:S03]  /*10c10*/  BSSY B6, `(.L_x_1178) ;  /* 0x00002dc000067945 */ /* 0x000fe60003800000 */
[----:B------:R-:W-:-:S04]  /*10c20*/  LEA.HI R3, R3, R0, RZ, 0x7 ;  /* 0x0000000003037211 */ /* 0x000fc800078f38ff */
[----:B------:R-:W-:-:S04]  /*10c30*/  SHF.R.S32.HI R3, RZ, 0x7, R3 ;  /* 0x00000007ff037819 */ /* 0x000fc80000011403 */
[----:B------:R-:W-:-:S04]  /*10c40*/  VIMNMX R2, RZ, R3, !PT ;  /* 0x00000003ff027248 */ /* 0x000fc80007fe0100 */
[----:B------:R-:W-:Y:S01]  /*10c50*/  ISETP.GT.AND P0, PT, R6, R2, PT ;  /* 0x000000020600720c */ /* 0x000fe20003f04270 */
[----:B------:R2:W-:-:S12]  /*10c60*/  STL [R1+0x10], R2 ;  /* 0x0000100201007387 */ /* 0x0005d80000100800 */
[----:B--2---:R-:W-:Y:S05]  /*10c70*/  @P0 BRA `(.L_x_1179) ;  /* 0x0000000000440947 */ /* 0x004fea0003800000 */
[----:B------:R-:W2:Y:S02]  /*10c80*/  S2R R2, SR_TID.X ;  /* 0x0000000000027919 */ /* 0x000ea40000002100 */
[----:B--2---:R-:W-:-:S04]  /*10c90*/  LOP3.LUT R2, R2, 0x1f, RZ, 0xc0, !PT ;  /* 0x0000001f02027812 */ /* 0x004fc800078ec0ff */
[----:B------:R-:W-:-:S13]  /*10ca0*/  ISETP.NE.AND P1, PT, R2, RZ, PT ;  /* 0x000000ff0200720c */ /* 0x000fda0003f25270 */
[----:B------:R-:W-:Y:S05]  /*10cb0*/  @P1 BRA `(.L_x_1180) ;  /* 0x0000002c00441947 */ /* 0x000fea0003800000 */
[----:B------:R-:W2:Y:S01]  /*10cc0*/  S2R R7, SR_LANEID ;  /* 0x0000000000077919 */ /* 0x000ea20000000000 */
[----:B------:R-:W-:Y:S01]  /*10cd0*/  VOTEU.ANY UR4, UPT, PT ;  /* 0x0000000000047886 */ /* 0x000fe200038e0100 */
[----:B------:R-:W3:Y:S01]  /*10ce0*/  LDC.64 R2, c[0x0][0xc38] ;  /* 0x00030e00ff027b82 */ /* 0x000ee20000000a00 */
[----:B------:R-:W2:Y:S08]  /*10cf0*/  FLO.U32 R0, UR4 ;  /* 0x0000000400007d00 */ /* 0x000eb000080e0000 */
[----:B------:R-:W3:Y:S01]  /*10d00*/  POPC R5, UR4 ;  /* 0x0000000400057d09 */ /* 0x000ee20008000000 */
[----:B--2---:R-:W-:-:S13]  /*10d10*/  ISETP.EQ.U32.AND P0, PT, R0, R7, PT ;  /* 0x000000070000720c */ /* 0x004fda0003f02070 */
[----:B---3--:R-:W2:Y:S01]  /*10d20*/  @P0 ATOMG.E.ADD.STRONG.GPU PT, R3, desc[UR48][R2.64], R5 ;  /* 0x00000005020309a8 */ /* 0x008ea200081ee1f0 */
[----:B------:R-:W3:Y:S02]  /*10d30*/  S2R R4, SR_LTMASK ;  /* 0x0000000000047919 */ /* 0x000ee40000003900 */
[----:B---3--:R-:W-:-:S04]  /*10d40*/  LOP3.LUT R4, R4, UR4, RZ, 0xc0, !PT ;  /* 0x0000000404047c12 */ /* 0x008fc8000f8ec0ff */
[----:B------:R-:W3:Y:S01]  /*10d50*/  POPC R7, R4 ;  /* 0x0000000400077309 */ /* 0x000ee20000000000 */
[----:B--2---:R-:W3:Y:S02]  /*10d60*/  SHFL.IDX PT, R0, R3, R0, 0x1f ;  /* 0x00001f0003007589 */ /* 0x004ee400000e0000 */
[----:B---3--:R-:W-:Y:S01]  /*10d70*/  IADD3 R16, R0, UR37, R7 ;  /* 0x0000002500107c10 */ /* 0x008fe2000fffe007 */
[----:B------:R-:W-:Y:S06]  /*10d80*/  BRA `(.L_x_1180) ;  /* 0x0000002c00107947 */ /* 0x000fec0003800000 */
.L_x_1179:
[----:B------:R-:W2:Y:S01]  /*10d90*/  S2R R3, SR_CgaCtaId ;  /* 0x0000000000037919 */ /* 0x000ea20000008800 */
[----:B------:R-:W-:-:S04]  /*10da0*/  MOV R0, 0x400 ;  /* 0x0000040000007802 */ /* 0x000fc80000000f00 */
[----:B--2---:R-:W-:-:S05]  /*10db0*/  LEA R2, R3, R0, 0x18 ;  /* 0x0000000003027211 */ /* 0x004fca00078ec0ff */
[----:B------:R2:W-:Y:S01]  /*10dc0*/  STL [R1+0xc], R2 ;  /* 0x00000c0201007387 */ /* 0x0005e20000100800 */
[----:B------:R-:W-:-:S05]  /*10dd0*/  VIADD R0, R2, 0x18400 ;  /* 0x0001840002007836 */ /* 0x000fca0000000000 */
[----:B------:R-:W-:-:S13]  /*10de0*/  LOP3.LUT P0, RZ, R0, 0x3ff, RZ, 0xc0, !PT ;  /* 0x000003ff00ff7812 */ /* 0x000fda000780c0ff */
[----:B--2---:R-:W-:Y:S05]  /*10df0*/  @!P0 BRA `(.L_x_1181) ;  /* 0x0000000000408947 */ /* 0x004fea0003800000 */
[----:B------:R-:W-:Y:S01]  /*10e00*/  MOV R2, 0x0 ;  /* 0x0000000000027802 */ /* 0x000fe20000000f00 */
[----:B------:R-:W-:Y:S01]  /*10e10*/  ULDC.64 UR6, c[0x4][0xa0] ;  /* 0x0100280000067ab9 */ /* 0x000fe20000000a00 */
[----:B------:R-:W-:Y:S01]  /*10e20*/  ULDC.64 UR8, c[0x4][0xa8] ;  /* 0x01002a0000087ab9 */ /* 0x000fe20000000a00 */
[----:B------:R-:W-:Y:S01]  /*10e30*/  ULDC.64 UR4, c[0x4][0x8] ;  /* 0x0100020000047ab9 */ /* 0x000fe20000000a00 */
[----:B------:R-:W-:Y:S02]  /*10e40*/  IMAD.U32 R4, RZ, RZ, UR6 ;  /* 0x00000006ff047e24 */ /* 0x000fe4000f8e00ff */
[----:B------:R-:W2:Y:S01]  /*10e50*/  LDC.64 R2, c[0x4][R2] ;  /* 0x0100000002027b82 */ /* 0x000ea20000000a00 */
[----:B------:R-:W-:Y:S02]  /*10e60*/  IMAD.U32 R5, RZ, RZ, UR7 ;  /* 0x00000007ff057e24 */ /* 0x000fe4000f8e00ff */
[----:B-1----:R-:W-:Y:S02]  /*10e70*/  IMAD.U32 R6, RZ, RZ, UR8 ;  /* 0x00000008ff067e24 */ /* 0x002fe4000f8e00ff */
[----:B------:R-:W-:-:S02]  /*10e80*/  IMAD.U32 R7, RZ, RZ, UR9 ;  /* 0x00000009ff077e24 */ /* 0x000fc4000f8e00ff */
[----:B------:R-:W-:Y:S02]  /*10e90*/  IMAD.U32 R10, RZ, RZ, UR4 ;  /* 0x00000004ff0a7e24 */ /* 0x000fe4000f8e00ff */
[----:B------:R-:W-:Y:S02]  /*10ea0*/  IMAD.U32 R11, RZ, RZ, UR5 ;  /* 0x00000005ff0b7e24 */ /* 0x000fe4000f8e00ff */
[----:B------:R-:W-:Y:S02]  /*10eb0*/  IMAD.MOV.U32 R8, RZ, RZ, 0x70 ;  /* 0x00000070ff087424 */ /* 0x000fe400078e00ff */
[----:B------:R-:W-:Y:S02]  /*10ec0*/  IMAD.MOV.U32 R12, RZ, RZ, 0x1 ;  /* 0x00000001ff0c7424 */ /* 0x000fe400078e00ff */
[----:B0-----:R-:W-:-:S07]  /*10ed0*/  IMAD.MOV.U32 R13, RZ, RZ, RZ ;  /* 0x000000ffff0d7224 */ /* 0x001fce00078e00ff */
[----:B------:R-:W-:-:S07]  /*10ee0*/  LEPC R20, `(.L_x_1181) ;  /* 0x000000001014794e */ /* 0x000fce0000000000 */
[----:B--2---:R-:W-:Y:S05]  /*10ef0*/  CALL.ABS.NOINC R2 ;  /* 0x0000000002007343 */ /* 0x004fea0003c00000 */
.L_x_1181:
        /* <DEDUP_REMOVED lines=8> */
[----:B------:R2:W3:Y:S01]  /*10f80*/  LDC.64 R2, c[0x4][R0] ;  /* 0x0100000000027b82 */ /* 0x0004e20000000a00 */
[----:B------:R-:W-:Y:S02]  /*10f90*/  IMAD.U32 R4, RZ, RZ, UR6 ;  /* 0x00000006ff047e24 */ /* 0x000fe4000f8e00ff */
[----:B------:R-:W-:Y:S02]  /*10fa0*/  IMAD.U32 R5, RZ, RZ, UR7 ;  /* 0x00000007ff057e24 */ /* 0x000fe4000f8e00ff */
[----:B-1----:R-:W-:Y:S02]  /*10fb0*/  IMAD.U32 R6, RZ, RZ, UR8 ;  /* 0x00000008ff067e24 */ /* 0x002fe4000f8e00ff */
[----:B------:R-:W-:-:S02]  /*10fc0*/  IMAD.U32 R7, RZ, RZ, UR9 ;  /* 0x00000009ff077e24 */ /* 0x000fc4000f8e00ff */
[----:B------:R-:W-:Y:S02]  /*10fd0*/  IMAD.U32 R10, RZ, RZ, UR4 ;  /* 0x00000004ff0a7e24 */ /* 0x000fe4000f8e00ff */
[----:B------:R-:W-:Y:S02]  /*10fe0*/  IMAD.U32 R11, RZ, RZ, UR5 ;  /* 0x00000005ff0b7e24 */ /* 0x000fe4000f8e00ff */
[----:B------:R-:W-:Y:S02]  /*10ff0*/  IMAD.MOV.U32 R8, RZ, RZ, 0x70 ;  /* 0x00000070ff087424 */ /* 0x000fe400078e00ff */
[----:B------:R-:W-:Y:S02]  /*11000*/  IMAD.MOV.U32 R12, RZ, RZ, 0x1 ;  /* 0x00000001ff0c7424 */ /* 0x000fe400078e00ff */
[----:B0-2---:R-:W-:-:S07]  /*11010*/  IMAD.MOV.U32 R13, RZ, RZ, RZ ;  /* 0x000000ffff0d7224 */ /* 0x005fce00078e00ff */
[----:B------:R-:W-:-:S07]  /*11020*/  LEPC R20, `(.L_x_1183) ;  /* 0x000000001014794e */ /* 0x000fce0000000000 */
[----:B---3--:R-:W-:Y:S05]  /*11030*/  CALL.ABS.NOINC R2 ;  /* 0x0000000002007343 */ /* 0x008fea0003c00000 */
.L_x_1183:
        /* <DEDUP_REMOVED lines=16> */
.L_x_1182:
[----:B-1----:R-:W2:Y:S01]  /*11140*/  LDL.LU R6, [R1+0x1c] ;  /* 0x00001c0001067983 */ /* 0x002ea20000300800 */
[----:B------:R-:W1:Y:S01]  /*11150*/  LDC R0, c[0x0][0x428] ;  /* 0x00010a00ff007b82 */ /* 0x000e620000000800 */
[----:B------:R-:W-:Y:S01]  /*11160*/  IMAD.MOV.U32 R4, RZ, RZ, R18 ;  /* 0x000000ffff047224 */ /* 0x000fe200078e0012 */
[----:B------:R-:W-:Y:S01]  /*11170*/  ULDC.64 UR4, c[0x0][0x9f8] ;  /* 0x00027e0000047ab9 */ /* 0x000fe20000000a00 */
[----:B------:R-:W3:Y:S01]  /*11180*/  S2R R7, SR_TID.X ;  /* 0x0000000000077919 */ /* 0x000ee20000002100 */
[----:B-1----:R-:W-:Y:S02]  /*11190*/  ISETP.NE.AND P0, PT, R0, 0x1, PT ;  /* 0x000000010000780c */ /* 0x002fe40003f05270 */
[----:B---3--:R-:W-:-:S11]  /*111a0*/  LOP3.LUT R7, R7, 0x1f, RZ, 0xc0, !PT ;  /* 0x0000001f07077812 */ /* 0x008fd600078ec0ff */
[----:B------:R-:W1:Y:S08]  /*111b0*/  @P0 LDC R3, c[0x0][0x42c] ;  /* 0x00010b00ff030b82 */ /* 0x000e700000000800 */
[----:B------:R-:W3:Y:S01]  /*111c0*/  @P0 LDC R5, c[0x0][0x430] ;  /* 0x00010c00ff050b82 */ /* 0x000ee20000000800 */
[----:B-1----:R-:W-:-:S05]  /*111d0*/  @P0 IMAD.HI.U32 R0, R18, R3, RZ ;  /* 0x0000000312000227 */ /* 0x002fca00078e00ff */
[----:B---3--:R-:W-:Y:S01]  /*111e0*/  @P0 SHF.R.U32.HI R4, RZ, R5, R0 ;  /* 0x00000005ff040219 */ /* 0x008fe20000011600 */
[----:B------:R-:W-:Y:S01]  /*111f0*/  IMAD.MOV.U32 R0, RZ, RZ, R19 ;  /* 0x000000ffff007224 */ /* 0x000fe200078e0013 */
[----:B------:R-:W-:-:S04]  /*11200*/  ISETP.NE.U32.AND P0, PT, RZ, UR4, PT ;  /* 0x00000004ff007c0c */ /* 0x000fc8000bf05070 */
[----:B------:R-:W-:Y:S01]  /*11210*/  ISETP.NE.AND.EX P0, PT, RZ, UR5, PT, P0 ;  /* 0x00000005ff007c0c */ /* 0x000fe2000bf05300 */
[----:B------:R-:W-:-:S12]  /*11220*/  ULDC.64 UR4, c[0x0][0xa00] ;  /* 0x0002800000047ab9 */ /* 0x000fd80000000a00 */
[----:B------:R-:W1:Y:S01]  /*11230*/  @P0 LDC.64 R2, c[0x0][0x9f8] ;  /* 0x00027e00ff020b82 */ /* 0x000e620000000a00 */
[----:B------:R-:W-:-:S04]  /*11240*/  ISETP.NE.AND P6, PT, R7, RZ, PT ;  /* 0x000000ff0700720c */ /* 0x000fc80003fc5270 */
[----:B------:R-:W-:-:S09]  /*11250*/  PLOP3.LUT P1, PT, P6, PT, PT, 0x8, 0x0 ;  /* 0x000000000000781c */ /* 0x000fd2000372e170 */
[----:B------:R-:W-:Y:S01]  /*11260*/  VOTEU.ALL UP1, P6 ;  /* 0x00000000003f7886 */ /* 0x000fe20003020000 */
[----:B-1----:R-:W-:-:S05]  /*11270*/  @P0 IMAD.WIDE R2, R19, 0x4, R2 ;  /* 0x0000000413020825 */ /* 0x002fca00078e0202 */
[----:B------:R1:W5:Y:S01]  /*11280*/  @P0 LDG.E R0, desc[UR48][R2.64] ;  /* 0x0000003002000981 */ /* 0x000362000c1e1900 */
[----:B------:R-:W-:Y:S01]  /*11290*/  ISETP.NE.U32.AND P0, PT, RZ, UR4, PT ;  /* 0x00000004ff007c0c */ /* 0x000fe2000bf05070 */
[----:B------:R-:W-:-:S03]  /*112a0*/  @!UP1 UIADD3 UR8, UP0, UR38, 0x270, URZ ;  /* 0x0000027026089890 */ /* 0x000fc6000ff1e03f */
[----:B------:R-:W-:Y:S01]  /*112b0*/  ISETP.NE.AND.EX P0, PT, RZ, UR5, PT, P0 ;  /* 0x00000005ff007c0c */ /* 0x000fe2000bf05300 */
[----:B------:R-:W-:-:S03]  /*112c0*/  @!UP1 UIADD3.X UR9, URZ, UR39, URZ, UP0, !UPT ;  /* 0x000000273f099290 */ /* 0x000fc600087fe43f */
[----:B------:R-:W-:Y:S01]  /*112d0*/  SEL R7, R19, RZ, !P0 ;  /* 0x000000ff13077207 */ /* 0x000fe20004000000 */
[----:B------:R-:W-:Y:S01]  /*112e0*/  VOTEU.ALL UP0, P6 ;  /* 0x00000000003f7886 */ /* 0x000fe20003000000 */
[----:B-12---:R-:W-:-:S07]  /*112f0*/  IMAD R8, R17, 0x80, R6 ;  /* 0x0000008011087824 */ /* 0x006fce00078e0206 */
.L_x_1184:
        /* <DEDUP_REMOVED lines=9> */
[----:B-1----:R-:W-:Y:S05]  /*11390*/  @P1 BRA.U.ANY `(.L_x_1184) ;  /* 0xfffffffd00d81947 */ /* 0x002fea000393ffff */
[----:B------:R-:W1:Y:S01]  /*113a0*/  S2R R2, SR_TID.X ;  /* 0x0000000000027919 */ /* 0x000e620000002100 */
[----:B------:R-:W-:Y:S01]  /*113b0*/  UMOV UR4, 0x40 ;  /* 0x0000004000047882 */ /* 0x000fe20000000000 */
[----:B-1----:R-:W-:-:S04]  /*113c0*/  LOP3.LUT R2, R2, 0x1f, RZ, 0xc0, !PT ;  /* 0x0000001f02027812 */ /* 0x002fc800078ec0ff */
[----:B------:R-:W-:-:S04]  /*113d0*/  ISETP.NE.AND P2, PT, R2, RZ, PT ;  /* 0x000000ff0200720c */ /* 0x000fc80003f45270 */
[----:B------:R-:W-:-:S09]  /*113e0*/  PLOP3.LUT P1, PT, P2, PT, PT, 0x8, 0x0 ;  /* 0x000000000000781c */ /* 0x000fd2000172e170 */
[----:B------:R-:W-:-:S05]  /*113f0*/  VOTEU.ALL UP0, P2 ;  /* 0x00000000003f7886 */ /* 0x000fca0001000000 */
.L_x_1185:
        /* <DEDUP_REMOVED lines=8> */
[----:B-1----:R-:W-:Y:S05]  /*11480*/  @P1 BRA.U.ANY `(.L_x_1185) ;  /* 0xfffffffd00dc1947 */ /* 0x002fea000393ffff */
[----:B------:R-:W2:Y:S01]  /*11490*/  LDL R5, [R1+0x14] ;  /* 0x0000140001057983 */ /* 0x000ea20000100800 */
[----:B------:R-:W1:Y:S01]  /*114a0*/  LDC.64 R2, c[0x0][0x3f8] ;  /* 0x0000fe00ff027b82 */ /* 0x000e620000000a00 */
[----:B------:R-:W-:Y:S02]  /*114b0*/  ULDC.64 UR4, c[0x0][0xa08] ;  /* 0x0002820000047ab9 */ /* 0x000fe40000000a00 */
[----:B-1----:R-:W-:Y:S01]  /*114c0*/  LOP3.LUT P0, RZ, R2, UR4, RZ, 0xfc, !PT ;  /* 0x0000000402ff7c12 */ /* 0x002fe2000f80fcff */
[----:B------:R-:W-:-:S03]  /*114d0*/  UMOV UR4, 0xffffffff ;  /* 0xffffffff00047882 */ /* 0x000fc60000000000 */
[----:B------:R-:W-:-:S04]  /*114e0*/  LOP3.LUT P0, RZ, R3, UR5, RZ, 0xfc, P0 ;  /* 0x0000000503ff7c12 */ /* 0x000fc8000800fcff */
[----:B-----5:R-:W-:Y:S01]  /*114f0*/  SEL R6, R0, RZ, !P0 ;  /* 0x000000ff00067207 */ /* 0x020fe20004000000 */
[----:B--2---:R-:W-:Y:S01]  /*11500*/  VIADD R5, R5, 0xffffffff ;  /* 0xffffffff05057836 */ /* 0x004fe20000000000 */
[----:B------:R-:W-:Y:S07]  /*11510*/  BRA.DIV UR4, `(.L_x_1186) ;  /* 0x0000003604fc7947 */ /* 0x000fee000b800000 */
.L_x_1256:
[----:B------:R-:W-:Y:S01]  /*11520*/  UMOV UR4, 0xffffffff ;  /* 0xffffffff00047882 */ /* 0x000fe20000000000 */
[----:B------:R-:W-:Y:S02]  /*11530*/  SHF.R.S32.HI R17, RZ, 0x1f, R0 ;  /* 0x0000001fff117819 */ /* 0x000fe40000011400 */
[----:B------:R-:W-:Y:S05]  /*11540*/  BRA.DIV UR4, `(.L_x_1187) ;  /* 0x0000003a04247947 */ /* 0x000fea000b800000 */
[----:B------:R-:W-:-:S13]  /*11550*/  ELECT P6, URZ, PT ;  /* 0x00000000003f782f */ /* 0x000fda00038c0000 */
.L_x_1259:
[----:B------:R-:W-:Y:S05]  /*11560*/  @!P6 BRA `(.L_x_1188) ;  /* 0x000000040010e947 */ /* 0x000fea0003800000 */
[----:B------:R-:W-:-:S04]  /*11570*/  ISETP.NE.U32.AND P0, PT, R2, RZ, PT ;  /* 0x000000ff0200720c */ /* 0x000fc80003f05070 */
[----:B------:R-:W-:-:S13]  /*11580*/  ISETP.NE.AND.EX P0, PT, R3, RZ, PT, P0 ;  /* 0x000000ff0300720c */ /* 0x000fda0003f05300 */
[----:B------:R-:W-:Y:S05]  /*11590*/  @!P0 BRA `(.L_x_1189) ;  /* 0x0000000000488947 */ /* 0x000fea0003800000 */
[----:B------:R-:W1:Y:S01]  /*115a0*/  LDC R12, c[0x0][0x41c] ;  /* 0x00010700ff0c7b82 */ /* 0x000e620000000800 */
[----:B------:R-:W-:Y:S01]  /*115b0*/  IMAD.MOV.U32 R6, RZ, RZ, R5 ;  /* 0x000000ffff067224 */ /* 0x000fe200078e0005 */
        /* <DEDUP_REMOVED lines=14> */
[----:B0-----:R-:W-:-:S05]  /*116a0*/  LEA.HI.X R13, R10, R3, R6, 0x2, P0 ;  /* 0x000000030a0d7211 */ /* 0x001fca00000f1406 */
[----:B------:R1:W5:Y:S02]  /*116b0*/  LDG.E R6, desc[UR48][R12.64] ;  /* 0x000000300c067981 */ /* 0x000364000c1e1900 */
.L_x_1189:
[----:B------:R-:W2:Y:S01]  /*116c0*/  LDL R9, [R1] ;  /* 0x0000000001097983 */ /* 0x000ea20000100800 */
[----:B------:R-:W-:-:S03]  /*116d0*/  MOV R11, 0x400 ;  /* 0x00000400000b7802 */ /* 0x000fc60000000f00 */
[----:B------:R-:W3:Y:S01]  /*116e0*/  LDL R10, [R1+0x8] ;  /* 0x00000800010a7983 */ /* 0x000ee20000100800 */
[----:B-1----:R-:W1:Y:S02]  /*116f0*/  S2R R12, SR_CgaCtaId ;  /* 0x00000000000c7919 */ /* 0x002e640000008800 */
[----:B-1----:R-:W-:-:S05]  /*11700*/  LEA R11, R12, R11, 0x18 ;  /* 0x0000000b0c0b7211 */ /* 0x002fca00078ec0ff */
[----:B--2---:R-:W-:Y:S01]  /*11710*/  IMAD R9, R9, 0x8, R11 ;  /* 0x0000000809097824 */ /* 0x004fe200078e020b */
[----:B---3--:R-:W-:-:S04]  /*11720*/  SHF.L.U32 R10, R10, 0x1f, RZ ;  /* 0x0000001f0a0a7819 */ /* 0x008fc800000006ff */
[----:B------:R-:W1:Y:S02]  /*11730*/  SYNCS.PHASECHK.TRANS64.TRYWAIT P0, [R9+URZ+0x28840], R10 ;  /* 0x0288400a090075a7 */ /* 0x000e64000800017f */
[----:B-1----:R-:W-:Y:S05]  /*11740*/  @!P0 BRA `(.L_x_1190) ;  /* 0x0000003400c48947 */ /* 0x002fea0003800000 */
.L_x_1260:
        /* <DEDUP_REMOVED lines=11> */
.L_x_1191:
[----:B------:R-:W2:Y:S01]  /*11800*/  LDL R11, [R1] ;  /* 0x00000000010b7983 */ /* 0x000ea20000100800 */
[----:B------:R-:W-:-:S03]  /*11810*/  MOV R12, 0x400 ;  /* 0x00000400000c7802 */ /* 0x000fc60000000f00 */
[----:B-1----:R-:W3:Y:S01]  /*11820*/  LDL R10, [R1+0x4] ;  /* 0x00000400010a7983 */ /* 0x002ee20000100800 */
[----:B0-----:R-:W0:Y:S01]  /*11830*/  S2R R13, SR_CgaCtaId ;  /* 0x00000000000d7919 */ /* 0x001e220000008800 */
[----:B------:R-:W-:Y:S02]  /*11840*/  R2UR UR9, R9 ;  /* 0x00000000090972ca */ /* 0x000fe400000e0000 */
[----:B------:R-:W-:Y:S01]  /*11850*/  R2UR UR11, R5 ;  /* 0x00000000050b72ca */ /* 0x000fe200000e0000 */
[----:B------:R-:W-:Y:S01]  /*11860*/  UIADD3 UR4, UP0, UR38, 0x370, URZ ;  /* 0x0000037026047890 */ /* 0x000fe2000ff1e03f */
[----:B------:R-:W-:Y:S02]  /*11870*/  R2UR UR12, R4 ;  /* 0x00000000040c72ca */ /* 0x000fe400000e0000 */
[----:B-----5:R-:W-:Y:S02]  /*11880*/  R2UR UR13, R6 ;  /* 0x00000000060d72ca */ /* 0x020fe400000e0000 */
[----:B0-----:R-:W-:-:S05]  /*11890*/  LEA R12, R13, R12, 0x18 ;  /* 0x0000000c0d0c7211 */ /* 0x001fca00078ec0ff */
[----:B------:R-:W-:Y:S01]  /*118a0*/  UIADD3 UR9, UR9, 0x28830, URZ ;  /* 0x0002883009097890 */ /* 0x000fe2000fffe03f */
[----:B------:R-:W-:Y:S01]  /*118b0*/  UMOV UR10, URZ ;  /* 0x0000003f000a7c82 */ /* 0x000fe20008000000 */
[----:B------:R-:W-:Y:S01]  /*118c0*/  UMOV UR7, 0x14f00000 ;  /* 0x14f0000000077882 */ /* 0x000fe20000000000 */
[----:B------:R-:W-:Y:S01]  /*118d0*/  UMOV UR15, 0x40 ;  /* 0x00000040000f7882 */ /* 0x000fe20000000000 */
[----:B--2---:R-:W-:Y:S01]  /*118e0*/  IMAD R9, R11, 0x8000, R12 ;  /* 0x000080000b097824 */ /* 0x004fe200078e020c */
[----:B---3--:R-:W-:-:S04]  /*118f0*/  R2UR UR5, R10 ;  /* 0x000000000a0572ca */ /* 0x008fc800000e0000 */
[----:B------:R-:W-:-:S09]  /*11900*/  R2UR UR6, R9 ;  /* 0x00000000090672ca */ /* 0x000fd200000e0000 */
[----:B------:R-:W-:-:S04]  /*11910*/  ULEA UR11, UR11, UR5, 0x7 ;  /* 0x000000050b0b7291 */ /* 0x000fc8000f8e383f */
[----:B------:R-:W-:Y:S02]  /*11920*/  UIADD3 UR8, UR6, 0x18400, URZ ;  /* 0x0001840006087890 */ /* 0x000fe4000fffe03f */
[----:B------:R-:W-:Y:S02]  /*11930*/  UIADD3.X UR5, URZ, UR39, URZ, UP0, !UPT ;  /* 0x000000273f057290 */ /* 0x000fe400087fe43f */
[----:B------:R-:W-:-:S03]  /*11940*/  UIADD3 UR14, UR6, 0x1c400, URZ ;  /* 0x0001c400060e7890 */ /* 0x000fc6000fffe03f */
[----:B------:R-:W-:-:S04]  /*11950*/  UMOV UR6, 0x0 ;  /* 0x0000000000067882 */ /* 0x000fc80000000000 */
[----:B------:R0:W-:Y:S02]  /*11960*/  UTMALDG.4D [UR8], [UR4], desc[UR6] ;  /* 0x00000608040075b4 */ /* 0x0001e40008019000 */
[----:B0-----:R-:W-:Y:S01]  /*11970*/  UMOV UR8, UR14 ;  /* 0x0000000e00087c82 */ /* 0x001fe20008000000 */
[----:B------:R-:W-:Y:S02]  /*11980*/  UMOV UR10, UR15 ;  /* 0x0000000f000a7c82 */ /* 0x000fe40008000000 */
[----:B------:R1:W-:Y:S02]  /*11990*/  UTMALDG.4D [UR8], [UR4], desc[UR6] ;  /* 0x00000608040075b4 */ /* 0x0003e40008019000 */
[----:B-1----:R-:W-:Y:S01]  /*119a0*/  NOP ;  /* 0x0000000000007918 */ /* 0x002fe20000000000 */
.L_x_1188:
[----:B------:R-:W2:Y:S01]  /*119b0*/  LDL.LU R12, [R1+0x18] ;  /* 0x00001800010c7983 */ /* 0x000ea20000300800 */
[----:B------:R-:W-:Y:S01]  /*119c0*/  MOV R10, 0x400 ;  /* 0x00000400000a7802 */ /* 0x000fe20000000f00 */
[----:B------:R-:W-:Y:S05]  /*119d0*/  WARPSYNC.ALL ;  /* 0x0000000000007948 */ /* 0x000fea0003800000 */
[----:B------:R-:W1:Y:S01]  /*119e0*/  S2R R11, SR_CgaCtaId ;  /* 0x00000000000b7919 */ /* 0x000e620000008800 */
[----:B------:R-:W-:-:S13]  /*119f0*/  ELECT P0, URZ, PT ;  /* 0x00000000003f782f */ /* 0x000fda0003800000 */
[C---:B------:R-:W-:Y:S01]  /*11a00*/  @P0 R2UR UR13, R7.reuse ;  /* 0x00000000070d02ca */ /* 0x040fe200000e0000 */
[----:B------:R-:W-:Y:S01]  /*11a10*/  UIADD3 UR4, UP0, UR38, 0x270, URZ ;  /* 0x0000027026047890 */ /* 0x000fe2000ff1e03f */
[----:B------:R-:W-:Y:S01]  /*11a20*/  @P0 R2UR UR21, R7 ;  /* 0x00000000071502ca */ /* 0x000fe200000e0000 */
[----:B------:R-:W-:Y:S01]  /*11a30*/  UMOV UR6, 0x0 ;  /* 0x0000000000067882 */ /* 0x000fe20000000000 */
[----:B------:R-:W-:Y:S01]  /*11a40*/  @P0 R2UR UR12, R18 ;  /* 0x00000000120c02ca */ /* 0x000fe200000e0000 */
[----:B------:R-:W-:Y:S01]  /*11a50*/  UIADD3.X UR5, URZ, UR39, URZ, UP0, !UPT ;  /* 0x000000273f057290 */ /* 0x000fe200087fe43f */
[----:B------:R-:W-:Y:S01]  /*11a60*/  @P0 R2UR UR11, R8 ;  /* 0x00000000080b02ca */ /* 0x000fe200000e0000 */
        /* <DEDUP_REMOVED lines=9> */
[----:B-1----:R-:W-:Y:S01]  /*11b00*/  LEA R10, R11, R10, 0x18 ;  /* 0x0000000a0b0a7211 */ /* 0x002fe200078ec0ff */
        /* <DEDUP_REMOVED lines=9> */
[----:B--2---:R-:W-:-:S05]  /*11ba0*/  VIADD R12, R12, 0x1 ;  /* 0x000000010c0c7836 */ /* 0x004fca0000000000 */
[----:B------:R-:W-:Y:S01]  /*11bb0*/  LEA.HI R7, R12, R12, RZ, 0x1 ;  /* 0x0000000c0c077211 */ /* 0x000fe200078f08ff */
[----:B------:R1:W-:Y:S03]  /*11bc0*/  STL [R1+0x18], R12 ;  /* 0x0000180c01007387 */ /* 0x0003e60000100800 */
[----:B------:R-:W-:-:S05]  /*11bd0*/  LOP3.LUT R7, R7, 0xfffffffe, RZ, 0xc0, !PT ;  /* 0xfffffffe07077812 */ /* 0x000fca00078ec0ff */
[----:B------:R-:W-:-:S05]  /*11be0*/  IMAD.IADD R7, R12, 0x1, -R7 ;  /* 0x000000010c077824 */ /* 0x000fca00078e0a07 */
[----:B------:R-:W-:-:S04]  /*11bf0*/  SHF.L.U32 R7, R7, 0x1f, RZ ;  /* 0x0000001f07077819 */ /* 0x000fc800000006ff */
[----:B------:R-:W2:Y:S02]  /*11c00*/  SYNCS.PHASECHK.TRANS64.TRYWAIT P0, [R10+URZ+0x28820], R7 ;  /* 0x028820070a0075a7 */ /* 0x000ea4000800017f */
[----:B-12---:R-:W-:Y:S05]  /*11c10*/  @!P0 BRA `(.L_x_1193) ;  /* 0x0000003000a48947 */ /* 0x006fea0003800000 */
.L_x_1261:
[----:B------:R-:W-:Y:S05]  /*11c20*/  BSYNC B0 ;  /* 0x0000000000007941 */ /* 0x000fea0003800000 */
.L_x_1192:
[----:B------:R-:W2:Y:S04]  /*11c30*/  LDL R9, [R1+0x14] ;  /* 0x0000140001097983 */ /* 0x000ea80000100800 */
[----:B-1----:R-:W3:Y:S01]  /*11c40*/  LDL R8, [R1+0x10] ;  /* 0x0000100001087983 */ /* 0x002ee20000100800 */
[----:B------:R-:W-:Y:S01]  /*11c50*/  BSSY B0, `(.L_x_1194) ;  /* 0x000018a000007945 */ /* 0x000fe20003800000 */
[----:B--2---:R-:W-:-:S05]  /*11c60*/  VIADD R7, R9, 0xfffffffe ;  /* 0xfffffffe09077836 */ /* 0x004fca0000000000 */
[----:B---3--:R-:W-:-:S13]  /*11c70*/  ISETP.GE.AND P0, PT, R7, R8, PT ;  /* 0x000000080700720c */ /* 0x008fda0003f06270 */
[----:B------:R-:W-:Y:S05]  /*11c80*/  @!P0 BRA `(.L_x_1195) ;  /* 0x0000001800188947 */ /* 0x000fea0003800000 */
[----:B0-----:R-:W-:Y:S01]  /*11c90*/  LOP3.LUT R13, RZ, R8, RZ, 0x33, !PT ;  /* 0x00000008ff0d7212 */ /* 0x001fe200078e33ff */
[----:B------:R-:W-:Y:S01]  /*11ca0*/  IMAD.MOV R8, RZ, RZ, -R9 ;  /* 0x000000ffff087224 */ /* 0x000fe200078e0a09 */
[----:B------:R-:W-:Y:S04]  /*11cb0*/  BSSY B1, `(.L_x_1196) ;  /* 0x0000088000017945 */ /* 0x000fe80003800000 */
[----:B------:R-:W-:-:S05]  /*11cc0*/  VIADDMNMX R13, R8, 0x1, R13, !PT ;  /* 0x00000001080d7846 */ /* 0x000fca000780010d */
[----:B------:R-:W-:-:S05]  /*11cd0*/  IMAD.IADD R8, R9, 0x1, R13 ;  /* 0x0000000109087824 */ /* 0x000fca00078e020d */
        /* <DEDUP_REMOVED lines=33> */
.L_x_1200:
[----:B0-----:R-:W0:Y:S01]  /*11ef0*/  S2R R3, SR_CgaCtaId ;  /* 0x0000000000037919 */ /* 0x001e220000008800 */
[----:B------:R-:W-:-:S04]  /*11f00*/  MOV R2, 0x400 ;  /* 0x0000040000027802 */ /* 0x000fc80000000f00 */
[----:B0-----:R-:W-:Y:S02]  /*11f10*/  LEA R2, R3, R2, 0x18 ;  /* 0x0000000203027211 */ /* 0x001fe400078ec0ff */
[----:B------:R-:W-:-:S03]  /*11f20*/  SHF.L.U32 R3, R14, 0x1f, RZ ;  /* 0x0000001f0e037819 */ /* 0x000fc600000006ff */
[----:B------:R-:W-:-:S04]  /*11f30*/  IMAD R2, R12, 0x8, R2 ;  /* 0x000000080c027824 */ /* 0x000fc800078e0202 */
[----:B------:R-:W0:Y:S02]  /*11f40*/  SYNCS.PHASECHK.TRANS64.TRYWAIT P0, [R2+URZ+0x28840], R3 ;  /* 0x02884003020075a7 */ /* 0x000e24000800017f */
[----:B0-----:R-:W-:Y:S05]  /*11f50*/  @!P0 BRA `(.L_x_1201) ;  /* 0x0000002c00f48947 */ /* 0x001fea0003800000 */
.L_x_1262:
        /* <DEDUP_REMOVED lines=11> */
.L_x_1202:
[----:B------:R-:W2:Y:S04]  /*12010*/  LDL R15, [R1+0x4] ;  /* 0x00000400010f7983 */ /* 0x000ea80000100800 */
[----:B------:R-:W3:Y:S01]  /*12020*/  LDL.LU R10, [R1+0x8] ;  /* 0x00000800010a7983 */ /* 0x000ee20000300800 */
[----:B0-----:R-:W-:-:S03]  /*12030*/  MOV R3, 0x400 ;  /* 0x0000040000037802 */ /* 0x001fc60000000f00 */
[----:B------:R-:W4:Y:S01]  /*12040*/  LDL R9, [R1] ;  /* 0x0000000001097983 */ /* 0x000f220000100800 */
[----:B------:R-:W0:Y:S01]  /*12050*/  S2R R11, SR_CgaCtaId ;  /* 0x00000000000b7919 */ /* 0x000e220000008800 */
[----:B------:R-:W-:Y:S02]  /*12060*/  R2UR UR14, R2 ;  /* 0x00000000020e72ca */ /* 0x000fe400000e0000 */
[----:B------:R-:W-:Y:S01]  /*12070*/  R2UR UR11, R7 ;  /* 0x00000000070b72ca */ /* 0x000fe200000e0000 */
[----:B------:R-:W-:Y:S01]  /*12080*/  UIADD3 UR4, UP0, UR38, 0x370, URZ ;  /* 0x0000037026047890 */ /* 0x000fe2000ff1e03f */
[----:B------:R-:W-:Y:S02]  /*12090*/  R2UR UR12, R4 ;  /* 0x00000000040c72ca */ /* 0x000fe400000e0000 */
        /* <DEDUP_REMOVED lines=12> */
[----:B------:R-:W-:Y:S02]  /*12160*/  ULEA UR11, UR11, UR9, 0x7 ;  /* 0x000000090b0b7291 */ /* 0x000fe4000f8e383f */
        /* <DEDUP_REMOVED lines=11> */
.L_x_1263:
        /* <DEDUP_REMOVED lines=13> */
.L_x_1204:
[----:B01----:R-:W2:Y:S01]  /*122f0*/  LDL.LU R2, [R1] ;  /* 0x0000000001027983 */ /* 0x003ea20000300800 */
[----:B------:R-:W-:-:S03]  /*12300*/  MOV R10, 0x400 ;  /* 0x00000400000a7802 */ /* 0x000fc60000000f00 */
[----:B------:R-:W3:Y:S01]  /*12310*/  LDL R3, [R1+0x4] ;  /* 0x0000040001037983 */ /* 0x000ee20000100800 */
[----:B------:R-:W0:Y:S01]  /*12320*/  S2R R11, SR_CgaCtaId ;  /* 0x00000000000b7919 */ /* 0x000e220000008800 */
[----:B------:R-:W-:Y:S01]  /*12330*/  R2UR UR11, R5 ;  /* 0x00000000050b72ca */ /* 0x000fe200000e0000 */
[----:B------:R-:W-:Y:S01]  /*12340*/  UIADD3 UR4, UP0, UR38, 0x470, URZ ;  /* 0x0000047026047890 */ /* 0x000fe2000ff1e03f */
[----:B------:R-:W-:Y:S02]  /*12350*/  R2UR UR13, R6 ;  /* 0x00000000060d72ca */ /* 0x000fe400000e0000 */
[----:B------:R-:W-:Y:S02]  /*12360*/  R2UR UR12, R4 ;  /* 0x00000000040c72ca */ /* 0x000fe400000e0000 */
[----:B0-----:R-:W-:Y:S01]  /*12370*/  LEA R10, R11, R10, 0x18 ;  /* 0x0000000a0b0a7211 */ /* 0x001fe200078ec0ff */
[----:B------:R-:W-:Y:S01]  /*12380*/  UMOV UR10, URZ ;  /* 0x0000003f000a7c82 */ /* 0x000fe20008000000 */
[----:B------:R-:W-:Y:S01]  /*12390*/  UMOV UR6, 0x0 ;  /* 0x0000000000067882 */ /* 0x000fe20000000000 */
[----:B------:R-:W-:Y:S01]  /*123a0*/  UMOV UR7, 0x14f00000 ;  /* 0x14f0000000077882 */ /* 0x000fe20000000000 */
[----:B------:R-:W-:Y:S01]  /*123b0*/  UMOV UR15, 0x40 ;  /* 0x00000040000f7882 */ /* 0x000fe20000000000 */
[----:B------:R-:W-:-:S02]  /*123c0*/  IMAD.MOV.U32 R6, RZ, RZ, R8 ;  /* 0x000000ffff067224 */ /* 0x000fc400078e0008 */
[----:B------:R-:W-:Y:S02]  /*123d0*/  IMAD.MOV.U32 R5, RZ, RZ, R7 ;  /* 0x000000ffff057224 */ /* 0x000fe400078e0007 */
[----:B--2---:R-:W-:-:S04]  /*123e0*/  IMAD.MOV.U32 R9, RZ, RZ, R2 ;  /* 0x000000ffff097224 */ /* 0x004fc800078e0002 */
[----:B------:R-:W-:-:S05]  /*123f0*/  IMAD R2, R9, 0x8, R10 ;  /* 0x0000000809027824 */ /* 0x000fca00078e020a */
[----:B------:R-:W-:Y:S01]  /*12400*/  R2UR UR9, R2 ;  /* 0x00000000020972ca */ /* 0x000fe200000e0000 */
[----:B------:R-:W-:Y:S01]  /*12410*/  IMAD R2, R9, 0x8000, R10 ;  /* 0x0000800009027824 */ /* 0x000fe200078e020a */
[----:B---3--:R-:W-:-:S04]  /*12420*/  R2UR UR5, R3 ;  /* 0x00000000030572ca */ /* 0x008fc800000e0000 */
[----:B------:R-:W-:-:S07]  /*12430*/  R2UR UR14, R2 ;  /* 0x00000000020e72ca */ /* 0x000fce00000e0000 */
[----:B------:R-:W-:Y:S02]  /*12440*/  UIADD3 UR9, UR9, 0x28850, URZ ;  /* 0x0002885009097890 */ /* 0x000fe4000fffe03f */
[----:B------:R-:W-:Y:S02]  /*12450*/  ULEA UR11, UR11, UR5, 0x7 ;  /* 0x000000050b0b7291 */ /* 0x000fe4000f8e383f */
[----:B------:R-:W-:Y:S02]  /*12460*/  UIADD3.X UR5, URZ, UR39, URZ, UP0, !UPT ;  /* 0x000000273f057290 */ /* 0x000fe400087fe43f */
[----:B------:R-:W-:Y:S02]  /*12470*/  UIADD3 UR8, UR14, 0x400, URZ ;  /* 0x000004000e087890 */ /* 0x000fe4000fffe03f */
[----:B------:R-:W-:-:S07]  /*12480*/  UIADD3 UR14, UR14, 0x4400, URZ ;  /* 0x000044000e0e7890 */ /* 0x000fce000fffe03f */
[----:B------:R0:W-:Y:S02]  /*12490*/  UTMALDG.4D [UR8], [UR4], desc[UR6] ;  /* 0x00000608040075b4 */ /* 0x0001e40008019000 */
[----:B0-----:R-:W-:Y:S01]  /*124a0*/  UMOV UR8, UR14 ;  /* 0x0000000e00087c82 */ /* 0x001fe20008000000 */
[----:B------:R-:W-:Y:S02]  /*124b0*/  UMOV UR10, UR15 ;  /* 0x0000000f000a7c82 */ /* 0x000fe40008000000 */
[----:B------:R0:W-:Y:S02]  /*124c0*/  UTMALDG.4D [UR8], [UR4], desc[UR6] ;  /* 0x00000608040075b4 */ /* 0x0001e40008019000 */
[----:B0-----:R-:W-:Y:S01]  /*124d0*/  NOP ;  /* 0x0000000000007918 */ /* 0x001fe20000000000 */
.L_x_1199:
[----:B------:R-:W-:Y:S05]  /*124e0*/  BSYNC B2 ;  /* 0x0000000000027941 */ /* 0x000fea0003800000 */
.L_x_1198:
[----:B------:R-:W2:Y:S04]  /*124f0*/  LDL R2, [R1+0x14] ;  /* 0x0000140001027983 */ /* 0x000ea80000100800 */
[----:B------:R0:W-:Y:S04]  /*12500*/  STL [R1], R12 ;  /* 0x0000000c01007387 */ /* 0x0001e80000100800 */
[----:B------:R0:W-:Y:S02]  /*12510*/  STL [R1+0x8], R14 ;  /* 0x0000080e01007387 */ /* 0x0001e40000100800 */
[----:B0-2---:R-:W-:-:S07]  /*12520*/  VIADD R7, R2, 0xfffffffd ;  /* 0xfffffffd02077836 */ /* 0x005fce0000000000 */
.L_x_1197:
[----:B------:R-:W-:Y:S05]  /*12530*/  BSYNC B1 ;  /* 0x0000000000017941 */ /* 0x000fea0003800000 */
.L_x_1196:
[----:B------:R-:W2:Y:S01]  /*12540*/  LDL.LU R2, [R1+0x14] ;  /* 0x0000140001027983 */ /* 0x000ea20000300800 */
[----:B------:R-:W-:Y:S01]  /*12550*/  VIADD R13, R13, 0xfffffffe ;  /* 0xfffffffe0d0d7836 */ /* 0x000fe20000000000 */
[----:B--2---:R-:W-:-:S04]  /*12560*/  LOP3.LUT R2, RZ, R2, RZ, 0x33, !PT ;  /* 0x00000002ff027212 */ /* 0x004fc800078e33ff */
[----:B------:R-:W-:-:S13]  /*12570*/  ISETP.NE.AND P0, PT, R13, R2, PT ;  /* 0x000000020d00720c */ /* 0x000fda0003f05270 */
[----:B------:R-:W-:Y:S05]  /*12580*/  @!P0 BRA `(.L_x_1195) ;  /* 0x0000000c00d88947 */ /* 0x000fea0003800000 */
[----:B------:R-:W-:-:S07]  /*12590*/  IMAD.MOV.U32 R10, RZ, RZ, R6 ;  /* 0x000000ffff0a7224 */ /* 0x000fce00078e0006 */
.L_x_1219:
        /* <DEDUP_REMOVED lines=32> */
.L_x_1207:
[----:B------:R-:W1:Y:S01]  /*127a0*/  S2R R3, SR_CgaCtaId ;  /* 0x0000000000037919 */ /* 0x000e620000008800 */
[----:B------:R-:W-:-:S04]  /*127b0*/  MOV R2, 0x400 ;  /* 0x0000040000027802 */ /* 0x000fc80000000f00 */
[----:B-1----:R-:W-:Y:S02]  /*127c0*/  LEA R2, R3, R2, 0x18 ;  /* 0x0000000203027211 */ /* 0x002fe400078ec0ff */
[----:B------:R-:W-:-:S03]  /*127d0*/  SHF.L.U32 R3, R9, 0x1f, RZ ;  /* 0x0000001f09037819 */ /* 0x000fc600000006ff */
[----:B------:R-:W-:-:S04]  /*127e0*/  IMAD R2, R8, 0x8, R2 ;  /* 0x0000000808027824 */ /* 0x000fc800078e0202 */
[----:B------:R-:W1:Y:S02]  /*127f0*/  SYNCS.PHASECHK.TRANS64.TRYWAIT P0, [R2+URZ+0x28840], R3 ;  /* 0x02884003020075a7 */ /* 0x000e64000800017f */
[----:B-1----:R-:W-:Y:S05]  /*12800*/  @!P0 BRA `(.L_x_1208) ;  /* 0x0000002400f08947 */ /* 0x002fea0003800000 */
.L_x_1264:
        /* <DEDUP_REMOVED lines=11> */
.L_x_1209:
[----:B------:R-:W2:Y:S04]  /*128c0*/  LDL R15, [R1+0x4] ;  /* 0x00000400010f7983 */ /* 0x000ea80000100800 */
[----:B-1----:R-:W3:Y:S01]  /*128d0*/  LDL.LU R3, [R1+0x8] ;  /* 0x0000080001037983 */ /* 0x002ee20000300800 */
[----:B------:R-:W-:-:S03]  /*128e0*/  MOV R13, 0x400 ;  /* 0x00000400000d7802 */ /* 0x000fc60000000f00 */
        /* <DEDUP_REMOVED lines=30> */
.L_x_1265:
        /* <DEDUP_REMOVED lines=8> */
.L_x_1211:
[----:B0-----:R-:W2:Y:S01]  /*12b50*/  LDL.LU R3, [R1] ;  /* 0x0000000001037983 */ /* 0x001ea20000300800 */
[----:B------:R-:W-:-:S03]  /*12b60*/  MOV R13, 0x400 ;  /* 0x00000400000d7802 */ /* 0x000fc60000000f00 */
[----:B------:R-:W3:Y:S01]  /*12b70*/  LDL R11, [R1+0x4] ;  /* 0x00000400010b7983 */ /* 0x000ee20000100800 */
[----:B------:R-:W0:Y:S01]  /*12b80*/  S2R R14, SR_CgaCtaId ;  /* 0x00000000000e7919 */ /* 0x000e220000008800 */
[----:B------:R-:W-:Y:S02]  /*12b90*/  R2UR UR11, R5 ;  /* 0x00000000050b72ca */ /* 0x000fe400000e0000 */
[----:B------:R-:W-:Y:S01]  /*12ba0*/  R2UR UR9, R2 ;  /* 0x00000000020972ca */ /* 0x000fe200000e0000 */
[----:B------:R-:W-:Y:S01]  /*12bb0*/  UIADD3 UR4, UP0, UR38, 0x470, URZ ;  /* 0x0000047026047890 */ /* 0x000fe2000ff1e03f */
[----:B------:R-:W-:Y:S02]  /*12bc0*/  R2UR UR13, R6 ;  /* 0x00000000060d72ca */ /* 0x000fe400000e0000 */
[----:B------:R-:W-:Y:S02]  /*12bd0*/  R2UR UR12, R4 ;  /* 0x00000000040c72ca */ /* 0x000fe400000e0000 */
[----:B0-----:R-:W-:-:S07]  /*12be0*/  LEA R13, R14, R13, 0x18 ;  /* 0x0000000d0e0d7211 */ /* 0x001fce00078ec0ff */
[----:B------:R-:W-:Y:S01]  /*12bf0*/  UIADD3 UR9, UR9, 0x50, URZ ;  /* 0x0000005009097890 */ /* 0x000fe2000fffe03f */
[----:B------:R-:W-:Y:S01]  /*12c00*/  UMOV UR10, URZ ;  /* 0x0000003f000a7c82 */ /* 0x000fe20008000000 */
[----:B------:R-:W-:Y:S01]  /*12c10*/  UMOV UR7, 0x14f00000 ;  /* 0x14f0000000077882 */ /* 0x000fe20000000000 */
[----:B------:R-:W-:Y:S01]  /*12c20*/  UMOV UR15, 0x40 ;  /* 0x00000040000f7882 */ /* 0x000fe20000000000 */
[----:B------:R-:W-:Y:S02]  /*12c30*/  IMAD.MOV.U32 R5, RZ, RZ, R12 ;  /* 0x000000ffff057224 */ /* 0x000fe400078e000c */
[----:B------:R-:W-:Y:S02]  /*12c40*/  IMAD.MOV.U32 R6, RZ, RZ, R10 ;  /* 0x000000ffff067224 */ /* 0x000fe400078e000a */
        /* <DEDUP_REMOVED lines=13> */
.L_x_1206:
[----:B------:R-:W-:Y:S05]  /*12d20*/  BSYNC B1 ;  /* 0x0000000000017941 */ /* 0x000fea0003800000 */
.L_x_1205:
[----:B------:R-:W-:Y:S01]  /*12d30*/  VIADD R2, R8, 0x1 ;  /* 0x0000000108027836 */ /* 0x000fe20000000000 */
[----:B------:R-:W-:Y:S01]  /*12d40*/  BSSY B1, `(.L_x_1212) ;  /* 0x0000076000017945 */ /* 0x000fe20003800000 */
[----:B------:R-:W-:-:S03]  /*12d50*/  VIADD R13, R7, 0xffffffff ;  /* 0xffffffff070d7836 */ /* 0x000fc60000000000 */
        /* <DEDUP_REMOVED lines=8> */
[----:B------:R-:W-:Y:S01]  /*12de0*/  IMAD.MOV.U32 R12, RZ, RZ, R13 ;  /* 0x000000ffff0c7224 */ /* 0x000fe200078e000d */
        /* <DEDUP_REMOVED lines=20> */
.L_x_1214:
[----:B------:R-:W2:Y:S01]  /*12f30*/  S2R R3, SR_CgaCtaId ;  /* 0x0000000000037919 */ /* 0x000ea20000008800 */
[----:B------:R-:W-:-:S04]  /*12f40*/  MOV R2, 0x400 ;  /* 0x0000040000027802 */ /* 0x000fc80000000f00 */
[----:B--2---:R-:W-:Y:S02]  /*12f50*/  LEA R2, R3, R2, 0x18 ;  /* 0x0000000203027211 */ /* 0x004fe400078ec0ff */
[----:B------:R-:W-:-:S03]  /*12f60*/  SHF.L.U32 R3, R14, 0x1f, RZ ;  /* 0x0000001f0e037819 */ /* 0x000fc600000006ff */
[----:B------:R-:W-:-:S04]  /*12f70*/  IMAD R2, R15, 0x8, R2 ;  /* 0x000000080f027824 */ /* 0x000fc800078e0202 */
[----:B------:R-:W2:Y:S02]  /*12f80*/  SYNCS.PHASECHK.TRANS64.TRYWAIT P0, [R2+URZ+0x28840], R3 ;  /* 0x02884003020075a7 */ /* 0x000ea4000800017f */
[----:B--2---:R-:W-:Y:S05]  /*12f90*/  @!P0 BRA `(.L_x_1215) ;  /* 0x0000002000348947 */ /* 0x004fea0003800000 */
.L_x_1266:
        /* <DEDUP_REMOVED lines=11> */
.L_x_1216:
        /* <DEDUP_REMOVED lines=21> */
[----:B------:R-:W-:Y:S02]  /*131a0*/  ULEA UR11, UR11, UR5, 0x7 ;  /* 0x000000050b0b7291 */ /* 0x000fe4000f8e383f */
        /* <DEDUP_REMOVED lines=11> */
.L_x_1267:
        /* <DEDUP_REMOVED lines=8> */
.L_x_1218:
[----:B-1----:R-:W2:Y:S01]  /*132e0*/  LDL R3, [R1+0x4] ;  /* 0x0000040001037983 */ /* 0x002ea20000100800 */
[----:B0-----:R-:W-:Y:S01]  /*132f0*/  MOV R9, 0x400 ;  /* 0x0000040000097802 */ /* 0x001fe20000000f00 */
[----:B------:R-:W0:Y:S01]  /*13300*/  S2R R11, SR_CgaCtaId ;  /* 0x00000000000b7919 */ /* 0x000e220000008800 */
[----:B------:R-:W-:Y:S02]  /*13310*/  R2UR UR11, R5 ;  /* 0x00000000050b72ca */ /* 0x000fe400000e0000 */
        /* <DEDUP_REMOVED lines=14> */
[----:B------:R-:W-:Y:S02]  /*13400*/  IMAD.MOV.U32 R5, RZ, RZ, R12 ;  /* 0x000000ffff057224 */ /* 0x000fe400078e000c */
[----:B------:R-:W-:Y:S01]  /*13410*/  IMAD.MOV.U32 R6, RZ, RZ, R10 ;  /* 0x000000ffff067224 */ /* 0x000fe200078e000a */
[----:B--2---:R-:W-:-:S13]  /*13420*/  R2UR UR5, R3 ;  /* 0x00000000030572ca */ /* 0x004fda00000e0000 */
[----:B------:R-:W-:Y:S02]  /*13430*/  ULEA UR11, UR11, UR5, 0x7 ;  /* 0x000000050b0b7291 */ /* 0x000fe4000f8e383f */
[----:B------:R-:W-:-:S09]  /*13440*/  UIADD3.X UR5, URZ, UR39, URZ, UP0, !UPT ;  /* 0x000000273f057290 */ /* 0x000fd200087fe43f */
[----:B------:R0:W-:Y:S02]  /*13450*/  UTMALDG.4D [UR8], [UR4], desc[UR6] ;  /* 0x00000608040075b4 */ /* 0x0001e40008019000 */
[----:B0-----:R-:W-:Y:S01]  /*13460*/  UMOV UR8, UR14 ;  /* 0x0000000e00087c82 */ /* 0x001fe20008000000 */
[----:B------:R-:W-:Y:S02]  /*13470*/  UMOV UR10, UR15 ;  /* 0x0000000f000a7c82 */ /* 0x000fe40008000000 */
[----:B------:R1:W-:Y:S02]  /*13480*/  UTMALDG.4D [UR8], [UR4], desc[UR6] ;  /* 0x00000608040075b4 */ /* 0x0003e40008019000 */
[----:B-1----:R-:W-:Y:S01]  /*13490*/  NOP ;  /* 0x0000000000007918 */ /* 0x002fe20000000000 */
.L_x_1213:
[----:B------:R-:W-:Y:S05]  /*134a0*/  BSYNC B1 ;  /* 0x0000000000017941 */ /* 0x000fea0003800000 */
.L_x_1212:
[----:B------:R-:W2:Y:S01]  /*134b0*/  LDL R2, [R1+0x10] ;  /* 0x0000100001027983 */ /* 0x000ea20000100800 */
[----:B------:R-:W-:Y:S01]  /*134c0*/  VIADD R7, R7, 0xfffffffe ;  /* 0xfffffffe07077836 */ /* 0x000fe20000000000 */
[----:B--2---:R-:W-:-:S13]  /*134d0*/  ISETP.GT.AND P0, PT, R13, R2, PT ;  /* 0x000000020d00720c */ /* 0x004fda0003f04270 */
[----:B------:R-:W-:Y:S05]  /*134e0*/  @P0 BRA `(.L_x_1219) ;  /* 0xfffffff0002c0947 */ /* 0x000fea000383ffff */
.L_x_1195:
[----:B------:R-:W-:Y:S05]  /*134f0*/  BSYNC B0 ;  /* 0x0000000000007941 */ /* 0x000fea0003800000 */
.L_x_1194:
        /* <DEDUP_REMOVED lines=17> */
.L_x_1221:
[----:B------:R-:W-:Y:S05]  /*13610*/  BSYNC B0 ;  /* 0x0000000000007941 */ /* 0x000fea0003800000 */
.L_x_1220:
        /* <DEDUP_REMOVED lines=11> */
.L_x_1268:
        /* <DEDUP_REMOVED lines=11> */
.L_x_1225:
[----:B------:R-:W2:Y:S01]  /*13780*/  LDL.LU R8, [R1+0x4] ;  /* 0x0000040001087983 */ /* 0x000ea20000300800 */
[----:B------:R-:W-:-:S03]  /*13790*/  MOV R2, 0x400 ;  /* 0x0000040000027802 */ /* 0x000fc60000000f00 */
[----:B-1----:R-:W3:Y:S01]  /*137a0*/  LDL R0, [R1] ;  /* 0x0000000001007983 */ /* 0x002ee20000100800 */
[----:B------:R-:W1:Y:S01]  /*137b0*/  S2R R7, SR_CgaCtaId ;  /* 0x0000000000077919 */ /* 0x000e620000008800 */
[----:B------:R-:W-:Y:S02]  /*137c0*/  R2UR UR11, R5 ;  /* 0x00000000050b72ca */ /* 0x000fe400000e0000 */
[----:B------:R-:W-:Y:S01]  /*137d0*/  R2UR UR9, R3 ;  /* 0x00000000030972ca */ /* 0x000fe200000e0000 */
[----:B------:R-:W-:Y:S01]  /*137e0*/  UIADD3 UR4, UP0, UR38, 0x470, URZ ;  /* 0x0000047026047890 */ /* 0x000fe2000ff1e03f */
[----:B------:R-:W-:Y:S02]  /*137f0*/  R2UR UR12, R4 ;  /* 0x00000000040c72ca */ /* 0x000fe400000e0000 */
[----:B------:R-:W-:Y:S02]  /*13800*/  R2UR UR13, R6 ;  /* 0x00000000060d72ca */ /* 0x000fe400000e0000 */
[----:B-1----:R-:W-:-:S07]  /*13810*/  LEA R2, R7, R2, 0x18 ;  /* 0x0000000207027211 */ /* 0x002fce00078ec0ff */
[----:B------:R-:W-:Y:S01]  /*13820*/  UIADD3 UR9, UR9, 0x28850, URZ ;  /* 0x0002885009097890 */ /* 0x000fe2000fffe03f */
[----:B------:R-:W-:Y:S01]  /*13830*/  UMOV UR10, URZ ;  /* 0x0000003f000a7c82 */ /* 0x000fe20008000000 */
[----:B------:R-:W-:Y:S01]  /*13840*/  UMOV UR7, 0x14f00000 ;  /* 0x14f0000000077882 */ /* 0x000fe20000000000 */
[----:B------:R-:W-:Y:S01]  /*13850*/  UMOV UR15, 0x40 ;  /* 0x00000040000f7882 */ /* 0x000fe20000000000 */
[----:B--2---:R-:W-:Y:S01]  /*13860*/  R2UR UR5, R8 ;  /* 0x00000000080572ca */ /* 0x004fe200000e0000 */
[----:B---3--:R-:W-:-:S05]  /*13870*/  IMAD R0, R0, 0x8000, R2 ;  /* 0x0000800000007824 */ /* 0x008fca00078e0202 */
[----:B------:R-:W-:-:S07]  /*13880*/  R2UR UR6, R0 ;  /* 0x00000000000672ca */ /* 0x000fce00000e0000 */
[----:B------:R-:W-:Y:S02]  /*13890*/  ULEA UR11, UR11, UR5, 0x7 ;  /* 0x000000050b0b7291 */ /* 0x000fe4000f8e383f */
[----:B------:R-:W-:-:S04]  /*138a0*/  UIADD3.X UR5, URZ, UR39, URZ, UP0, !UPT ;  /* 0x000000273f057290 */ /* 0x000fc800087fe43f */
[----:B------:R-:W-:Y:S02]  /*138b0*/  UIADD3 UR8, UR6, 0x400, URZ ;  /* 0x0000040006087890 */ /* 0x000fe4000fffe03f */
[----:B------:R-:W-:-:S03]  /*138c0*/  UIADD3 UR14, UR6, 0x4400, URZ ;  /* 0x00004400060e7890 */ /* 0x000fc6000fffe03f */
[----:B------:R-:W-:-:S04]  /*138d0*/  UMOV UR6, 0x0 ;  /* 0x0000000000067882 */ /* 0x000fc80000000000 */
[----:B------:R1:W-:Y:S02]  /*138e0*/  UTMALDG.4D [UR8], [UR4], desc[UR6] ;  /* 0x00000608040075b4 */ /* 0x0003e40008019000 */
[----:B-1----:R-:W-:Y:S01]  /*138f0*/  UMOV UR8, UR14 ;  /* 0x0000000e00087c82 */ /* 0x002fe20008000000 */
[----:B------:R-:W-:Y:S02]  /*13900*/  UMOV UR10, UR15 ;  /* 0x0000000f000a7c82 */ /* 0x000fe40008000000 */
[----:B------:R1:W-:Y:S02]  /*13910*/  UTMALDG.4D [UR8], [UR4], desc[UR6] ;  /* 0x00000608040075b4 */ /* 0x0003e40008019000 */
[----:B-1----:R-:W-:Y:S01]  /*13920*/  NOP ;  /* 0x0000000000007918 */ /* 0x002fe20000000000 */
.L_x_1223:
[----:B------:R-:W-:Y:S05]  /*13930*/  BSYNC B0 ;  /* 0x0000000000007941 */ /* 0x000fea0003800000 */
.L_x_1222:
        /* <DEDUP_REMOVED lines=9> */
.L_x_1180:
[----:B------:R-:W-:Y:S05]  /*139d0*/  BSYNC B6 ;  /* 0x0000000000067941 */ /* 0x000fea0003800000 */
.L_x_1178:
[----:B------:R-:W-:-:S03]  /*139e0*/  UMOV UR4, 0xffffffff ;  /* 0xffffffff00047882 */ /* 0x000fc60000000000 */
[----:B------:R-:W-:Y:S05]  /*139f0*/  BRA.DIV UR4, `(.L_x_1226) ;  /* 0x0000001604d87947 */ /* 0x000fea000b800000 */
[----:B------:R2:W3:Y:S04]  /*13a00*/  SHFL.IDX PT, R4, R16, RZ, 0x1f ;  /* 0x00001fff10047589 */ /* 0x0004e800000e0000 */
[----:B------:R2:W4:Y:S02]  /*13a10*/  SHFL.IDX PT, R7, R16, 0x1, 0x1f ;  /* 0x00201f0010077f89 */ /* 0x00052400000e0000 */
.L_x_1272:
[----:B-1----:R-:W1:Y:S01]  /*13a20*/  S2R R0, SR_TID.X ;  /* 0x0000000000007919 */ /* 0x002e620000002100 */
[----:B------:R-:W-:Y:S01]  /*13a30*/  ULDC UR4, c[0x0][0xc14] ;  /* 0x0003050000047ab9 */ /* 0x000fe20000000800 */
[----:B------:R-:W-:Y:S01]  /*13a40*/  BSSY B0, `(.L_x_1227) ;  /* 0x000000b000007945 */ /* 0x000fe20003800000 */
[----:B------:R-:W-:Y:S01]  /*13a50*/  IMAD.MOV.U32 R17, RZ, RZ, RZ ;  /* 0x000000ffff117224 */ /* 0x000fe200078e00ff */
[----:B-1----:R-:W-:Y:S01]  /*13a60*/  LOP3.LUT R6, R0, 0x1f, RZ, 0xc0, !PT ;  /* 0x0000001f00067812 */ /* 0x002fe200078ec0ff */
[----:B------:R-:W-:-:S03]  /*13a70*/  IMAD.U32 R0, RZ, RZ, UR4 ;  /* 0x00000004ff007e24 */ /* 0x000fc6000f8e00ff */
[C---:B------:R-:W-:Y:S01]  /*13a80*/  ISETP.NE.AND P0, PT, R6.reuse, 0x1f, PT ;  /* 0x0000001f0600780c */ /* 0x040fe20003f05270 */
[----:B------:R-:W-:-:S05]  /*13a90*/  IMAD.IADD R5, R6, 0x1, R19 ;  /* 0x0000000106057824 */ /* 0x000fca00078e0213 */
[----:B------:R-:W-:-:S13]  /*13aa0*/  ISETP.GE.OR P0, PT, R5, R0, !P0 ;  /* 0x000000000500720c */ /* 0x000fda0004706670 */
[----:B------:R-:W-:Y:S05]  /*13ab0*/  @P0 BRA `(.L_x_1228) ;  /* 0x00000000000c0947 */ /* 0x000fea0003800000 */
[----:B------:R-:W1:Y:S02]  /*13ac0*/  LDC.64 R2, c[0x0][0xc58] ;  /* 0x00031600ff027b82 */ /* 0x000e640000000a00 */
[----:B-1----:R-:W-:-:S05]  /*13ad0*/  IMAD.WIDE R2, R5, 0x4, R2 ;  /* 0x0000000405027825 */ /* 0x002fca00078e0202 */
[----:B------:R1:W5:Y:S02]  /*13ae0*/  LDG.E R17, desc[UR48][R2.64] ;  /* 0x0000003002117981 */ /* 0x000364000c1e1900 */
.L_x_1228:
[----:B------:R-:W-:Y:S05]  /*13af0*/  BSYNC B0 ;  /* 0x0000000000007941 */ /* 0x000fea0003800000 */
.L_x_1227:
[----:B------:R-:W-:-:S03]  /*13b00*/  UMOV UR4, 0xffffffff ;  /* 0xffffffff00047882 */ /* 0x000fc60000000000 */
[----:B------:R-:W-:Y:S05]  /*13b10*/  BRA.DIV UR4, `(.L_x_1229) ;  /* 0x0000001604dc7947 */ /* 0x000fea000b800000 */
[----:B0----5:R-:W0:Y:S01]  /*13b20*/  SHFL.UP PT, R14, R17, 0x1, RZ ;  /* 0x04200000110e7989 */ /* 0x021e2200000e00ff */
[C---:B------:R-:W-:Y:S02]  /*13b30*/  ISETP.NE.AND P0, PT, R6.reuse, RZ, PT ;  /* 0x000000ff0600720c */ /* 0x040fe40003f05270 */
[----:B------:R-:W-:Y:S02]  /*13b40*/  ISETP.GE.U32.AND P1, PT, R6, 0x2, PT ;  /* 0x000000020600780c */ /* 0x000fe40003f26070 */
[----:B0-----:R-:W-:Y:S02]  /*13b50*/  SEL R14, R14, RZ, P0 ;  /* 0x000000ff0e0e7207 */ /* 0x001fe40000000000 */
[----:B------:R-:W-:-:S03]  /*13b60*/  ISETP.GE.U32.AND P0, PT, R6, 0x4, PT ;  /* 0x000000040600780c */ /* 0x000fc60003f06070 */
[----:B------:R-:W-:-:S05]  /*13b70*/  IMAD.IADD R13, R17, 0x1, R14 ;  /* 0x00000001110d7824 */ /* 0x000fca00078e020e */
[----:B------:R-:W1:Y:S02]  /*13b80*/  SHFL.UP PT, R14, R13, 0x2, RZ ;  /* 0x044000000d0e7989 */ /* 0x000e6400000e00ff */
        /* <DEDUP_REMOVED lines=14> */
.L_x_1280:
[----:B------:R-:W-:Y:S02]  /*13c70*/  ULDC UR4, c[0x0][0xc10] ;  /* 0x0003040000047ab9 */ /* 0x000fe40000000800 */
[----:B------:R-:W-:-:S04]  /*13c80*/  IMAD.U32 R5, RZ, RZ, UR4 ;  /* 0x00000004ff057e24 */ /* 0x000fc8000f8e00ff */
[----:B-1----:R-:W-:-:S04]  /*13c90*/  IMAD R14, R14, R5, RZ ;  /* 0x000000050e0e7224 */ /* 0x002fc800078e02ff */
[----:B----4-:R-:W-:-:S05]  /*13ca0*/  IMAD.IADD R7, R7, 0x1, R14 ;  /* 0x0000000107077824 */ /* 0x010fca00078e020e */
[----:B---3--:R-:W-:-:S13]  /*13cb0*/  ISETP.GT.AND P0, PT, R7, R4, PT ;  /* 0x000000040700720c */ /* 0x008fda0003f04270 */
[----:B------:R-:W-:Y:S05]  /*13cc0*/  @P0 BRA `(.L_x_1230) ;  /* 0x0000000000b40947 */ /* 0x000fea0003800000 */
[----:B------:R-:W1:Y:S02]  /*13cd0*/  LDC R0, c[0x0][0xc14] ;  /* 0x00030500ff007b82 */ /* 0x000e640000000800 */
.L_x_1235:
        /* <DEDUP_REMOVED lines=12> */
[----:B0-----:R-:W-:-:S05]  /*13da0*/  IMAD.WIDE R2, R5, 0x4, R2 ;  /* 0x0000000405027825 */ /* 0x001fca00078e0202 */
[----:B------:R0:W5:Y:S02]  /*13db0*/  LDG.E R17, desc[UR48][R2.64] ;  /* 0x0000003002117981 */ /* 0x000164000c1e1900 */
.L_x_1233:
[----:B------:R-:W-:Y:S05]  /*13dc0*/  BSYNC B0 ;  /* 0x0000000000007941 */ /* 0x000fea0003800000 */
.L_x_1232:
        /* <DEDUP_REMOVED lines=23> */
.L_x_1288:
[----:B------:R-:W-:Y:S02]  /*13f40*/  ULDC UR4, c[0x0][0xc10] ;  /* 0x0003040000047ab9 */ /* 0x000fe40000000800 */
[----:B------:R-:W-:-:S04]  /*13f50*/  IMAD.U32 R5, RZ, RZ, UR4 ;  /* 0x00000004ff057e24 */ /* 0x000fc8000f8e00ff */
[----:B-1----:R-:W-:-:S04]  /*13f60*/  IMAD R14, R14, R5, RZ ;  /* 0x000000050e0e7224 */ /* 0x002fc800078e02ff */
[----:B------:R-:W-:-:S05]  /*13f70*/  IMAD.IADD R7, R14, 0x1, R7 ;  /* 0x000000010e077824 */ /* 0x000fca00078e0207 */
[----:B------:R-:W-:-:S13]  /*13f80*/  ISETP.GT.AND P0, PT, R7, R4, PT ;  /* 0x000000040700720c */ /* 0x000fda0003f04270 */
[----:B------:R-:W-:Y:S05]  /*13f90*/  @!P0 BRA `(.L_x_1235) ;  /* 0xfffffffc00508947 */ /* 0x000fea000383ffff */
.L_x_1230:
[----:B--2---:R-:W-:Y:S01]  /*13fa0*/  IMAD.IADD R16, R7, 0x1, -R14 ;  /* 0x0000000107107824 */ /* 0x004fe200078e0a0e */
[----:B------:R-:W-:-:S03]  /*13fb0*/  UMOV UR4, 0xffffffff ;  /* 0xffffffff00047882 */ /* 0x000fc60000000000 */
[----:B------:R-:W-:-:S05]  /*13fc0*/  IMAD R3, R2, R5, R16 ;  /* 0x0000000502037224 */ /* 0x000fca00078e0210 */
[----:B------:R-:W-:Y:S01]  /*13fd0*/  ISETP.GT.AND P6, PT, R3, R4, PT ;  /* 0x000000040300720c */ /* 0x000fe20003fc4270 */
[----:B------:R-:W-:-:S12]  /*13fe0*/  BRA.DIV UR4, `(.L_x_1236) ;  /* 0x0000001a04487947 */ /* 0x000fd8000b800000 */
[----:B------:R-:W-:-:S04]  /*13ff0*/  VOTE.ANY R3, PT, !P6 ;  /* 0x0000000000037806 */ /* 0x000fc800070e0100 */
[----:B------:R-:W1:Y:S02]  /*14000*/  POPC R6, R3 ;  /* 0x0000000300067309 */ /* 0x000e640000000000 */
[----:B-1----:R1:W2:Y:S02]  /*14010*/  SHFL.IDX PT, R17, R17, R6, 0x1f ;  /* 0x00001f0611117589 */ /* 0x0022a400000e0000 */
.L_x_1292:
[----:B------:R-:W-:Y:S01]  /*14020*/  ISETP.NE.AND P0, PT, R3, RZ, PT ;  /* 0x000000ff0300720c */ /* 0x000fe20003f05270 */
[----:B------:R-:W-:-:S12]  /*14030*/  IMAD.MOV.U32 R7, RZ, RZ, RZ ;  /* 0x000000ffff077224 */ /* 0x000fd800078e00ff */
[----:B------:R-:W-:Y:S05]  /*14040*/  @!P0 BRA `(.L_x_1237) ;  /* 0x0000000000108947 */ /* 0x000fea0003800000 */
[----:B------:R-:W-:Y:S01]  /*14050*/  UMOV UR4, 0xffffffff ;  /* 0xffffffff00047882 */ /* 0x000fe20000000000 */
[----:B------:R-:W-:Y:S02]  /*14060*/  VIADD R12, R6, 0xffffffff ;  /* 0xffffffff060c7836 */ /* 0x000fe40000000000 */
[----:B------:R-:W-:Y:S05]  /*14070*/  BRA.DIV UR4, `(.L_x_1238) ;  /* 0x0000001a046c7947 */ /* 0x000fea000b800000 */
[----:B------:R3:W4:Y:S02]  /*14080*/  SHFL.IDX PT, R7, R2, R12, 0x1f ;  /* 0x00001f0c02077589 */ /* 0x00072400000e0000 */
.L_x_1237:
[----:B0--3--:R-:W0:Y:S01]  /*14090*/  LDC.64 R2, c[0x0][0xc68] ;  /* 0x00031a00ff027b82 */ /* 0x009e220000000a00 */
[----:B------:R-:W-:-:S04]  /*140a0*/  IMAD.IADD R19, R6, 0x1, R19 ;  /* 0x0000000106137824 */ /* 0x000fc800078e0213 */
[----:B0-----:R-:W-:-:S05]  /*140b0*/  IMAD.WIDE R2, R19, 0x4, R2 ;  /* 0x0000000413027825 */ /* 0x001fca00078e0202 */
[----:B------:R0:W1:Y:S01]  /*140c0*/  LDG.E R8, desc[UR48][R2.64] ;  /* 0x0000003002087981 */ /* 0x000062000c1e1900 */
[----:B----4-:R-:W-:-:S04]  /*140d0*/  IMAD R16, R7, R5, R16 ;  /* 0x0000000507107224 */ /* 0x010fc800078e0210 */
[----:B------:R-:W-:Y:S02]  /*140e0*/  IMAD.IADD R7, R4, 0x1, -R16 ;  /* 0x0000000104077824 */ /* 0x000fe400078e0a10 */
[----:B0-----:R-:W-:Y:S02]  /*140f0*/  IMAD.MOV.U32 R2, RZ, RZ, RZ ;  /* 0x000000ffff027224 */ /* 0x001fe400078e00ff */
[----:B-12---:R-:W-:-:S05]  /*14100*/  IMAD R6, R17, R8, RZ ;  /* 0x0000000811067224 */ /* 0x006fca00078e02ff */
[-C--:B------:R-:W-:Y:S02]  /*14110*/  IABS R9, R6.reuse ;  /* 0x0000000600097213 */ /* 0x080fe40000000000 */
[----:B------:R-:W-:Y:S02]  /*14120*/  IABS R4, R6 ;  /* 0x0000000600047213 */ /* 0x000fe40000000000 */
[----:B------:R-:W0:Y:S03]  /*14130*/  I2F.RP R10, R9 ;  /* 0x00000009000a7306 */ /* 0x000e260000209400 */
[----:B------:R-:W-:-:S05]  /*14140*/  IMAD.MOV R4, RZ, RZ, -R4 ;  /* 0x000000ffff047224 */ /* 0x000fca00078e0a04 */
[----:B0-----:R-:W0:Y:S02]  /*14150*/  MUFU.RCP R10, R10 ;  /* 0x0000000a000a7308 */ /* 0x001e240000001000 */
[----:B0-----:R-:W-:-:S06]  /*14160*/  VIADD R11, R10, 0xffffffe ;  /* 0x0ffffffe0a0b7836 */ /* 0x001fcc0000000000 */
[----:B------:R-:W0:Y:S02]  /*14170*/  F2I.FTZ.U32.TRUNC.NTZ R3, R11 ;  /* 0x0000000b00037305 */ /* 0x000e24000021f000 */
[----:B0-----:R-:W-:-:S04]  /*14180*/  IMAD.MOV R12, RZ, RZ, -R3 ;  /* 0x000000ffff0c7224 */ /* 0x001fc800078e0a03 */
[----:B------:R-:W-:-:S04]  /*14190*/  IMAD R13, R12, R9, RZ ;  /* 0x000000090c0d7224 */ /* 0x000fc800078e02ff */
[----:B------:R-:W-:Y:S01]  /*141a0*/  IMAD.HI.U32 R2, R3, R13, R2 ;  /* 0x0000000d03027227 */ /* 0x000fe200078e0002 */
        /* <DEDUP_REMOVED lines=9> */
[----:B------:R-:W-:-:S03]  /*14240*/  ISETP.GE.AND P0, PT, R3, RZ, PT ;  /* 0x000000ff0300720c */ /* 0x000fc60003f06270 */
[----:B------:R-:W-:-:S10]  /*14250*/  IMAD.MOV.U32 R9, RZ, RZ, R2 ;  /* 0x000000ffff097224 */ /* 0x000fd400078e0002 */
[----:B------:R-:W-:Y:S01]  /*14260*/  @!P0 IMAD.MOV R9, RZ, RZ, -R9 ;  /* 0x000000ffff098224 */ /* 0x000fe200078e0a09 */
[----:B------:R-:W-:-:S13]  /*14270*/  ISETP.NE.AND P0, PT, R6, RZ, PT ;  /* 0x000000ff0600720c */ /* 0x000fda0003f05270 */
[----:B------:R-:W-:-:S05]  /*14280*/  @!P0 LOP3.LUT R9, RZ, R6, RZ, 0x33, !PT ;  /* 0x00000006ff098212 */ /* 0x000fca00078e33ff */
[----:B------:R-:W-:Y:S02]  /*14290*/  IMAD R4, R8, R9, RZ ;  /* 0x0000000908047224 */ /* 0x000fe400078e02ff */
[----:B------:R-:W-:Y:S02]  /*142a0*/  IMAD.MOV R9, RZ, RZ, -R9 ;  /* 0x000000ffff097224 */ /* 0x000fe400078e0a09 */
[----:B------:R-:W-:Y:S02]  /*142b0*/  IMAD.MOV R2, RZ, RZ, -R4 ;  /* 0x000000ffff027224 */ /* 0x000fe400078e0a04 */
[----:B------:R-:W-:-:S03]  /*142c0*/  IMAD R7, R6, R9, R7 ;  /* 0x0000000906077224 */ /* 0x000fc600078e0207 */
[----:B------:R-:W-:Y:S01]  /*142d0*/  VIADDMNMX R8, R2, R5, R8, PT ;  /* 0x0000000502087246 */ /* 0x000fe20003800108 */
[----:B------:R-:W-:-:S03]  /*142e0*/  IMAD.IADD R4, R7, 0x1, R4 ;  /* 0x0000000107047824 */ /* 0x000fc600078e0204 */
[----:B------:R-:W-:-:S04]  /*142f0*/  IABS R5, R8 ;  /* 0x0000000800057213 */ /* 0x000fc80000000000 */
[----:B------:R-:W0:Y:S08]  /*14300*/  I2F.RP R10, R5 ;  /* 0x00000005000a7306 */ /* 0x000e300000209400 */
[----:B0-----:R-:W0:Y:S02]  /*14310*/  MUFU.RCP R10, R10 ;  /* 0x0000000a000a7308 */ /* 0x001e240000001000 */
[----:B0-----:R-:W-:-:S06]  /*14320*/  VIADD R2, R10, 0xffffffe ;  /* 0x0ffffffe0a027836 */ /* 0x001fcc0000000000 */
[----:B------:R0:W1:Y:S02]  /*14330*/  F2I.FTZ.U32.TRUNC.NTZ R3, R2 ;  /* 0x0000000200037305 */ /* 0x000064000021f000 */
[----:B0-----:R-:W-:Y:S02]  /*14340*/  IMAD.MOV.U32 R2, RZ, RZ, RZ ;  /* 0x000000ffff027224 */ /* 0x001fe400078e00ff */
[----:B-1----:R-:W-:-:S04]  /*14350*/  IMAD.MOV R6, RZ, RZ, -R3 ;  /* 0x000000ffff067224 */ /* 0x002fc800078e0a03 */
[----:B------:R-:W-:Y:S01]  /*14360*/  IMAD R9, R6, R5, RZ ;  /* 0x0000000506097224 */ /* 0x000fe200078e02ff */
[----:B------:R-:W-:-:S03]  /*14370*/  IABS R6, R7 ;  /* 0x0000000700067213 */ /* 0x000fc60000000000 */
[----:B------:R-:W-:Y:S01]  /*14380*/  IMAD.HI.U32 R3, R3, R9, R2 ;  /* 0x0000000903037227 */ /* 0x000fe200078e0002 */
[----:B------:R-:W-:-:S05]  /*14390*/  IABS R9, R8 ;  /* 0x0000000800097213 */ /* 0x000fca0000000000 */
        /* <DEDUP_REMOVED lines=12> */
[----:B------:R-:W-:Y:S01]  /*14460*/  @!P0 LOP3.LUT R3, RZ, R8, RZ, 0x33, !PT ;  /* 0x00000008ff038212 */ /* 0x000fe200078e33ff */
[----:B------:R-:W-:-:S03]  /*14470*/  IMAD.MOV R8, RZ, RZ, -R8 ;  /* 0x000000ffff087224 */ /* 0x000fc600078e0a08 */
[----:B------:R-:W-:Y:S01]  /*14480*/  LOP3.LUT R2, RZ, R3, RZ, 0x33, !PT ;  /* 0x00000003ff027212 */ /* 0x000fe200078e33ff */
[----:B------:R-:W-:-:S04]  /*14490*/  IMAD R18, R3, R8, R4 ;  /* 0x0000000803127224 */ /* 0x000fc800078e0204 */
[----:B------:R-:W-:Y:S01]  /*144a0*/  IMAD.IADD R17, R17, 0x1, R2 ;  /* 0x0000000111117824 */ /* 0x000fe200078e0202 */
[----:B------:R-:W-:Y:S06]  /*144b0*/  BRA `(.L_x_1239) ;  /* 0x00000000001c7947 */ /* 0x000fec0003800000 */
.L_x_1231:
[----:B------:R-:W-:Y:S01]  /*144c0*/  UMOV UR4, URZ ;  /* 0x0000003f00047c82 */ /* 0x000fe20008000000 */
[----:B------:R-:W-:Y:S01]  /*144d0*/  UMOV UR5, URZ ;  /* 0x0000003f00057c82 */ /* 0x000fe20008000000 */
[----:B------:R-:W-:Y:S01]  /*144e0*/  ULDC UR6, c[0x0][0xc14] ;  /* 0x0003050000067ab9 */ /* 0x000fe20000000800 */
[----:B--2---:R-:W-:Y:S02]  /*144f0*/  IMAD.MOV.U32 R16, RZ, RZ, R4 ;  /* 0x000000ffff107224 */ /* 0x004fe400078e0004 */
[----:B------:R-:W-:Y:S02]  /*14500*/  IMAD.U32 R17, RZ, RZ, UR4 ;  /* 0x00000004ff117e24 */ /* 0x000fe4000f8e00ff */
[----:B------:R-:W-:Y:S02]  /*14510*/  IMAD.U32 R18, RZ, RZ, UR5 ;  /* 0x00000005ff127e24 */ /* 0x000fe4000f8e00ff */
[----:B------:R-:W-:-:S07]  /*14520*/  IMAD.U32 R19, RZ, RZ, UR6 ;  /* 0x00000006ff137e24 */ /* 0x000fce000f8e00ff */
.L_x_1239:
        /* <DEDUP_REMOVED lines=12> */
.L_x_1166:
[----:B-1----:R-:W3:Y:S01]  /*145f0*/  LDL.LU R0, [R1+0x18] ;  /* 0x0000180001007983 */ /* 0x002ee20000300800 */
[----:B------:R-:W-:Y:S01]  /*14600*/  BSSY B0, `(.L_x_1241) ;  /* 0x000000b000007945 */ /* 0x000fe20003800000 */
[----:B------:R-:W1:Y:S01]  /*14610*/  S2R R5, SR_CgaCtaId ;  /* 0x0000000000057919 */ /* 0x000e620000008800 */
[----:B---3--:R-:W-:-:S05]  /*14620*/  VIADD R0, R0, 0x1 ;  /* 0x0000000100007836 */ /* 0x008fca0000000000 */
[----:B--2---:R-:W-:-:S04]  /*14630*/  LEA.HI R2, R0, R0, RZ, 0x1 ;  /* 0x0000000000027211 */ /* 0x004fc800078f08ff */
[----:B------:R-:W-:-:S05]  /*14640*/  LOP3.LUT R3, R2, 0xfffffffe, RZ, 0xc0, !PT ;  /* 0xfffffffe02037812 */ /* 0x000fca00078ec0ff */
[----:B------:R-:W-:Y:S01]  /*14650*/  IMAD.IADD R3, R0, 0x1, -R3 ;  /* 0x0000000100037824 */ /* 0x000fe200078e0a03 */
[----:B------:R-:W-:-:S04]  /*14660*/  MOV R0, 0x400 ;  /* 0x0000040000007802 */ /* 0x000fc80000000f00 */
[----:B-1----:R-:W-:Y:S02]  /*14670*/  LEA R0, R5, R0, 0x18 ;  /* 0x0000000005007211 */ /* 0x002fe400078ec0ff */
[----:B------:R-:W-:-:S04]  /*14680*/  SHF.L.U32 R3, R3, 0x1f, RZ ;  /* 0x0000001f03037819 */ /* 0x000fc800000006ff */
[----:B------:R-:W1:Y:S02]  /*14690*/  SYNCS.PHASECHK.TRANS64.TRYWAIT P0, [R0+URZ+0x28820], R3 ;  /* 0x02882003000075a7 */ /* 0x000e64000800017f */
[----:B-1----:R-:W-:Y:S05]  /*146a0*/  @!P0 BRA `(.L_x_1242) ;  /* 0x0000001400088947 */ /* 0x002fea0003800000 */
.L_x_1295:
[----:B------:R-:W-:Y:S05]  /*146b0*/  BSYNC B0 ;  /* 0x0000000000007941 */ /* 0x000fea0003800000 */
.L_x_1241:
[----:B------:R-:W-:-:S03]  /*146c0*/  UMOV UR4, 0xffffffff ;  /* 0xffffffff00047882 */ /* 0x000fc60000000000 */
[----:B------:R-:W-:Y:S05]  /*146d0*/  BRA.DIV UR4, `(.L_x_1243) ;  /* 0x0000001604107947 */ /* 0x000fea000b800000 */
[----:B------:R-:W2:Y:S02]  /*146e0*/  S2R R2, SR_TID.X ;  /* 0x0000000000027919 */ /* 0x000ea40000002100 */
[----:B--2---:R-:W-:-:S04]  /*146f0*/  SHF.R.U32.HI R2, RZ, 0x5, R2 ;  /* 0x00000005ff027819 */ /* 0x004fc80000011602 */
[----:B------:R-:W-:-:S05]  /*14700*/  LOP3.LUT R2, R2, 0x3, RZ, 0xc0, !PT ;  /* 0x0000000302027812 */ /* 0x000fca00078ec0ff */
[----:B------:R2:W3:Y:S02]  /*14710*/  SHFL.IDX PT, R14, R2, RZ, 0x1f ;  /* 0x00001fff020e7589 */ /* 0x0004e400000e0000 */
.L_x_1298:
[----:B---3--:R-:W-:Y:S01]  /*14720*/  ISETP.NE.AND P0, PT, R14, RZ, PT ;  /* 0x000000ff0e00720c */ /* 0x008fe20003f05270 */
[----:B------:R-:W-:-:S12]  /*14730*/  BSSY B0, `(.L_x_1244) ;  /* 0x0000027000007945 */ /* 0x000fd80003800000 */
[----:B------:R-:W-:Y:S05]  /*14740*/  @P0 BRA `(.L_x_1245) ;  /* 0x0000000000940947 */ /* 0x000fea0003800000 */
[----:B------:R-:W-:-:S03]  /*14750*/  UMOV UR4, 0xffffffff ;  /* 0xffffffff00047882 */ /* 0x000fc60000000000 */
[----:B------:R-:W-:Y:S05]  /*14760*/  BRA.DIV UR4, `(.L_x_1246) ;  /* 0x0000001604207947 */ /* 0x000fea000b800000 */
[----:B------:R-:W-:-:S13]  /*14770*/  ELECT P6, URZ, PT ;  /* 0x00000000003f782f */ /* 0x000fda00038c0000 */
.L_x_1301:
[----:B------:R-:W-:Y:S05]  /*14780*/  @!P6 BRA `(.L_x_1245) ;  /* 0x000000000084e947 */ /* 0x000fea0003800000 */
[----:B------:R-:W-:-:S06]  /*14790*/  ULOP3.LUT UR4, UR36, 0x2, URZ, 0xfc, !UPT ;  /* 0x0000000224047892 */ /* 0x000fcc000f8efc3f */
[----:B--2---:R-:W-:-:S05]  /*147a0*/  IMAD.U32 R2, RZ, RZ, UR4 ;  /* 0x00000004ff027e24 */ /* 0x004fca000f8e00ff */
[----:B------:R-:W-:-:S13]  /*147b0*/  ISETP.NE.AND P2, PT, R2, 0x3, PT ;  /* 0x000000030200780c */ /* 0x000fda0003f45270 */
[----:B------:R-:W-:Y:S05]  /*147c0*/  @!P2 BRA `(.L_x_1247) ;  /* 0x000000000004a947 */ /* 0x000fea0003800000 */
[----:B------:R-:W-:Y:S01]  /*147d0*/  BPT.TRAP 0x1 ;  /* 0x000000040000795c */ /* 0x000fe20000300000 */
.L_x_1247:
[----:B-1----:R-:W2:Y:S04]  /*147e0*/  LDL R3, [R1] ;  /* 0x0000000001037983 */ /* 0x002ea80000100800 */
[----:B------:R-:W3:Y:S01]  /*147f0*/  LDL.LU R7, [R1+0x8] ;  /* 0x0000080001077983 */ /* 0x000ee20000300800 */
[----:B------:R-:W-:-:S04]  /*14800*/  VIADD R2, R0, 0x28840 ;  /* 0x0002884000027836 */ /* 0x000fc80000000000 */
[C---:B--2---:R-:W-:Y:S02]  /*14810*/  IMAD R6, R3.reuse, 0x8, R2 ;  /* 0x0000000803067824 */ /* 0x044fe400078e0202 */
[----:B------:R-:W-:Y:S01]  /*14820*/  VIADD R3, R3, 0x1 ;  /* 0x0000000103037836 */ /* 0x000fe20000000000 */
[----:B---3--:R-:W-:-:S04]  /*14830*/  SHF.L.U32 R5, R7, 0x1f, RZ ;  /* 0x0000001f07057819 */ /* 0x008fc800000006ff */
[C---:B------:R-:W-:Y:S01]  /*14840*/  ISETP.NE.AND P1, PT, R3.reuse, 0x2, PT ;  /* 0x000000020300780c */ /* 0x040fe20003f25270 */
[----:B------:R-:W1:Y:S03]  /*14850*/  SYNCS.PHASECHK.TRANS64.TRYWAIT P0, [R6+URZ], R5 ;  /* 0x00000005060075a7 */ /* 0x000e66000800017f */
[----:B------:R-:W-:Y:S02]  /*14860*/  SEL R4, RZ, 0x1, P1 ;  /* 0x00000001ff047807 */ /* 0x000fe40000800000 */
[----:B------:R-:W-:Y:S02]  /*14870*/  SEL R3, R3, RZ, P1 ;  /* 0x000000ff03037207 */ /* 0x000fe40000800000 */
[----:B------:R-:W-:-:S03]  /*14880*/  LOP3.LUT R4, R7, R4, RZ, 0x3c, !PT ;  /* 0x0000000407047212 */ /* 0x000fc600078e3cff */
[----:B------:R-:W-:Y:S01]  /*14890*/  IMAD R7, R3, 0x8, R2 ;  /* 0x0000000803077824 */ /* 0x000fe200078e0202 */
[----:B------:R-:W-:Y:S01]  /*148a0*/  SHF.L.U32 R2, R4, 0x1f, RZ ;  /* 0x0000001f04027819 */ /* 0x000fe200000006ff */
[----:B-1----:R-:W-:Y:S06]  /*148b0*/  @!P0 BRA `(.L_x_1248) ;  /* 0x0000001000ec8947 */ /* 0x002fec0003800000 */
.L_x_1302:
[----:B------:R-:W2:Y:S02]  /*148c0*/  SYNCS.PHASECHK.TRANS64.TRYWAIT P0, [R7+URZ], R2 ;  /* 0x00000002070075a7 */ /* 0x000ea4000800017f */
[----:B--2---:R-:W-:Y:S05]  /*148d0*/  @!P0 BRA `(.L_x_1249) ;  /* 0x0000001000f88947 */ /* 0x004fea0003800000 */
.L_x_1303:
[----:B------:R-:W-:Y:S05]  /*148e0*/  @!P2 BRA `(.L_x_1250) ;  /* 0x000000000004a947 */ /* 0x000fea0003800000 */
[----:B------:R-:W-:Y:S01]  /*148f0*/  BPT.TRAP 0x1 ;  /* 0x000000040000795c */ /* 0x000fe20000300000 */
.L_x_1250:
[----:B------:R-:W3:Y:S01]  /*14900*/  LDL.LU R4, [R1] ;  /* 0x0000000001047983 */ /* 0x000ee20000300800 */
[----:B------:R-:W-:-:S04]  /*14910*/  VIADD R0, R0, 0x28860 ;  /* 0x0002886000007836 */ /* 0x000fc80000000000 */
[----:B---3--:R-:W-:-:S04]  /*14920*/  IMAD R4, R4, 0x8, R0 ;  /* 0x0000000804047824 */ /* 0x008fc800078e0200 */
[----:B------:R-:W3:Y:S02]  /*14930*/  SYNCS.PHASECHK.TRANS64.TRYWAIT P0, [R4+URZ], R5 ;  /* 0x00000005040075a7 */ /* 0x000ee4000800017f */
[----:B---3--:R-:W-:Y:S05]  /*14940*/  @!P0 BRA `(.L_x_1251) ;  /* 0x0000001000f08947 */ /* 0x008fea0003800000 */
.L_x_1304:
[----:B------:R-:W-:-:S07]  /*14950*/  IMAD R3, R3, 0x8, R0 ;  /* 0x0000000803037824 */ /* 0x000fce00078e0200 */
.L_x_1252:
[----:B----4-:R4:W0:Y:S02]  /*14960*/  SYNCS.PHASECHK.TRANS64.TRYWAIT P0, [R3+URZ], R2 ;  /* 0x00000002030075a7 */ /* 0x010824000800017f */
[----:B0-----:R-:W-:Y:S05]  /*14970*/  @!P0 NANOSLEEP.SYNCS 0x989680 ;  /* 0x009896800000895d */ /* 0x001fea0003900000 */
[----:B------:R-:W0:Y:S02]  /*14980*/  @!P0 SYNCS.PHASECHK.TRANS64 P0, [R3+URZ], R2 ;  /* 0x00000002030085a7 */ /* 0x000e24000800007f */
[----:B0-----:R-:W-:Y:S05]  /*14990*/  @!P0 BRA `(.L_x_1252) ;  /* 0xfffffffc00f08947 */ /* 0x001fea000383ffff */
.L_x_1245:
[----:B------:R-:W-:Y:S05]  /*149a0*/  BSYNC B0 ;  /* 0x0000000000007941 */ /* 0x000fea0003800000 */
.L_x_1244:
[----:B------:R-:W-:Y:S05]  /*149b0*/  EXIT ;  /* 0x000000000000794d */ /* 0x000fea0003800000 */
.L_x_1070:
[----:B0-----:R-:W-:-:S04]  /*149c0*/  IMAD.U32 R3, RZ, RZ, UR41 ;  /* 0x00000029ff037e24 */ /* 0x001fc8000f8e00ff */
[----:B------:R0:W1:Y:S03]  /*149d0*/  SYNCS.PHASECHK.TRANS64.TRYWAIT P1, [R3+URZ+0x28800], R0 ;  /* 0x02880000030075a7 */ /* 0x000066000802017f */
[----:B-1----:R-:W-:Y:S05]  /*149e0*/  @!P1 NANOSLEEP.SYNCS 0x989680 ;  /* 0x009896800000995d */ /* 0x002fea0003900000 */
[----:B------:R-:W1:Y:S02]  /*149f0*/  @!P1 SYNCS.PHASECHK.TRANS64 P1, [R3+URZ+0x28800], R0 ;  /* 0x02880000030095a7 */ /* 0x000e64000802007f */
[----:B-1----:R-:W-:Y:S05]  /*14a00*/  @!P1 BRA `(.L_x_1070) ;  /* 0xfffffffc00ec9947 */ /* 0x002fea000383ffff */
[----:B------:R-:W-:Y:S05]  /*14a10*/  BRA `(.L_x_1253) ;  /* 0xfffffed000007947 */ /* 0x000fea000383ffff */
.L_x_1074:
[----:B-1----:R1:W2:Y:S02]  /*14a20*/  SYNCS.PHASECHK.TRANS64.TRYWAIT P2, [R5+URZ+0x28830], R0 ;  /* 0x02883000050075a7 */ /* 0x0022a4000804017f */
[----:B--2---:R-:W-:Y:S05]  /*14a30*/  @!P2 NANOSLEEP.SYNCS 0x989680 ;  /* 0x009896800000a95d */ /* 0x004fea0003900000 */
[----:B------:R-:W2:Y:S02]  /*14a40*/  @!P2 SYNCS.PHASECHK.TRANS64 P2, [R5+URZ+0x28830], R0 ;  /* 0x028830000500a5a7 */ /* 0x000ea4000804007f */
[----:B--2---:R-:W-:Y:S05]  /*14a50*/  @!P2 BRA `(.L_x_1074) ;  /* 0xfffffffc00f0a947 */ /* 0x004fea000383ffff */
[----:B------:R-:W-:Y:S05]  /*14a60*/  BRA `(.L_x_1073) ;  /* 0xfffffed000247947 */ /* 0x000fea000383ffff */
.L_x_1090:
[----:B-1----:R-:W-:-:S04]  /*14a70*/  IMAD.U32 R10, RZ, RZ, UR6 ;  /* 0x00000006ff0a7e24 */ /* 0x002fc8000f8e00ff */
[----:B------:R1:W2:Y:S03]  /*14a80*/  SYNCS.PHASECHK.TRANS64.TRYWAIT P2, [R10+URZ+0x28830], R5 ;  /* 0x028830050a0075a7 */ /* 0x0002a6000804017f */
[----:B--2---:R-:W-:Y:S05]  /*14a90*/  @!P2 NANOSLEEP.SYNCS 0x989680 ;  /* 0x009896800000a95d */ /* 0x004fea0003900000 */
[----:B------:R-:W2:Y:S02]  /*14aa0*/  @!P2 SYNCS.PHASECHK.TRANS64 P2, [R10+URZ+0x28830], R5 ;  /* 0x028830050a00a5a7 */ /* 0x000ea4000804007f */
[----:B--2---:R-:W-:Y:S05]  /*14ab0*/  @!P2 BRA `(.L_x_1090) ;  /* 0xfffffffc00eca947 */ /* 0x004fea000383ffff */
[----:B------:R-:W-:Y:S05]  /*14ac0*/  BRA `(.L_x_1087) ;  /* 0xffffff0000987947 */ /* 0x000fea000383ffff */
.L_x_1094:
[----:B-1----:R-:W-:-:S04]  /*14ad0*/  IMAD.U32 R10, RZ, RZ, UR6 ;  /* 0x00000006ff0a7e24 */ /* 0x002fc8000f8e00ff */
[----:B------:R1:W2:Y:S03]  /*14ae0*/  SYNCS.PHASECHK.TRANS64.TRYWAIT P2, [R10+URZ+0x28850], R5 ;  /* 0x028850050a0075a7 */ /* 0x0002a6000804017f */
[----:B--2---:R-:W-:Y:S05]  /*14af0*/  @!P2 NANOSLEEP.SYNCS 0x989680 ;  /* 0x009896800000a95d */ /* 0x004fea0003900000 */
[----:B------:R-:W2:Y:S02]  /*14b00*/  @!P2 SYNCS.PHASECHK.TRANS64 P2, [R10+URZ+0x28850], R5 ;  /* 0x028850050a00a5a7 */ /* 0x000ea4000804007f */
[----:B--2---:R-:W-:Y:S05]  /*14b10*/  @!P2 BRA `(.L_x_1094) ;  /* 0xfffffffc00eca947 */ /* 0x004fea000383ffff */
[----:B------:R-:W-:Y:S05]  /*14b20*/  BRA `(.L_x_1091) ;  /* 0xffffff0400607947 */ /* 0x000fea000383ffff */
.L_x_1111:
[----:B-1----:R-:W-:-:S04]  /*14b30*/  IMAD.U32 R5, RZ, RZ, UR6 ;  /* 0x00000006ff057e24 */ /* 0x002fc8000f8e00ff */
[----:B------:R1:W2:Y:S03]  /*14b40*/  SYNCS.PHASECHK.TRANS64.TRYWAIT P2, [R5+URZ+0x28830], R0 ;  /* 0x02883000050075a7 */ /* 0x0002a6000804017f */
[----:B--2---:R-:W-:Y:S05]  /*14b50*/  @!P2 NANOSLEEP.SYNCS 0x989680 ;  /* 0x009896800000a95d */ /* 0x004fea0003900000 */
[----:B------:R-:W2:Y:S02]  /*14b60*/  @!P2 SYNCS.PHASECHK.TRANS64 P2, [R5+URZ+0x28830], R0 ;  /* 0x028830000500a5a7 */ /* 0x000ea4000804007f */
[----:B--2---:R-:W-:Y:S05]  /*14b70*/  @!P2 BRA `(.L_x_1111) ;  /* 0xfffffffc00eca947 */ /* 0x004fea000383ffff */
[----:B------:R-:W-:Y:S05]  /*14b80*/  BRA `(.L_x_1108) ;  /* 0xffffff34000c7947 */ /* 0x000fea000383ffff */
.L_x_1115:
[----:B-1----:R-:W-:-:S04]  /*14b90*/  IMAD.U32 R5, RZ, RZ, UR6 ;  /* 0x00000006ff057e24 */ /* 0x002fc8000f8e00ff */
[----:B------:R1:W2:Y:S03]  /*14ba0*/  SYNCS.PHASECHK.TRANS64.TRYWAIT P2, [R5+URZ+0x28850], R0 ;  /* 0x02885000050075a7 */ /* 0x0002a6000804017f */
[----:B--2---:R-:W-:Y:S05]  /*14bb0*/  @!P2 NANOSLEEP.SYNCS 0x989680 ;  /* 0x009896800000a95d */ /* 0x004fea0003900000 */
[----:B------:R-:W2:Y:S02]  /*14bc0*/  @!P2 SYNCS.PHASECHK.TRANS64 P2, [R5+URZ+0x28850], R0 ;  /* 0x028850000500a5a7 */ /* 0x000ea4000804007f */
[----:B--2---:R-:W-:Y:S05]  /*14bd0*/  @!P2 BRA `(.L_x_1115) ;  /* 0xfffffffc00eca947 */ /* 0x004fea000383ffff */
[----:B------:R-:W-:Y:S05]  /*14be0*/  BRA `(.L_x_1112) ;  /* 0xffffff3400d47947 */ /* 0x000fea000383ffff */
.L_x_1121:
[----:B-1----:R-:W-:-:S04]  /*14bf0*/  IMAD.U32 R5, RZ, RZ, UR6 ;  /* 0x00000006ff057e24 */ /* 0x002fc8000f8e00ff */
[----:B------:R1:W2:Y:S03]  /*14c00*/  SYNCS.PHASECHK.TRANS64.TRYWAIT P2, [R5+URZ+0x28830], R0 ;  /* 0x02883000050075a7 */ /* 0x0002a6000804017f */
[----:B--2---:R-:W-:Y:S05]  /*14c10*/  @!P2 NANOSLEEP.SYNCS 0x989680 ;  /* 0x009896800000a95d */ /* 0x004fea0003900000 */
[----:B------:R-:W2:Y:S02]  /*14c20*/  @!P2 SYNCS.PHASECHK.TRANS64 P2, [R5+URZ+0x28830], R0 ;  /* 0x028830000500a5a7 */ /* 0x000ea4000804007f */
[----:B--2---:R-:W-:Y:S05]  /*14c30*/  @!P2 BRA `(.L_x_1121) ;  /* 0xfffffffc00eca947 */ /* 0x004fea000383ffff */
[----:B------:R-:W-:Y:S05]  /*14c40*/  BRA `(.L_x_1118) ;  /* 0xffffff5400047947 */ /* 0x000fea000383ffff */
.L_x_1125:
[----:B-1----:R-:W-:-:S04]  /*14c50*/  IMAD.U32 R5, RZ, RZ, UR6 ;  /* 0x00000006ff057e24 */ /* 0x002fc8000f8e00ff */
[----:B------:R1:W2:Y:S03]  /*14c60*/  SYNCS.PHASECHK.TRANS64.TRYWAIT P2, [R5+URZ+0x28850], R0 ;  /* 0x02885000050075a7 */ /* 0x0002a6000804017f */
[----:B--2---:R-:W-:Y:S05]  /*14c70*/  @!P2 NANOSLEEP.SYNCS 0x989680 ;  /* 0x009896800000a95d */ /* 0x004fea0003900000 */
[----:B------:R-:W2:Y:S02]  /*14c80*/  @!P2 SYNCS.PHASECHK.TRANS64 P2, [R5+URZ+0x28850], R0 ;  /* 0x028850000500a5a7 */ /* 0x000ea4000804007f */
[----:B--2---:R-:W-:Y:S05]  /*14c90*/  @!P2 BRA `(.L_x_1125) ;  /* 0xfffffffc00eca947 */ /* 0x004fea000383ffff */
[----:B------:R-:W-:Y:S05]  /*14ca0*/  BRA `(.L_x_1122) ;  /* 0xffffff5400cc7947 */ /* 0x000fea000383ffff */
.L_x_1138:
[----:B-1----:R-:W-:-:S04]  /*14cb0*/  IMAD.U32 R7, RZ, RZ, UR5 ;  /* 0x00000005ff077e24 */ /* 0x002fc8000f8e00ff */
[----:B------:R1:W2:Y:S03]  /*14cc0*/  SYNCS.PHASECHK.TRANS64.TRYWAIT P0, [R7+URZ+0x28850], R2 ;  /* 0x02885002070075a7 */ /* 0x0002a6000800017f */
[----:B--2---:R-:W-:Y:S05]  /*14cd0*/  @!P0 NANOSLEEP.SYNCS 0x989680 ;  /* 0x009896800000895d */ /* 0x004fea0003900000 */
[----:B------:R-:W2:Y:S02]  /*14ce0*/  @!P0 SYNCS.PHASECHK.TRANS64 P0, [R7+URZ+0x28850], R2 ;  /* 0x02885002070085a7 */ /* 0x000ea4000800007f */
[----:B--2---:R-:W-:Y:S05]  /*14cf0*/  @!P0 BRA `(.L_x_1138) ;  /* 0xfffffffc00ec8947 */ /* 0x004fea000383ffff */
[----:B------:R-:W-:Y:S05]  /*14d00*/  BRA `(.L_x_1137) ;  /* 0xffffff8000b47947 */ /* 0x000fea000383ffff */
.L_x_1186:
[----:B------:R-:W1:Y:S01]  /*14d10*/  S2R R9, SR_TID.X ;  /* 0x0000000000097919 */ /* 0x000e620000002100 */
[----:B------:R-:W-:Y:S01]  /*14d20*/  BSSY B0, `(.L_x_1254) ;  /* 0x000000a000007945 */ /* 0x000fe20003800000 */
[----:B------:R-:W-:Y:S02]  /*14d30*/  IMAD.MOV.U32 R12, RZ, RZ, RZ ;  /* 0x000000ffff0c7224 */ /* 0x000fe400078e00ff */
[----:B------:R-:W-:Y:S02]  /*14d40*/  IMAD.MOV.U32 R11, RZ, RZ, 0x1f ;  /* 0x0000001fff0b7424 */ /* 0x000fe400078e00ff */
[----:B------:R-:W-:Y:S01]  /*14d50*/  IMAD.MOV.U32 R15, RZ, RZ, -0x1 ;  /* 0xffffffffff0f7424 */ /* 0x000fe200078e00ff */
[----:B-1----:R-:W-:-:S04]  /*14d60*/  SHF.R.U32.HI R9, RZ, 0x5, R9 ;  /* 0x00000005ff097819 */ /* 0x002fc80000011609 */
[----:B------:R-:W-:-:S05]  /*14d70*/  LOP3.LUT R9, R9, 0x3, RZ, 0xc0, !PT ;  /* 0x0000000309097812 */ /* 0x000fca00078ec0ff */
[----:B0-----:R-:W-:-:S07]  /*14d80*/  IMAD.MOV.U32 R13, RZ, RZ, R9 ;  /* 0x000000ffff0d7224 */ /* 0x001fce00078e0009 */
[----:B------:R-:W-:Y:S05]  /*14d90*/  WARPSYNC.COLLECTIVE R15, `(.L_x_1255) ;  /* 0x000000000f087348 */ /* 0x000fea0003c00000 */
[----:B------:R0:W1:Y:S02]  /*14da0*/  SHFL.IDX P6, R14, R13, R12, R11 ;  /* 0x0000000c0d0e7389 */ /* 0x00006400000c000b */
[----:B01----:R-:W-:Y:S01]  /*14db0*/  ENDCOLLECTIVE ;  /* 0x000000000000791b */ /* 0x003fe20003800000 */
.L_x_1255:
[----:B------:R-:W-:Y:S05]  /*14dc0*/  BSYNC B0 ;  /* 0x0000000000007941 */ /* 0x000fea0003800000 */
.L_x_1254:
[----:B------:R-:W-:Y:S05]  /*14dd0*/  BRA `(.L_x_1256) ;  /* 0xffffffc400d07947 */ /* 0x000fea000383ffff */
.L_x_1187:
[----:B------:R-:W-:Y:S01]  /*14de0*/  BSSY B0, `(.L_x_1257) ;  /* 0x0000006000007945 */ /* 0x000fe20003800000 */
[----:B------:R-:W-:-:S07]  /*14df0*/  IMAD.MOV.U32 R15, RZ, RZ, -0x1 ;  /* 0xffffffffff0f7424 */ /* 0x000fce00078e00ff */
[----:B0-----:R-:W-:Y:S05]  /*14e00*/  WARPSYNC.COLLECTIVE R15, `(.L_x_1258) ;  /* 0x000000000f0c7348 */ /* 0x001fea0003c00000 */
[----:B------:R-:W-:Y:S02]  /*14e10*/  ELECT P6, UR62, PT ;  /* 0x00000000003e782f */ /* 0x000fe400038c0000 */
[----:B------:R-:W-:Y:S01]  /*14e20*/  MOV R14, UR62 ;  /* 0x0000003e000e7c02 */ /* 0x000fe20008000f00 */
[----:B0-----:R-:W-:Y:S10]  /*14e30*/  ENDCOLLECTIVE ;  /* 0x000000000000791b */ /* 0x001ff40003800000 */
.L_x_1258:
[----:B------:R-:W-:Y:S05]  /*14e40*/  BSYNC B0 ;  /* 0x0000000000007941 */ /* 0x000fea0003800000 */
.L_x_1257:
[----:B------:R-:W-:Y:S05]  /*14e50*/  BRA `(.L_x_1259) ;  /* 0xffffffc400c07947 */ /* 0x000fea000383ffff */
.L_x_1190:
[----:B-1----:R1:W2:Y:S02]  /*14e60*/  SYNCS.PHASECHK.TRANS64.TRYWAIT P0, [R9+URZ+0x28840], R10 ;  /* 0x0288400a090075a7 */ /* 0x0022a4000800017f */
[----:B--2---:R-:W-:Y:S05]  /*14e70*/  @!P0 NANOSLEEP.SYNCS 0x989680 ;  /* 0x009896800000895d */ /* 0x004fea0003900000 */
[----:B------:R-:W2:Y:S02]  /*14e80*/  @!P0 SYNCS.PHASECHK.TRANS64 P0, [R9+URZ+0x28840], R10 ;  /* 0x0288400a090085a7 */ /* 0x000ea4000800007f */
[----:B--2---:R-:W-:Y:S05]  /*14e90*/  @!P0 BRA `(.L_x_1190) ;  /* 0xfffffffc00f08947 */ /* 0x004fea000383ffff */
[----:B------:R-:W-:Y:S05]  /*14ea0*/  BRA `(.L_x_1260) ;  /* 0xffffffc800287947 */ /* 0x000fea000383ffff */
.L_x_1193:
        /* <DEDUP_REMOVED lines=8> */
.L_x_1201:
[----:B0-----:R0:W1:Y:S02]  /*14f30*/  SYNCS.PHASECHK.TRANS64.TRYWAIT P0, [R2+URZ+0x28840], R3 ;  /* 0x02884003020075a7 */ /* 0x001064000800017f */
[----:B-1----:R-:W-:Y:S05]  /*14f40*/  @!P0 NANOSLEEP.SYNCS 0x989680 ;  /* 0x009896800000895d */ /* 0x002fea0003900000 */
[----:B------:R-:W1:Y:S02]  /*14f50*/  @!P0 SYNCS.PHASECHK.TRANS64 P0, [R2+URZ+0x28840], R3 ;  /* 0x02884003020085a7 */ /* 0x000e64000800007f */
[----:B-1----:R-:W-:Y:S05]  /*14f60*/  @!P0 BRA `(.L_x_1201) ;  /* 0xfffffffc00f08947 */ /* 0x002fea000383ffff */
[----:B------:R-:W-:Y:S05]  /*14f70*/  BRA `(.L_x_1262) ;  /* 0xffffffcc00f87947 */ /* 0x000fea000383ffff */
.L_x_1203:
[----:B0-----:R0:W1:Y:S02]  /*14f80*/  SYNCS.PHASECHK.TRANS64.TRYWAIT P0, [R3+URZ+0x60], R2 ;  /* 0x00006002030075a7 */ /* 0x001064000800017f */
[----:B-1----:R-:W-:Y:S05]  /*14f90*/  @!P0 NANOSLEEP.SYNCS 0x989680 ;  /* 0x009896800000895d */ /* 0x002fea0003900000 */
[----:B------:R-:W1:Y:S02]  /*14fa0*/  @!P0 SYNCS.PHASECHK.TRANS64 P0, [R3+URZ+0x60], R2 ;  /* 0x00006002030085a7 */ /* 0x000e64000800007f */
[----:B-1----:R-:W-:Y:S05]  /*14fb0*/  @!P0 BRA `(.L_x_1203) ;  /* 0xfffffffc00f08947 */ /* 0x002fea000383ffff */
[----:B------:R-:W-:Y:S05]  /*14fc0*/  BRA `(.L_x_1263) ;  /* 0xffffffd000947947 */ /* 0x000fea000383ffff */
.L_x_1208:
[----:B-1----:R1:W2:Y:S02]  /*14fd0*/  SYNCS.PHASECHK.TRANS64.TRYWAIT P0, [R2+URZ+0x28840], R3 ;  /* 0x02884003020075a7 */ /* 0x0022a4000800017f */
[----:B--2---:R-:W-:Y:S05]  /*14fe0*/  @!P0 NANOSLEEP.SYNCS 0x989680 ;  /* 0x009896800000895d */ /* 0x004fea0003900000 */
[----:B------:R-:W2:Y:S02]  /*14ff0*/  @!P0 SYNCS.PHASECHK.TRANS64 P0, [R2+URZ+0x28840], R3 ;  /* 0x02884003020085a7 */ /* 0x000ea4000800007f */
[----:B--2---:R-:W-:Y:S05]  /*15000*/  @!P0 BRA `(.L_x_1208) ;  /* 0xfffffffc00f08947 */ /* 0x004fea000383ffff */
[----:B------:R-:W-:Y:S05]  /*15010*/  BRA `(.L_x_1264) ;  /* 0xffffffd400fc7947 */ /* 0x000fea000383ffff */
.L_x_1210:
[----:B0-----:R0:W1:Y:S02]  /*15020*/  SYNCS.PHASECHK.TRANS64.TRYWAIT P1, [R2+URZ+0x60], R3 ;  /* 0x00006003020075a7 */ /* 0x001064000802017f */
[----:B-1----:R-:W-:Y:S05]  /*15030*/  @!P1 NANOSLEEP.SYNCS 0x989680 ;  /* 0x009896800000995d */ /* 0x002fea0003900000 */
[----:B------:R-:W1:Y:S02]  /*15040*/  @!P1 SYNCS.PHASECHK.TRANS64 P1, [R2+URZ+0x60], R3 ;  /* 0x00006003020095a7 */ /* 0x000e64000802007f */
[----:B-1----:R-:W-:Y:S05]  /*15050*/  @!P1 BRA `(.L_x_1210) ;  /* 0xfffffffc00f09947 */ /* 0x002fea000383ffff */
[----:B------:R-:W-:Y:S05]  /*15060*/  BRA `(.L_x_1265) ;  /* 0xffffffd800987947 */ /* 0x000fea000383ffff */
.L_x_1215:
[----:B--2---:R2:W3:Y:S02]  /*15070*/  SYNCS.PHASECHK.TRANS64.TRYWAIT P0, [R2+URZ+0x28840], R3 ;  /* 0x02884003020075a7 */ /* 0x0044e4000800017f */
[----:B---3--:R-:W-:Y:S05]  /*15080*/  @!P0 NANOSLEEP.SYNCS 0x989680 ;  /* 0x009896800000895d */ /* 0x008fea0003900000 */
[----:B------:R-:W3:Y:S02]  /*15090*/  @!P0 SYNCS.PHASECHK.TRANS64 P0, [R2+URZ+0x28840], R3 ;  /* 0x02884003020085a7 */ /* 0x000ee4000800007f */
[----:B---3--:R-:W-:Y:S05]  /*150a0*/  @!P0 BRA `(.L_x_1215) ;  /* 0xfffffffc00f08947 */ /* 0x008fea000383ffff */
[----:B------:R-:W-:Y:S05]  /*150b0*/  BRA `(.L_x_1266) ;  /* 0xffffffdc00b87947 */ /* 0x000fea000383ffff */
.L_x_1217:
[----:B0-----:R0:W1:Y:S02]  /*150c0*/  SYNCS.PHASECHK.TRANS64.TRYWAIT P1, [R2+URZ+0x60], R9 ;  /* 0x00006009020075a7 */ /* 0x001064000802017f */
[----:B-1----:R-:W-:Y:S05]  /*150d0*/  @!P1 NANOSLEEP.SYNCS 0x989680 ;  /* 0x009896800000995d */ /* 0x002fea0003900000 */
[----:B------:R-:W1:Y:S02]  /*150e0*/  @!P1 SYNCS.PHASECHK.TRANS64 P1, [R2+URZ+0x60], R9 ;  /* 0x00006009020095a7 */ /* 0x000e64000802007f */
[----:B-1----:R-:W-:Y:S05]  /*150f0*/  @!P1 BRA `(.L_x_1217) ;  /* 0xfffffffc00f09947 */ /* 0x002fea000383ffff */
[----:B------:R-:W-:Y:S05]  /*15100*/  BRA `(.L_x_1267) ;  /* 0xffffffe000547947 */ /* 0x000fea000383ffff */
.L_x_1224:
[----:B-1----:R1:W2:Y:S02]  /*15110*/  SYNCS.PHASECHK.TRANS64.TRYWAIT P0, [R3+URZ+0x28860], R0 ;  /* 0x02886000030075a7 */ /* 0x0022a4000800017f */
[----:B--2---:R-:W-:Y:S05]  /*15120*/  @!P0 NANOSLEEP.SYNCS 0x989680 ;  /* 0x009896800000895d */ /* 0x004fea0003900000 */
[----:B------:R-:W2:Y:S02]  /*15130*/  @!P0 SYNCS.PHASECHK.TRANS64 P0, [R3+URZ+0x28860], R0 ;  /* 0x02886000030085a7 */ /* 0x000ea4000800007f */
[----:B--2---:R-:W-:Y:S05]  /*15140*/  @!P0 BRA `(.L_x_1224) ;  /* 0xfffffffc00f08947 */ /* 0x004fea000383ffff */
[----:B------:R-:W-:Y:S05]  /*15150*/  BRA `(.L_x_1268) ;  /* 0xffffffe4005c7947 */ /* 0x000fea000383ffff */
.L_x_1226:
        /* <DEDUP_REMOVED lines=8> */
.L_x_1270:
[----:B------:R-:W-:Y:S05]  /*151e0*/  BSYNC B0 ;  /* 0x0000000000007941 */ /* 0x000fea0003800000 */
.L_x_1269:
        /* <DEDUP_REMOVED lines=8> */
.L_x_1271:
[----:B------:R-:W-:Y:S01]  /*15270*/  IMAD.MOV.U32 R7, RZ, RZ, R14 ;  /* 0x000000ffff077224 */ /* 0x000fe200078e000e */
[----:B------:R-:W-:Y:S06]  /*15280*/  BRA `(.L_x_1272) ;  /* 0xffffffe400e47947 */ /* 0x000fec000383ffff */
.L_x_1229:
[----:B------:R-:W-:Y:S01]  /*15290*/  BSSY B0, `(.L_x_1273) ;  /* 0x0000008000007945 */ /* 0x000fe20003800000 */
[----:B0----5:R-:W-:Y:S02]  /*152a0*/  IMAD.MOV.U32 R13, RZ, RZ, R17 ;  /* 0x000000ffff0d7224 */ /* 0x021fe400078e0011 */
[----:B------:R-:W-:Y:S02]  /*152b0*/  IMAD.MOV.U32 R12, RZ, RZ, 0x1 ;  /* 0x00000001ff0c7424 */ /* 0x000fe400078e00ff */
[----:B------:R-:W-:Y:S02]  /*152c0*/  IMAD.MOV.U32 R11, RZ, RZ, RZ ;  /* 0x000000ffff0b7224 */ /* 0x000fe400078e00ff */
[----:B------:R-:W-:-:S07]  /*152d0*/  IMAD.MOV.U32 R15, RZ, RZ, -0x1 ;  /* 0xffffffffff0f7424 */ /* 0x000fce00078e00ff */
[----:B-1234-:R-:W-:Y:S05]  /*152e0*/  WARPSYNC.COLLECTIVE R15, `(.L_x_1274) ;  /* 0x000000000f087348 */ /* 0x01efea0003c00000 */
[----:B------:R0:W0:Y:S02]  /*152f0*/  SHFL.UP P6, R14, R13, R12, R11 ;  /* 0x0400000c0d0e7389 */ /* 0x00002400000c000b */
[----:B01234-:R-:W-:Y:S01]  /*15300*/  ENDCOLLECTIVE ;  /* 0x000000000000791b */ /* 0x01ffe20003800000 */
.L_x_1274:
[----:B------:R-:W-:Y:S05]  /*15310*/  BSYNC B0 ;  /* 0x0000000000007941 */ /* 0x000fea0003800000 */
.L_x_1273:
        /* <DEDUP_REMOVED lines=10> */
.L_x_1275:
        /* <DEDUP_REMOVED lines=8> */
.L_x_1276:
        /* <DEDUP_REMOVED lines=8> */
.L_x_1277:
        /* <DEDUP_REMOVED lines=8> */
.L_x_1278:
        /* <DEDUP_REMOVED lines=8> */
.L_x_1279:
[----:B------:R-:W-:Y:S05]  /*155c0*/  BRA `(.L_x_1280) ;  /* 0xffffffe400a87947 */ /* 0x000fea000383ffff */
.L_x_1234:
[----:B------:R-:W-:Y:S01]  /*155d0*/  BSSY B0, `(.L_x_1281) ;  /* 0x0000008000007945 */ /* 0x000fe20003800000 */
[----:B-----5:R-:W-:Y:S02]  /*155e0*/  IMAD.MOV.U32 R13, RZ, RZ, R17 ;  /* 0x000000ffff0d7224 */ /* 0x020fe400078e0011 */
[----:B------:R-:W-:Y:S02]  /*155f0*/  IMAD.MOV.U32 R12, RZ, RZ, 0x1 ;  /* 0x00000001ff0c7424 */ /* 0x000fe400078e00ff */
[----:B------:R-:W-:Y:S02]  /*15600*/  IMAD.MOV.U32 R11, RZ, RZ, RZ ;  /* 0x000000ffff0b7224 */ /* 0x000fe400078e00ff */
[----:B------:R-:W-:-:S07]  /*15610*/  IMAD.MOV.U32 R15, RZ, RZ, -0x1 ;  /* 0xffffffffff0f7424 */ /* 0x000fce00078e00ff */
[----:B0-2---:R-:W-:Y:S05]  /*15620*/  WARPSYNC.COLLECTIVE R15, `(.L_x_1282) ;  /* 0x000000000f087348 */ /* 0x005fea0003c00000 */
[----:B------:R1:W3:Y:S02]  /*15630*/  SHFL.UP P6, R14, R13, R12, R11 ;  /* 0x0400000c0d0e7389 */ /* 0x0002e400000c000b */
[----:B0123--:R-:W-:Y:S01]  /*15640*/  ENDCOLLECTIVE ;  /* 0x000000000000791b */ /* 0x00ffe20003800000 */
.L_x_1282:
[----:B------:R-:W-:Y:S05]  /*15650*/  BSYNC B0 ;  /* 0x0000000000007941 */ /* 0x000fea0003800000 */
.L_x_1281:
        /* <DEDUP_REMOVED lines=10> */
.L_x_1283:
        /* <DEDUP_REMOVED lines=8> */
.L_x_1284:
        /* <DEDUP_REMOVED lines=8> */
.L_x_1285:
        /* <DEDUP_REMOVED lines=8> */
.L_x_1286:
        /* <DEDUP_REMOVED lines=8> */
.L_x_1287:
[----:B------:R-:W-:Y:S05]  /*15900*/  BRA `(.L_x_1288) ;  /* 0xffffffe4008c7947 */ /* 0x000fea000383ffff */
.L_x_1236:
[----:B------:R-:W-:Y:S01]  /*15910*/  BSSY B0, `(.L_x_1289) ;  /* 0x0000006000007945 */ /* 0x000fe20003800000 */
[----:B------:R-:W-:Y:S01]  /*15920*/  PLOP3.LUT P6, PT, P6, PT, PT, 0x8, 0x0 ;  /* 0x000000000000781c */ /* 0x000fe200037ce170 */
[----:B------:R-:W-:-:S12]  /*15930*/  IMAD.MOV.U32 R15, RZ, RZ, -0x1 ;  /* 0xffffffffff0f7424 */ /* 0x000fd800078e00ff */
[----:B0-----:R-:W-:Y:S05]  /*15940*/  WARPSYNC.COLLECTIVE R15, `(.L_x_1290) ;  /* 0x000000000f087348 */ /* 0x001fea0003c00000 */
[----:B------:R-:W-:Y:S01]  /*15950*/  VOTE.ANY R14, PT, P6 ;  /* 0x00000000000e7806 */ /* 0x000fe200030e0100 */
[----:B0-----:R-:W-:Y:S06]  /*15960*/  ENDCOLLECTIVE ;  /* 0x000000000000791b */ /* 0x001fec0003800000 */
.L_x_1290:
[----:B------:R-:W-:Y:S05]  /*15970*/  BSYNC B0 ;  /* 0x0000000000007941 */ /* 0x000fea0003800000 */
.L_x_1289:
        /* <DEDUP_REMOVED lines=9> */
.L_x_1291:
[----:B------:R-:W-:Y:S01]  /*15a10*/  IMAD.MOV.U32 R17, RZ, RZ, R14 ;  /* 0x000000ffff117224 */ /* 0x000fe200078e000e */
[----:B------:R-:W-:Y:S06]  /*15a20*/  BRA `(.L_x_1292) ;  /* 0xffffffe4007c7947 */ /* 0x000fec000383ffff */
.L_x_1238:
[----:B------:R-:W-:Y:S01]  /*15a30*/  BSSY B0, `(.L_x_1293) ;  /* 0x0000007000007945 */ /* 0x000fe20003800000 */
[----:B------:R-:W-:Y:S02]  /*15a40*/  IMAD.MOV.U32 R13, RZ, RZ, R2 ;  /* 0x000000ffff0d7224 */ /* 0x000fe400078e0002 */
[----:B------:R-:W-:Y:S02]  /*15a50*/  IMAD.MOV.U32 R11, RZ, RZ, 0x1f ;  /* 0x0000001fff0b7424 */ /* 0x000fe400078e00ff */
[----:B------:R-:W-:-:S07]  /*15a60*/  IMAD.MOV.U32 R15, RZ, RZ, -0x1 ;  /* 0xffffffffff0f7424 */ /* 0x000fce00078e00ff */
[----:B012---:R-:W-:Y:S05]  /*15a70*/  WARPSYNC.COLLECTIVE R15, `(.L_x_1294) ;  /* 0x000000000f087348 */ /* 0x007fea0003c00000 */
[----:B------:R3:W4:Y:S02]  /*15a80*/  SHFL.IDX P6, R14, R13, R12, R11 ;  /* 0x0000000c0d0e7389 */ /* 0x00072400000c000b */
[----:B01234-:R-:W-:Y:S01]  /*15a90*/  ENDCOLLECTIVE ;  /* 0x000000000000791b */ /* 0x01ffe20003800000 */
.L_x_1294:
[----:B------:R-:W-:Y:S05]  /*15aa0*/  BSYNC B0 ;  /* 0x0000000000007941 */ /* 0x000fea0003800000 */
.L_x_1293:
[----:B------:R-:W-:Y:S01]  /*15ab0*/  IMAD.MOV.U32 R7, RZ, RZ, R14 ;  /* 0x000000ffff077224 */ /* 0x000fe200078e000e */
[----:B------:R-:W-:Y:S06]  /*15ac0*/  BRA `(.L_x_1237) ;  /* 0xffffffe400707947 */ /* 0x000fec000383ffff */
.L_x_1242:
[----:B-1----:R1:W2:Y:S02]  /*15ad0*/  SYNCS.PHASECHK.TRANS64.TRYWAIT P0, [R0+URZ+0x28820], R3 ;  /* 0x02882003000075a7 */ /* 0x0022a4000800017f */
[----:B--2---:R-:W-:Y:S05]  /*15ae0*/  @!P0 NANOSLEEP.SYNCS 0x989680 ;  /* 0x009896800000895d */ /* 0x004fea0003900000 */
[----:B------:R-:W2:Y:S02]  /*15af0*/  @!P0 SYNCS.PHASECHK.TRANS64 P0, [R0+URZ+0x28820], R3 ;  /* 0x02882003000085a7 */ /* 0x000ea4000800007f */
[----:B--2---:R-:W-:Y:S05]  /*15b00*/  @!P0 BRA `(.L_x_1242) ;  /* 0xfffffffc00f08947 */ /* 0x004fea000383ffff */
[----:B------:R-:W-:Y:S05]  /*15b10*/  BRA `(.L_x_1295) ;  /* 0xffffffe800e47947 */ /* 0x000fea000383ffff */
.L_x_1243:
[----:B------:R-:W2:Y:S01]  /*15b20*/  S2R R2, SR_TID.X ;  /* 0x0000000000027919 */ /* 0x000ea20000002100 */
[----:B------:R-:W-:Y:S01]  /*15b30*/  BSSY B0, `(.L_x_1296) ;  /* 0x000000a000007945 */ /* 0x000fe20003800000 */
[----:B------:R-:W-:Y:S02]  /*15b40*/  IMAD.MOV.U32 R12, RZ, RZ, RZ ;  /* 0x000000ffff0c7224 */ /* 0x000fe400078e00ff */
[----:B------:R-:W-:Y:S02]  /*15b50*/  IMAD.MOV.U32 R11, RZ, RZ, 0x1f ;  /* 0x0000001fff0b7424 */ /* 0x000fe400078e00ff */
[----:B------:R-:W-:Y:S01]  /*15b60*/  IMAD.MOV.U32 R15, RZ, RZ, -0x1 ;  /* 0xffffffffff0f7424 */ /* 0x000fe200078e00ff */
[----:B--2---:R-:W-:-:S04]  /*15b70*/  SHF.R.U32.HI R2, RZ, 0x5, R2 ;  /* 0x00000005ff027819 */ /* 0x004fc80000011602 */
[----:B------:R-:W-:-:S05]  /*15b80*/  LOP3.LUT R2, R2, 0x3, RZ, 0xc0, !PT ;  /* 0x0000000302027812 */ /* 0x000fca00078ec0ff */
[----:B0-----:R-:W-:-:S07]  /*15b90*/  IMAD.MOV.U32 R13, RZ, RZ, R2 ;  /* 0x000000ffff0d7224 */ /* 0x001fce00078e0002 */
[----:B-1----:R-:W-:Y:S05]  /*15ba0*/  WARPSYNC.COLLECTIVE R15, `(.L_x_1297) ;  /* 0x000000000f087348 */ /* 0x002fea0003c00000 */
[----:B------:R0:W2:Y:S02]  /*15bb0*/  SHFL.IDX P6, R14, R13, R12, R11 ;  /* 0x0000000c0d0e7389 */ /* 0x0000a400000c000b */
[----:B012---:R-:W-:Y:S01]  /*15bc0*/  ENDCOLLECTIVE ;  /* 0x000000000000791b */ /* 0x007fe20003800000 */
.L_x_1297:
[----:B------:R-:W-:Y:S05]  /*15bd0*/  BSYNC B0 ;  /* 0x0000000000007941 */ /* 0x000fea0003800000 */
.L_x_1296:
[----:B------:R-:W-:Y:S05]  /*15be0*/  BRA `(.L_x_1298) ;  /* 0xffffffe800cc7947 */ /* 0x000fea000383ffff */
.L_x_1246:
[----:B------:R-:W-:Y:S01]  /*15bf0*/  BSSY B1, `(.L_x_1299) ;  /* 0x0000006000017945 */ /* 0x000fe20003800000 */
[----:B------:R-:W-:-:S07]  /*15c00*/  IMAD.MOV.U32 R15, RZ, RZ, -0x1 ;  /* 0xffffffffff0f7424 */ /* 0x000fce00078e00ff */
[----:B012---:R-:W-:Y:S05]  /*15c10*/  WARPSYNC.COLLECTIVE R15, `(.L_x_1300) ;  /* 0x000000000f0c7348 */ /* 0x007fea0003c00000 */
[----:B------:R-:W-:Y:S02]  /*15c20*/  ELECT P6, UR62, PT ;  /* 0x00000000003e782f */ /* 0x000fe400038c0000 */
[----:B------:R-:W-:Y:S01]  /*15c30*/  MOV R14, UR62 ;  /* 0x0000003e000e7c02 */ /* 0x000fe20008000f00 */
[----:B012---:R-:W-:Y:S10]  /*15c40*/  ENDCOLLECTIVE ;  /* 0x000000000000791b */ /* 0x007ff40003800000 */
.L_x_1300:
[----:B------:R-:W-:Y:S05]  /*15c50*/  BSYNC B1 ;  /* 0x0000000000017941 */ /* 0x000fea0003800000 */
.L_x_1299:
[----:B------:R-:W-:Y:S05]  /*15c60*/  BRA `(.L_x_1301) ;  /* 0xffffffe800c47947 */ /* 0x000fea000383ffff */
.L_x_1248:
[----:B-1----:R1:W2:Y:S02]  /*15c70*/  SYNCS.PHASECHK.TRANS64.TRYWAIT P0, [R6+URZ], R5 ;  /* 0x00000005060075a7 */ /* 0x0022a4000800017f */
[----:B--2---:R-:W-:Y:S05]  /*15c80*/  @!P0 NANOSLEEP.SYNCS 0x989680 ;  /* 0x009896800000895d */ /* 0x004fea0003900000 */
[----:B------:R-:W2:Y:S02]  /*15c90*/  @!P0 SYNCS.PHASECHK.TRANS64 P0, [R6+URZ], R5 ;  /* 0x00000005060085a7 */ /* 0x000ea4000800007f */
[----:B--2---:R-:W-:Y:S05]  /*15ca0*/  @!P0 BRA `(.L_x_1248) ;  /* 0xfffffffc00f08947 */ /* 0x004fea000383ffff */
[----:B------:R-:W-:Y:S05]  /*15cb0*/  BRA `(.L_x_1302) ;  /* 0xffffffec00007947 */ /* 0x000fea000383ffff */
.L_x_1249:
[----:B--2---:R2:W3:Y:S02]  /*15cc0*/  SYNCS.PHASECHK.TRANS64.TRYWAIT P0, [R7+URZ], R2 ;  /* 0x00000002070075a7 */ /* 0x0044e4000800017f */
[----:B---3--:R-:W-:Y:S05]  /*15cd0*/  @!P0 NANOSLEEP.SYNCS 0x989680 ;  /* 0x009896800000895d */ /* 0x008fea0003900000 */
[----:B------:R-:W3:Y:S02]  /*15ce0*/  @!P0 SYNCS.PHASECHK.TRANS64 P0, [R7+URZ], R2 ;  /* 0x00000002070085a7 */ /* 0x000ee4000800007f */
[----:B---3--:R-:W-:Y:S05]  /*15cf0*/  @!P0 BRA `(.L_x_1249) ;  /* 0xfffffffc00f08947 */ /* 0x008fea000383ffff */
[----:B------:R-:W-:Y:S05]  /*15d00*/  BRA `(.L_x_1303) ;  /* 0xffffffe800f47947 */ /* 0x000fea000383ffff */
.L_x_1251:
[----:B---3--:R3:W4:Y:S02]  /*15d10*/  SYNCS.PHASECHK.TRANS64.TRYWAIT P0, [R4+URZ], R5 ;  /* 0x00000005040075a7 */ /* 0x008724000800017f */
[----:B----4-:R-:W-:Y:S05]  /*15d20*/  @!P0 NANOSLEEP.SYNCS 0x989680 ;  /* 0x009896800000895d */ /* 0x010fea0003900000 */
[----:B------:R-:W4:Y:S02]  /*15d30*/  @!P0 SYNCS.PHASECHK.TRANS64 P0, [R4+URZ], R5 ;  /* 0x00000005040085a7 */ /* 0x000f24000800007f */
[----:B----4-:R-:W-:Y:S05]  /*15d40*/  @!P0 BRA `(.L_x_1251) ;  /* 0xfffffffc00f08947 */ /* 0x010fea000383ffff */
[----:B------:R-:W-:Y:S05]  /*15d50*/  BRA `(.L_x_1304) ;  /* 0xffffffe800fc7947 */ /* 0x000fea000383ffff */
.L_x_1305:
        /* <DEDUP_REMOVED lines=10> */
.L_x_2731:


//--------------------- .text._ZN7cutlass13device_kernelIN5flash11enable_sm90INS1_16FlashAttnFwdSm90INS1_25CollectiveMainloopFwdSm90ILi2EN4cute5tupleIJNS5_1CILi1EEES8_S8_EEENS6_IJNS7_ILi128EEESA_SA_EEELi128ENS_6half_tEfNS_4arch4Sm90ELb0ELb1ELb0ELb1ELb0ELb1ELb0ELb1ELb1ELb0ELb0ELb0EEENS1_21CollectiveEpilogueFwdISB_S9_SC_SE_Li256ELb1ELb0ELb0ELb0EEENS1_36VarlenDynamicPersistentTileSchedulerILi128ELi128ELi256ELi32ELb0ELb0ELb1ELb1ELb0ELb1EEEEEEEEEvNT_6ParamsE --------------------------
	.section	.text._ZN7cutlass13device_kernelIN5flash11enable_sm90INS1_16FlashAttnFwdSm90INS1_25CollectiveMainloopFwdSm90ILi2EN4cute5tupleIJNS5_1CILi1EEES8_S8_EEENS6_IJNS7_ILi128EEESA_SA_EEELi128ENS_6half_tEfNS_4arch4Sm90ELb0ELb1ELb0ELb1ELb0ELb1ELb0ELb1ELb1ELb0ELb0ELb0EEENS1_21CollectiveEpilogueFwdISB_S9_SC_SE_Li256ELb1ELb0ELb0ELb0EEENS1_36VarlenDynamicPersistentTileSchedulerILi128ELi128ELi256ELi32ELb0ELb0ELb1ELb1ELb0ELb1EEEEEEEEEvNT_6ParamsE,"ax",@progbits
	.align	128
.text._ZN7cutlass13device_kernelIN5flash11enable_sm90INS1_16FlashAttnFwdSm90INS1_25CollectiveMainloopFwdSm90ILi2EN4cute5tupleIJNS5_1CILi1EEES8_S8_EEENS6_IJNS7_ILi128EEESA_SA_EEELi128ENS_6half_tEfNS_4arch4Sm90ELb0ELb1ELb0ELb1ELb0ELb1ELb0ELb1ELb1ELb0ELb0ELb0EEENS1_21CollectiveEpilogueFwdISB_S9_SC_SE_Li256ELb1ELb0ELb0ELb0EEENS1_36VarlenDynamicPersistentTileSchedulerILi128ELi128ELi256ELi32ELb0ELb0ELb1ELb1ELb0ELb1EEEEEEEEEvNT_6ParamsE:
        .type           _ZN7cutlass13device_kernelIN5flash11enable_sm90INS1_16FlashAttnFwdSm90INS1_25CollectiveMainloopFwdSm90ILi2EN4cute5tupleIJNS5_1CILi1EEES8_S8_EEENS6_IJNS7_ILi128EEESA_SA_EEELi128ENS_6half_tEfNS_4arch4Sm90ELb0ELb1ELb0ELb1ELb0ELb1ELb0ELb1ELb1ELb0ELb0ELb0EEENS1_21CollectiveEpilogueFwdISB_S9_SC_SE_Li256ELb1ELb0ELb0ELb0EEENS1_36VarlenDynamicPersistentTileSchedulerILi128ELi128ELi256ELi32ELb0ELb0ELb1ELb1ELb0ELb1EEEEEEEEEvNT_6ParamsE,@function
        .size           _ZN7cutlass13device_kernelIN5flash11enable_sm90INS1_16FlashAttnFwdSm90INS1_25CollectiveMainloopFwdSm90ILi2EN4cute5tupleIJNS5_1CILi1EEES8_S8_EEENS6_IJNS7_ILi128EEESA_SA_EEELi128ENS_6half_tEfNS_4arch4Sm90ELb0ELb1ELb0ELb1ELb0ELb1ELb0ELb1ELb1ELb0ELb0ELb0EEENS1_21CollectiveEpilogueFwdISB_S9_SC_SE_Li256ELb1ELb0ELb0ELb0EEENS1_36VarlenDynamicPersistentTileSchedulerILi128ELi128ELi256ELi32ELb0ELb0ELb1ELb1ELb0ELb1EEEEEEEEEvNT_6ParamsE,(.L_x_2732 - _ZN7cutlass13device_kernelIN5flash11enable_sm90INS1_16FlashAttnFwdSm90INS1_25CollectiveMainloopFwdSm90ILi2EN4cute5tupleIJNS5_1CILi1EEES8_S8_EEENS6_IJNS7_ILi128EEESA_SA_EEELi128ENS_6half_tEfNS_4arch4Sm90ELb0ELb1ELb0ELb1ELb0ELb1ELb0ELb1ELb1ELb0ELb0ELb0EEENS1_21CollectiveEpilogueFwdISB_S9_SC_SE_Li256ELb1ELb0ELb0ELb0EEENS1_36VarlenDynamicPersistentTileSchedulerILi128ELi128ELi256ELi32ELb0ELb0ELb1ELb1ELb0ELb1EEEEEEEEEvNT_6ParamsE)
        .other          _ZN7cutlass13device_kernelIN5flash11enable_sm90INS1_16FlashAttnFwdSm90INS1_25CollectiveMainloopFwdSm90ILi2EN4cute5tupleIJNS5_1CILi1EEES8_S8_EEENS6_IJNS7_ILi128EEESA_SA_EEELi128ENS_6half_tEfNS_4arch4Sm90ELb0ELb1ELb0ELb1ELb0ELb1ELb0ELb1ELb1ELb0ELb0ELb0EEENS1_21CollectiveEpilogueFwdISB_S9_SC_SE_Li256ELb1ELb0ELb0ELb0EEENS1_36VarlenDynamicPersistentTileSchedulerILi128ELi128ELi256ELi32ELb0ELb0ELb1ELb1ELb0ELb1EEEEEEEEEvNT_6ParamsE,@"STO_CUDA_ENTRY STV_DEFAULT"
_ZN7cutlass13device_kernelIN5flash11enable_sm90INS1_16FlashAttnFwdSm90INS1_25CollectiveMainloopFwdSm90ILi2EN4cute5tupleIJNS5_1CILi1EEES8_S8_EEENS6_IJNS7_ILi128EEESA_SA_EEELi128ENS_6half_tEfNS_4arch4Sm90ELb0ELb1ELb0ELb1ELb0ELb1ELb0ELb1ELb1ELb0ELb0ELb0EEENS1_21CollectiveEpilogueFwdISB_S9_SC_SE_Li256ELb1ELb0ELb0ELb0EEENS1_36VarlenDynamicPersistentTileSchedulerILi128ELi128ELi256ELi32ELb0ELb0ELb1ELb1ELb0ELb1EEEEEEEEEvNT_6ParamsE:
        /* <DEDUP_REMOVED lines=27> */
.L_x_1307:
[----:B------:R-:W-:Y:S05]  /*01b0*/  BSYNC B0 ;  /* 0x0000000000007941 */ /* 0x000fea0003800000 */
.L_x_1306:
        /* <DEDUP_REMOVED lines=41> */
.L_x_1308:
        /* <DEDUP_REMOVED lines=22> */
.L_x_1309:
        /* <DEDUP_REMOVED lines=18> */
.L_x_1310:
        /* <DEDUP_REMOVED lines=22> */
.L_x_1311:
        /* <DEDUP_REMOVED lines=22> */
.L_x_1312:
[----:B------:R-:W-:Y:S01]  /*0990*/  PLOP3.LUT P0, PT, PT, PT, UP0, 0x80, 0x0 ;  /* 0x000000000000781c */ /* 0x000fe20003f0f008 */
[----:B------:R-:W-:Y:S01]  /*09a0*/  UMOV UR36, 0x1 ;  /* 0x0000000100247882 */ /* 0x000fe20000000000 */
[----:B------:R-:W-:Y:S01]  /*09b0*/  NOP ;  /* 0x0000000000007918 */ /* 0x000fe20000000000 */
[----:B------:R-:W-:Y:S01]  /*09c0*/  USEL UR36, UR36, 0x2, !UP0 ;  /* 0x0000000224247887 */ /* 0x000fe2000c000000 */
[----:B------:R-:W-:Y:S01]  /*09d0*/  BSSY B7, `(.L_x_1313) ;  /* 0x00021d6000077945 */ /* 0x000fe20003800000 */
[----:B------:R-:W-:Y:S01]  /*09e0*/  ULDC.64 UR54, c[0x0][0x208] ;  /* 0x0000820000367ab9 */ /* 0x000fe20000000a00 */
[----:B012-4-:R-:W-:Y:S07]  /*09f0*/  BAR.SYNC.DEFER_BLOCKING 0x0 ;  /* 0x0000000000007b1d */ /* 0x017fee0000010000 */
[----:B------:R-:W-:Y:S05]  /*0a00*/  @!P0 BRA `(.L_x_1314) ;  /* 0x000001b800988947 */ /* 0x000fea0003800000 */
.L_x_1315:
[----:B------:R-:W-:-:S08]  /*0a10*/  NOP ;  /* 0x0000000000007918 */ /* 0x000fd00000000000 */
[----:B------:R-:W0:Y:S02]  /*0a20*/  USETMAXREG.TRY_ALLOC.CTAPOOL UP0, 0xf0 ;  /* 0x000000f0000079c8 */ /* 0x000e240008000600 */
[----:B0-----:R-:W-:-:S13]  /*0a30*/  PLOP3.LUT P0, PT, PT, PT, UP0, 0x80, 0x0 ;  /* 0x000000000000781c */ /* 0x001fda0003f0f008 */
[----:B------:R-:W-:Y:S05]  /*0a40*/  @!P0 BRA `(.L_x_1315) ;  /* 0xfffffffc00f08947 */ /* 0x000fea000383ffff */
[----:B------:R-:W-:Y:S01]  /*0a50*/  SHF.R.U32.HI R0, RZ, 0x7, R3 ;  /* 0x00000007ff007819 */ /* 0x000fe20000011603 */
[----:B------:R-:W0:Y:S08]  /*0a60*/  S2UR UR5, SR_CgaCtaId ;  /* 0x00000000000579c3 */ /* 0x000e300000008800 */
[----:B------:R-:W-:Y:S06]  /*0a70*/  BAR.ARV 0x8, 0x120 ;  /* 0x0204800000007b1d */ /* 0x000fec0000002000 */
[----:B------:R-:W-:Y:S01]  /*0a80*/  ISETP.NE.AND P0, PT, R0, 0x1, PT ;  /* 0x000000010000780c */ /* 0x000fe20003f05270 */
[----:B------:R-:W-:-:S12]  /*0a90*/  UMOV UR4, 0x400 ;  /* 0x0000040000047882 */ /* 0x000fd80000000000 */
[----:B------:R-:W-:Y:S06]  /*0aa0*/  @!P0 BAR.ARV 0x9, 0x100 ;  /* 0x0244000000008b1d */ /* 0x000fec0000002000 */
[----:B0-----:R-:W-:Y:S02]  /*0ab0*/  ULEA UR4, UR5, UR4, 0x18 ;  /* 0x0000000405047291 */ /* 0x001fe4000f8ec03f */
[----:B------:R-:W-:Y:S04]  /*0ac0*/  BAR.SYNC.DEFER_BLOCKING 0x5, 0x120 ;  /* 0x0144800000007b1d */ /* 0x000fe80000010000 */
[----:B------:R-:W-:-:S02]  /*0ad0*/  IMAD.U32 R2, RZ, RZ, UR4 ;  /* 0x00000004ff027e24 */ /* 0x000fc4000f8e00ff */
[----:B------:R-:W-:-:S03]  /*0ae0*/  ULDC UR4, c[0x0][0xc14] ;  /* 0x0003050000047ab9 */ /* 0x000fc60000000800 */
[----:B------:R-:W0:Y:S01]  /*0af0*/  LDS.128 R196, [R2+0x288d0] ;  /* 0x0288d00002c47984 */ /* 0x000e220000000c00 */
[----:B------:R-:W-:Y:S06]  /*0b00*/  BAR.ARV 0x4, 0x120 ;  /* 0x0104800000007b1d */ /* 0x000fec0000002000 */
[----:B0-----:R-:W-:-:S13]  /*0b10*/  ISETP.GE.AND P0, PT, R199, UR4, PT ;  /* 0x00000004c7007c0c */ /* 0x001fda000bf06270 */
[----:B------:R-:W-:Y:S05]  /*0b20*/  @P0 BRA `(.L_x_1316) ;  /* 0x0000021c00000947 */ /* 0x000fea0003800000 */
[----:B------:R-:W-:Y:S01]  /*0b30*/  VIADD R230, R3, 0xffffff80 ;  /* 0xffffff8003e67836 */ /* 0x000fe20000000000 */
[----:B------:R-:W-:Y:S01]  /*0b40*/  R2UR UR38, R2 ;  /* 0x00000000022672ca */ /* 0x000fe200000e0000 */
[----:B------:R-:W-:Y:S01]  /*0b50*/  IMAD.MOV.U32 R222, RZ, RZ, RZ ;  /* 0x000000ffffde7224 */ /* 0x000fe200078e00ff */
[----:B------:R-:W-:Y:S01]  /*0b60*/  CS2R R184, SRZ ;  /* 0x0000000000b87805 */ /* 0x000fe2000001ff00 */
[----:B------:R-:W-:Y:S01]  /*0b70*/  IMAD.MOV.U32 R194, RZ, RZ, RZ ;  /* 0x000000ffffc27224 */ /* 0x000fe200078e00ff */
[----:B------:R-:W-:Y:S01]  /*0b80*/  SHF.R.S32.HI R3, RZ, 0x1f, R230 ;  /* 0x0000001fff037819 */ /* 0x000fe200000114e6 */
[----:B------:R-:W-:Y:S01]  /*0b90*/  IMAD.MOV.U32 R186, RZ, RZ, RZ ;  /* 0x000000ffffba7224 */ /* 0x000fe200078e00ff */
[----:B------:R-:W-:Y:S02]  /*0ba0*/  ULOP3.LUT UR39, UR36, 0x1, URZ, 0xfc, !UPT ;  /* 0x0000000124277892 */ /* 0x000fe4000f8efc3f */
[CC--:B------:R-:W-:Y:S02]  /*0bb0*/  LEA.HI R5, R3.reuse, R230.reuse, RZ, 0x7 ;  /* 0x000000e603057211 */ /* 0x0c0fe400078f38ff */
[----:B------:R-:W-:-:S02]  /*0bc0*/  LEA.HI R4, R3, R230, RZ, 0x5 ;  /* 0x000000e603047211 */ /* 0x000fc400078f28ff */
[C---:B------:R-:W-:Y:S01]  /*0bd0*/  LOP3.LUT R7, R5.reuse, 0xffffff80, RZ, 0xc0, !PT ;  /* 0xffffff8005077812 */ /* 0x040fe200078ec0ff */
[----:B------:R-:W-:Y:S01]  /*0be0*/  UIADD3 UR38, UR38, 0x10400, URZ ;  /* 0x0001040026267890 */ /* 0x000fe2000fffe03f */
[----:B------:R-:W-:Y:S01]  /*0bf0*/  SHF.R.S32.HI R228, RZ, 0x7, R5 ;  /* 0x00000007ffe47819 */ /* 0x000fe20000011405 */
[----:B------:R-:W-:Y:S02]  /*0c00*/  IMAD.SHL.U32 R4, R4, 0x20, RZ ;  /* 0x0000002004047824 */ /* 0x000fe400078e00ff */
[----:B------:R-:W-:Y:S01]  /*0c10*/  IMAD.IADD R224, R230, 0x1, -R7 ;  /* 0x00000001e6e07824 */ /* 0x000fe200078e0a07 */
[----:B------:R-:W-:Y:S02]  /*0c20*/  LEA.HI R5, R5, R228, RZ, 0x1 ;  /* 0x000000e405057211 */ /* 0x000fe400078f08ff */
[----:B------:R-:W-:Y:S02]  /*0c30*/  LOP3.LUT R4, R4, 0xfffffc00, RZ, 0xc0, !PT ;  /* 0xfffffc0004047812 */ /* 0x000fe400078ec0ff */
[----:B------:R-:W-:-:S02]  /*0c40*/  SHF.R.S32.HI R11, RZ, 0x1f, R224 ;  /* 0x0000001fff0b7819 */ /* 0x000fc400000114e0 */
[----:B------:R-:W-:Y:S02]  /*0c50*/  LOP3.LUT R5, R5, 0x3fffffe, RZ, 0xc0, !PT ;  /* 0x03fffffe05057812 */ /* 0x000fe400078ec0ff */
[CC--:B------:R-:W-:Y:S02]  /*0c60*/  LEA.HI R6, R11.reuse, R224.reuse, RZ, 0x2 ;  /* 0x000000e00b067211 */ /* 0x0c0fe400078f10ff */
[----:B------:R-:W-:Y:S01]  /*0c70*/  LEA.HI R11, R11, R224, RZ, 0x5 ;  /* 0x000000e00b0b7211 */ /* 0x000fe200078f28ff */
[----:B------:R-:W-:Y:S01]  /*0c80*/  IMAD.IADD R5, R228, 0x1, -R5 ;  /* 0x00000001e4057824 */ /* 0x000fe200078e0a05 */
[--C-:B------:R-:W-:Y:S02]  /*0c90*/  SHF.R.S32.HI R7, RZ, 0x2, R6.reuse ;  /* 0x00000002ff077819 */ /* 0x100fe40000011406 */
[----:B------:R-:W-:Y:S02]  /*0ca0*/  SHF.R.S32.HI R0, RZ, 0x1f, R6 ;  /* 0x0000001fff007819 */ /* 0x000fe40000011406 */
[----:B------:R-:W-:-:S02]  /*0cb0*/  SHF.R.S32.HI R11, RZ, 0x5, R11 ;  /* 0x00000005ff0b7819 */ /* 0x000fc4000001140b */
[----:B------:R-:W-:Y:S02]  /*0cc0*/  LEA.HI R8, R0, R7, RZ, 0x3 ;  /* 0x0000000700087211 */ /* 0x000fe400078f18ff */
[----:B------:R-:W-:Y:S02]  /*0cd0*/  LEA.HI R0, R3, R230, RZ, 0x4 ;  /* 0x000000e603007211 */ /* 0x000fe400078f20ff */
[----:B------:R-:W-:Y:S02]  /*0ce0*/  LOP3.LUT R8, R8, 0xfffffff8, RZ, 0xc0, !PT ;  /* 0xfffffff808087812 */ /* 0x000fe400078ec0ff */
[----:B------:R-:W-:Y:S02]  /*0cf0*/  SHF.R.S32.HI R9, RZ, 0x4, R0 ;  /* 0x00000004ff097819 */ /* 0x000fe40000011400 */
[----:B------:R-:W-:Y:S01]  /*0d00*/  LOP3.LUT R191, R6, 0x7ffffffc, RZ, 0xc0, !PT ;  /* 0x7ffffffc06bf7812 */ /* 0x000fe200078ec0ff */
[----:B------:R-:W-:Y:S01]  /*0d10*/  IMAD.IADD R8, R7, 0x1, -R8 ;  /* 0x0000000107087824 */ /* 0x000fe200078e0a08 */
[----:B------:R-:W-:-:S02]  /*0d20*/  LOP3.LUT R7, R0, 0x3fffff0, RZ, 0xc0, !PT ;  /* 0x03fffff000077812 */ /* 0x000fc400078ec0ff */
[----:B------:R-:W-:Y:S01]  /*0d30*/  LEA.HI R0, R0, R9, RZ, 0x1 ;  /* 0x0000000900007211 */ /* 0x000fe200078f08ff */
[----:B------:R-:W-:Y:S02]  /*0d40*/  IMAD R8, R11, 0x10, R8 ;  /* 0x000000100b087824 */ /* 0x000fe400078e0208 */
[----:B------:R-:W-:Y:S01]  /*0d50*/  IMAD.IADD R7, R230, 0x1, -R7 ;  /* 0x00000001e6077824 */ /* 0x000fe200078e0a07 */
[----:B------:R-:W-:Y:S01]  /*0d60*/  LOP3.LUT R0, R0, 0x1ffffffe, RZ, 0xc0, !PT ;  /* 0x1ffffffe00007812 */ /* 0x000fe200078ec0ff */
[----:B------:R-:W-:Y:S02]  /*0d70*/  IMAD R204, R5, 0x40, R8 ;  /* 0x0000004005cc7824 */ /* 0x000fe400078e0208 */
[----:B------:R-:W-:Y:S02]  /*0d80*/  IMAD R7, R7, 0x40, R4 ;  /* 0x0000004007077824 */ /* 0x000fe400078e0204 */
[----:B------:R-:W-:Y:S02]  /*0d90*/  IMAD.IADD R0, R9, 0x1, -R0 ;  /* 0x0000000109007824 */ /* 0x000fe400078e0a00 */
[----:B------:R-:W-:-:S02]  /*0da0*/  IMAD.IADD R191, R224, 0x1, -R191 ;  /* 0x00000001e0bf7824 */ /* 0x000fc400078e0abf */
[----:B------:R-:W-:Y:S01]  /*0db0*/  IMAD R229, R0, 0x8, R7 ;  /* 0x0000000800e57824 */ /* 0x000fe200078e0207 */
[CC--:B------:R-:W-:Y:S02]  /*0dc0*/  LEA.HI R0, R3.reuse, R230.reuse, RZ, 0x6 ;  /* 0x000000e603007211 */ /* 0x0c0fe400078f30ff */
[----:B------:R-:W-:-:S03]  /*0dd0*/  LEA.HI R3, R3, R230, RZ, 0x3 ;  /* 0x000000e603037211 */ /* 0x000fc600078f18ff */
[----:B------:R-:W-:Y:S01]  /*0de0*/  IMAD.SHL.U32 R0, R0, 0x8, RZ ;  /* 0x0000000800007824 */ /* 0x000fe200078e00ff */
[----:B------:R-:W-:Y:S02]  /*0df0*/  SHF.R.S32.HI R18, RZ, 0x3, R3 ;  /* 0x00000003ff127819 */ /* 0x000fe40000011403 */
[----:B------:R-:W-:Y:S02]  /*0e00*/  LOP3.LUT R5, R3, 0xfffffff8, RZ, 0xc0, !PT ;  /* 0xfffffff803057812 */ /* 0x000fe400078ec0ff */
[----:B------:R-:W-:Y:S01]  /*0e10*/  LOP3.LUT R212, R0, 0xfffffe00, RZ, 0xc0, !PT ;  /* 0xfffffe0000d47812 */ /* 0x000fe200078ec0ff */
[C---:B------:R-:W-:Y:S01]  /*0e20*/  VIADD R189, R18.reuse, 0x20 ;  /* 0x0000002012bd7836 */ /* 0x040fe20000000000 */
[----:B------:R-:W-:Y:S01]  /*0e30*/  SHF.R.S32.HI R19, RZ, 0x1f, R18 ;  /* 0x0000001fff137819 */ /* 0x000fe20000011412 */
[C---:B------:R-:W-:Y:S02]  /*0e40*/  VIADD R188, R18.reuse, 0x40 ;  /* 0x0000004012bc7836 */ /* 0x040fe40000000000 */
[----:B------:R-:W-:Y:S01]  /*0e50*/  VIADD R190, R18, 0x60 ;  /* 0x0000006012be7836 */ /* 0x000fe20000000000 */
[----:B------:R-:W-:Y:S01]  /*0e60*/  SHF.R.S32.HI R0, RZ, 0x1f, R189 ;  /* 0x0000001fff007819 */ /* 0x000fe200000114bd */
[----:B------:R-:W-:Y:S01]  /*0e70*/  IMAD.IADD R220, R230, 0x1, -R5 ;  /* 0x00000001e6dc7824 */ /* 0x000fe200078e0a05 */
[----:B------:R-:W-:Y:S01]  /*0e80*/  SHF.R.S32.HI R5, RZ, 0x1f, R188 ;  /* 0x0000001fff057819 */ /* 0x000fe200000114bc */
[----:B------:R-:W-:Y:S01]  /*0e90*/  IMAD.SHL.U32 R203, R18, 0x40, RZ ;  /* 0x0000004012cb7824 */ /* 0x000fe200078e00ff */
[----:B------:R-:W-:Y:S01]  /*0ea0*/  SHF.R.S32.HI R7, RZ, 0x1f, R190 ;  /* 0x0000001fff077819 */ /* 0x000fe200000114be */
[----:B------:R-:W-:Y:S01]  /*0eb0*/  IMAD.SHL.U32 R202, R189, 0x40, RZ ;  /* 0x00000040bdca7824 */ /* 0x000fe200078e00ff */
[----:B------:R-:W-:Y:S01]  /*0ec0*/  LEA.HI R0, R0, R189, RZ, 0x3 ;  /* 0x000000bd00007211 */ /* 0x000fe200078f18ff */
[----:B------:R-:W-:Y:S01]  /*0ed0*/  IMAD.SHL.U32 R201, R188, 0x40, RZ ;  /* 0x00000040bcc97824 */ /* 0x000fe200078e00ff */
[----:B------:R-:W-:Y:S01]  /*0ee0*/  LEA.HI R5, R5, R188, RZ, 0x3 ;  /* 0x000000bc05057211 */ /* 0x000fe200078f18ff */
[----:B------:R-:W-:Y:S01]  /*0ef0*/  IMAD.SHL.U32 R200, R190, 0x40, RZ ;  /* 0x00000040bec87824 */ /* 0x000fe200078e00ff */
[----:B------:R-:W-:Y:S01]  /*0f00*/  LEA.HI R7, R7, R190, RZ, 0x3 ;  /* 0x000000be07077211 */ /* 0x000fe200078f18ff */
[----:B------:R-:W-:Y:S01]  /*0f10*/  IMAD.SHL.U32 R0, R0, 0x40, RZ ;  /* 0x0000004000007824 */ /* 0x000fe200078e00ff */
[----:B------:R-:W-:Y:S01]  /*0f20*/  SHF.L.U32 R16, R220, 0x3, RZ ;  /* 0x00000003dc107819 */ /* 0x000fe200000006ff */
[----:B------:R-:W-:Y:S01]  /*0f30*/  IMAD.SHL.U32 R5, R5, 0x40, RZ ;  /* 0x0000004005057824 */ /* 0x000fe200078e00ff */
[----:B------:R-:W-:Y:S01]  /*0f40*/  LOP3.LUT R3, R203, 0x1c0, RZ, 0xc0, !PT ;  /* 0x000001c0cb037812 */ /* 0x000fe200078ec0ff */
[----:B------:R-:W-:Y:S01]  /*0f50*/  IMAD.SHL.U32 R7, R7, 0x40, RZ ;  /* 0x0000004007077824 */ /* 0x000fe200078e00ff */
[----:B------:R-:W-:Y:S01]  /*0f60*/  LOP3.LUT R202, R202, 0x1c0, RZ, 0xc0, !PT ;  /* 0x000001c0caca7812 */ /* 0x000fe200078ec0ff */
[----:B------:R-:W-:Y:S01]  /*0f70*/  IMAD.SHL.U32 R22, R220, 0x4, RZ ;  /* 0x00000004dc167824 */ /* 0x000fe200078e00ff */
[----:B------:R-:W-:Y:S01]  /*0f80*/  LOP3.LUT R201, R201, 0x1c0, RZ, 0xc0, !PT ;  /* 0x000001c0c9c97812 */ /* 0x000fe200078ec0ff */
[----:B------:R-:W-:Y:S01]  /*0f90*/  VIADD R195, R16, 0x40 ;  /* 0x0000004010c37836 */ /* 0x000fe20000000000 */
[----:B------:R-:W-:Y:S01]  /*0fa0*/  LOP3.LUT R200, R200, 0x1c0, RZ, 0xc0, !PT ;  /* 0x000001c0c8c87812 */ /* 0x000fe200078ec0ff */
[----:B------:R-:W-:Y:S01]  /*0fb0*/  VIADD R187, R22, 0x20 ;  /* 0x0000002016bb7836 */ /* 0x000fe20000000000 */
[----:B------:R-:W-:-:S02]  /*0fc0*/  SHF.R.U32.HI R211, RZ, 0x3, R3 ;  /* 0x00000003ffd37819 */ /* 0x000fc40000011603 */
[----:B------:R-:W-:Y:S02]  /*0fd0*/  LOP3.LUT R214, R3, 0x38, R16, 0xf8, !PT ;  /* 0x0000003803d67812 */ /* 0x000fe400078ef810 */
[----:B------:R-:W-:Y:S02]  /*0fe0*/  SHF.R.U32.HI R209, RZ, 0x3, R202 ;  /* 0x00000003ffd17819 */ /* 0x000fe400000116ca */
[--C-:B------:R-:W-:Y:S02]  /*0ff0*/  LOP3.LUT R3, R202, 0x38, R16.reuse, 0xf8, !PT ;  /* 0x00000038ca037812 */ /* 0x100fe400078ef810 */
[----:B------:R-:W-:Y:S02]  /*1000*/  SHF.R.U32.HI R207, RZ, 0x3, R201 ;  /* 0x00000003ffcf7819 */ /* 0x000fe400000116c9 */
[----:B------:R-:W-:Y:S02]  /*1010*/  LOP3.LUT R4, R201, 0x38, R16, 0xf8, !PT ;  /* 0x00000038c9047812 */ /* 0x000fe400078ef810 */
[----:B------:R-:W-:-:S02]  /*1020*/  SHF.R.U32.HI R205, RZ, 0x3, R200 ;  /* 0x00000003ffcd7819 */ /* 0x000fc400000116c8 */
[----:B------:R-:W-:Y:S02]  /*1030*/  LOP3.LUT R6, R200, 0x38, R16, 0xf8, !PT ;  /* 0x00000038c8067812 */ /* 0x000fe400078ef810 */
[----:B------:R-:W-:Y:S02]  /*1040*/  LOP3.LUT R210, R0, 0xfffffe00, RZ, 0xc0, !PT ;  /* 0xfffffe0000d27812 */ /* 0x000fe400078ec0ff */
[----:B------:R-:W-:Y:S02]  /*1050*/  LOP3.LUT R208, R5, 0xfffffe00, RZ, 0xc0, !PT ;  /* 0xfffffe0005d07812 */ /* 0x000fe400078ec0ff */
[----:B------:R-:W-:Y:S02]  /*1060*/  LOP3.LUT R206, R7, 0xfffffe00, RZ, 0xc0, !PT ;  /* 0xfffffe0007ce7812 */ /* 0x000fe400078ec0ff */
[----:B------:R-:W-:Y:S02]  /*1070*/  LOP3.LUT R214, R212, R214, R211, 0xf6, !PT ;  /* 0x000000d6d4d67212 */ /* 0x000fe400078ef6d3 */
[----:B------:R-:W-:-:S02]  /*1080*/  LOP3.LUT R3, R210, R3, R209, 0xf6, !PT ;  /* 0x00000003d2037212 */ /* 0x000fc400078ef6d1 */
[----:B------:R-:W-:Y:S02]  /*1090*/  LOP3.LUT R4, R208, R4, R207, 0xf6, !PT ;  /* 0x00000004d0047212 */ /* 0x000fe400078ef6cf */
[----:B------:R-:W-:Y:S02]  /*10a0*/  LOP3.LUT R6, R206, R6, R205, 0xf6, !PT ;  /* 0x00000006ce067212 */ /* 0x000fe400078ef6cd */
[----:B------:R-:W-:Y:S02]  /*10b0*/  SHF.R.S32.HI R218, RZ, 0x1f, R189 ;  /* 0x0000001fffda7819 */ /* 0x000fe400000114bd */
[----:B------:R-:W-:Y:S02]  /*10c0*/  SHF.R.S32.HI R217, RZ, 0x1f, R188 ;  /* 0x0000001fffd97819 */ /* 0x000fe400000114bc */
[----:B------:R-:W-:Y:S02]  /*10d0*/  SHF.R.S32.HI R216, RZ, 0x1f, R190 ;  /* 0x0000001fffd87819 */ /* 0x000fe400000114be */
[----:B------:R-:W-:-:S02]  /*10e0*/  SHF.R.S32.HI R17, RZ, 0x1f, R16 ;  /* 0x0000001fff117819 */ /* 0x000fc40000011410 */
[----:B------:R-:W-:Y:S02]  /*10f0*/  LEA R213, R214, UR38, 0x1 ;  /* 0x00000026d6d57c11 */ /* 0x000fe4000f8e08ff */
[----:B------:R-:W-:Y:S02]  /*1100*/  LEA R227, R3, UR38, 0x1 ;  /* 0x0000002603e37c11 */ /* 0x000fe4000f8e08ff */
[----:B------:R-:W-:Y:S02]  /*1110*/  LEA R226, R4, UR38, 0x1 ;  /* 0x0000002604e27c11 */ /* 0x000fe4000f8e08ff */
[----:B------:R-:W-:-:S07]  /*1120*/  LEA R225, R6, UR38, 0x1 ;  /* 0x0000002606e17c11 */ /* 0x000fce000f8e08ff */
.L_x_1596:
[----:B------:R-:W-:Y:S05]  /*1130*/  YIELD ;  /* 0x0000000000007946 */ /* 0x000fea0003800000 */
[----:B------:R-:W-:Y:S01]  /*1140*/  ULDC.64 UR4, c[0x0][0xa28] ;  /* 0x00028a0000047ab9 */ /* 0x000fe20000000a00 */
[----:B0-2345:R-:W0:Y:S01]  /*1150*/  LDC.64 R6, c[0x0][0xa08] ;  /* 0x00028200ff067b82 */ /* 0x03de220000000a00 */
[----:B------:R-:W-:Y:S01]  /*1160*/  ISETP.NE.U32.AND P1, PT, RZ, UR4, PT ;  /* 0x00000004ff007c0c */ /* 0x000fe2000bf25070 */
[----:B------:R-:W-:Y:S02]  /*1170*/  IMAD.MOV.U32 R0, RZ, RZ, RZ ;  /* 0x000000ffff007224 */ /* 0x000fe400078e00ff */
[----:B------:R-:W-:Y:S01]  /*1180*/  IMAD.MOV.U32 R28, RZ, RZ, RZ ;  /* 0x000000ffff1c7224 */ /* 0x000fe200078e00ff */
[----:B------:R-:W-:Y:S01]  /*1190*/  ISETP.NE.AND.EX P1, PT, RZ, UR5, PT, P1 ;  /* 0x00000005ff007c0c */ /* 0x000fe2000bf25310 */
[----:B------:R-:W-:-:S02]  /*11a0*/  ULDC.64 UR4, c[0x0][0xa18] ;  /* 0x0002860000047ab9 */ /* 0x000fc40000000a00 */
[----:B------:R-:W-:-:S04]  /*11b0*/  ISETP.NE.U32.AND P2, PT, RZ, UR4, PT ;  /* 0x00000004ff007c0c */ /* 0x000fc8000bf45070 */
[----:B------:R-:W-:Y:S01]  /*11c0*/  ISETP.NE.AND.EX P2, PT, RZ, UR5, PT, P2 ;  /* 0x00000005ff007c0c */ /* 0x000fe2000bf45320 */
[----:B------:R-:W-:Y:S02]  /*11d0*/  ULDC.64 UR4, c[0x0][0xa08] ;  /* 0x0002820000047ab9 */ /* 0x000fe40000000a00 */
[----:B------:R-:W-:-:S03]  /*11e0*/  ISETP.NE.U32.AND P0, PT, RZ, UR4, PT ;  /* 0x00000004ff007c0c */ /* 0x000fc6000bf05070 */
[----:B------:R-:W1:Y:S01]  /*11f0*/  @P1 LDC.64 R4, c[0x0][0xa28] ;  /* 0x00028a00ff041b82 */ /* 0x000e620000000a00 */
[----:B------:R-:W-:Y:S01]  /*1200*/  ISETP.NE.AND.EX P0, PT, RZ, UR5, PT, P0 ;  /* 0x00000005ff007c0c */ /* 0x000fe2000bf05300 */
[----:B0-----:R-:W-:-:S06]  /*1210*/  IMAD.WIDE R10, R199, 0x4, R6 ;  /* 0x00000004c70a7825 */ /* 0x001fcc00078e0206 */
[----:B------:R-:W0:Y:S01]  /*1220*/  @P2 LDC.64 R8, c[0x0][0xa18] ;  /* 0x00028600ff082b82 */ /* 0x000e220000000a00 */
[----:B------:R-:W-:Y:S02]  /*1230*/  ULDC UR4, c[0x0][0x288] ;  /* 0x0000a20000047ab9 */ /* 0x000fe40000000800 */
[----:B------:R-:W-:Y:S01]  /*1240*/  IMAD.U32 R193, RZ, RZ, UR4 ;  /* 0x00000004ffc17e24 */ /* 0x000fe2000f8e00ff */
[----:B------:R-:W-:Y:S02]  /*1250*/  ULDC.64 UR4, c[0x0][0x3f8] ;  /* 0x0000fe0000047ab9 */ /* 0x000fe40000000a00 */
[----:B------:R2:W5:Y:S01]  /*1260*/  @P0 LDG.E R28, desc[UR54][R10.64] ;  /* 0x000000360a1c0981 */ /* 0x000562000c1e1900 */
[----:B-1----:R-:W-:-:S05]  /*1270*/  @P1 IMAD.WIDE R4, R199, 0x4, R4 ;  /* 0x00000004c7041825 */ /* 0x002fca00078e0204 */
[----:B------:R2:W5:Y:S01]  /*1280*/  @P1 LDG.E R0, desc[UR54][R4.64] ;  /* 0x0000003604001981 */ /* 0x000562000c1e1900 */
[----:B0-----:R-:W-:-:S05]  /*1290*/  @P2 IMAD.WIDE R6, R199, 0x4, R8 ;  /* 0x00000004c7062825 */ /* 0x001fca00078e0208 */
[----:B------:R2:W5:Y:S01]  /*12a0*/  @P2 LDG.E R193, desc[UR54][R6.64] ;  /* 0x0000003606c12981 */ /* 0x000562000c1e1900 */
[----:B------:R-:W-:-:S03]  /*12b0*/  UISETP.NE.U32.AND UP0, UPT, UR4, URZ, UPT ;  /* 0x0000003f0400728c */ /* 0x000fc6000bf05070 */
[----:B------:R-:W-:Y:S01]  /*12c0*/  ULDC UR4, c[0x0][0x404] ;  /* 0x0001010000047ab9 */ /* 0x000fe20000000800 */
[----:B------:R-:W-:-:S03]  /*12d0*/  UISETP.NE.AND.EX UP0, UPT, UR5, URZ, UPT, UP0 ;  /* 0x0000003f0500728c */ /* 0x000fc6000bf05300 */
[----:B------:R-:W-:Y:S01]  /*12e0*/  ULDC UR5, c[0x0][0x2e0] ;  /* 0x0000b80000057ab9 */ /* 0x000fe20000000800 */
[----:B------:R-:W-:-:S04]  /*12f0*/  USEL UR4, UR4, 0x1, UP0 ;  /* 0x0000000104047887 */ /* 0x000fc80008000000 */
[----:B------:R-:W-:-:S03]  /*1300*/  UIMAD UR4, UR4, UR5, URZ ;  /* 0x00000005040472a4 */ /* 0x000fc6000f8e023f */
[----:B------:R-:W-:Y:S02]  /*1310*/  ULDC UR5, c[0x0][0x338] ;  /* 0x0000ce0000057ab9 */ /* 0x000fe40000000800 */
[----:B------:R-:W-:Y:S02]  /*1320*/  IMAD.U32 R24, RZ, RZ, UR5 ;  /* 0x00000005ff187e24 */ /* 0x000fe4000f8e00ff */
[----:B------:R-:W-:Y:S01]  /*1330*/  IMAD.U32 R27, RZ, RZ, UR4 ;  /* 0x00000004ff1b7e24 */ /* 0x000fe2000f8e00ff */
[----:B--2---:R-:W-:Y:S06]  /*1340*/  @P2 BRA `(.L_x_1317) ;  /* 0x0000000000242947 */ /* 0x004fec0003800000 */
[----:B------:R-:W-:Y:S02]  /*1350*/  ULDC.64 UR4, c[0x0][0xa00] ;  /* 0x0002800000047ab9 */ /* 0x000fe40000000a00 */
[----:B------:R-:W-:-:S04]  /*1360*/  ISETP.NE.U32.AND P1, PT, RZ, UR4, PT ;  /* 0x00000004ff007c0c */ /* 0x000fc8000bf25070 */
[----:B------:R-:W-:-:S13]  /*1370*/  ISETP.NE.AND.EX P1, PT, RZ, UR5, PT, P1 ;  /* 0x00000005ff007c0c */ /* 0x000fda000bf25310 */
[----:B------:R-:W-:Y:S05]  /*1380*/  @!P1 BRA `(.L_x_1317) ;  /* 0x0000000000149947 */ /* 0x000fea0003800000 */
[----:B------:R-:W0:Y:S02]  /*1390*/  LDC.64 R4, c[0x0][0xa00] ;  /* 0x00028000ff047b82 */ /* 0x000e240000000a00 */
[----:B0-----:R-:W-:-:S05]  /*13a0*/  IMAD.WIDE R4, R199, 0x4, R4 ;  /* 0x00000004c7047825 */ /* 0x001fca00078e0204 */
[----:B-----5:R-:W2:Y:S04]  /*13b0*/  LDG.E R193, desc[UR54][R4.64] ;  /* 0x0000003604c17981 */ /* 0x020ea8000c1e1900 */
[----:B------:R-:W2:Y:S02]  /*13c0*/  LDG.E R6, desc[UR54][R4.64+0x4] ;  /* 0x0000043604067981 */ /* 0x000ea4000c1e1900 */
[----:B--2---:R-:W-:-:S07]  /*13d0*/  IMAD.IADD R193, R6, 0x1, -R193 ;  /* 0x0000000106c17824 */ /* 0x004fce00078e0ac1 */
.L_x_1317:
[----:B------:R-:W-:Y:S01]  /*13e0*/  ULDC.64 UR4, c[0x0][0xa20] ;  /* 0x0002880000047ab9 */ /* 0x000fe20000000a00 */
[----:B------:R-:W-:Y:S01]  /*13f0*/  IMAD.MOV.U32 R223, RZ, RZ, R197 ;  /* 0x000000ffffdf7224 */ /* 0x000fe200078e00c5 */
[----:B------:R-:W-:Y:S01]  /*1400*/  ISETP.NE.U32.AND P1, PT, RZ, UR4, PT ;  /* 0x00000004ff007c0c */ /* 0x000fe2000bf25070 */
[----:B------:R-:W-:Y:S02]  /*1410*/  IMAD.MOV.U32 R219, RZ, RZ, R198 ;  /* 0x000000ffffdb7224 */ /* 0x000fe400078e00c6 */
[----:B------:R-:W-:Y:S01]  /*1420*/  IMAD.MOV.U32 R221, RZ, RZ, R199 ;  /* 0x000000ffffdd7224 */ /* 0x000fe200078e00c7 */
[----:B------:R-:W-:-:S13]  /*1430*/  ISETP.NE.AND.EX P1, PT, RZ, UR5, PT, P1 ;  /* 0x00000005ff007c0c */ /* 0x000fda000bf25310 */
[----:B------:R-:W-:Y:S05]  /*1440*/  @!P1 BRA `(.L_x_1318) ;  /* 0x0000000000109947 */ /* 0x000fea0003800000 */
[----:B------:R-:W0:Y:S02]  /*1450*/  LDC.64 R4, c[0x0][0xa20] ;  /* 0x00028800ff047b82 */ /* 0x000e240000000a00 */
[----:B0-----:R-:W-:-:S05]  /*1460*/  IMAD.WIDE R4, R199, 0x4, R4 ;  /* 0x00000004c7047825 */ /* 0x001fca00078e0204 */
[----:B------:R0:W5:Y:S01]  /*1470*/  LDG.E R27, desc[UR54][R4.64] ;  /* 0x00000036041b7981 */ /* 0x000162000c1e1900 */
[----:B------:R-:W-:Y:S05]  /*1480*/  BRA `(.L_x_1319) ;  /* 0x0000000000107947 */ /* 0x000fea0003800000 */
.L_x_1318:
[----:B------:R-:W-:Y:S05]  /*1490*/  @!P0 BRA `(.L_x_1319) ;  /* 0x00000000000c8947 */ /* 0x000fea0003800000 */
[----:B------:R-:W2:Y:S04]  /*14a0*/  LDG.E R4, desc[UR54][R10.64] ;  /* 0x000000360a047981 */ /* 0x000ea8000c1e1900 */
[----:B------:R-:W2:Y:S02]  /*14b0*/  LDG.E R27, desc[UR54][R10.64+0x4] ;  /* 0x000004360a1b7981 */ /* 0x000ea4000c1e1900 */
[----:B--2---:R-:W-:-:S07]  /*14c0*/  IMAD.IADD R27, R27, 0x1, -R4 ;  /* 0x000000011b1b7824 */ /* 0x004fce00078e0a04 */
.L_x_1319:
[----:B------:R-:W-:Y:S01]  /*14d0*/  ULDC.64 UR4, c[0x0][0xa10] ;  /* 0x0002840000047ab9 */ /* 0x000fe20000000a00 */
[----:B------:R-:W1:Y:S01]  /*14e0*/  LDC.64 R10, c[0x0][0x9e0] ;  /* 0x00027800ff0a7b82 */ /* 0x000e620000000a00 */
[----:B------:R-:W-:-:S04]  /*14f0*/  ISETP.NE.U32.AND P0, PT, RZ, UR4, PT ;  /* 0x00000004ff007c0c */ /* 0x000fc8000bf05070 */
[----:B------:R-:W-:Y:S01]  /*1500*/  ISETP.NE.AND.EX P0, PT, RZ, UR5, PT, P0 ;  /* 0x00000005ff007c0c */ /* 0x000fe2000bf05300 */
[----:B------:R-:W-:Y:S02]  /*1510*/  ULDC.64 UR4, c[0x0][0xa30] ;  /* 0x00028c0000047ab9 */ /* 0x000fe40000000a00 */
[----:B------:R-:W-:-:S04]  /*1520*/  ISETP.NE.U32.AND P1, PT, RZ, UR4, PT ;  /* 0x00000004ff007c0c */ /* 0x000fc8000bf25070 */
[----:B------:R-:W-:-:S06]  /*1530*/  ISETP.NE.AND.EX P1, PT, RZ, UR5, PT, P1 ;  /* 0x00000005ff007c0c */ /* 0x000fcc000bf25310 */
[----:B0-----:R-:W0:Y:S08]  /*1540*/  @P0 LDC.64 R4, c[0x0][0xa10] ;  /* 0x00028400ff040b82 */ /* 0x001e300000000a00 */
[----:B------:R-:W2:Y:S01]  /*1550*/  @P1 LDC.64 R6, c[0x0][0xa30] ;  /* 0x00028c00ff061b82 */ /* 0x000ea20000000a00 */
[----:B0-----:R-:W-:-:S05]  /*1560*/  @P0 IMAD.WIDE R4, R199, 0x4, R4 ;  /* 0x00000004c7040825 */ /* 0x001fca00078e0204 */
[----:B------:R-:W3:Y:S04]  /*1570*/  @P0 LDG.E R3, desc[UR54][R4.64] ;  /* 0x0000003604030981 */ /* 0x000ee8000c1e1900 */
[----:B------:R-:W3:Y:S01]  /*1580*/  @P0 LDG.E R8, desc[UR54][R4.64+0x4] ;  /* 0x0000043604080981 */ /* 0x000ee2000c1e1900 */
[----:B-----5:R-:W-:Y:S01]  /*1590*/  IMAD.MOV.U32 R117, RZ, RZ, R27 ;  /* 0x000000ffff757224 */ /* 0x020fe200078e001b */
[----:B------:R-:W-:Y:S01]  /*15a0*/  IADD3 R9, -R0, R27, RZ ;  /* 0x0000001b00097210 */ /* 0x000fe20007ffe1ff */
[----:B--2---:R-:W-:-:S05]  /*15b0*/  @P1 IMAD.WIDE R6, R199, 0x4, R6 ;  /* 0x00000004c7061825 */ /* 0x004fca00078e0206 */
[----:B------:R0:W5:Y:S01]  /*15c0*/  @P1 LDG.E R117, desc[UR54][R6.64] ;  /* 0x0000003606751981 */ /* 0x000162000c1e1900 */
[----:B-1----:R-:W-:Y:S02]  /*15d0*/  ISETP.GE.AND P1, PT, R11, 0x1, PT ;  /* 0x000000010b00780c */ /* 0x002fe40003f26270 */
[----:B------:R-:W-:Y:S01]  /*15e0*/  LEA R119, R197, 0x80, 0x7 ;  /* 0x00000080c5777811 */ /* 0x000fe200078e38ff */
[----:B---3--:R-:W-:-:S04]  /*15f0*/  @P0 IMAD.IADD R24, R8, 0x1, -R3 ;  /* 0x0000000108180824 */ /* 0x008fc800078e0a03 */
[----:B------:R-:W-:-:S04]  /*1600*/  IMAD.IADD R192, R9, 0x1, R24 ;  /* 0x0000000109c07824 */ /* 0x000fc800078e0218 */
[C---:B------:R-:W-:Y:S01]  /*1610*/  VIADD R0, R192.reuse, 0x7f ;  /* 0x0000007fc0007836 */ /* 0x040fe20000000000 */
[----:B------:R-:W-:-:S04]  /*1620*/  IADD3 R119, R192, R119, -R193 ;  /* 0x00000077c0777210 */ /* 0x000fc80007ffe8c1 */
[----:B------:R-:W-:-:S04]  /*1630*/  SHF.R.S32.HI R3, RZ, 0x1f, R0 ;  /* 0x0000001fff037819 */ /* 0x000fc80000011400 */
[----:B------:R-:W-:Y:S01]  /*1640*/  LEA.HI R3, R3, R0, RZ, 0x7 ;  /* 0x0000000003037211 */ /* 0x000fe200078f38ff */
[----:B------:R-:W-:-:S03]  /*1650*/  IMAD.IADD R0, R119, 0x1, R10 ;  /* 0x0000000177007824 */ /* 0x000fc600078e020a */
[----:B------:R-:W-:Y:S01]  /*1660*/  SHF.R.S32.HI R129, RZ, 0x7, R3 ;  /* 0x00000007ff817819 */ /* 0x000fe20000011403 */
[----:B0-----:R-:W-:Y:S06]  /*1670*/  @!P1 BRA `(.L_x_1320) ;  /* 0x0000000000489947 */ /* 0x001fec0003800000 */
[C---:B------:R-:W-:Y:S01]  /*1680*/  ISETP.GT.AND P0, PT, R119.reuse, RZ, PT ;  /* 0x000000ff7700720c */ /* 0x040fe20003f04270 */
[----:B------:R-:W-:Y:S01]  /*1690*/  BSSY B0, `(.L_x_1321) ;  /* 0x000000e000007945 */ /* 0x000fe20003800000 */
[----:B------:R-:W-:-:S11]  /*16a0*/  VIADD R3, R119, 0xffffffff ;  /* 0xffffffff77037836 */ /* 0x000fd60000000000 */
        /* <DEDUP_REMOVED lines=8> */
.L_x_1322:
[----:B------:R-:W-:-:S13]  /*1730*/  ISETP.NE.AND P0, PT, R11, 0x1, PT ;  /* 0x000000010b00780c */ /* 0x000fda0003f05270 */
[----:B------:R-:W0:Y:S02]  /*1740*/  @P0 LDC.64 R4, c[0x0][0x9e8] ;  /* 0x00027a00ff040b82 */ /* 0x000e240000000a00 */
[----:B0-----:R-:W-:-:S05]  /*1750*/  @P0 IMAD.HI.U32 R4, R3, R4, RZ ;  /* 0x0000000403040227 */ /* 0x001fca00078e00ff */
[----:B------:R-:W-:-:S07]  /*1760*/  @P0 SHF.R.U32.HI R3, RZ, R5, R4 ;  /* 0x00000005ff030219 */ /* 0x000fce0000011604 */
.L_x_1323:
[----:B------:R-:W-:Y:S05]  /*1770*/  BSYNC B0 ;  /* 0x0000000000007941 */ /* 0x000fea0003800000 */
.L_x_1321:
[----:B------:R-:W-:-:S05]  /*1780*/  IMAD R3, R3, R11, R11 ;  /* 0x0000000b03037224 */ /* 0x000fca00078e020b */
[----:B------:R-:W-:-:S07]  /*1790*/  VIMNMX R0, R0, R3, PT ;  /* 0x0000000300007248 */ /* 0x000fce0003fe0100 */
.L_x_1320:
[----:B------:R-:W-:Y:S01]  /*17a0*/  IMAD R3, R197, 0x80, -R193 ;  /* 0x00000080c5037824 */ /* 0x000fe200078e0ac1 */
[----:B------:R-:W-:-:S03]  /*17b0*/  ULDC UR4, c[0x0][0x9dc] ;  /* 0x0002770000047ab9 */ /* 0x000fc60000000800 */
[----:B------:R-:W-:-:S04]  /*17c0*/  IMAD.IADD R118, R192, 0x1, R3 ;  /* 0x00000001c0767824 */ /* 0x000fc800078e0203 */
[----:B------:R-:W-:Y:S01]  /*17d0*/  VIADD R3, R118, -UR4 ;  /* 0x8000000476037c36 */ /* 0x000fe20008000000 */
[----:B------:R-:W-:Y:S06]  /*17e0*/  @!P1 BRA `(.L_x_1324) ;  /* 0x0000000000489947 */ /* 0x000fec0003800000 */
[----:B------:R-:W-:Y:S01]  /*17f0*/  ISETP.GT.AND P0, PT, R118, -0x1, PT ;  /* 0xffffffff7600780c */ /* 0x000fe20003f04270 */
[----:B------:R-:W-:-:S12]  /*1800*/  BSSY B0, `(.L_x_1325) ;  /* 0x000000e000007945 */ /* 0x000fd80003800000 */
        /* <DEDUP_REMOVED lines=8> */
.L_x_1326:
[----:B------:R-:W-:Y:S01]  /*1890*/  ISETP.NE.AND P0, PT, R11, 0x1, PT ;  /* 0x000000010b00780c */ /* 0x000fe20003f05270 */
[----:B------:R-:W-:-:S12]  /*18a0*/  IMAD.MOV.U32 R4, RZ, RZ, R118 ;  /* 0x000000ffff047224 */ /* 0x000fd800078e0076 */
[----:B------:R-:W0:Y:S02]  /*18b0*/  @P0 LDC.64 R6, c[0x0][0x9e8] ;  /* 0x00027a00ff060b82 */ /* 0x000e240000000a00 */
[----:B0-----:R-:W-:-:S05]  /*18c0*/  @P0 IMAD.HI.U32 R6, R118, R6, RZ ;  /* 0x0000000676060227 */ /* 0x001fca00078e00ff */
[----:B------:R-:W-:-:S07]  /*18d0*/  @P0 SHF.R.U32.HI R4, RZ, R7, R6 ;  /* 0x00000007ff040219 */ /* 0x000fce0000011606 */
.L_x_1327:
[----:B------:R-:W-:Y:S05]  /*18e0*/  BSYNC B0 ;  /* 0x0000000000007941 */ /* 0x000fea0003800000 */
.L_x_1325:
[----:B------:R-:W-:-:S05]  /*18f0*/  IMAD R4, R4, R11, RZ ;  /* 0x0000000b04047224 */ /* 0x000fca00078e02ff */
[----:B------:R-:W-:-:S07]  /*1900*/  VIMNMX R3, R3, R4, !PT ;  /* 0x0000000403037248 */ /* 0x000fce0007fe0100 */
.L_x_1324:
[----:B------:R-:W-:Y:S01]  /*1910*/  VIADD R0, R0, 0x7f ;  /* 0x0000007f00007836 */ /* 0x000fe20000000000 */
[----:B------:R-:W-:-:S04]  /*1920*/  SHF.R.S32.HI R4, RZ, 0x1f, R3 ;  /* 0x0000001fff047819 */ /* 0x000fc80000011403 */
[----:B------:R-:W-:Y:S02]  /*1930*/  SHF.R.S32.HI R5, RZ, 0x1f, R0 ;  /* 0x0000001fff057819 */ /* 0x000fe40000011400 */
[----:B------:R-:W-:Y:S02]  /*1940*/  LEA.HI R4, R4, R3, RZ, 0x7 ;  /* 0x0000000304047211 */ /* 0x000fe400078f38ff */
[----:B------:R-:W-:Y:S02]  /*1950*/  LEA.HI R5, R5, R0, RZ, 0x7 ;  /* 0x0000000005057211 */ /* 0x000fe400078f38ff */
[----:B------:R-:W-:Y:S02]  /*1960*/  SHF.R.S32.HI R4, RZ, 0x7, R4 ;  /* 0x00000007ff047819 */ /* 0x000fe40000011404 */
[----:B------:R-:W-:Y:S02]  /*1970*/  SHF.R.S32.HI R0, RZ, 0x7, R5 ;  /* 0x00000007ff007819 */ /* 0x000fe40000011405 */
[----:B------:R-:W-:-:S02]  /*1980*/  VIMNMX R4, RZ, R4, !PT ;  /* 0x00000004ff047248 */ /* 0x000fc40007fe0100 */
[----:B------:R-:W-:-:S03]  /*1990*/  VIMNMX R0, R129, R0, PT ;  /* 0x0000000081007248 */ /* 0x000fc60003fe0100 */
[--C-:B------:R-:W-:Y:S02]  /*19a0*/  IMAD R4, R4, 0x80, -R9.reuse ;  /* 0x0000008004047824 */ /* 0x100fe400078e0a09 */
[----:B------:R-:W-:-:S03]  /*19b0*/  IMAD R3, R0, 0x80, -R9 ;  /* 0x0000008000037824 */ /* 0x000fc600078e0a09 */
[----:B------:R-:W-:Y:S02]  /*19c0*/  VIMNMX R4, RZ, R4, !PT ;  /* 0x00000004ff047248 */ /* 0x000fe40007fe0100 */
[----:B------:R-:W-:Y:S02]  /*19d0*/  VIMNMX R3, R3, R24, PT ;  /* 0x0000001803037248 */ /* 0x000fe40003fe0100 */
[----:B------:R-:W-:Y:S02]  /*19e0*/  SHF.R.U32.HI R25, RZ, 0x7, R4 ;  /* 0x00000007ff197819 */ /* 0x000fe40000011604 */
[----:B------:R-:W-:-:S03]  /*19f0*/  ISETP.GT.AND P0, PT, R3, R4, PT ;  /* 0x000000040300720c */ /* 0x000fc60003f04270 */
[----:B------:R-:W-:-:S10]  /*1a00*/  IMAD.MOV.U32 R26, RZ, RZ, R25 ;  /* 0x000000ffff1a7224 */ /* 0x000fd400078e0019 */
[----:B------:R-:W-:-:S05]  /*1a10*/  @P0 VIADD R0, R3, 0x7f ;  /* 0x0000007f03000836 */ /* 0x000fca0000000000 */
[----:B------:R-:W-:-:S04]  /*1a20*/  @P0 SHF.R.S32.HI R3, RZ, 0x1f, R0 ;  /* 0x0000001fff030819 */ /* 0x000fc80000011400 */
[----:B------:R-:W-:-:S04]  /*1a30*/  @P0 LEA.HI R3, R3, R0, RZ, 0x7 ;  /* 0x0000000003030211 */ /* 0x000fc800078f38ff */
[----:B------:R-:W-:Y:S02]  /*1a40*/  @P0 SHF.R.S32.HI R26, RZ, 0x7, R3 ;  /* 0x00000007ff1a0819 */ /* 0x000fe40000011403 */
[----:B------:R-:W-:Y:S02]  /*1a50*/  PLOP3.LUT P0, PT, PT, PT, PT, 0x80, 0x0 ;  /* 0x000000000000781c */ /* 0x000fe40003f0f070 */
[----:B------:R-:W-:-:S13]  /*1a60*/  ISETP.GT.AND P1, PT, R26, R25, PT ;  /* 0x000000191a00720c */ /* 0x000fda0003f24270 */
[----:B------:R-:W-:Y:S05]  /*1a70*/  @!P1 BRA `(.L_x_1328) ;  /* 0x0000006c00289947 */ /* 0x000fea0003800000 */
        /* <DEDUP_REMOVED lines=20> */
.L_x_1330:
[----:B------:R-:W-:Y:S05]  /*1bc0*/  BSYNC B6 ;  /* 0x0000000000067941 */ /* 0x000fea0003800000 */
.L_x_1329:
        /* <DEDUP_REMOVED lines=19> */
[----:B-1---5:R-:W-:Y:S05]  /*1d00*/  CALL.ABS.NOINC R14 ;  /* 0x000000000e007343 */ /* 0x022fea0003c00000 */
.L_x_1332:
[----:B------:R-:W-:Y:S05]  /*1d10*/  BSYNC B6 ;  /* 0x0000000000067941 */ /* 0x000fea0003800000 */
.L_x_1331:
[----:B------:R-:W-:Y:S01]  /*1d20*/  ULDC.64 UR4, c[0x0][0x9f8] ;  /* 0x00027e0000047ab9 */ /* 0x000fe20000000a00 */
[----:B------:R-:W0:Y:S01]  /*1d30*/  LDC R0, c[0x0][0x428] ;  /* 0x00010a00ff007b82 */ /* 0x000e220000000800 */
[----:B------:R-:W-:-:S07]  /*1d40*/  ISETP.NE.U32.AND P0, PT, RZ, UR4, PT ;  /* 0x00000004ff007c0c */ /* 0x000fce000bf05070 */
[----:B------:R-:W1:Y:S01]  /*1d50*/  LDC.64 R38, c[0x0][0x2f0] ;  /* 0x0000bc00ff267b82 */ /* 0x000e620000000a00 */
[----:B------:R-:W-:Y:S01]  /*1d60*/  ISETP.NE.AND.EX P0, PT, RZ, UR5, PT, P0 ;  /* 0x00000005ff007c0c */ /* 0x000fe2000bf05300 */
[----:B------:R-:W2:Y:S01]  /*1d70*/  S2R R30, SR_TID.X ;  /* 0x00000000001e7919 */ /* 0x000ea20000002100 */
[----:B------:R-:W-:Y:S01]  /*1d80*/  IMAD.IADD R43, R28, 0x1, R27 ;  /* 0x000000011c2b7824 */ /* 0x000fe200078e021b */
[----:B------:R-:W-:Y:S01]  /*1d90*/  ULDC.64 UR6, c[0x0][0xa08] ;  /* 0x0002820000067ab9 */ /* 0x000fe20000000a00 */
[----:B------:R-:W-:-:S03]  /*1da0*/  ULDC.64 UR4, c[0x0][0x2f8] ;  /* 0x0000be0000047ab9 */ /* 0x000fc60000000a00 */
[----:B------:R-:W3:Y:S08]  /*1db0*/  LDC.64 R32, c[0x0][0x3d8] ;  /* 0x0000f600ff207b82 */ /* 0x000ef00000000a00 */
[----:B------:R-:W4:Y:S08]  /*1dc0*/  @P0 LDC.64 R4, c[0x0][0x9f8] ;  /* 0x00027e00ff040b82 */ /* 0x000f300000000a00 */
[----:B------:R-:W1:Y:S01]  /*1dd0*/  LDC R27, c[0x0][0x3d4] ;  /* 0x0000f500ff1b7b82 */ /* 0x000e620000000800 */
[----:B----4-:R-:W-:-:S05]  /*1de0*/  @P0 IMAD.WIDE R4, R199, 0x4, R4 ;  /* 0x00000004c7040825 */ /* 0x010fca00078e0204 */
[----:B------:R4:W4:Y:S01]  /*1df0*/  @P0 LDG.E R199, desc[UR54][R4.64] ;  /* 0x0000003604c70981 */ /* 0x000922000c1e1900 */
[----:B0-----:R-:W-:Y:S01]  /*1e00*/  ISETP.NE.AND P0, PT, R0, 0x1, PT ;  /* 0x000000010000780c */ /* 0x001fe20003f05270 */
[----:B---3--:R-:W-:Y:S01]  /*1e10*/  IMAD.WIDE.U32 R10, R18, R32, R16 ;  /* 0x00000020120a7225 */ /* 0x008fe200078e0010 */
[----:B------:R-:W-:Y:S02]  /*1e20*/  SHF.R.S32.HI R35, RZ, 0x1f, R43 ;  /* 0x0000001fff237819 */ /* 0x000fe4000001142b */
[----:B--2---:R-:W-:Y:S01]  /*1e30*/  SHF.R.U32.HI R30, RZ, 0x7, R30 ;  /* 0x00000007ff1e7819 */ /* 0x004fe2000001161e */
[----:B-1----:R-:W-:Y:S01]  /*1e40*/  IMAD.SHL.U32 R90, R38, 0x20, RZ ;  /* 0x00000020265a7824 */ /* 0x002fe200078e00ff */
[----:B------:R-:W-:Y:S01]  /*1e50*/  ISETP.GE.AND P1, PT, R16, R27, PT ;  /* 0x0000001b1000720c */ /* 0x000fe20003f26270 */
[-C--:B------:R-:W-:Y:S01]  /*1e60*/  IMAD R6, R35, R38.reuse, RZ ;  /* 0x0000002623067224 */ /* 0x080fe200078e02ff */
[----:B------:R-:W-:Y:S01]  /*1e70*/  ISETP.NE.AND P6, PT, R30, 0x1, PT ;  /* 0x000000011e00780c */ /* 0x000fe20003fc5270 */
[----:B----4-:R-:W-:Y:S01]  /*1e80*/  IMAD.WIDE.U32 R4, R43, R38, RZ ;  /* 0x000000262b047225 */ /* 0x010fe200078e00ff */
[----:B------:R-:W-:-:S02]  /*1e90*/  SHF.R.S32.HI R23, RZ, 0x1f, R22 ;  /* 0x0000001fff177819 */ /* 0x000fc40000011416 */
[----:B------:R-:W-:Y:S01]  /*1ea0*/  SHF.L.U64.HI R91, R38, 0x5, R39 ;  /* 0x00000005265b7819 */ /* 0x000fe20000010227 */
[----:B------:R-:W0:Y:S01]  /*1eb0*/  @P0 LDC R3, c[0x0][0x42c] ;  /* 0x00010b00ff030b82 */ /* 0x000e220000000800 */
[-C--:B------:R-:W-:Y:S01]  /*1ec0*/  IMAD.WIDE.U32 R40, R18, R38.reuse, R16 ;  /* 0x0000002612287225 */ /* 0x080fe200078e0010 */
[C-C-:B------:R-:W-:Y:S02]  /*1ed0*/  SHF.L.U64.HI R15, R32.reuse, 0x5, R33.reuse ;  /* 0x00000005200f7819 */ /* 0x140fe40000010221 */
[----:B------:R-:W-:Y:S01]  /*1ee0*/  SHF.L.U64.HI R110, R32, 0x7, R33 ;  /* 0x00000007206e7819 */ /* 0x000fe20000010221 */
[----:B------:R-:W-:Y:S01]  /*1ef0*/  IMAD.WIDE.U32 R88, R18, R38, R90 ;  /* 0x0000002612587225 */ /* 0x000fe200078e005a */
[----:B------:R-:W-:Y:S02]  /*1f00*/  SHF.L.U64.HI R105, R38, 0x6, R39 ;  /* 0x0000000626697819 */ /* 0x000fe40000010227 */
[----:B------:R-:W1:Y:S01]  /*1f10*/  @P0 LDC R7, c[0x0][0x430] ;  /* 0x00010c00ff070b82 */ /* 0x000e620000000800 */
[----:B------:R-:W-:-:S02]  /*1f20*/  VIADD R125, R30, 0x8 ;  /* 0x000000081e7d7836 */ /* 0x000fc40000000000 */
[----:B------:R-:W-:Y:S02]  /*1f30*/  IMAD.SHL.U32 R116, R27, 0x2, RZ ;  /* 0x000000021b747824 */ /* 0x000fe400078e00ff */
[----:B------:R-:W-:Y:S02]  /*1f40*/  IMAD.SHL.U32 R128, R38, 0x80, RZ ;  /* 0x0000008026807824 */ /* 0x000fe400078e00ff */
[----:B0-----:R-:W-:-:S04]  /*1f50*/  @P0 IMAD.HI.U32 R0, R198, R3, RZ ;  /* 0x00000003c6000227 */ /* 0x001fc800078e00ff */
[----:B------:R-:W-:Y:S01]  /*1f60*/  IMAD R3, R43, R39, R6 ;  /* 0x000000272b037224 */ /* 0x000fe200078e0206 */
[----:B-1----:R-:W-:-:S03]  /*1f70*/  @P0 SHF.R.U32.HI R198, RZ, R7, R0 ;  /* 0x00000007ffc60219 */ /* 0x002fc60000011600 */
[----:B------:R-:W-:Y:S01]  /*1f80*/  IMAD.IADD R5, R5, 0x1, R3 ;  /* 0x0000000105057824 */ /* 0x000fe200078e0203 */
[----:B------:R-:W-:Y:S01]  /*1f90*/  ISETP.NE.U32.AND P0, PT, RZ, UR6, PT ;  /* 0x00000006ff007c0c */ /* 0x000fe2000bf05070 */
[----:B------:R-:W0:Y:S01]  /*1fa0*/  LDC.64 R6, c[0x0][0x3e8] ;  /* 0x0000fa00ff067b82 */ /* 0x000e220000000a00 */
[----:B------:R-:W-:Y:S01]  /*1fb0*/  SHF.R.S32.HI R8, RZ, 0x1f, R198 ;  /* 0x0000001fff087819 */ /* 0x000fe200000114c6 */
[----:B------:R-:W-:Y:S01]  /*1fc0*/  IMAD.WIDE.U32 R4, R198, UR4, R4 ;  /* 0x00000004c6047c25 */ /* 0x000fe2000f8e0004 */
[----:B------:R-:W-:-:S03]  /*1fd0*/  ISETP.NE.AND.EX P0, PT, RZ, UR7, PT, P0 ;  /* 0x00000007ff007c0c */ /* 0x000fc6000bf05300 */
[----:B------:R-:W-:-:S04]  /*1fe0*/  IMAD R3, R8, UR4, RZ ;  /* 0x0000000408037c24 */ /* 0x000fc8000f8e02ff */
[----:B------:R-:W-:Y:S01]  /*1ff0*/  IMAD R3, R198, UR5, R3 ;  /* 0x00000005c6037c24 */ /* 0x000fe2000f8e0203 */
[----:B------:R-:W-:-:S03]  /*2000*/  ULDC.64 UR4, c[0x0][0x300] ;  /* 0x0000c00000047ab9 */ /* 0x000fc60000000a00 */
[----:B------:R-:W-:Y:S02]  /*2010*/  IMAD.IADD R5, R5, 0x1, R3 ;  /* 0x0000000105057824 */ /* 0x000fe400078e0203 */
[----:B0-----:R-:W-:Y:S01]  /*2020*/  IMAD R12, R19, R6, RZ ;  /* 0x00000006130c7224 */ /* 0x001fe200078e02ff */
[----:B------:R-:W-:-:S03]  /*2030*/  SHF.L.U64.HI R109, R6, 0x7, R7 ;  /* 0x00000007066d7819 */ /* 0x000fc60000010207 */
[----:B------:R-:W-:Y:S01]  /*2040*/  IMAD R85, R18, R7, R12 ;  /* 0x0000000712557224 */ /* 0x000fe200078e020c */
[----:B------:R-:W-:Y:S02]  /*2050*/  SHF.R.S32.HI R0, RZ, 0x1f, R199 ;  /* 0x0000001fff007819 */ /* 0x000fe400000114c7 */
[----:B------:R-:W-:Y:S02]  /*2060*/  SEL R97, R199, RZ, !P0 ;  /* 0x000000ffc7617207 */ /* 0x000fe40004000000 */
[----:B------:R-:W-:Y:S02]  /*2070*/  SEL R9, R0, RZ, !P0 ;  /* 0x000000ff00097207 */ /* 0x000fe40004000000 */
[----:B------:R-:W-:Y:S01]  /*2080*/  IADD3 R42, P0, R18, R43, RZ ;  /* 0x0000002b122a7210 */ /* 0x000fe20007f1e0ff */
[----:B------:R-:W-:-:S04]  /*2090*/  IMAD.WIDE.U32 R98, R97, UR4, R4 ;  /* 0x0000000461627c25 */ /* 0x000fc8000f8e0004 */
[----:B------:R-:W-:Y:S02]  /*20a0*/  IMAD R0, R9, UR4, RZ ;  /* 0x0000000409007c24 */ /* 0x000fe4000f8e02ff */
[----:B------:R-:W-:Y:S02]  /*20b0*/  IMAD.X R43, R19, 0x1, R35, P0 ;  /* 0x00000001132b7824 */ /* 0x000fe400000e0623 */
[----:B------:R-:W-:Y:S01]  /*20c0*/  IMAD R31, R97, UR5, R0 ;  /* 0x00000005611f7c24 */ /* 0x000fe2000f8e0200 */
[----:B------:R-:W-:Y:S05]  /*20d0*/  @!P6 WARPSYNC.ALL ;  /* 0x000000000000e948 */ /* 0x000fea0003800000 */
[----:B------:R-:W-:Y:S01]  /*20e0*/  ULDC.64 UR4, c[0x0][0x320] ;  /* 0x0000c80000047ab9 */ /* 0x000fe20000000a00 */
[----:B------:R-:W-:-:S02]  /*20f0*/  IMAD R0, R19, R32, RZ ;  /* 0x0000002013007224 */ /* 0x000fc400078e02ff */
[----:B------:R-:W-:Y:S02]  /*2100*/  IMAD R3, R8, UR4, RZ ;  /* 0x0000000408037c24 */ /* 0x000fe4000f8e02ff */
[----:B------:R-:W-:-:S04]  /*2110*/  IMAD.WIDE.U32 R4, R198, UR4, R16 ;  /* 0x00000004c6047c25 */ /* 0x000fc8000f8e0010 */
[----:B------:R-:W-:Y:S01]  /*2120*/  IMAD R3, R198, UR5, R3 ;  /* 0x00000005c6037c24 */ /* 0x000fe2000f8e0203 */
[----:B------:R-:W-:Y:S01]  /*2130*/  ULDC.64 UR4, c[0x0][0x328] ;  /* 0x0000ca0000047ab9 */ /* 0x000fe20000000a00 */
[C---:B------:R-:W-:Y:S01]  /*2140*/  IMAD R13, R18.reuse, R33, R0 ;  /* 0x00000021120d7224 */ /* 0x040fe200078e0200 */
[----:B------:R-:W-:Y:S01]  /*2150*/  P2R R0, PR, RZ, 0x2 ;  /* 0x00000002ff007803 */ /* 0x000fe20000000000 */
[----:B------:R-:W-:Y:S02]  /*2160*/  IMAD.IADD R5, R5, 0x1, R3 ;  /* 0x0000000105057824 */ /* 0x000fe400078e0203 */
[----:B------:R-:W-:Y:S02]  /*2170*/  IMAD R3, R9, UR4, RZ ;  /* 0x0000000409037c24 */ /* 0x000fe4000f8e02ff */
[----:B------:R-:W-:-:S04]  /*2180*/  IMAD.WIDE.U32 R8, R18, R6, R22 ;  /* 0x0000000612087225 */ /* 0x000fc800078e0016 */
[----:B------:R-:W-:Y:S01]  /*2190*/  IMAD R47, R97, UR5, R3 ;  /* 0x00000005612f7c24 */ /* 0x000fe2000f8e0203 */
[----:B------:R-:W-:Y:S01]  /*21a0*/  SEL R3, R27, RZ, P1 ;  /* 0x000000ff1b037207 */ /* 0x000fe20000800000 */
[----:B------:R-:W-:Y:S01]  /*21b0*/  IMAD.WIDE.U32 R96, R97, UR4, R4 ;  /* 0x0000000461607c25 */ /* 0x000fe2000f8e0004 */
[----:B------:R-:W-:Y:S02]  /*21c0*/  ULDC UR4, c[0x0][0x2e4] ;  /* 0x0000b90000047ab9 */ /* 0x000fe40000000800 */
[C---:B------:R-:W-:Y:S01]  /*21d0*/  ISETP.GE.AND P2, PT, R16.reuse, UR4, PT ;  /* 0x0000000410007c0c */ /* 0x040fe2000bf46270 */
[----:B------:R-:W-:Y:S02]  /*21e0*/  IMAD.IADD R3, R16, 0x1, R3 ;  /* 0x0000000110037824 */ /* 0x000fe400078e0203 */
[----:B------:R-:W-:-:S03]  /*21f0*/  IMAD.WIDE.U32 R4, R18, R32, R22 ;  /* 0x0000002012047225 */ /* 0x000fc600078e0016 */
[----:B------:R-:W-:Y:S01]  /*2200*/  SHF.R.S32.HI R14, RZ, 0x1f, R3 ;  /* 0x0000001fff0e7819 */ /* 0x000fe20000011403 */
[----:B------:R-:W-:Y:S02]  /*2210*/  IMAD.MOV.U32 R86, RZ, RZ, R8 ;  /* 0x000000ffff567224 */ /* 0x000fe400078e0008 */
[----:B------:R-:W-:Y:S01]  /*2220*/  IMAD.IADD R5, R5, 0x1, R13 ;  /* 0x0000000105057824 */ /* 0x000fe200078e020d */
[CC--:B------:R-:W-:Y:S01]  /*2230*/  LEA.HI R8, R14.reuse, R3.reuse, RZ, 0x6 ;  /* 0x000000030e087211 */ /* 0x0c0fe200078f30ff */
[----:B------:R-:W-:Y:S01]  /*2240*/  IMAD.IADD R11, R13, 0x1, R11 ;  /* 0x000000010d0b7824 */ /* 0x000fe200078e020b */
[----:B------:R-:W-:Y:S01]  /*2250*/  LEA.HI R37, R14, R3, RZ, 0x3 ;  /* 0x000000030e257211 */ /* 0x000fe200078f18ff */
[----:B------:R-:W-:Y:S01]  /*2260*/  IMAD.WIDE.U32 R12, R18, R6, R16 ;  /* 0x00000006120c7225 */ /* 0x000fe200078e0010 */
[----:B------:R-:W-:Y:S02]  /*2270*/  SHF.L.U32 R3, R8, 0x7, RZ ;  /* 0x0000000708037819 */ /* 0x000fe400000006ff */
[----:B------:R-:W-:Y:S01]  /*2280*/  LOP3.LUT R8, R37, 0x38, RZ, 0xc0, !PT ;  /* 0x0000003825087812 */ /* 0x000fe200078ec0ff */
[----:B------:R-:W-:Y:S01]  /*2290*/  IMAD.MOV.U32 R84, RZ, RZ, R12 ;  /* 0x000000ffff547224 */ /* 0x000fe200078e000c */
[----:B------:R-:W-:Y:S01]  /*22a0*/  LOP3.LUT R12, R202, 0x38, R37, 0xf8, !PT ;  /* 0x00000038ca0c7812 */ /* 0x000fe200078ef825 */
[----:B------:R-:W-:Y:S01]  /*22b0*/  IMAD.IADD R87, R9, 0x1, R85 ;  /* 0x0000000109577824 */ /* 0x000fe200078e0255 */
[----:B------:R-:W-:Y:S01]  /*22c0*/  LOP3.LUT R14, R201, 0x38, R37, 0xf8, !PT ;  /* 0x00000038c90e7812 */ /* 0x000fe200078ef825 */
[----:B-----5:R-:W-:Y:S01]  /*22d0*/  IMAD.WIDE.U32 R94, R117, R32, R4 ;  /* 0x00000020755e7225 */ /* 0x020fe200078e0004 */
[----:B------:R-:W-:-:S02]  /*22e0*/  LOP3.LUT R20, R200, 0x38, R37, 0xf8, !PT ;  /* 0x00000038c8147812 */ /* 0x000fc400078ef825 */
[----:B------:R-:W-:Y:S01]  /*22f0*/  LOP3.LUT R8, R8, 0x1c0, R203, 0xf8, !PT ;  /* 0x000001c008087812 */ /* 0x000fe200078ef8cb */
[----:B------:R-:W-:Y:S01]  /*2300*/  IMAD.IADD R30, R99, 0x1, R31 ;  /* 0x00000001631e7824 */ /* 0x000fe200078e021f */
[----:B------:R-:W-:Y:S01]  /*2310*/  LOP3.LUT R3, R3, 0xffffe000, RZ, 0xc0, !PT ;  /* 0xffffe00003037812 */ /* 0x000fe200078ec0ff */
[----:B------:R-:W-:Y:S01]  /*2320*/  IMAD.IADD R85, R85, 0x1, R13 ;  /* 0x0000000155557824 */ /* 0x000fe200078e020d */
[----:B------:R-:W-:Y:S01]  /*2330*/  LOP3.LUT R12, R12, R209, RZ, 0x3c, !PT ;  /* 0x000000d10c0c7212 */ /* 0x000fe200078e3cff */
[C---:B------:R-:W-:Y:S01]  /*2340*/  IMAD.WIDE.U32 R92, R117.reuse, R32, R10 ;  /* 0x00000020755c7225 */ /* 0x040fe200078e000a */
[----:B------:R-:W-:Y:S02]  /*2350*/  LOP3.LUT R14, R14, R207, RZ, 0x3c, !PT ;  /* 0x000000cf0e0e7212 */ /* 0x000fe400078e3cff */
[----:B------:R-:W-:Y:S01]  /*2360*/  LOP3.LUT R20, R20, R205, RZ, 0x3c, !PT ;  /* 0x000000cd14147212 */ /* 0x000fe200078e3cff */
[----:B------:R-:W-:Y:S01]  /*2370*/  IMAD.SHL.U32 R13, R32, 0x20, RZ ;  /* 0x00000020200d7824 */ /* 0x000fe200078e00ff */
[----:B------:R-:W-:Y:S01]  /*2380*/  LOP3.LUT R8, R8, R211, RZ, 0x3c, !PT ;  /* 0x000000d308087212 */ /* 0x000fe200078e3cff */
[----:B------:R-:W-:Y:S01]  /*2390*/  IMAD.SHL.U32 R11, R32, 0x80, RZ ;  /* 0x00000080200b7824 */ /* 0x000fe200078e00ff */
[----:B------:R-:W-:Y:S01]  /*23a0*/  SHF.R.S32.HI R9, RZ, 0x1f, R117 ;  /* 0x0000001fff097819 */ /* 0x000fe20000011475 */
[----:B------:R-:W-:Y:S01]  /*23b0*/  IMAD.WIDE.U32 R86, R117, R6, R86 ;  /* 0x0000000675567225 */ /* 0x000fe200078e0056 */
[----:B------:R-:W-:-:S02]  /*23c0*/  IADD3 R114, R12, R3, R210 ;  /* 0x000000030c727210 */ /* 0x000fc40007ffe0d2 */
[-C--:B------:R-:W-:Y:S01]  /*23d0*/  IADD3 R113, R14, R3.reuse, R208 ;  /* 0x000000030e717210 */ /* 0x080fe20007ffe0d0 */
[C---:B------:R-:W-:Y:S01]  /*23e0*/  IMAD R4, R9.reuse, R6, RZ ;  /* 0x0000000609047224 */ /* 0x040fe200078e02ff */
[-C--:B------:R-:W-:Y:S01]  /*23f0*/  IADD3 R111, R20, R3.reuse, R206 ;  /* 0x00000003146f7210 */ /* 0x080fe20007ffe0ce */
[----:B------:R-:W-:Y:S01]  /*2400*/  IMAD R28, R9, R32, RZ ;  /* 0x00000020091c7224 */ /* 0x000fe200078e02ff */
[----:B------:R-:W-:Y:S01]  /*2410*/  IADD3 R115, R8, R3, R212 ;  /* 0x0000000308737210 */ /* 0x000fe20007ffe0d4 */
[----:B------:R-:W-:Y:S01]  /*2420*/  IMAD R3, R19, R38, RZ ;  /* 0x0000002613037224 */ /* 0x000fe200078e02ff */
[----:B------:R-:W-:Y:S01]  /*2430*/  IADD3 R31, P0, R98, R40, RZ ;  /* 0x00000028621f7210 */ /* 0x000fe20007f1e0ff */
[C---:B------:R-:W-:Y:S01]  /*2440*/  IMAD R45, R117.reuse, R7, R4 ;  /* 0x00000007752d7224 */ /* 0x040fe200078e0204 */
[----:B------:R-:W-:Y:S01]  /*2450*/  IADD3 R4, P1, R90, R88, RZ ;  /* 0x000000585a047210 */ /* 0x000fe20007f3e0ff */
[----:B------:R-:W-:Y:S01]  /*2460*/  IMAD R21, R18, R39, R3 ;  /* 0x0000002712157224 */ /* 0x000fe200078e0203 */
[----:B------:R-:W-:Y:S01]  /*2470*/  SHF.L.U64.HI R14, R32, 0x6, R33 ;  /* 0x00000006200e7819 */ /* 0x000fe20000010221 */
[----:B------:R-:W-:Y:S01]  /*2480*/  IMAD R29, R117, R33, R28 ;  /* 0x00000021751d7224 */ /* 0x000fe200078e021c */
[----:B------:R-:W-:Y:S01]  /*2490*/  IADD3 R33, P3, R98, 0x40, RZ ;  /* 0x0000004062217810 */ /* 0x000fe20007f7e0ff */
[----:B------:R-:W-:Y:S01]  /*24a0*/  IMAD.IADD R5, R21, 0x1, R89 ;  /* 0x0000000115057824 */ /* 0x000fe200078e0259 */
[C---:B------:R-:W-:Y:S01]  /*24b0*/  SHF.L.U64.HI R10, R6.reuse, 0x5, R7 ;  /* 0x00000005060a7819 */ /* 0x040fe20000010207 */
[----:B------:R-:W-:Y:S01]  /*24c0*/  IMAD.IADD R21, R41, 0x1, R21 ;  /* 0x0000000129157824 */ /* 0x000fe200078e0215 */
[----:B------:R-:W-:Y:S01]  /*24d0*/  SHF.L.U64.HI R9, R6, 0x6, R7 ;  /* 0x0000000606097819 */ /* 0x000fe20000010207 */
[----:B------:R-:W-:Y:S01]  /*24e0*/  IMAD.X R20, R5, 0x1, R91, P1 ;  /* 0x0000000105147824 */ /* 0x000fe200008e065b */
[----:B------:R-:W-:Y:S01]  /*24f0*/  IADD3 R107, P1, R4, R90, RZ ;  /* 0x0000005a046b7210 */ /* 0x000fe20007f3e0ff */
[----:B------:R-:W-:Y:S01]  /*2500*/  IMAD.SHL.U32 R12, R32, 0x40, RZ ;  /* 0x00000040200c7824 */ /* 0x000fe200078e00ff */
[----:B------:R-:W-:Y:S01]  /*2510*/  LOP3.LUT R32, R37, 0xfffffff8, RZ, 0xc0, !PT ;  /* 0xfffffff825207812 */ /* 0x000fe200078ec0ff */
[----:B------:R-:W-:Y:S01]  /*2520*/  IMAD.X R34, R21, 0x1, R30, P0 ;  /* 0x0000000115227824 */ /* 0x000fe200000e061e */
[----:B------:R-:W-:Y:S01]  /*2530*/  IADD3 R35, P0, R31, 0x40, RZ ;  /* 0x000000401f237810 */ /* 0x000fe20007f1e0ff */
[----:B------:R-:W-:Y:S01]  /*2540*/  IMAD.WIDE.U32 R84, R117, R6, R84 ;  /* 0x0000000675547225 */ /* 0x000fe200078e0054 */
[----:B------:R-:W-:-:S02]  /*2550*/  SHF.L.U64.HI R3, R38, 0x7, R39 ;  /* 0x0000000726037819 */ /* 0x000fc40000010227 */
[----:B------:R-:W-:Y:S01]  /*2560*/  SHF.R.S32.HI R37, RZ, 0x3, R37 ;  /* 0x00000003ff257819 */ /* 0x000fe20000011425 */
[C---:B------:R-:W-:Y:S01]  /*2570*/  IMAD.SHL.U32 R8, R6.reuse, 0x20, RZ ;  /* 0x0000002006087824 */ /* 0x040fe200078e00ff */
[----:B------:R-:W-:Y:S01]  /*2580*/  SHF.R.S32.HI R39, RZ, 0x1f, R32 ;  /* 0x0000001fff277819 */ /* 0x000fe20000011420 */
[----:B------:R-:W-:Y:S01]  /*2590*/  IMAD.SHL.U32 R7, R6, 0x40, RZ ;  /* 0x0000004006077824 */ /* 0x000fe200078e00ff */
[----:B------:R-:W-:Y:S01]  /*25a0*/  IADD3.X R101, RZ, R34, RZ, P0, !PT ;  /* 0x00000022ff657210 */ /* 0x000fe200007fe4ff */
[----:B------:R-:W-:Y:S01]  /*25b0*/  IMAD.X R106, R20, 0x1, R91, P1 ;  /* 0x00000001146a7824 */ /* 0x000fe200008e065b */
[----:B------:R-:W-:Y:S01]  /*25c0*/  @!P6 BAR.SYNC.DEFER_BLOCKING 0x9, 0x100 ;  /* 0x024400000000eb1d */ /* 0x000fe20000010000 */
[----:B------:R-:W-:Y:S01]  /*25d0*/  IMAD.IADD R27, R95, 0x1, R29 ;  /* 0x000000015f1b7824 */ /* 0x000fe200078e021d */
[----:B------:R-:W-:Y:S01]  /*25e0*/  ISETP.GE.AND P1, PT, R195, UR4, PT ;  /* 0x00000004c3007c0c */ /* 0x000fe2000bf26270 */
[----:B------:R-:W-:Y:S02]  /*25f0*/  IMAD.IADD R28, R29, 0x1, R93 ;  /* 0x000000011d1c7824 */ /* 0x000fe400078e025d */
[----:B------:R-:W-:-:S02]  /*2600*/  IMAD.SHL.U32 R6, R6, 0x80, RZ ;  /* 0x0000008006067824 */ /* 0x000fc400078e00ff */
[----:B------:R-:W-:Y:S02]  /*2610*/  IMAD.IADD R29, R87, 0x1, R45 ;  /* 0x00000001571d7824 */ /* 0x000fe400078e022d */
[----:B------:R-:W-:Y:S02]  /*2620*/  IMAD.IADD R36, R45, 0x1, R85 ;  /* 0x000000012d247824 */ /* 0x000fe400078e0255 */
[----:B------:R-:W-:Y:S02]  /*2630*/  IMAD.X R100, RZ, RZ, R30, P3 ;  /* 0x000000ffff647224 */ /* 0x000fe400018e061e */
[----:B------:R-:W-:-:S07]  /*2640*/  IMAD.IADD R102, R97, 0x1, R47 ;  /* 0x0000000161667824 */ /* 0x000fce00078e022f */
.L_x_1418:
[----:B0-----:R-:W0:Y:S01]  /*2650*/  LDC R123, c[0x0][0x3d4] ;  /* 0x0000f500ff7b7b82 */ /* 0x001e220000000800 */
[----:B------:R-:W-:Y:S01]  /*2660*/  VIADD R26, R26, 0xffffffff ;  /* 0xffffffff1a1a7836 */ /* 0x000fe20000000000 */
[----:B------:R-:W-:Y:S05]  /*2670*/  YIELD ;  /* 0x0000000000007946 */ /* 0x000fea0003800000 */
[----:B------:R-:W-:Y:S01]  /*2680*/  IMAD R45, R185, 0x4000, R214 ;  /* 0x00004000b92d7824 */ /* 0x000fe200078e02d6 */
[----:B------:R-:W-:Y:S01]  /*2690*/  ISETP.GT.AND P3, PT, R26, R25, PT ;  /* 0x000000191a00720c */ /* 0x000fe20003f64270 */
[----:B------:R-:W-:Y:S02]  /*26a0*/  BSSY B0, `(.L_x_1333) ;  /* 0x0000589000007945 */ /* 0x000fe40003800000 */
[----:B------:R-:W-:Y:S01]  /*26b0*/  IMAD R108, R45, 0x2, R2 ;  /* 0x000000022d6c7824 */ /* 0x000fe200078e0202 */
[----:B------:R-:W-:-:S02]  /*26c0*/  P2R R104, PR, RZ, 0x8 ;  /* 0x00000008ff687803 */ /* 0x000fc40000000000 */
[----:B0-----:R-:W-:-:S13]  /*26d0*/  ISETP.GE.AND P0, PT, R123, 0x1, PT ;  /* 0x000000017b00780c */ /* 0x001fda0003f06270 */
[----:B------:R-:W-:Y:S05]  /*26e0*/  @!P0 BRA `(.L_x_1334) ;  /* 0x0000005000908947 */ /* 0x000fea0003800000 */
[----:B------:R-:W-:Y:S01]  /*26f0*/  ULDC.U8 UR4, c[0x0][0x3f0] ;  /* 0x0000fc0000047ab9 */ /* 0x000fe20000000000 */
[----:B------:R-:W-:Y:S01]  /*2700*/  SHF.R.S32.HI R45, RZ, 0x1f, R26 ;  /* 0x0000001fff2d7819 */ /* 0x000fe2000001141a */
[-C--:B------:R-:W-:Y:S01]  /*2710*/  IMAD R44, R3, R26.reuse, RZ ;  /* 0x0000001a032c7224 */ /* 0x080fe200078e02ff */
[----:B------:R-:W-:Y:S01]  /*2720*/  ISETP.NE.AND P0, PT, RZ, UR4, PT ;  /* 0x00000004ff007c0c */ /* 0x000fe2000bf05270 */
[-C--:B------:R-:W-:Y:S02]  /*2730*/  IMAD R46, R110, R26.reuse, RZ ;  /* 0x0000001a6e2e7224 */ /* 0x080fe400078e02ff */
[----:B------:R-:W-:Y:S02]  /*2740*/  IMAD R48, R109, R26, RZ ;  /* 0x0000001a6d307224 */ /* 0x000fe400078e02ff */
[----:B------:R-:W-:Y:S02]  /*2750*/  IMAD R112, R26, -0x80, R24 ;  /* 0xffffff801a707824 */ /* 0x000fe400078e0218 */
[----:B------:R-:W-:-:S02]  /*2760*/  IMAD R47, R45, R128, R44 ;  /* 0x000000802d2f7224 */ /* 0x000fc400078e022c */
[C---:B------:R-:W-:Y:S01]  /*2770*/  IMAD R49, R45.reuse, R11, R46 ;  /* 0x0000000b2d317224 */ /* 0x040fe200078e022e */
[----:B------:R-:W-:Y:S01]  /*2780*/  VIMNMX R112, R112, 0x80, PT ;  /* 0x0000008070707848 */ /* 0x000fe20003fe0100 */
[----:B------:R-:W-:Y:S02]  /*2790*/  IMAD R103, R45, R6, R48 ;  /* 0x000000062d677224 */ /* 0x000fe400078e0230 */
[----:B------:R-:W-:-:S04]  /*27a0*/  IMAD.WIDE.U32 R120, R128, R26, RZ ;  /* 0x0000001a80787225 */ /* 0x000fc800078e00ff */
[----:B------:R-:W-:-:S04]  /*27b0*/  IMAD.WIDE.U32 R78, R11, R26, RZ ;  /* 0x0000001a0b4e7225 */ /* 0x000fc800078e00ff */
[----:B------:R-:W-:-:S04]  /*27c0*/  IMAD.WIDE.U32 R76, R6, R26, RZ ;  /* 0x0000001a064c7225 */ /* 0x000fc800078e00ff */
[----:B------:R-:W-:Y:S02]  /*27d0*/  IMAD.IADD R122, R121, 0x1, R47 ;  /* 0x00000001797a7824 */ /* 0x000fe400078e022f */
        /* <DEDUP_REMOVED lines=31> */
.L_x_1337:
[----:B------:R-:W-:Y:S05]  /*29d0*/  BSYNC B1 ;  /* 0x0000000000017941 */ /* 0x000fea0003800000 */
.L_x_1336:
[----:B------:R-:W-:Y:S01]  /*29e0*/  ISETP.GE.AND P4, PT, R189, R112, PT ;  /* 0x00000070bd00720c */ /* 0x000fe20003f86270 */
[----:B0----5:R-:W-:Y:S01]  /*29f0*/  IMAD.MOV.U32 R44, RZ, RZ, R72 ;  /* 0x000000ffff2c7224 */ /* 0x021fe200078e0048 */
[----:B------:R-:W-:Y:S01]  /*2a00*/  BSSY B1, `(.L_x_1338) ;  /* 0x0000026000017945 */ /* 0x000fe20003800000 */
[----:B------:R-:W-:Y:S01]  /*2a10*/  IMAD.MOV.U32 R45, RZ, RZ, R73 ;  /* 0x000000ffff2d7224 */ /* 0x000fe200078e0049 */
[----:B------:R-:W-:Y:S01]  /*2a20*/  CS2R R68, SRZ ;  /* 0x0000000000447805 */ /* 0x000fe2000001ff00 */
[----:B------:R-:W-:Y:S01]  /*2a30*/  IMAD.MOV.U32 R46, RZ, RZ, R80 ;  /* 0x000000ffff2e7224 */ /* 0x000fe200078e0050 */
[----:B------:R-:W-:Y:S01]  /*2a40*/  CS2R R66, SRZ ;  /* 0x0000000000427805 */ /* 0x000fe2000001ff00 */
[----:B------:R-:W-:Y:S01]  /*2a50*/  IMAD.MOV.U32 R47, RZ, RZ, R81 ;  /* 0x000000ffff2f7224 */ /* 0x000fe200078e0051 */
[----:B------:R-:W-:Y:S01]  /*2a60*/  PRMT R134, R44, 0x5410, R45 ;  /* 0x000054102c867816 */ /* 0x000fe2000000002d */
[----:B------:R-:W-:Y:S01]  /*2a70*/  IMAD.MOV.U32 R44, RZ, RZ, R74 ;  /* 0x000000ffff2c7224 */ /* 0x000fe200078e004a */
[----:B------:R-:W-:Y:S01]  /*2a80*/  PRMT R142, R142, 0x5410, R46 ;  /* 0x000054108e8e7816 */ /* 0x000fe2000000002e */
[----:B------:R-:W-:Y:S01]  /*2a90*/  IMAD.MOV.U32 R45, RZ, RZ, R75 ;  /* 0x000000ffff2d7224 */ /* 0x000fe200078e004b */
[----:B------:R-:W-:Y:S01]  /*2aa0*/  PRMT R139, R47, 0x7610, R139 ;  /* 0x000076102f8b7816 */ /* 0x000fe2000000008b */
[----:B------:R-:W-:Y:S01]  /*2ab0*/  IMAD.MOV.U32 R46, RZ, RZ, R82 ;  /* 0x000000ffff2e7224 */ /* 0x000fe200078e0052 */
[----:B------:R-:W-:Y:S01]  /*2ac0*/  CS2R R70, SRZ ;  /* 0x0000000000467805 */ /* 0x000fe2000001ff00 */
[----:B------:R-:W-:Y:S01]  /*2ad0*/  IMAD.MOV.U32 R47, RZ, RZ, R83 ;  /* 0x000000ffff2f7224 */ /* 0x000fe200078e0053 */
[----:B------:R-:W-:-:S02]  /*2ae0*/  PRMT R135, R44, 0x5410, R45 ;  /* 0x000054102c877816 */ /* 0x000fc4000000002d */
[----:B------:R-:W-:Y:S02]  /*2af0*/  PRMT R142, R46, 0x7610, R142 ;  /* 0x000076102e8e7816 */ /* 0x000fe4000000008e */
[----:B------:R-:W-:Y:S01]  /*2b00*/  PRMT R141, R141, 0x5410, R47 ;  /* 0x000054108d8d7816 */ /* 0x000fe2000000002f */
[----:B------:R-:W-:Y:S06]  /*2b10*/  @P4 BRA `(.L_x_1339) ;  /* 0x0000000000504947 */ /* 0x000fec0003800000 */
[----:B------:R-:W-:Y:S01]  /*2b20*/  IADD3 R45, P0, P5, R94, R78, R13 ;  /* 0x0000004e5e2d7210 */ /* 0x000fe20007d1e00d */
[----:B------:R-:W-:Y:S01]  /*2b30*/  ULDC.64 UR4, c[0x0][0x3c8] ;  /* 0x0000f20000047ab9 */ /* 0x000fe20000000a00 */
[----:B------:R-:W-:Y:S02]  /*2b40*/  CS2R R68, SRZ ;  /* 0x0000000000447805 */ /* 0x000fe4000001ff00 */
[----:B------:R-:W-:Y:S02]  /*2b50*/  CS2R R70, SRZ ;  /* 0x0000000000467805 */ /* 0x000fe4000001ff00 */
[----:B------:R-:W-:Y:S02]  /*2b60*/  IADD3.X R46, R27, R124, R15, P0, P5 ;  /* 0x0000007c1b2e7210 */ /* 0x000fe400007ea40f */
        /* <DEDUP_REMOVED lines=15> */
.L_x_1339:
[----:B------:R-:W-:Y:S05]  /*2c60*/  BSYNC B1 ;  /* 0x0000000000017941 */ /* 0x000fea0003800000 */
.L_x_1338:
        /* <DEDUP_REMOVED lines=10> */
[----:B------:R-:W-:-:S02]  /*2d10*/  MOV R45, R67 ;  /* 0x00000043002d7202 */ /* 0x000fc40000000f00 */
[----:B------:R-:W-:Y:S02]  /*2d20*/  CS2R R60, SRZ ;  /* 0x00000000003c7805 */ /* 0x000fe4000001ff00 */
[----:B------:R-:W-:Y:S01]  /*2d30*/  PRMT R130, R46, 0x5410, R47 ;  /* 0x000054102e827816 */ /* 0x000fe2000000002f */
[----:B------:R-:W-:Y:S01]  /*2d40*/  IMAD.MOV.U32 R46, RZ, RZ, R70 ;  /* 0x000000ffff2e7224 */ /* 0x000fe200078e0046 */
[----:B------:R-:W-:Y:S01]  /*2d50*/  PRMT R126, R45, 0x5410, R44 ;  /* 0x000054102d7e7816 */ /* 0x000fe2000000002c */
[----:B------:R-:W-:Y:S01]  /*2d60*/  IMAD.MOV.U32 R47, RZ, RZ, R71 ;  /* 0x000000ffff2f7224 */ /* 0x000fe200078e0047 */
[----:B------:R-:W-:Y:S02]  /*2d70*/  CS2R R58, SRZ ;  /* 0x00000000003a7805 */ /* 0x000fe4000001ff00 */
[----:B------:R-:W-:Y:S02]  /*2d80*/  CS2R R62, SRZ ;  /* 0x00000000003e7805 */ /* 0x000fe4000001ff00 */
[----:B------:R-:W-:-:S02]  /*2d90*/  CS2R R52, SRZ ;  /* 0x0000000000347805 */ /* 0x000fc4000001ff00 */
[----:B------:R-:W-:Y:S02]  /*2da0*/  CS2R R50, SRZ ;  /* 0x0000000000327805 */ /* 0x000fe4000001ff00 */
[----:B------:R-:W-:Y:S02]  /*2db0*/  PRMT R131, R46, 0x5410, R47 ;  /* 0x000054102e837816 */ /* 0x000fe4000000002f */
[----:B------:R-:W-:Y:S02]  /*2dc0*/  CS2R R54, SRZ ;  /* 0x0000000000367805 */ /* 0x000fe4000001ff00 */
[----:B------:R-:W-:Y:S01]  /*2dd0*/  P2R R137, PR, RZ, 0x1 ;  /* 0x00000001ff897803 */ /* 0x000fe20000000000 */
        /* <DEDUP_REMOVED lines=21> */
.L_x_1341:
[----:B------:R-:W-:Y:S05]  /*2f30*/  BSYNC B1 ;  /* 0x0000000000017941 */ /* 0x000fea0003800000 */
.L_x_1340:
[----:B------:R-:W-:Y:S01]  /*2f40*/  ISETP.GE.AND P5, PT, R190, R112, PT ;  /* 0x00000070be00720c */ /* 0x000fe20003fa6270 */
[----:B------:R-:W-:-:S12]  /*2f50*/  BSSY B1, `(.L_x_1342) ;  /* 0x000001e000017945 */ /* 0x000fd80003800000 */
[----:B------:R-:W-:Y:S05]  /*2f60*/  @P5 BRA `(.L_x_1343) ;  /* 0x0000000000705947 */ /* 0x000fea0003800000 */
[----:B0-----:R-:W0:Y:S01]  /*2f70*/  LDC.64 R44, c[0x0][0x3d8] ;  /* 0x0000f600ff2c7b82 */ /* 0x001e220000000a00 */
[----:B------:R-:W-:Y:S01]  /*2f80*/  IMAD.MOV.U32 R79, RZ, RZ, R124 ;  /* 0x000000ffff4f7224 */ /* 0x000fe200078e007c */
[----:B------:R-:W-:Y:S01]  /*2f90*/  ULDC.64 UR4, c[0x0][0x3c8] ;  /* 0x0000f20000047ab9 */ /* 0x000fe20000000a00 */
[----:B------:R-:W-:Y:S01]  /*2fa0*/  IMAD.MOV.U32 R77, RZ, RZ, R103 ;  /* 0x000000ffff4d7224 */ /* 0x000fe200078e0067 */
[----:B------:R-:W-:Y:S02]  /*2fb0*/  CS2R R52, SRZ ;  /* 0x0000000000347805 */ /* 0x000fe4000001ff00 */
[----:B------:R-:W-:Y:S01]  /*2fc0*/  CS2R R54, SRZ ;  /* 0x0000000000367805 */ /* 0x000fe2000001ff00 */
        /* <DEDUP_REMOVED lines=22> */
.L_x_1343:
[----:B------:R-:W-:Y:S05]  /*3130*/  BSYNC B1 ;  /* 0x0000000000017941 */ /* 0x000fea0003800000 */
.L_x_1342:
[----:B01---5:R-:W-:Y:S01]  /*3140*/  IMAD.MOV.U32 R44, RZ, RZ, R56 ;  /* 0x000000ffff2c7224 */ /* 0x023fe200078e0038 */
[----:B------:R-:W-:Y:S01]  /*3150*/  UISETP.NE.AND UP0, UPT, UR39, 0x3, UPT ;  /* 0x000000032700788c */ /* 0x000fe2000bf05270 */
[----:B------:R-:W-:Y:S02]  /*3160*/  IMAD.MOV.U32 R45, RZ, RZ, R57 ;  /* 0x000000ffff2d7224 */ /* 0x000fe400078e0039 */
[----:B------:R-:W-:Y:S02]  /*3170*/  IMAD.MOV.U32 R46, RZ, RZ, R60 ;  /* 0x000000ffff2e7224 */ /* 0x000fe400078e003c */
        /* <DEDUP_REMOVED lines=17> */
[----:B------:R-:W-:Y:S02]  /*3290*/  IMAD.MOV.U32 R44, RZ, RZ, R50 ;  /* 0x000000ffff2c7224 */ /* 0x000fe400078e0032 */
[----:B------:R-:W-:Y:S01]  /*32a0*/  IMAD.MOV.U32 R45, RZ, RZ, R51 ;  /* 0x000000ffff2d7224 */ /* 0x000fe200078e0033 */
[----:B------:R-:W-:Y:S01]  /*32b0*/  PRMT R132, R46, 0x5410, R47 ;  /* 0x000054102e847816 */ /* 0x000fe2000000002f */
[----:B------:R-:W-:Y:S02]  /*32c0*/  IMAD.MOV.U32 R46, RZ, RZ, R54 ;  /* 0x000000ffff2e7224 */ /* 0x000fe400078e0036 */
[----:B------:R-:W-:Y:S01]  /*32d0*/  IMAD.MOV.U32 R47, RZ, RZ, R55 ;  /* 0x000000ffff2f7224 */ /* 0x000fe200078e0037 */
[----:B------:R-:W-:-:S04]  /*32e0*/  PRMT R78, R45, 0x5410, R44 ;  /* 0x000054102d4e7816 */ /* 0x000fc8000000002c */
[----:B------:R-:W-:Y:S01]  /*32f0*/  PRMT R133, R46, 0x5410, R47 ;  /* 0x000054102e857816 */ /* 0x000fe2000000002f */
[----:B------:R-:W-:Y:S06]  /*3300*/  @!P0 BRA `(.L_x_1344) ;  /* 0x0000000000048947 */ /* 0x000fec0003800000 */
[----:B------:R-:W-:Y:S01]  /*3310*/  BPT.TRAP 0x1 ;  /* 0x000000040000795c */ /* 0x000fe20000300000 */
.L_x_1344:
[----:B------:R-:W-:Y:S01]  /*3320*/  IMAD R103, R185, 0x8, R2 ;  /* 0x00000008b9677824 */ /* 0x000fe200078e0202 */
[----:B------:R-:W-:Y:S01]  /*3330*/  SHF.L.U32 R124, R194, 0x1f, RZ ;  /* 0x0000001fc27c7819 */ /* 0x000fe200000006ff */
[----:B------:R-:W-:Y:S03]  /*3340*/  BSSY B1, `(.L_x_1345) ;  /* 0x0000003000017945 */ /* 0x000fe60003800000 */
[----:B------:R-:W0:Y:S02]  /*3350*/  SYNCS.PHASECHK.TRANS64.TRYWAIT P6, [R103+URZ+0x28890], R124 ;  /* 0x0288907c670075a7 */ /* 0x000e2400080c017f */
[----:B0-----:R-:W-:Y:S05]  /*3360*/  @!P6 BRA `(.L_x_1346) ;  /* 0x000001f000f8e947 */ /* 0x001fea0003800000 */
.L_x_1716:
[----:B------:R-:W-:Y:S05]  /*3370*/  BSYNC B1 ;  /* 0x0000000000017941 */ /* 0x000fea0003800000 */
.L_x_1345:
        /* <DEDUP_REMOVED lines=15> */
[--C-:B------:R-:W-:Y:S01]  /*3470*/  HADD2.F32 R46, -RZ, R45.reuse.H1_H1 ;  /* 0x3000002dff2e7230 */ /* 0x100fe20000004100 */
[----:B------:R-:W-:Y:S01]  /*3480*/  SHF.R.U32.HI R145, RZ, 0x10, R83 ;  /* 0x00000010ff917819 */ /* 0x000fe20000011653 */
[----:B------:R-:W-:Y:S01]  /*3490*/  HADD2.F32 R45, -RZ, R45.H0_H0 ;  /* 0x2000002dff2d7230 */ /* 0x000fe20000004100 */
[----:B------:R-:W-:Y:S01]  /*34a0*/  SHF.R.U32.HI R147, RZ, 0x10, R81 ;  /* 0x00000010ff937819 */ /* 0x000fe20000011651 */
[----:B------:R-:W-:Y:S02]  /*34b0*/  HADD2.F32 R83, -RZ, R80.H0_H0 ;  /* 0x20000050ff537230 */ /* 0x000fe40000004100 */
[----:B------:R-:W-:Y:S02]  /*34c0*/  HADD2.F32 R145, -RZ, R145.H0_H0 ;  /* 0x20000091ff917230 */ /* 0x000fe40000004100 */
[----:B------:R-:W-:-:S02]  /*34d0*/  HADD2.F32 R80, -RZ, R47.H1_H1 ;  /* 0x3000002fff507230 */ /* 0x000fc40000004100 */
[----:B------:R-:W-:Y:S02]  /*34e0*/  HADD2.F32 R81, -RZ, R148.H0_H0 ;  /* 0x20000094ff517230 */ /* 0x000fe40000004100 */
[----:B------:R-:W-:Y:S01]  /*34f0*/  FMUL.FTZ R148, R46, R83 ;  /* 0x000000532e947220 */ /* 0x000fe20000410000 */
[----:B------:R-:W-:Y:S02]  /*3500*/  HADD2.F32 R47, -RZ, R47.H0_H0 ;  /* 0x2000002fff2f7230 */ /* 0x000fe40000004100 */
[----:B------:R-:W-:Y:S01]  /*3510*/  FMUL.FTZ R150, R80, R145 ;  /* 0x0000009150967220 */ /* 0x000fe20000410000 */
[----:B------:R-:W-:Y:S02]  /*3520*/  HADD2.F32 R82, -RZ, R147.H0_H0 ;  /* 0x20000093ff527230 */ /* 0x000fe40000004100 */
[C---:B------:R-:W-:Y:S01]  /*3530*/  FMUL.FTZ R83, R45.reuse, R83 ;  /* 0x000000532d537220 */ /* 0x040fe20000410000 */
[----:B------:R-:W-:Y:S01]  /*3540*/  FFMA.FTZ R148, R45, R81, -R148 ;  /* 0x000000512d947223 */ /* 0x000fe20000010894 */
[----:B------:R-:W-:Y:S01]  /*3550*/  FMUL.FTZ R145, R47, R145 ;  /* 0x000000912f917220 */ /* 0x000fe20000410000 */
[----:B------:R-:W-:-:S02]  /*3560*/  HADD2.F32 R45, -RZ, R44.H1_H1 ;  /* 0x3000002cff2d7230 */ /* 0x000fc40000004100 */
[-C--:B------:R-:W-:Y:S01]  /*3570*/  FFMA.FTZ R150, R47, R82.reuse, -R150 ;  /* 0x000000522f967223 */ /* 0x080fe20000010896 */
[----:B------:R-:W-:Y:S01]  /*3580*/  FFMA.FTZ R147, R46, R81, R83 ;  /* 0x000000512e937223 */ /* 0x000fe20000010053 */
[--C-:B------:R-:W-:Y:S02]  /*3590*/  HADD2.F32 R47, -RZ, R142.reuse.H1_H1 ;  /* 0x3000008eff2f7230 */ /* 0x100fe40000004100 */
[----:B------:R-:W-:Y:S01]  /*35a0*/  FFMA.FTZ R151, R80, R82, R145 ;  /* 0x0000005250977223 */ /* 0x000fe20000010091 */
[----:B------:R-:W-:Y:S02]  /*35b0*/  HADD2.F32 R142, -RZ, R142.H0_H0 ;  /* 0x2000008eff8e7230 */ /* 0x000fe40000004100 */
[----:B------:R-:W-:Y:S02]  /*35c0*/  HADD2.F32 R83, -RZ, R141.H1_H1 ;  /* 0x3000008dff537230 */ /* 0x000fe40000004100 */
[----:B------:R-:W-:Y:S02]  /*35d0*/  HADD2.F32 R46, -RZ, R76.H1_H1 ;  /* 0x3000004cff2e7230 */ /* 0x000fe40000004100 */
[----:B------:R-:W-:Y:S01]  /*35e0*/  FMUL.FTZ R145, R45, R142 ;  /* 0x0000008e2d917220 */ /* 0x000fe20000410000 */
[----:B------:R-:W-:-:S02]  /*35f0*/  HADD2.F32 R44, -RZ, R44.H0_H0 ;  /* 0x2000002cff2c7230 */ /* 0x000fc40000004100 */
[----:B------:R-:W-:Y:S02]  /*3600*/  HADD2.F32 R76, -RZ, R76.H0_H0 ;  /* 0x2000004cff4c7230 */ /* 0x000fe40000004100 */
[----:B------:R-:W-:Y:S01]  /*3610*/  FMUL.FTZ R149, R46, R83 ;  /* 0x000000532e957220 */ /* 0x000fe20000410000 */
[----:B------:R-:W-:Y:S02]  /*3620*/  HADD2.F32 R81, -RZ, R139.H0_H0 ;  /* 0x2000008bff517230 */ /* 0x000fe40000004100 */
[C---:B------:R-:W-:Y:S01]  /*3630*/  FMUL.FTZ R142, R44.reuse, R142 ;  /* 0x0000008e2c8e7220 */ /* 0x040fe20000410000 */
[----:B------:R-:W-:Y:S01]  /*3640*/  FFMA.FTZ R145, R44, R47, -R145 ;  /* 0x0000002f2c917223 */ /* 0x000fe20000010891 */
[C---:B------:R-:W-:Y:S02]  /*3650*/  FMUL.FTZ R83, R76.reuse, R83 ;  /* 0x000000534c537220 */ /* 0x040fe40000410000 */
[----:B------:R-:W-:Y:S01]  /*3660*/  FFMA.FTZ R142, R45, R47, R142 ;  /* 0x0000002f2d8e7223 */ /* 0x000fe2000001008e */
[-C--:B------:R-:W-:Y:S01]  /*3670*/  FFMA.FTZ R149, R76, R81.reuse, -R149 ;  /* 0x000000514c957223 */ /* 0x080fe20000010895 */
[----:B------:R-:W-:Y:S01]  /*3680*/  FFMA.FTZ R46, R46, R81, R83 ;  /* 0x000000512e2e7223 */ /* 0x000fe20000010053 */
[----:B------:R-:W-:-:S02]  /*3690*/  F2FP.F16.F32.PACK_AB R45, R147, R148 ;  /* 0x00000094932d723e */ /* 0x000fc400000000ff */
[----:B------:R-:W-:Y:S02]  /*36a0*/  F2FP.F16.F32.PACK_AB R47, R151, R150 ;  /* 0x00000096972f723e */ /* 0x000fe400000000ff */
[----:B------:R-:W-:Y:S02]  /*36b0*/  F2FP.F16.F32.PACK_AB R44, R142, R145 ;  /* 0x000000918e2c723e */ /* 0x000fe400000000ff */
[----:B------:R-:W-:-:S07]  /*36c0*/  F2FP.F16.F32.PACK_AB R46, R46, R149 ;  /* 0x000000952e2e723e */ /* 0x000fce00000000ff */
.L_x_1352:
[----:B------:R-:W-:Y:S05]  /*36d0*/  BSYNC B3 ;  /* 0x0000000000037941 */ /* 0x000fea0003800000 */
.L_x_1351:
[----:B------:R-:W-:Y:S02]  /*36e0*/  ULDC.64 UR4, c[0x0][0x2d8] ;  /* 0x0000b60000047ab9 */ /* 0x000fe40000000a00 */
[----:B------:R-:W-:-:S04]  /*36f0*/  LEA R76, P3, R77, UR4, 0x1 ;  /* 0x000000044d4c7c11 */ /* 0x000fc8000f8608ff */
[----:B------:R-:W-:-:S05]  /*3700*/  LEA.HI.X R77, R77, UR5, R146, 0x1, P3 ;  /* 0x000000054d4d7c11 */ /* 0x000fca00098f0c92 */
[----:B--2---:R1:W-:Y:S04]  /*3710*/  STG.E.128 desc[UR54][R76.64], R44 ;  /* 0x0000002c4c007986 */ /* 0x0043e8000c101d36 */
.L_x_1350:
[----:B------:R-:W-:Y:S05]  /*3720*/  BSYNC B2 ;  /* 0x0000000000027941 */ /* 0x000fea0003800000 */
.L_x_1349:
[----:B------:R-:W-:Y:S05]  /*3730*/  @P1 BRA `(.L_x_1348) ;  /* 0x0000000000d01947 */ /* 0x000fea0003800000 */
[----:B-1----:R1:W2:Y:S01]  /*3740*/  LDS.128 R44, [R108+0x1c400] ;  /* 0x01c400006c2c7984 */ /* 0x0022a20000000c00 */
        /* <DEDUP_REMOVED lines=46> */
.L_x_1354:
[----:B------:R-:W-:Y:S05]  /*3a30*/  BSYNC B2 ;  /* 0x0000000000027941 */ /* 0x000fea0003800000 */
.L_x_1353:
[----:B------:R-:W-:Y:S02]  /*3a40*/  ULDC.64 UR4, c[0x0][0x2d8] ;  /* 0x0000b60000047ab9 */ /* 0x000fe40000000a00 */
[----:B------:R-:W-:-:S04]  /*3a50*/  LEA R72, P3, R144, UR4, 0x1 ;  /* 0x0000000490487c11 */ /* 0x000fc8000f8608ff */
[----:B------:R-:W-:-:S05]  /*3a60*/  LEA.HI.X R73, R144, UR5, R143, 0x1, P3 ;  /* 0x0000000590497c11 */ /* 0x000fca00098f0c8f */
[----:B--2---:R2:W-:Y:S04]  /*3a70*/  STG.E.128 desc[UR54][R72.64], R44 ;  /* 0x0000002c48007986 */ /* 0x0045e8000c101d36 */
.L_x_1348:
[----:B------:R-:W-:Y:S05]  /*3a80*/  BSYNC B1 ;  /* 0x0000000000017941 */ /* 0x000fea0003800000 */
.L_x_1347:
[----:B------:R-:W-:Y:S04]  /*3a90*/  BSSY B1, `(.L_x_1355) ;  /* 0x0000070000017945 */ /* 0x000fe80003800000 */
[----:B------:R-:W-:Y:S05]  /*3aa0*/  @P4 BRA `(.L_x_1356) ;  /* 0x0000000400b84947 */ /* 0x000fea0003800000 */
[----:B------:R-:W-:Y:S01]  /*3ab0*/  IADD3 R83, P3, P4, R88, R120, R16 ;  /* 0x0000007858537210 */ /* 0x000fe20007c7e010 */
        /* <DEDUP_REMOVED lines=50> */
.L_x_1360:
[----:B------:R-:W-:Y:S05]  /*3de0*/  BSYNC B3 ;  /* 0x0000000000037941 */ /* 0x000fea0003800000 */
.L_x_1359:
[----:B------:R-:W-:Y:S02]  /*3df0*/  ULDC.64 UR4, c[0x0][0x2d8] ;  /* 0x0000b60000047ab9 */ /* 0x000fe40000000a00 */
[----:B------:R-:W-:-:S04]  /*3e00*/  LEA R68, P3, R81, UR4, 0x1 ;  /* 0x0000000451447c11 */ /* 0x000fc8000f8608ff */
[----:B------:R-:W-:-:S05]  /*3e10*/  LEA.HI.X R69, R81, UR5, R82, 0x1, P3 ;  /* 0x0000000551457c11 */ /* 0x000fca00098f0c52 */
[----:B--2---:R3:W-:Y:S04]  /*3e20*/  STG.E.128 desc[UR54][R68.64], R44 ;  /* 0x0000002c44007986 */ /* 0x0047e8000c101d36 */
.L_x_1358:
[----:B------:R-:W-:Y:S05]  /*3e30*/  BSYNC B2 ;  /* 0x0000000000027941 */ /* 0x000fea0003800000 */
.L_x_1357:
[----:B------:R-:W-:Y:S05]  /*3e40*/  @P1 BRA `(.L_x_1356) ;  /* 0x0000000000d01947 */ /* 0x000fea0003800000 */
        /* <DEDUP_REMOVED lines=28> */
[--C-:B------:R-:W-:Y:S02]  /*4010*/  HADD2.F32 R65, -RZ, R126.reuse.H1_H1 ;  /* 0x3000007eff417230 */ /* 0x100fe40000004100 */
[----:B------:R-:W-:Y:S01]  /*4020*/  FFMA.FTZ R74, R47, R68, -R74 ;  /* 0x000000442f4a7223 */ /* 0x000fe2000001084a */
[----:B------:R-:W-:Y:S02]  /*4030*/  HADD2.F32 R67, -RZ, R126.H0_H0 ;  /* 0x2000007eff437230 */ /* 0x000fe40000004100 */
[--C-:B------:R-:W-:Y:S02]  /*4040*/  HADD2.F32 R46, -RZ, R64.reuse.H1_H1 ;  /* 0x30000040ff2e7230 */ /* 0x100fe40000004100 */
[----:B------:R-:W-:Y:S01]  /*4050*/  FMUL.FTZ R69, R45, R65 ;  /* 0x000000412d457220 */ /* 0x000fe20000410000 */
[----:B------:R-:W-:-:S02]  /*4060*/  HADD2.F32 R64, -RZ, R64.H0_H0 ;  /* 0x20000040ff407230 */ /* 0x000fc40000004100 */
[----:B------:R-:W-:Y:S01]  /*4070*/  FMUL.FTZ R66, R44, R65 ;  /* 0x000000412c427220 */ /* 0x000fe20000410000 */
        /* <DEDUP_REMOVED lines=12> */
.L_x_1362:
[----:B------:R-:W-:Y:S05]  /*4140*/  BSYNC B2 ;  /* 0x0000000000027941 */ /* 0x000fea0003800000 */
.L_x_1361:
[----:B------:R-:W-:Y:S02]  /*4150*/  ULDC.64 UR4, c[0x0][0x2d8] ;  /* 0x0000b60000047ab9 */ /* 0x000fe40000000a00 */
[----:B------:R-:W-:-:S04]  /*4160*/  LEA R64, P3, R75, UR4, 0x1 ;  /* 0x000000044b407c11 */ /* 0x000fc8000f8608ff */
[----:B------:R-:W-:-:S05]  /*4170*/  LEA.HI.X R65, R75, UR5, R76, 0x1, P3 ;  /* 0x000000054b417c11 */ /* 0x000fca00098f0c4c */
[----:B--2---:R4:W-:Y:S04]  /*4180*/  STG.E.128 desc[UR54][R64.64], R44 ;  /* 0x0000002c40007986 */ /* 0x0049e8000c101d36 */
.L_x_1356:
[----:B------:R-:W-:Y:S05]  /*4190*/  BSYNC B1 ;  /* 0x0000000000017941 */ /* 0x000fea0003800000 */
.L_x_1355:
[----:B------:R-:W-:Y:S01]  /*41a0*/  ISETP.NE.AND P3, PT, R137, RZ, PT ;  /* 0x000000ff8900720c */ /* 0x000fe20003f65270 */
[----:B------:R-:W-:-:S12]  /*41b0*/  BSSY B1, `(.L_x_1363) ;  /* 0x0000070000017945 */ /* 0x000fd80003800000 */
[----:B------:R-:W-:Y:S05]  /*41c0*/  @P3 BRA `(.L_x_1364) ;  /* 0x0000000400b83947 */ /* 0x000fea0003800000 */
[----:B------:R-:W-:Y:S01]  /*41d0*/  IADD3 R71, P3, P4, R4, R120, R16 ;  /* 0x0000007804477210 */ /* 0x000fe20007c7e010 */
[----:B------:R-:W-:Y:S03]  /*41e0*/  BSSY B2, `(.L_x_1365) ;  /* 0x0000037000027945 */ /* 0x000fe60003800000 */
[----:B--2---:R-:W-:Y:S01]  /*41f0*/  IADD3.X R73, R20, R122, R17, P3, P4 ;  /* 0x0000007a14497210 */ /* 0x004fe20001fe8411 */
[----:B------:R-:W-:Y:S08]  /*4200*/  @P2 BRA `(.L_x_1366) ;  /* 0x0000000000d02947 */ /* 0x000ff00003800000 */
[----:B-1-34-:R1:W2:Y:S01]  /*4210*/  LDS.128 R44, [R108+0x1a400] ;  /* 0x01a400006c2c7984 */ /* 0x01a2a20000000c00 */
        /* <DEDUP_REMOVED lines=27> */
[----:B------:R-:W-:Y:S02]  /*43d0*/  HADD2.F32 R61, -RZ, R140.H1_H1 ;  /* 0x3000008cff3d7230 */ /* 0x000fe40000004100 */
[----:B------:R-:W-:Y:S01]  /*43e0*/  FFMA.FTZ R70, R47, R64, -R70 ;  /* 0x000000402f467223 */ /* 0x000fe20000010846 */
[----:B------:R-:W-:Y:S02]  /*43f0*/  HADD2.F32 R141, -RZ, R141.H0_H0 ;  /* 0x2000008dff8d7230 */ /* 0x000fe40000004100 */
[--C-:B------:R-:W-:Y:S02]  /*4400*/  HADD2.F32 R46, -RZ, R60.reuse.H1_H1 ;  /* 0x3000003cff2e7230 */ /* 0x100fe40000004100 */
[----:B------:R-:W-:Y:S01]  /*4410*/  FMUL.FTZ R63, R45, R61 ;  /* 0x0000003d2d3f7220 */ /* 0x000fe20000410000 */
[----:B------:R-:W-:-:S02]  /*4420*/  HADD2.F32 R60, -RZ, R60.H0_H0 ;  /* 0x2000003cff3c7230 */ /* 0x000fc40000004100 */
[----:B------:R-:W-:Y:S01]  /*4430*/  FMUL.FTZ R62, R44, R61 ;  /* 0x0000003d2c3e7220 */ /* 0x000fe20000410000 */
[----:B------:R-:W-:Y:S02]  /*4440*/  HADD2.F32 R139, -RZ, R139.H1_H1 ;  /* 0x3000008bff8b7230 */ /* 0x000fe40000004100 */
        /* <DEDUP_REMOVED lines=11> */
.L_x_1368:
[----:B------:R-:W-:Y:S05]  /*4500*/  BSYNC B3 ;  /* 0x0000000000037941 */ /* 0x000fea0003800000 */
.L_x_1367:
[----:B------:R-:W-:Y:S02]  /*4510*/  ULDC.64 UR4, c[0x0][0x2d8] ;  /* 0x0000b60000047ab9 */ /* 0x000fe40000000a00 */
[----:B------:R-:W-:-:S04]  /*4520*/  LEA R60, P3, R69, UR4, 0x1 ;  /* 0x00000004453c7c11 */ /* 0x000fc8000f8608ff */
[----:B------:R-:W-:-:S05]  /*4530*/  LEA.HI.X R61, R69, UR5, R72, 0x1, P3 ;  /* 0x00000005453d7c11 */ /* 0x000fca00098f0c48 */
[----:B--2---:R2:W-:Y:S04]  /*4540*/  STG.E.128 desc[UR54][R60.64], R44 ;  /* 0x0000002c3c007986 */ /* 0x0045e8000c101d36 */
.L_x_1366:
[----:B------:R-:W-:Y:S05]  /*4550*/  BSYNC B2 ;  /* 0x0000000000027941 */ /* 0x000fea0003800000 */
.L_x_1365:
        /* <DEDUP_REMOVED lines=19> */
[----:B------:R-:W-:Y:S02]  /*4690*/  HADD2.F32 R47, -RZ, R47.H0_H0 ;  /* 0x2000002fff2f7230 */ /* 0x000fe40000004100 */
[----:B------:R-:W-:Y:S01]  /*46a0*/  FMUL.FTZ R59, R45, R59 ;  /* 0x0000003b2d3b7220 */ /* 0x000fe20000410000 */
[----:B------:R-:W-:Y:S02]  /*46b0*/  HADD2.F32 R60, -RZ, R60.H0_H0 ;  /* 0x2000003cff3c7230 */ /* 0x000fe40000004100 */
[----:B------:R-:W-:Y:S01]  /*46c0*/  FMUL.FTZ R66, R57, R62 ;  /* 0x0000003e39427220 */ /* 0x000fe20000410000 */
[-C--:B------:R-:W-:Y:S01]  /*46d0*/  FFMA.FTZ R64, R45, R58.reuse, -R64 ;  /* 0x0000003a2d407223 */ /* 0x080fe20000010840 */
[----:B------:R-:W-:Y:S01]  /*46e0*/  FFMA.FTZ R63, R46, R58, R59 ;  /* 0x0000003a2e3f7223 */ /* 0x000fe2000001003b */
[----:B------:R-:W-:Y:S01]  /*46f0*/  FMUL.FTZ R62, R47, R62 ;  /* 0x0000003e2f3e7220 */ /* 0x000fe20000410000 */
[----:B------:R-:W-:-:S02]  /*4700*/  HADD2.F32 R58, -RZ, R138.H0_H0 ;  /* 0x2000008aff3a7230 */ /* 0x000fc40000004100 */
[-C--:B------:R-:W-:Y:S01]  /*4710*/  FFMA.FTZ R66, R47, R60.reuse, -R66 ;  /* 0x0000003c2f427223 */ /* 0x080fe20000010842 */
[----:B------:R-:W-:Y:S02]  /*4720*/  HADD2.F32 R59, -RZ, R138.H1_H1 ;  /* 0x3000008aff3b7230 */ /* 0x000fe40000004100 */
[----:B------:R-:W-:Y:S01]  /*4730*/  FFMA.FTZ R67, R57, R60, R62 ;  /* 0x0000003c39437223 */ /* 0x000fe2000001003e */
[----:B------:R-:W-:Y:S02]  /*4740*/  HADD2.F32 R45, -RZ, R44.H1_H1 ;  /* 0x3000002cff2d7230 */ /* 0x000fe40000004100 */
        /* <DEDUP_REMOVED lines=17> */
.L_x_1370:
[----:B------:R-:W-:Y:S05]  /*4860*/  BSYNC B2 ;  /* 0x0000000000027941 */ /* 0x000fea0003800000 */
.L_x_1369:
[----:B------:R-:W-:Y:S02]  /*4870*/  ULDC.64 UR4, c[0x0][0x2d8] ;  /* 0x0000b60000047ab9 */ /* 0x000fe40000000a00 */
[----:B------:R-:W-:-:S04]  /*4880*/  LEA R56, P3, R68, UR4, 0x1 ;  /* 0x0000000444387c11 */ /* 0x000fc8000f8608ff */
[----:B------:R-:W-:-:S05]  /*4890*/  LEA.HI.X R57, R68, UR5, R69, 0x1, P3 ;  /* 0x0000000544397c11 */ /* 0x000fca00098f0c45 */
[----:B--2---:R1:W-:Y:S04]  /*48a0*/  STG.E.128 desc[UR54][R56.64], R44 ;  /* 0x0000002c38007986 */ /* 0x0043e8000c101d36 */
.L_x_1364:
[----:B------:R-:W-:Y:S05]  /*48b0*/  BSYNC B1 ;  /* 0x0000000000017941 */ /* 0x000fea0003800000 */
.L_x_1363:
[----:B------:R-:W-:Y:S05]  /*48c0*/  @P5 BRA `(.L_x_1371) ;  /* 0x0000003400985947 */ /* 0x000fea0003800000 */
[----:B------:R-:W-:Y:S01]  /*48d0*/  IADD3 R120, P3, P4, R107, R120, R16 ;  /* 0x000000786b787210 */ /* 0x000fe20007c7e010 */
[----:B------:R-:W-:Y:S03]  /*48e0*/  BSSY B1, `(.L_x_1372) ;  /* 0x0000037000017945 */ /* 0x000fe60003800000 */
[----:B-1----:R-:W-:Y:S01]  /*48f0*/  IADD3.X R57, R106, R122, R17, P3, P4 ;  /* 0x0000007a6a397210 */ /* 0x002fe20001fe8411 */
[----:B------:R-:W-:Y:S08]  /*4900*/  @P2 BRA `(.L_x_1373) ;  /* 0x0000000000d02947 */ /* 0x000ff00003800000 */
[----:B--234-:R1:W2:Y:S01]  /*4910*/  LDS.128 R44, [R108+0x1b400] ;  /* 0x01b400006c2c7984 */ /* 0x01c2a20000000c00 */
        /* <DEDUP_REMOVED lines=45> */
.L_x_1375:
[----:B------:R-:W-:Y:S05]  /*4bf0*/  BSYNC B2 ;  /* 0x0000000000027941 */ /* 0x000fea0003800000 */
.L_x_1374:
[----:B------:R-:W-:Y:S01]  /*4c00*/  ULDC.64 UR4, c[0x0][0x2d8] ;  /* 0x0000b60000047ab9 */ /* 0x000fe20000000a00 */
[----:B------:R-:W-:Y:S01]  /*4c10*/  IMAD.X R53, R57, 0x1, R30, P3 ;  /* 0x0000000139357824 */ /* 0x000fe200018e061e */
[----:B------:R-:W-:-:S04]  /*4c20*/  LEA R52, P3, R64, UR4, 0x1 ;  /* 0x0000000440347c11 */ /* 0x000fc8000f8608ff */
[----:B------:R-:W-:-:S05]  /*4c30*/  LEA.HI.X R53, R64, UR5, R53, 0x1, P3 ;  /* 0x0000000540357c11 */ /* 0x000fca00098f0c35 */
[----:B--2---:R1:W-:Y:S04]  /*4c40*/  STG.E.128 desc[UR54][R52.64], R44 ;  /* 0x0000002c34007986 */ /* 0x0043e8000c101d36 */
.L_x_1373:
[----:B------:R-:W-:Y:S05]  /*4c50*/  BSYNC B1 ;  /* 0x0000000000017941 */ /* 0x000fea0003800000 */
.L_x_1372:
        /* <DEDUP_REMOVED lines=47> */
.L_x_1377:
[----:B------:R-:W-:Y:S05]  /*4f50*/  BSYNC B1 ;  /* 0x0000000000017941 */ /* 0x000fea0003800000 */
.L_x_1376:
[----:B------:R-:W-:Y:S01]  /*4f60*/  ULDC.64 UR4, c[0x0][0x2d8] ;  /* 0x0000b60000047ab9 */ /* 0x000fe20000000a00 */
[----:B------:R-:W-:Y:S01]  /*4f70*/  IMAD.X R57, R57, 0x1, R100, P3 ;  /* 0x0000000139397824 */ /* 0x000fe200018e0664 */
[----:B------:R-:W-:-:S04]  /*4f80*/  LEA R48, P3, R60, UR4, 0x1 ;  /* 0x000000043c307c11 */ /* 0x000fc8000f8608ff */
[----:B------:R-:W-:-:S05]  /*4f90*/  LEA.HI.X R49, R60, UR5, R57, 0x1, P3 ;  /* 0x000000053c317c11 */ /* 0x000fca00098f0c39 */
[----:B--2---:R1:W-:Y:S01]  /*4fa0*/  STG.E.128 desc[UR54][R48.64], R44 ;  /* 0x0000002c30007986 */ /* 0x0043e2000c101d36 */
[----:B------:R-:W-:Y:S05]  /*4fb0*/  BRA `(.L_x_1371) ;  /* 0x0000002c00dc7947 */ /* 0x000fea0003800000 */
.L_x_1335:
[----:B------:R-:W-:Y:S02]  /*4fc0*/  ISETP.GE.AND P3, PT, R189, R112, PT ;  /* 0x00000070bd00720c */ /* 0x000fe40003f66270 */
[----:B------:R-:W-:Y:S02]  /*4fd0*/  CS2R R50, SRZ ;  /* 0x0000000000327805 */ /* 0x000fe4000001ff00 */
        /* <DEDUP_REMOVED lines=17> */
[----:B------:R-:W4:Y:S01]  /*50f0*/  @!P4 LDC.64 R52, c[0x0][0x3c8] ;  /* 0x0000f200ff34cb82 */ /* 0x000f220000000a00 */
[----:B------:R-:W-:-:S05]  /*5100*/  @!P4 IADD3 R48, P5, R92, R78, RZ ;  /* 0x0000004e5c30c210 */ /* 0x000fca0007fbe0ff */
[----:B------:R-:W-:Y:S02]  /*5110*/  @!P4 IMAD.X R49, R124, 0x1, R28, P5 ;  /* 0x000000017c31c824 */ /* 0x000fe400028e061c */
[----:B------:R-:W0:Y:S01]  /*5120*/  @!P4 LDC.64 R54, c[0x0][0x3e0] ;  /* 0x0000f800ff36cb82 */ /* 0x000e220000000a00 */
[----:B----4-:R-:W-:-:S04]  /*5130*/  @!P4 LEA R52, P5, R48, R52, 0x1 ;  /* 0x000000343034c211 */ /* 0x010fc800078a08ff */
[----:B------:R-:W-:Y:S02]  /*5140*/  @!P4 LEA.HI.X R53, R48, R53, R49, 0x1, P5 ;  /* 0x000000353035c211 */ /* 0x000fe400028f0c31 */
[----:B------:R-:W-:-:S05]  /*5150*/  @!P4 IADD3 R48, P5, R84, R76, RZ ;  /* 0x0000004c5430c210 */ /* 0x000fca0007fbe0ff */
[----:B------:R-:W-:Y:S01]  /*5160*/  @!P4 IMAD.X R49, R103, 0x1, R36, P5 ;  /* 0x000000016731c824 */ /* 0x000fe200028e0624 */
[----:B0-----:R-:W-:-:S04]  /*5170*/  @!P4 LEA R54, P5, R48, R54, 0x1 ;  /* 0x000000363036c211 */ /* 0x001fc800078a08ff */
[----:B------:R-:W-:Y:S02]  /*5180*/  @!P4 LEA.HI.X R55, R48, R55, R49, 0x1, P5 ;  /* 0x000000373037c211 */ /* 0x000fe400028f0c31 */
[----:B------:R-:W-:Y:S02]  /*5190*/  CS2R R48, SRZ ;  /* 0x0000000000307805 */ /* 0x000fe4000001ff00 */
[----:B------:R-:W-:-:S04]  /*51a0*/  @!P3 LEA R60, P5, R46, R60, 0x1 ;  /* 0x0000003c2e3cb211 */ /* 0x000fc800078a08ff */
[----:B------:R-:W-:Y:S02]  /*51b0*/  @!P3 LEA.HI.X R61, R46, R61, R47, 0x1, P5 ;  /* 0x0000003d2e3db211 */ /* 0x000fe400028f0c2f */
[----:B------:R-:W-:Y:S02]  /*51c0*/  CS2R R46, SRZ ;  /* 0x00000000002e7805 */ /* 0x000fe4000001ff00 */
[C---:B-1----:R-:W-:Y:S01]  /*51d0*/  @!P3 LEA R62, P5, R44.reuse, R62, 0x1 ;  /* 0x0000003e2c3eb211 */ /* 0x042fe200078a08ff */
[----:B------:R0:W5:Y:S03]  /*51e0*/  @!P4 LDG.E.128 R48, desc[UR54][R54.64] ;  /* 0x000000363630c981 */ /* 0x000166000c1e1d00 */
[----:B------:R-:W-:Y:S02]  /*51f0*/  @!P3 LEA.HI.X R63, R44, R63, R45, 0x1, P5 ;  /* 0x0000003f2c3fb211 */ /* 0x000fe400028f0c2d */
[----:B------:R-:W-:-:S02]  /*5200*/  CS2R R44, SRZ ;  /* 0x00000000002c7805 */ /* 0x000fc4000001ff00 */
[----:B------:R-:W-:Y:S02]  /*5210*/  CS2R R58, SRZ ;  /* 0x00000000003a7805 */ /* 0x000fe4000001ff00 */
[----:B------:R-:W-:Y:S02]  /*5220*/  CS2R R56, SRZ ;  /* 0x0000000000387805 */ /* 0x000fe4000001ff00 */
[----:B------:R1:W5:Y:S01]  /*5230*/  @!P4 LDG.E.128 R44, desc[UR54][R52.64] ;  /* 0x00000036342cc981 */ /* 0x000362000c1e1d00 */
[----:B0-----:R-:W-:-:S03]  /*5240*/  CS2R R54, SRZ ;  /* 0x0000000000367805 */ /* 0x001fc6000001ff00 */
[----:B------:R0:W5:Y:S01]  /*5250*/  @!P3 LDG.E.128 R56, desc[UR54][R62.64] ;  /* 0x000000363e38b981 */ /* 0x000162000c1e1d00 */
[----:B-1----:R-:W-:-:S06]  /*5260*/  CS2R R52, SRZ ;  /* 0x0000000000347805 */ /* 0x002fcc000001ff00 */
[----:B------:R1:W5:Y:S01]  /*5270*/  @!P3 LDG.E.128 R52, desc[UR54][R60.64] ;  /* 0x000000363c34b981 */ /* 0x000362000c1e1d00 */
[----:B--2---:R-:W-:-:S04]  /*5280*/  @!P0 LEA R68, P3, R66, R68, 0x1 ;  /* 0x0000004442448211 */ /* 0x004fc800078608ff */
[----:B------:R-:W-:Y:S02]  /*5290*/  @!P0 LEA.HI.X R69, R66, R69, R67, 0x1, P3 ;  /* 0x0000004542458211 */ /* 0x000fe400018f0c43 */
[C---:B---3--:R-:W-:Y:S02]  /*52a0*/  @!P0 LEA R70, P3, R64.reuse, R70, 0x1 ;  /* 0x0000004640468211 */ /* 0x048fe400078608ff */
[----:B0-----:R-:W-:Y:S02]  /*52b0*/  CS2R R62, SRZ ;  /* 0x00000000003e7805 */ /* 0x001fe4000001ff00 */
[----:B------:R-:W-:Y:S02]  /*52c0*/  CS2R R66, SRZ ;  /* 0x0000000000427805 */ /* 0x000fe4000001ff00 */
[----:B-1----:R-:W-:Y:S02]  /*52d0*/  CS2R R60, SRZ ;  /* 0x00000000003c7805 */ /* 0x002fe4000001ff00 */
[----:B------:R-:W-:-:S02]  /*52e0*/  @!P0 LEA.HI.X R71, R64, R71, R65, 0x1, P3 ;  /* 0x0000004740478211 */ /* 0x000fc400018f0c41 */
[----:B------:R-:W-:Y:S02]  /*52f0*/  CS2R R64, SRZ ;  /* 0x0000000000407805 */ /* 0x000fe4000001ff00 */
[----:B------:R0:W5:Y:S04]  /*5300*/  @!P0 LDG.E.128 R60, desc[UR54][R68.64] ;  /* 0x00000036443c8981 */ /* 0x000168000c1e1d00 */
[----:B------:R1:W5:Y:S01]  /*5310*/  @!P0 LDG.E.128 R64, desc[UR54][R70.64] ;  /* 0x0000003646408981 */ /* 0x000362000c1e1d00 */
[----:B------:R-:W-:-:S04]  /*5320*/  ISETP.GE.AND P0, PT, R190, R112, PT ;  /* 0x00000070be00720c */ /* 0x000fc80003f06270 */
[CC--:B------:R-:W-:Y:S01]  /*5330*/  ISETP.GE.OR P0, PT, R16.reuse, R123.reuse, P0 ;  /* 0x0000007b1000720c */ /* 0x0c0fe20000706670 */
[----:B------:R-:W-:Y:S01]  /*5340*/  BSSY B1, `(.L_x_1378) ;  /* 0x000001c000017945 */ /* 0x000fe20003800000 */
[----:B------:R-:W-:Y:S02]  /*5350*/  ISETP.GE.AND P3, PT, R16, R123, PT ;  /* 0x0000007b1000720c */ /* 0x000fe40003f66270 */
[----:B0-----:R-:W-:Y:S02]  /*5360*/  CS2R R68, SRZ ;  /* 0x0000000000447805 */ /* 0x001fe4000001ff00 */
[----:B------:R-:W-:Y:S02]  /*5370*/  CS2R R74, SRZ ;  /* 0x00000000004a7805 */ /* 0x000fe4000001ff00 */
[----:B-1----:R-:W-:Y:S02]  /*5380*/  CS2R R70, SRZ ;  /* 0x0000000000467805 */ /* 0x002fe4000001ff00 */
[----:B------:R-:W-:-:S03]  /*5390*/  CS2R R72, SRZ ;  /* 0x0000000000487805 */ /* 0x000fc6000001ff00 */
[----:B------:R-:W-:Y:S05]  /*53a0*/  @P0 BRA `(.L_x_1379) ;  /* 0x0000000000540947 */ /* 0x000fea0003800000 */
[----:B------:R-:W0:Y:S01]  /*53b0*/  LDC.64 R68, c[0x0][0x3d8] ;  /* 0x0000f600ff447b82 */ /* 0x000e220000000a00 */
[----:B------:R-:W-:Y:S01]  /*53c0*/  IMAD.MOV.U32 R72, RZ, RZ, R78 ;  /* 0x000000ffff487224 */ /* 0x000fe200078e004e */
[----:B------:R-:W-:Y:S01]  /*53d0*/  ULDC.64 UR4, c[0x0][0x3c8] ;  /* 0x0000f20000047ab9 */ /* 0x000fe20000000a00 */
[----:B------:R-:W-:Y:S01]  /*53e0*/  IMAD.MOV.U32 R73, RZ, RZ, R124 ;  /* 0x000000ffff497224 */ /* 0x000fe200078e007c */
[----:B------:R-:W-:Y:S01]  /*53f0*/  ULDC.64 UR6, c[0x0][0x3e0] ;  /* 0x0000f80000067ab9 */ /* 0x000fe20000000a00 */
[----:B------:R-:W-:-:S03]  /*5400*/  IMAD.MOV.U32 R77, RZ, RZ, R103 ;  /* 0x000000ffff4d7224 */ /* 0x000fc600078e0067 */
        /* <DEDUP_REMOVED lines=15> */
.L_x_1379:
[----:B------:R-:W-:Y:S05]  /*5500*/  BSYNC B1 ;  /* 0x0000000000017941 */ /* 0x000fea0003800000 */
.L_x_1378:
[----:B-----5:R-:W-:Y:S01]  /*5510*/  IMAD.MOV.U32 R76, RZ, RZ, R70 ;  /* 0x000000ffff4c7224 */ /* 0x020fe200078e0046 */
[----:B------:R-:W-:Y:S01]  /*5520*/  MOV R78, R68 ;  /* 0x00000044004e7202 */ /* 0x000fe20000000f00 */
[----:B------:R-:W-:Y:S01]  /*5530*/  IMAD.MOV.U32 R77, RZ, RZ, R71 ;  /* 0x000000ffff4d7224 */ /* 0x000fe200078e0047 */
[----:B------:R-:W-:Y:S01]  /*5540*/  UISETP.NE.AND UP0, UPT, UR39, 0x3, UPT ;  /* 0x000000032700788c */ /* 0x000fe2000bf05270 */
[----:B------:R-:W-:-:S03]  /*5550*/  IMAD.MOV.U32 R79, RZ, RZ, R69 ;  /* 0x000000ffff4f7224 */ /* 0x000fc600078e0045 */
[----:B------:R-:W-:Y:S01]  /*5560*/  PRMT R134, R77, 0x5410, R76 ;  /* 0x000054104d867816 */ /* 0x000fe2000000004c */
[----:B------:R-:W-:Y:S01]  /*5570*/  IMAD.MOV.U32 R76, RZ, RZ, R74 ;  /* 0x000000ffff4c7224 */ /* 0x000fe200078e004a */
[----:B------:R-:W-:Y:S01]  /*5580*/  PRMT R133, R79, 0x5410, R78 ;  /* 0x000054104f857816 */ /* 0x000fe2000000004e */
[----:B------:R-:W-:Y:S01]  /*5590*/  IMAD.MOV.U32 R77, RZ, RZ, R75 ;  /* 0x000000ffff4d7224 */ /* 0x000fe200078e004b */
[----:B------:R-:W-:Y:S01]  /*55a0*/  PLOP3.LUT P0, PT, PT, PT, UP0, 0x80, 0x0 ;  /* 0x000000000000781c */ /* 0x000fe20003f0f008 */
[----:B------:R-:W-:Y:S02]  /*55b0*/  IMAD.MOV.U32 R78, RZ, RZ, R72 ;  /* 0x000000ffff4e7224 */ /* 0x000fe400078e0048 */
[----:B------:R-:W-:Y:S01]  /*55c0*/  IMAD.MOV.U32 R79, RZ, RZ, R73 ;  /* 0x000000ffff4f7224 */ /* 0x000fe200078e0049 */
[----:B------:R-:W-:Y:S01]  /*55d0*/  PRMT R132, R77, 0x5410, R76 ;  /* 0x000054104d847816 */ /* 0x000fe2000000004c */
[----:B------:R-:W-:Y:S02]  /*55e0*/  IMAD.MOV.U32 R76, RZ, RZ, R46 ;  /* 0x000000ffff4c7224 */ /* 0x000fe400078e002e */
        /* <DEDUP_REMOVED lines=11> */
[----:B------:R-:W-:Y:S02]  /*56a0*/  IMAD.MOV.U32 R79, RZ, RZ, R49 ;  /* 0x000000ffff4f7224 */ /* 0x000fe400078e0031 */
        /* <DEDUP_REMOVED lines=12> */
[----:B------:R-:W-:Y:S01]  /*5770*/  PRMT R141, R77, 0x5410, R76 ;  /* 0x000054104d8d7816 */ /* 0x000fe2000000004c */
[----:B------:R-:W-:Y:S01]  /*5780*/  IMAD.MOV.U32 R76, RZ, RZ, R62 ;  /* 0x000000ffff4c7224 */ /* 0x000fe200078e003e */
[----:B------:R-:W-:-:S02]  /*5790*/  MOV R77, R63 ;  /* 0x0000003f004d7202 */ /* 0x000fc40000000f00 */
[----:B------:R-:W-:Y:S01]  /*57a0*/  PRMT R140, R79, 0x5410, R78 ;  /* 0x000054104f8c7816 */ /* 0x000fe2000000004e */
[----:B------:R-:W-:Y:S01]  /*57b0*/  IMAD.MOV.U32 R78, RZ, RZ, R60 ;  /* 0x000000ffff4e7224 */ /* 0x000fe200078e003c */
[----:B------:R-:W-:Y:S01]  /*57c0*/  PRMT R136, R76, 0x5410, R77 ;  /* 0x000054104c887816 */ /* 0x000fe2000000004d */
[----:B------:R-:W-:Y:S02]  /*57d0*/  IMAD.MOV.U32 R79, RZ, RZ, R61 ;  /* 0x000000ffff4f7224 */ /* 0x000fe400078e003d */
        /* <DEDUP_REMOVED lines=9> */
.L_x_1380:
[----:B------:R-:W-:Y:S01]  /*5870*/  IMAD R103, R185, 0x8, R2 ;  /* 0x00000008b9677824 */ /* 0x000fe200078e0202 */
[----:B------:R-:W-:Y:S01]  /*5880*/  SHF.L.U32 R124, R194, 0x1f, RZ ;  /* 0x0000001fc27c7819 */ /* 0x000fe200000006ff */
[----:B------:R-:W0:Y:S01]  /*5890*/  LDC R131, c[0x0][0x2e4] ;  /* 0x0000b900ff837b82 */ /* 0x000e220000000800 */
[----:B------:R-:W-:Y:S01]  /*58a0*/  IMAD.MOV.U32 R121, RZ, RZ, R122 ;  /* 0x000000ffff797224 */ /* 0x000fe200078e007a */
[----:B------:R-:W-:Y:S01]  /*58b0*/  BSSY B1, `(.L_x_1381) ;  /* 0x0000005000017945 */ /* 0x000fe20003800000 */
[----:B------:R-:W1:Y:S05]  /*58c0*/  SYNCS.PHASECHK.TRANS64.TRYWAIT P4, [R103+URZ+0x28890], R124 ;  /* 0x0288907c670075a7 */ /* 0x000e6a000808017f */
[----:B------:R-:W2:Y:S01]  /*58d0*/  LDC.64 R122, c[0x0][0x2f0] ;  /* 0x0000bc00ff7a7b82 */ /* 0x000ea20000000a00 */
[----:B0-----:R-:W-:Y:S01]  /*58e0*/  IMAD.IADD R135, R131, 0x1, -R116 ;  /* 0x0000000183877824 */ /* 0x001fe200078e0a74 */
[----:B-1----:R-:W-:Y:S06]  /*58f0*/  @!P4 BRA `(.L_x_1382) ;  /* 0x000001cc00a8c947 */ /* 0x002fec0003800000 */
.L_x_1717:
[----:B------:R-:W-:Y:S05]  /*5900*/  BSYNC B1 ;  /* 0x0000000000017941 */ /* 0x000fea0003800000 */
.L_x_1381:
[----:B------:R-:W-:Y:S01]  /*5910*/  ISETP.GE.OR P4, PT, R18, R112, P2 ;  /* 0x000000701200720c */ /* 0x000fe20001786670 */
[----:B------:R-:W-:-:S12]  /*5920*/  BSSY B1, `(.L_x_1383) ;  /* 0x000007c000017945 */ /* 0x000fd80003800000 */
[----:B------:R-:W-:Y:S05]  /*5930*/  @P4 BRA `(.L_x_1384) ;  /* 0x0000000400e84947 */ /* 0x000fea0003800000 */
[-C--:B--2---:R-:W-:Y:S01]  /*5940*/  IMAD R76, R19, R122.reuse, RZ ;  /* 0x0000007a134c7224 */ /* 0x084fe200078e02ff */
[----:B------:R-:W-:Y:S01]  /*5950*/  ISETP.NE.AND P6, PT, R0, RZ, PT ;  /* 0x000000ff0000720c */ /* 0x000fe20003fc5270 */
[C---:B------:R-:W-:Y:S01]  /*5960*/  IMAD.WIDE.U32 R126, R18.reuse, R122, R120 ;  /* 0x0000007a127e7225 */ /* 0x040fe200078e0078 */
[----:B------:R-:W-:Y:S03]  /*5970*/  BSSY B2, `(.L_x_1385) ;  /* 0x000006b000027945 */ /* 0x000fe60003800000 */
[----:B------:R-:W-:Y:S01]  /*5980*/  IMAD R147, R18, R123, R76 ;  /* 0x0000007b12937224 */ /* 0x000fe200078e024c */
[----:B------:R-:W-:Y:S02]  /*5990*/  SEL R76, R116, R135, !P6 ;  /* 0x00000087744c7207 */ /* 0x000fe40007000000 */
[----:B------:R-:W-:Y:S01]  /*59a0*/  IADD3 R144, P4, P5, R98, R126, R32 ;  /* 0x0000007e62907210 */ /* 0x000fe20007d9e020 */
[----:B------:R-:W-:Y:S01]  /*59b0*/  IMAD.IADD R147, R147, 0x1, R127 ;  /* 0x0000000193937824 */ /* 0x000fe200078e027f */
[----:B------:R-:W-:-:S04]  /*59c0*/  SHF.R.S32.HI R77, RZ, 0x1f, R76 ;  /* 0x0000001fff4d7819 */ /* 0x000fc8000001144c */
[----:B------:R-:W-:Y:S02]  /*59d0*/  LEA.HI R76, R77, R76, RZ, 0x4 ;  /* 0x0000004c4d4c7211 */ /* 0x000fe400078f20ff */
[----:B------:R-:W-:Y:S02]  /*59e0*/  IADD3.X R145, R30, R147, R39, P4, P5 ;  /* 0x000000931e917210 */ /* 0x000fe400027ea427 */
[----:B------:R-:W-:-:S04]  /*59f0*/  LEA.HI.SX32 R76, R76, R37, 0x1c ;  /* 0x000000254c4c7211 */ /* 0x000fc800078fe2ff */
[----:B------:R-:W-:Y:S01]  /*5a00*/  SHF.R.S32.HI R77, RZ, 0x1f, R76 ;  /* 0x0000001fff4d7819 */ /* 0x000fe2000001144c */
[----:B------:R-:W-:-:S03]  /*5a10*/  IMAD.SHL.U32 R149, R76, 0x8, RZ ;  /* 0x000000084c957824 */ /* 0x000fc600078e00ff */
[----:B------:R-:W-:Y:S02]  /*5a20*/  LEA.HI R77, R77, R76, RZ, 0x3 ;  /* 0x0000004c4d4d7211 */ /* 0x000fe400078f18ff */
[----:B------:R-:W-:-:S03]  /*5a30*/  LOP3.LUT R76, R149, 0x38, RZ, 0xc0, !PT ;  /* 0x00000038954c7812 */ /* 0x000fc600078ec0ff */
[----:B------:R-:W-:Y:S01]  /*5a40*/  IMAD.SHL.U32 R77, R77, 0x400, RZ ;  /* 0x000004004d4d7824 */ /* 0x000fe200078e00ff */
[----:B------:R-:W-:-:S04]  /*5a50*/  LOP3.LUT R76, R76, 0x1c0, R203, 0xf8, !PT ;  /* 0x000001c04c4c7812 */ /* 0x000fc800078ef8cb */
[----:B------:R-:W-:Y:S02]  /*5a60*/  LOP3.LUT R77, R77, 0x7fffe000, RZ, 0xc0, !PT ;  /* 0x7fffe0004d4d7812 */ /* 0x000fe400078ec0ff */
[----:B------:R-:W-:-:S04]  /*5a70*/  LOP3.LUT R76, R76, R211, RZ, 0x3c, !PT ;  /* 0x000000d34c4c7212 */ /* 0x000fc800078e3cff */
[----:B------:R-:W-:Y:S01]  /*5a80*/  IADD3 R76, R76, R77, R212 ;  /* 0x0000004d4c4c7210 */ /* 0x000fe20007ffe0d4 */
[----:B------:R-:W-:-:S04]  /*5a90*/  IMAD R77, R185, 0x4000, R115 ;  /* 0x00004000b94d7824 */ /* 0x000fc800078e0273 */
[----:B------:R-:W-:Y:S02]  /*5aa0*/  IMAD R79, R185, 0x4000, R76 ;  /* 0x00004000b94f7824 */ /* 0x000fe400078e024c */
[--C-:B------:R-:W-:Y:S02]  /*5ab0*/  IMAD R77, R77, 0x2, R2.reuse ;  /* 0x000000024d4d7824 */ /* 0x100fe400078e0202 */
[----:B------:R-:W-:-:S04]  /*5ac0*/  IMAD R80, R79, 0x2, R2 ;  /* 0x000000024f507824 */ /* 0x000fc800078e0202 */
[----:B------:R-:W1:Y:S04]  /*5ad0*/  LDS.128 R76, [R77+0x18400] ;  /* 0x018400004d4c7984 */ /* 0x000e680000000c00 */
[----:B------:R-:W2:Y:S01]  /*5ae0*/  LDS.128 R80, [R80+0x18400] ;  /* 0x0184000050507984 */ /* 0x000ea20000000c00 */
[----:B------:R-:W-:Y:S05]  /*5af0*/  @P3 BRA `(.L_x_1386) ;  /* 0x0000000400483947 */ /* 0x000fea0003800000 */
[----:B------:R-:W-:Y:S01]  /*5b00*/  SHF.R.U32.HI R153, RZ, 0x10, R49 ;  /* 0x00000010ff997819 */ /* 0x000fe20000011631 */
[--C-:B------:R-:W-:Y:S01]  /*5b10*/  HADD2.F32 R156, -RZ, R152.reuse.H0_H0 ;  /* 0x20000098ff9c7230 */ /* 0x100fe20000004100 */
[--C-:B------:R-:W-:Y:S01]  /*5b20*/  SHF.R.U64 R44, R44, 0x10, R45.reuse ;  /* 0x000000102c2c7819 */ /* 0x100fe2000000122d */
[----:B------:R-:W-:Y:S01]  /*5b30*/  HADD2.F32 R154, -RZ, R152.H1_H1 ;  /* 0x30000098ff9a7230 */ /* 0x000fe20000004100 */
[----:B------:R-:W-:Y:S01]  /*5b40*/  SHF.R.U32.HI R155, RZ, 0x10, R45 ;  /* 0x00000010ff9b7819 */ /* 0x000fe2000001162d */
[----:B------:R-:W-:Y:S01]  /*5b50*/  HADD2.F32 R153, -RZ, R153.H0_H0 ;  /* 0x20000099ff997230 */ /* 0x000fe20000004100 */
[----:B------:R-:W-:Y:S01]  /*5b60*/  SHF.R.U64 R48, R48, 0x10, R49 ;  /* 0x0000001030307819 */ /* 0x000fe20000001231 */
[--C-:B--2---:R-:W-:Y:S01]  /*5b70*/  HADD2.F32 R49, -RZ, R81.reuse.H0_H0 ;  /* 0x20000051ff317230 */ /* 0x104fe20000004100 */
[--C-:B------:R-:W-:Y:S01]  /*5b80*/  SHF.R.U64 R45, R46, 0x10, R47.reuse ;  /* 0x000000102e2d7819 */ /* 0x100fe2000000122f */
[----:B------:R-:W-:Y:S01]  /*5b90*/  HADD2.F32 R81, -RZ, R81.H1_H1 ;  /* 0x30000051ff517230 */ /* 0x000fe20000004100 */
[----:B------:R-:W-:Y:S01]  /*5ba0*/  SHF.R.U32.HI R151, RZ, 0x10, R47 ;  /* 0x00000010ff977819 */ /* 0x000fe2000001162f */
[--C-:B-1----:R-:W-:Y:S01]  /*5bb0*/  HADD2.F32 R47, -RZ, R77.reuse.H0_H0 ;  /* 0x2000004dff2f7230 */ /* 0x102fe20000004100 */
[----:B------:R-:W-:Y:S01]  /*5bc0*/  SHF.R.U64 R46, R50, 0x10, R51 ;  /* 0x00000010322e7819 */ /* 0x000fe20000001233 */
[----:B------:R-:W-:-:S02]  /*5bd0*/  HADD2.F32 R50, -RZ, R77.H1_H1 ;  /* 0x3000004dff327230 */ /* 0x000fc40000004100 */
[-C--:B------:R-:W-:Y:S01]  /*5be0*/  FMUL.FTZ R158, R49, R156.reuse ;  /* 0x0000009c319e7220 */ /* 0x080fe20000410000 */
[----:B------:R-:W-:Y:S02]  /*5bf0*/  HADD2.F32 R152, -RZ, R155.H0_H0 ;  /* 0x2000009bff987230 */ /* 0x000fe40000004100 */
[----:B------:R-:W-:Y:S01]  /*5c00*/  FMUL.FTZ R156, R47, R156 ;  /* 0x0000009c2f9c7220 */ /* 0x000fe20000410000 */
[-C--:B------:R-:W-:Y:S01]  /*5c10*/  FMUL.FTZ R77, R81, R153.reuse ;  /* 0x00000099514d7220 */ /* 0x080fe20000410000 */
[C---:B------:R-:W-:Y:S01]  /*5c20*/  FMUL.FTZ R160, R50.reuse, R153 ;  /* 0x0000009932a07220 */ /* 0x040fe20000410000 */
[----:B------:R-:W-:Y:S01]  /*5c30*/  SHF.R.U32.HI R51, RZ, 0x10, R51 ;  /* 0x00000010ff337819 */ /* 0x000fe20000011633 */
[-C--:B------:R-:W-:Y:S01]  /*5c40*/  FFMA.FTZ R47, R47, R154.reuse, -R158 ;  /* 0x0000009a2f2f7223 */ /* 0x080fe2000001089e */
[----:B------:R-:W-:Y:S01]  /*5c50*/  FFMA.FTZ R49, R49, R154, R156 ;  /* 0x0000009a31317223 */ /* 0x000fe2000001009c */
[-C--:B------:R-:W-:Y:S01]  /*5c60*/  FFMA.FTZ R50, R50, R152.reuse, -R77 ;  /* 0x0000009832327223 */ /* 0x080fe2000001084d */
[----:B------:R-:W-:Y:S01]  /*5c70*/  FFMA.FTZ R152, R81, R152, R160 ;  /* 0x0000009851987223 */ /* 0x000fe200000100a0 */
[----:B------:R-:W-:-:S02]  /*5c80*/  HADD2.F32 R154, -RZ, R150.H0_H0 ;  /* 0x20000096ff9a7230 */ /* 0x000fc40000004100 */
[----:B------:R-:W-:Y:S01]  /*5c90*/  HADD2.F32 R150, -RZ, R150.H1_H1 ;  /* 0x30000096ff967230 */ /* 0x000fe20000004100 */
[----:B------:R-:W-:Y:S01]  /*5ca0*/  F2FP.F16.F32.PACK_AB R47, R50, R47 ;  /* 0x0000002f322f723e */ /* 0x000fe200000000ff */
[----:B------:R-:W-:Y:S01]  /*5cb0*/  HADD2.F32 R81, -RZ, R83.H0_H0 ;  /* 0x20000053ff517230 */ /* 0x000fe20000004100 */
[----:B------:R-:W-:Y:S01]  /*5cc0*/  F2FP.F16.F32.PACK_AB R49, R152, R49 ;  /* 0x000000319831723e */ /* 0x000fe200000000ff */
[----:B------:R-:W-:Y:S02]  /*5cd0*/  HADD2.F32 R77, -RZ, R79.H0_H0 ;  /* 0x2000004fff4d7230 */ /* 0x000fe40000004100 */
[----:B------:R-:W-:Y:S02]  /*5ce0*/  HADD2.F32 R83, -RZ, R83.H1_H1 ;  /* 0x30000053ff537230 */ /* 0x000fe40000004100 */
[-C--:B------:R-:W-:Y:S01]  /*5cf0*/  FMUL.FTZ R160, R81, R150.reuse ;  /* 0x0000009651a07220 */ /* 0x080fe20000410000 */
[----:B------:R-:W-:Y:S02]  /*5d00*/  HADD2.F32 R158, -RZ, R51.H0_H0 ;  /* 0x20000033ff9e7230 */ /* 0x000fe40000004100 */
[----:B------:R-:W-:Y:S01]  /*5d10*/  FMUL.FTZ R150, R77, R150 ;  /* 0x000000964d967220 */ /* 0x000fe20000410000 */
[----:B------:R-:W-:-:S02]  /*5d20*/  HADD2.F32 R79, -RZ, R79.H1_H1 ;  /* 0x3000004fff4f7230 */ /* 0x000fc40000004100 */
[----:B------:R-:W-:Y:S01]  /*5d30*/  FFMA.FTZ R51, R77, R154, -R160 ;  /* 0x0000009a4d337223 */ /* 0x000fe200000108a0 */
[----:B------:R-:W-:Y:S02]  /*5d40*/  HADD2.F32 R156, -RZ, R151.H0_H0 ;  /* 0x20000097ff9c7230 */ /* 0x000fe40000004100 */
[----:B------:R-:W-:Y:S01]  /*5d50*/  FMUL.FTZ R162, R83, R158 ;  /* 0x0000009e53a27220 */ /* 0x000fe20000410000 */
[----:B------:R-:W-:Y:S01]  /*5d60*/  FFMA.FTZ R77, R81, R154, R150 ;  /* 0x0000009a514d7223 */ /* 0x000fe20000010096 */
[C---:B------:R-:W-:Y:S01]  /*5d70*/  FMUL.FTZ R158, R79.reuse, R158 ;  /* 0x0000009e4f9e7220 */ /* 0x040fe20000410000 */
[----:B------:R-:W-:Y:S02]  /*5d80*/  HADD2.F32 R153, -RZ, R48.H0_H0 ;  /* 0x20000030ff997230 */ /* 0x000fe40000004100 */
[-C--:B------:R-:W-:Y:S01]  /*5d90*/  FFMA.FTZ R150, R79, R156.reuse, -R162 ;  /* 0x0000009c4f967223 */ /* 0x080fe200000108a2 */
[----:B------:R-:W-:Y:S02]  /*5da0*/  HADD2.F32 R151, -RZ, R148.H1_H1 ;  /* 0x30000094ff977230 */ /* 0x000fe40000004100 */
[----:B------:R-:W-:Y:S01]  /*5db0*/  FFMA.FTZ R154, R83, R156, R158 ;  /* 0x0000009c539a7223 */ /* 0x000fe2000001009e */
[----:B------:R-:W-:-:S02]  /*5dc0*/  HADD2.F32 R79, -RZ, R80.H0_H0 ;  /* 0x20000050ff4f7230 */ /* 0x000fc40000004100 */
[----:B------:R-:W-:Y:S02]  /*5dd0*/  HADD2.F32 R48, -RZ, R76.H0_H0 ;  /* 0x2000004cff307230 */ /* 0x000fe40000004100 */
[----:B------:R-:W-:Y:S02]  /*5de0*/  HADD2.F32 R80, -RZ, R80.H1_H1 ;  /* 0x30000050ff507230 */ /* 0x000fe40000004100 */
[-C--:B------:R-:W-:Y:S01]  /*5df0*/  FMUL.FTZ R155, R79, R151.reuse ;  /* 0x000000974f9b7220 */ /* 0x080fe20000410000 */
[----:B------:R-:W-:Y:S02]  /*5e00*/  HADD2.F32 R76, -RZ, R76.H1_H1 ;  /* 0x3000004cff4c7230 */ /* 0x000fe40000004100 */
[----:B------:R-:W-:Y:S02]  /*5e10*/  HADD2.F32 R83, -RZ, R44.H0_H0 ;  /* 0x2000002cff537230 */ /* 0x000fe40000004100 */
[----:B------:R-:W-:Y:S01]  /*5e20*/  FMUL.FTZ R44, R48, R151 ;  /* 0x00000097302c7220 */ /* 0x000fe20000410000 */
[----:B------:R-:W-:Y:S01]  /*5e30*/  FMUL.FTZ R151, R80, R153 ;  /* 0x0000009950977220 */ /* 0x000fe20000410000 */
[----:B------:R-:W-:-:S02]  /*5e40*/  HADD2.F32 R81, -RZ, R146.H0_H0 ;  /* 0x20000092ff517230 */ /* 0x000fc40000004100 */
[C---:B------:R-:W-:Y:S01]  /*5e50*/  FMUL.FTZ R153, R76.reuse, R153 ;  /* 0x000000994c997220 */ /* 0x040fe20000410000 */
[----:B------:R-:W-:Y:S02]  /*5e60*/  HADD2.F32 R45, -RZ, R45.H0_H0 ;  /* 0x2000002dff2d7230 */ /* 0x000fe40000004100 */
[-C--:B------:R-:W-:Y:S01]  /*5e70*/  FFMA.FTZ R76, R76, R83.reuse, -R151 ;  /* 0x000000534c4c7223 */ /* 0x080fe20000010897 */
[----:B------:R-:W-:Y:S01]  /*5e80*/  FFMA.FTZ R153, R80, R83, R153 ;  /* 0x0000005350997223 */ /* 0x000fe20000010099 */
[-C--:B------:R-:W-:Y:S01]  /*5e90*/  FFMA.FTZ R155, R48, R81.reuse, -R155 ;  /* 0x00000051309b7223 */ /* 0x080fe2000001089b */
[----:B------:R-:W-:Y:S02]  /*5ea0*/  HADD2.F32 R83, -RZ, R46.H0_H0 ;  /* 0x2000002eff537230 */ /* 0x000fe40000004100 */
[----:B------:R-:W-:Y:S01]  /*5eb0*/  FFMA.FTZ R48, R79, R81, R44 ;  /* 0x000000514f307223 */ /* 0x000fe2000001002c */
[----:B------:R-:W-:Y:S02]  /*5ec0*/  HADD2.F32 R46, -RZ, R82.H0_H0 ;  /* 0x20000052ff2e7230 */ /* 0x000fe40000004100 */
[----:B------:R-:W-:Y:S01]  /*5ed0*/  HADD2.F32 R81, -RZ, R148.H0_H0 ;  /* 0x20000094ff517230 */ /* 0x000fe20000004100 */
[----:B------:R-:W-:Y:S01]  /*5ee0*/  F2FP.F16.F32.PACK_AB R76, R76, R155 ;  /* 0x0000009b4c4c723e */ /* 0x000fe200000000ff */
[----:B------:R-:W-:Y:S01]  /*5ef0*/  HADD2.F32 R44, -RZ, R78.H0_H0 ;  /* 0x2000004eff2c7230 */ /* 0x000fe20000004100 */
[----:B------:R-:W-:Y:S01]  /*5f00*/  F2FP.F16.F32.PACK_AB R80, R153, R48 ;  /* 0x000000309950723e */ /* 0x000fe200000000ff */
[----:B------:R-:W-:-:S02]  /*5f10*/  HADD2.F32 R82, -RZ, R82.H1_H1 ;  /* 0x30000052ff527230 */ /* 0x000fc40000004100 */
[-C--:B------:R-:W-:Y:S01]  /*5f20*/  FMUL.FTZ R151, R46, R81.reuse ;  /* 0x000000512e977220 */ /* 0x080fe20000410000 */
[----:B------:R-:W-:Y:S02]  /*5f30*/  HADD2.F32 R78, -RZ, R78.H1_H1 ;  /* 0x3000004eff4e7230 */ /* 0x000fe40000004100 */
[----:B------:R-:W-:Y:S01]  /*5f40*/  FMUL.FTZ R81, R44, R81 ;  /* 0x000000512c517220 */ /* 0x000fe20000410000 */
[----:B------:R-:W-:Y:S02]  /*5f50*/  HADD2.F32 R79, -RZ, R146.H1_H1 ;  /* 0x30000092ff4f7230 */ /* 0x000fe40000004100 */
[-C--:B------:R-:W-:Y:S01]  /*5f60*/  FMUL.FTZ R157, R82, R83.reuse ;  /* 0x00000053529d7220 */ /* 0x080fe20000410000 */
[----:B------:R-:W-:Y:S02]  /*5f70*/  FMUL.FTZ R83, R78, R83 ;  /* 0x000000534e537220 */ /* 0x000fe40000410000 */
[-C--:B------:R-:W-:Y:S01]  /*5f80*/  FFMA.FTZ R81, R46, R79.reuse, R81 ;  /* 0x0000004f2e517223 */ /* 0x080fe20000010051 */
[----:B------:R-:W-:Y:S01]  /*5f90*/  FFMA.FTZ R151, R44, R79, -R151 ;  /* 0x0000004f2c977223 */ /* 0x000fe20000010897 */
[-C--:B------:R-:W-:Y:S01]  /*5fa0*/  FFMA.FTZ R82, R82, R45.reuse, R83 ;  /* 0x0000002d52527223 */ /* 0x080fe20000010053 */
[----:B------:R-:W-:Y:S01]  /*5fb0*/  FFMA.FTZ R78, R78, R45, -R157 ;  /* 0x0000002d4e4e7223 */ /* 0x000fe2000001089d */
[----:B------:R-:W-:Y:S01]  /*5fc0*/  F2FP.F16.F32.PACK_AB R83, R154, R77 ;  /* 0x0000004d9a53723e */ /* 0x000fe200000000ff */
[----:B------:R-:W-:Y:S01]  /*5fd0*/  IMAD.MOV.U32 R77, RZ, RZ, R47 ;  /* 0x000000ffff4d7224 */ /* 0x000fe200078e002f */
[----:B------:R-:W-:-:S02]  /*5fe0*/  F2FP.F16.F32.PACK_AB R79, R150, R51 ;  /* 0x00000033964f723e */ /* 0x000fc400000000ff */
[----:B------:R-:W-:Y:S01]  /*5ff0*/  F2FP.F16.F32.PACK_AB R82, R82, R81 ;  /* 0x000000515252723e */ /* 0x000fe200000000ff */
[----:B------:R-:W-:Y:S01]  /*6000*/  IMAD.MOV.U32 R81, RZ, RZ, R49 ;  /* 0x000000ffff517224 */ /* 0x000fe200078e0031 */
[----:B------:R-:W-:-:S07]  /*6010*/  F2FP.F16.F32.PACK_AB R78, R78, R151 ;  /* 0x000000974e4e723e */ /* 0x000fce00000000ff */
.L_x_1386:
[----:B------:R-:W-:Y:S05]  /*6020*/  BSYNC B2 ;  /* 0x0000000000027941 */ /* 0x000fea0003800000 */
.L_x_1385:
[----:B------:R-:W-:Y:S01]  /*6030*/  ISETP.GE.AND P4, PT, R149, R131, PT ;  /* 0x000000839500720c */ /* 0x000fe20003f86270 */
[----:B------:R-:W-:-:S12]  /*6040*/  ULDC.64 UR4, c[0x0][0x2d8] ;  /* 0x0000b60000047ab9 */ /* 0x000fd80000000a00 */
        /* <DEDUP_REMOVED lines=9> */
.L_x_1384:
[----:B------:R-:W-:Y:S05]  /*60e0*/  BSYNC B1 ;  /* 0x0000000000017941 */ /* 0x000fea0003800000 */
.L_x_1383:
[----:B------:R-:W-:Y:S01]  /*60f0*/  ISETP.GE.OR P4, PT, R189, R112, P2 ;  /* 0x00000070bd00720c */ /* 0x000fe20001786670 */
[----:B------:R-:W-:-:S12]  /*6100*/  BSSY B1, `(.L_x_1387) ;  /* 0x0000080000017945 */ /* 0x000fd80003800000 */
[----:B------:R-:W-:Y:S05]  /*6110*/  @P4 BRA `(.L_x_1388) ;  /* 0x0000000400f84947 */ /* 0x000fea0003800000 */
[-C--:B-12---:R-:W-:Y:S01]  /*6120*/  IMAD R44, R218, R122.reuse, RZ ;  /* 0x0000007ada2c7224 */ /* 0x086fe200078e02ff */
        /* <DEDUP_REMOVED lines=14> */
[----:B------:R-:W-:-:S03]  /*6210*/  LOP3.LUT R44, R202, 0x38, R83, 0xf8, !PT ;  /* 0x00000038ca2c7812 */ /* 0x000fc600078ef853 */
[----:B------:R-:W-:Y:S01]  /*6220*/  IMAD.SHL.U32 R46, R45, 0x400, RZ ;  /* 0x000004002d2e7824 */ /* 0x000fe200078e00ff */
[----:B------:R-:W-:-:S04]  /*6230*/  LOP3.LUT R45, R44, R209, RZ, 0x3c, !PT ;  /* 0x000000d12c2d7212 */ /* 0x000fc800078e3cff */
[----:B------:R-:W-:-:S04]  /*6240*/  LOP3.LUT R44, R46, 0x7fffe000, RZ, 0xc0, !PT ;  /* 0x7fffe0002e2c7812 */ /* 0x000fc800078ec0ff */
[----:B------:R-:W-:Y:S01]  /*6250*/  IADD3 R44, R45, R44, R210 ;  /* 0x0000002c2d2c7210 */ /* 0x000fe20007ffe0d2 */
[----:B------:R-:W-:-:S03]  /*6260*/  IMAD R45, R185, 0x4000, R114 ;  /* 0x00004000b92d7824 */ /* 0x000fc600078e0272 */
[----:B------:R-:W-:Y:S01]  /*6270*/  LEA R47, R185, R44, 0xe ;  /* 0x0000002cb92f7211 */ /* 0x000fe200078e70ff */
[----:B------:R-:W-:-:S04]  /*6280*/  IMAD R45, R45, 0x2, R2 ;  /* 0x000000022d2d7824 */ /* 0x000fc800078e0202 */
[----:B------:R-:W-:Y:S02]  /*6290*/  IMAD R48, R47, 0x2, R2 ;  /* 0x000000022f307824 */ /* 0x000fe400078e0202 */
[----:B------:R-:W1:Y:S04]  /*62a0*/  LDS.128 R44, [R45+0x18400] ;  /* 0x018400002d2c7984 */ /* 0x000e680000000c00 */
[----:B------:R-:W2:Y:S01]  /*62b0*/  LDS.128 R48, [R48+0x18400] ;  /* 0x0184000030307984 */ /* 0x000ea20000000c00 */
[----:B------:R-:W-:Y:S05]  /*62c0*/  @P3 BRA `(.L_x_1390) ;  /* 0x00000004005c3947 */ /* 0x000fea0003800000 */
[----:B------:R-:W-:Y:S01]  /*62d0*/  SHF.R.U64 R80, R52, 0x10, R53 ;  /* 0x0000001034507819 */ /* 0x000fe20000001235 */
[----:B------:R-:W-:Y:S01]  /*62e0*/  HADD2.F32 R127, -RZ, R140.H0_H0 ;  /* 0x2000008cff7f7230 */ /* 0x000fe20000004100 */
[----:B------:R-:W-:Y:S01]  /*62f0*/  SHF.R.U64 R52, R54, 0x10, R55 ;  /* 0x0000001036347819 */ /* 0x000fe20000001237 */
[----:B-1----:R-:W-:Y:S01]  /*6300*/  IMAD.MOV.U32 R54, RZ, RZ, R44 ;  /* 0x000000ffff367224 */ /* 0x002fe200078e002c */
[----:B------:R-:W-:Y:S01]  /*6310*/  SHF.R.U32.HI R82, RZ, 0x10, R57 ;  /* 0x00000010ff527819 */ /* 0x000fe20000011639 */
[----:B--2---:R-:W-:Y:S01]  /*6320*/  IMAD.MOV.U32 R44, RZ, RZ, R49 ;  /* 0x000000ffff2c7224 */ /* 0x004fe200078e0031 */
[----:B------:R-:W-:Y:S01]  /*6330*/  SHF.R.U64 R56, R56, 0x10, R57 ;  /* 0x0000001038387819 */ /* 0x000fe20000001239 */
[----:B------:R-:W-:Y:S01]  /*6340*/  IMAD.MOV.U32 R57, RZ, RZ, R51 ;  /* 0x000000ffff397224 */ /* 0x000fe200078e0033 */
[----:B------:R-:W-:Y:S01]  /*6350*/  SHF.R.U32.HI R145, RZ, 0x10, R55 ;  /* 0x00000010ff917819 */ /* 0x000fe20000011637 */
[----:B------:R-:W-:Y:S01]  /*6360*/  IMAD.MOV.U32 R55, RZ, RZ, R48 ;  /* 0x000000ffff377224 */ /* 0x000fe200078e0030 */
[----:B------:R-:W-:Y:S01]  /*6370*/  SHF.R.U32.HI R126, RZ, 0x10, R53 ;  /* 0x00000010ff7e7819 */ /* 0x000fe20000011635 */
[--C-:B------:R-:W-:Y:S01]  /*6380*/  HADD2.F32 R48, -RZ, R44.reuse.H0_H0 ;  /* 0x2000002cff307230 */ /* 0x100fe20000004100 */
[--C-:B------:R-:W-:Y:S01]  /*6390*/  SHF.R.U64 R53, R58, 0x10, R59.reuse ;  /* 0x000000103a357819 */ /* 0x100fe2000000123b */
[----:B------:R-:W-:Y:S01]  /*63a0*/  HADD2.F32 R51, -RZ, R44.H1_H1 ;  /* 0x3000002cff337230 */ /* 0x000fe20000004100 */
[----:B------:R-:W-:Y:S01]  /*63b0*/  SHF.R.U32.HI R144, RZ, 0x10, R59 ;  /* 0x00000010ff907819 */ /* 0x000fe2000001163b */
[----:B------:R-:W-:-:S02]  /*63c0*/  IMAD.MOV.U32 R49, RZ, RZ, R47 ;  /* 0x000000ffff317224 */ /* 0x000fc400078e002f */
[--C-:B------:R-:W-:Y:S02]  /*63d0*/  HADD2.F32 R44, -RZ, R45.reuse.H0_H0 ;  /* 0x2000002dff2c7230 */ /* 0x100fe40000004100 */
[----:B------:R-:W-:Y:S02]  /*63e0*/  HADD2.F32 R82, -RZ, R82.H0_H0 ;  /* 0x20000052ff527230 */ /* 0x000fe40000004100 */
[----:B------:R-:W-:Y:S02]  /*63f0*/  HADD2.F32 R47, -RZ, R45.H1_H1 ;  /* 0x3000002dff2f7230 */ /* 0x000fe40000004100 */
[-C--:B------:R-:W-:Y:S01]  /*6400*/  FMUL.FTZ R45, R48, R127.reuse ;  /* 0x0000007f302d7220 */ /* 0x080fe20000410000 */
[----:B------:R-:W-:Y:S02]  /*6410*/  HADD2.F32 R59, -RZ, R142.H0_H0 ;  /* 0x2000008eff3b7230 */ /* 0x000fe40000004100 */
[----:B------:R-:W-:Y:S01]  /*6420*/  FMUL.FTZ R127, R44, R127 ;  /* 0x0000007f2c7f7220 */ /* 0x000fe20000410000 */
[----:B------:R-:W-:-:S02]  /*6430*/  HADD2.F32 R58, -RZ, R126.H0_H0 ;  /* 0x2000007eff3a7230 */ /* 0x000fc40000004100 */
[-C--:B------:R-:W-:Y:S01]  /*6440*/  FMUL.FTZ R126, R51, R82.reuse ;  /* 0x00000052337e7220 */ /* 0x080fe20000410000 */
[C---:B------:R-:W-:Y:S01]  /*6450*/  FMUL.FTZ R82, R47.reuse, R82 ;  /* 0x000000522f527220 */ /* 0x040fe20000410000 */
[-C--:B------:R-:W-:Y:S01]  /*6460*/  FFMA.FTZ R44, R44, R59.reuse, -R45 ;  /* 0x0000003b2c2c7223 */ /* 0x080fe2000001082d */
[----:B------:R-:W-:Y:S01]  /*6470*/  FFMA.FTZ R45, R48, R59, R127 ;  /* 0x0000003b302d7223 */ /* 0x000fe2000001007f */
[-C--:B------:R-:W-:Y:S01]  /*6480*/  FFMA.FTZ R47, R47, R58.reuse, -R126 ;  /* 0x0000003a2f2f7223 */ /* 0x080fe2000001087e */
[----:B------:R-:W-:Y:S01]  /*6490*/  FFMA.FTZ R48, R51, R58, R82 ;  /* 0x0000003a33307223 */ /* 0x000fe20000010052 */
[----:B------:R-:W-:Y:S02]  /*64a0*/  HADD2.F32 R126, -RZ, R141.H0_H0 ;  /* 0x2000008dff7e7230 */ /* 0x000fe40000004100 */
[--C-:B------:R-:W-:Y:S01]  /*64b0*/  HADD2.F32 R58, -RZ, R57.reuse.H0_H0 ;  /* 0x20000039ff3a7230 */ /* 0x100fe20000004100 */
[----:B------:R-:W-:Y:S01]  /*64c0*/  F2FP.F16.F32.PACK_AB R47, R47, R44 ;  /* 0x0000002c2f2f723e */ /* 0x000fe200000000ff */
[----:B------:R-:W-:-:S02]  /*64d0*/  HADD2.F32 R57, -RZ, R57.H1_H1 ;  /* 0x30000039ff397230 */ /* 0x000fc40000004100 */
[----:B------:R-:W-:Y:S02]  /*64e0*/  HADD2.F32 R144, -RZ, R144.H0_H0 ;  /* 0x20000090ff907230 */ /* 0x000fe40000004100 */
[----:B------:R-:W-:Y:S01]  /*64f0*/  FMUL.FTZ R146, R58, R126 ;  /* 0x0000007e3a927220 */ /* 0x000fe20000410000 */
[----:B------:R-:W-:Y:S02]  /*6500*/  HADD2.F32 R59, -RZ, R143.H0_H0 ;  /* 0x2000008fff3b7230 */ /* 0x000fe40000004100 */
[--C-:B------:R-:W-:Y:S02]  /*6510*/  HADD2.F32 R51, -RZ, R49.reuse.H0_H0 ;  /* 0x20000031ff337230 */ /* 0x100fe40000004100 */
[----:B------:R-:W-:Y:S01]  /*6520*/  FMUL.FTZ R148, R57, R144 ;  /* 0x0000009039947220 */ /* 0x000fe20000410000 */
[----:B------:R-:W-:Y:S02]  /*6530*/  HADD2.F32 R49, -RZ, R49.H1_H1 ;  /* 0x30000031ff317230 */ /* 0x000fe40000004100 */
[----:B------:R-:W-:-:S02]  /*6540*/  HADD2.F32 R82, -RZ, R145.H0_H0 ;  /* 0x20000091ff527230 */ /* 0x000fc40000004100 */
[C---:B------:R-:W-:Y:S01]  /*6550*/  FMUL.FTZ R127, R51.reuse, R126 ;  /* 0x0000007e337f7220 */ /* 0x040fe20000410000 */
[-C--:B------:R-:W-:Y:S01]  /*6560*/  FFMA.FTZ R146, R51, R59.reuse, -R146 ;  /* 0x0000003b33927223 */ /* 0x080fe20000010892 */
[C---:B------:R-:W-:Y:S01]  /*6570*/  FMUL.FTZ R144, R49.reuse, R144 ;  /* 0x0000009031907220 */ /* 0x040fe20000410000 */
[----:B------:R-:W-:Y:S02]  /*6580*/  HADD2.F32 R140, -RZ, R140.H1_H1 ;  /* 0x3000008cff8c7230 */ /* 0x000fe40000004100 */
[-C--:B------:R-:W-:Y:S01]  /*6590*/  FFMA.FTZ R145, R49, R82.reuse, -R148 ;  /* 0x0000005231917223 */ /* 0x080fe20000010894 */
[----:B------:R-:W-:Y:S02]  /*65a0*/  HADD2.F32 R51, -RZ, R55.H0_H0 ;  /* 0x20000037ff337230 */ /* 0x000fe40000004100 */
[----:B------:R-:W-:Y:S01]  /*65b0*/  FFMA.FTZ R126, R58, R59, R127 ;  /* 0x0000003b3a7e7223 */ /* 0x000fe2000001007f */
[----:B------:R-:W-:Y:S02]  /*65c0*/  HADD2.F32 R56, -RZ, R56.H0_H0 ;  /* 0x20000038ff387230 */ /* 0x000fe40000004100 */
[----:B------:R-:W-:Y:S01]  /*65d0*/  FFMA.FTZ R147, R57, R82, R144 ;  /* 0x0000005239937223 */ /* 0x000fe20000010090 */
[----:B------:R-:W-:-:S02]  /*65e0*/  HADD2.F32 R49, -RZ, R54.H0_H0 ;  /* 0x20000036ff317230 */ /* 0x000fc40000004100 */
[----:B------:R-:W-:Y:S01]  /*65f0*/  FMUL.FTZ R58, R51, R140 ;  /* 0x0000008c333a7220 */ /* 0x000fe20000410000 */
[----:B------:R-:W-:Y:S01]  /*6600*/  HADD2.F32 R55, -RZ, R55.H1_H1 ;  /* 0x30000037ff377230 */ /* 0x000fe20000004100 */
[----:B------:R-:W-:Y:S01]  /*6610*/  F2FP.F16.F32.PACK_AB R145, R145, R146 ;  /* 0x000000929191723e */ /* 0x000fe200000000ff */
[----:B------:R-:W-:Y:S02]  /*6620*/  HADD2.F32 R54, -RZ, R54.H1_H1 ;  /* 0x30000036ff367230 */ /* 0x000fe40000004100 */
[----:B------:R-:W-:Y:S01]  /*6630*/  FMUL.FTZ R140, R49, R140 ;  /* 0x0000008c318c7220 */ /* 0x000fe20000410000 */
[----:B------:R-:W-:Y:S02]  /*6640*/  HADD2.F32 R142, -RZ, R142.H1_H1 ;  /* 0x3000008eff8e7230 */ /* 0x000fe40000004100 */
[-C--:B------:R-:W-:Y:S01]  /*6650*/  FMUL.FTZ R57, R55, R56.reuse ;  /* 0x0000003837397220 */ /* 0x080fe20000410000 */
[----:B------:R-:W-:Y:S02]  /*6660*/  HADD2.F32 R80, -RZ, R80.H0_H0 ;  /* 0x20000050ff507230 */ /* 0x000fe40000004100 */
[----:B------:R-:W-:Y:S01]  /*6670*/  FMUL.FTZ R56, R54, R56 ;  /* 0x0000003836387220 */ /* 0x000fe20000410000 */
[-C--:B------:R-:W-:Y:S01]  /*6680*/  FFMA.FTZ R140, R51, R142.reuse, R140 ;  /* 0x0000008e338c7223 */ /* 0x080fe2000001008c */
[----:B------:R-:W-:-:S02]  /*6690*/  FFMA.FTZ R58, R49, R142, -R58 ;  /* 0x0000008e313a7223 */ /* 0x000fc4000001083a */
[-C--:B------:R-:W-:Y:S01]  /*66a0*/  FFMA.FTZ R59, R55, R80.reuse, R56 ;  /* 0x00000050373b7223 */ /* 0x080fe20000010038 */
[----:B------:R-:W-:Y:S02]  /*66b0*/  HADD2.F32 R51, -RZ, R50.H0_H0 ;  /* 0x20000032ff337230 */ /* 0x000fe40000004100 */
[----:B------:R-:W-:Y:S01]  /*66c0*/  FFMA.FTZ R57, R54, R80, -R57 ;  /* 0x0000005036397223 */ /* 0x000fe20000010839 */
[----:B------:R-:W-:Y:S02]  /*66d0*/  HADD2.F32 R56, -RZ, R141.H1_H1 ;  /* 0x3000008dff387230 */ /* 0x000fe40000004100 */
[----:B------:R-:W-:Y:S02]  /*66e0*/  HADD2.F32 R55, -RZ, R53.H0_H0 ;  /* 0x20000035ff377230 */ /* 0x000fe40000004100 */
[----:B------:R-:W-:Y:S01]  /*66f0*/  HADD2.F32 R49, -RZ, R46.H0_H0 ;  /* 0x2000002eff317230 */ /* 0x000fe20000004100 */
[----:B------:R-:W-:Y:S01]  /*6700*/  F2FP.F16.F32.PACK_AB R44, R57, R58 ;  /* 0x0000003a392c723e */ /* 0x000fe200000000ff */
[----:B------:R-:W-:-:S02]  /*6710*/  HADD2.F32 R50, -RZ, R50.H1_H1 ;  /* 0x30000032ff327230 */ /* 0x000fc40000004100 */
[----:B------:R-:W-:Y:S02]  /*6720*/  HADD2.F32 R46, -RZ, R46.H1_H1 ;  /* 0x3000002eff2e7230 */ /* 0x000fe40000004100 */
[----:B------:R-:W-:Y:S02]  /*6730*/  HADD2.F32 R53, -RZ, R52.H0_H0 ;  /* 0x20000034ff357230 */ /* 0x000fe40000004100 */
[-C--:B------:R-:W-:Y:S01]  /*6740*/  FMUL.FTZ R52, R51, R56.reuse ;  /* 0x0000003833347220 */ /* 0x080fe20000410000 */
[----:B------:R-:W-:Y:S02]  /*6750*/  HADD2.F32 R54, -RZ, R143.H1_H1 ;  /* 0x3000008fff367230 */ /* 0x000fe40000004100 */
[-C--:B------:R-:W-:Y:S01]  /*6760*/  FMUL.FTZ R127, R50, R55.reuse ;  /* 0x00000037327f7220 */ /* 0x080fe20000410000 */
[C---:B------:R-:W-:Y:S01]  /*6770*/  FMUL.FTZ R56, R49.reuse, R56 ;  /* 0x0000003831387220 */ /* 0x040fe20000410000 */
[----:B------:R-:W-:Y:S01]  /*6780*/  FMUL.FTZ R55, R46, R55 ;  /* 0x000000372e377220 */ /* 0x000fe20000410000 */
[----:B------:R-:W-:-:S02]  /*6790*/  FFMA.FTZ R52, R49, R54, -R52 ;  /* 0x0000003631347223 */ /* 0x000fc40000010834 */
[----:B------:R-:W-:Y:S01]  /*67a0*/  FFMA.FTZ R56, R51, R54, R56 ;  /* 0x0000003633387223 */ /* 0x000fe20000010038 */
[-C--:B------:R-:W-:Y:S01]  /*67b0*/  FFMA.FTZ R127, R46, R53.reuse, -R127 ;  /* 0x000000352e7f7223 */ /* 0x080fe2000001087f */
[----:B------:R-:W-:Y:S01]  /*67c0*/  FFMA.FTZ R55, R50, R53, R55 ;  /* 0x0000003532377223 */ /* 0x000fe20000010037 */
[----:B------:R-:W-:Y:S01]  /*67d0*/  F2FP.F16.F32.PACK_AB R49, R48, R45 ;  /* 0x0000002d3031723e */ /* 0x000fe200000000ff */
[----:B------:R-:W-:Y:S01]  /*67e0*/  IMAD.MOV.U32 R45, RZ, RZ, R47 ;  /* 0x000000ffff2d7224 */ /* 0x000fe200078e002f */
[----:B------:R-:W-:Y:S01]  /*67f0*/  F2FP.F16.F32.PACK_AB R51, R147, R126 ;  /* 0x0000007e9333723e */ /* 0x000fe200000000ff */
[----:B------:R-:W-:Y:S01]  /*6800*/  IMAD.MOV.U32 R47, RZ, RZ, R145 ;  /* 0x000000ffff2f7224 */ /* 0x000fe200078e0091 */
[----:B------:R-:W-:Y:S02]  /*6810*/  F2FP.F16.F32.PACK_AB R48, R59, R140 ;  /* 0x0000008c3b30723e */ /* 0x000fe400000000ff */
[----:B------:R-:W-:Y:S02]  /*6820*/  F2FP.F16.F32.PACK_AB R46, R127, R52 ;  /* 0x000000347f2e723e */ /* 0x000fe400000000ff */
[----:B------:R-:W-:-:S07]  /*6830*/  F2FP.F16.F32.PACK_AB R50, R55, R56 ;  /* 0x000000383732723e */ /* 0x000fce00000000ff */
.L_x_1390:
[----:B------:R-:W-:Y:S05]  /*6840*/  BSYNC B2 ;  /* 0x0000000000027941 */ /* 0x000fea0003800000 */
.L_x_1389:
        /* <DEDUP_REMOVED lines=11> */
.L_x_1388:
[----:B------:R-:W-:Y:S05]  /*6900*/  BSYNC B1 ;  /* 0x0000000000017941 */ /* 0x000fea0003800000 */
.L_x_1387:
[----:B------:R-:W-:Y:S01]  /*6910*/  ISETP.GE.OR P4, PT, R188, R112, P2 ;  /* 0x00000070bc00720c */ /* 0x000fe20001786670 */
[----:B------:R-:W-:-:S12]  /*6920*/  BSSY B1, `(.L_x_1391) ;  /* 0x000007f000017945 */ /* 0x000fd80003800000 */
[----:B------:R-:W-:Y:S05]  /*6930*/  @P4 BRA `(.L_x_1392) ;  /* 0x0000000400f44947 */ /* 0x000fea0003800000 */
[-C--:B-123--:R-:W-:Y:S01]  /*6940*/  IMAD R44, R217, R122.reuse, RZ ;  /* 0x0000007ad92c7224 */ /* 0x08efe200078e02ff */
        /* <DEDUP_REMOVED lines=26> */
[--C-:B------:R-:W-:Y:S02]  /*6af0*/  SHF.R.U64 R79, R64, 0x10, R65.reuse ;  /* 0x00000010404f7819 */ /* 0x100fe40000001241 */
[----:B------:R-:W-:Y:S01]  /*6b00*/  SHF.R.U32.HI R64, RZ, 0x10, R65 ;  /* 0x00000010ff407819 */ /* 0x000fe20000011641 */
[----:B------:R-:W-:Y:S01]  /*6b10*/  HADD2.F32 R65, -RZ, R139.H1_H1 ;  /* 0x3000008bff417230 */ /* 0x000fe20000004100 */
[--C-:B------:R-:W-:Y:S01]  /*6b20*/  SHF.R.U64 R80, R60, 0x10, R61.reuse ;  /* 0x000000103c507819 */ /* 0x100fe2000000123d */
[----:B--2---:R-:W-:Y:S01]  /*6b30*/  IMAD.MOV.U32 R60, RZ, RZ, R48 ;  /* 0x000000ffff3c7224 */ /* 0x004fe200078e0030 */
[----:B------:R-:W-:Y:S01]  /*6b40*/  SHF.R.U32.HI R76, RZ, 0x10, R61 ;  /* 0x00000010ff4c7819 */ /* 0x000fe2000001163d */
[----:B------:R-:W-:Y:S01]  /*6b50*/  IMAD.MOV.U32 R61, RZ, RZ, R50 ;  /* 0x000000ffff3d7224 */ /* 0x000fe200078e0032 */
[----:B------:R-:W-:Y:S01]  /*6b60*/  SHF.R.U64 R58, R62, 0x10, R63 ;  /* 0x000000103e3a7819 */ /* 0x000fe2000000123f */
[----:B-1----:R-:W-:Y:S01]  /*6b70*/  IMAD.MOV.U32 R48, RZ, RZ, R46 ;  /* 0x000000ffff307224 */ /* 0x002fe200078e002e */
[----:B------:R-:W-:Y:S01]  /*6b80*/  SHF.R.U64 R59, R66, 0x10, R67 ;  /* 0x00000010423b7819 */ /* 0x000fe20000001243 */
[--C-:B------:R-:W-:Y:S01]  /*6b90*/  HADD2.F32 R50, -RZ, R49.reuse.H0_H0 ;  /* 0x20000031ff327230 */ /* 0x100fe20000004100 */
[----:B------:R-:W-:Y:S01]  /*6ba0*/  SHF.R.U32.HI R78, RZ, 0x10, R63 ;  /* 0x00000010ff4e7819 */ /* 0x000fe2000001163f */
[----:B------:R-:W-:Y:S01]  /*6bb0*/  HADD2.F32 R49, -RZ, R49.H1_H1 ;  /* 0x30000031ff317230 */ /* 0x000fe20000004100 */
[----:B------:R-:W-:Y:S01]  /*6bc0*/  SHF.R.U32.HI R77, RZ, 0x10, R67 ;  /* 0x00000010ff4d7819 */ /* 0x000fe20000011643 */
[----:B------:R-:W-:-:S02]  /*6bd0*/  HADD2.F32 R46, -RZ, R45.H0_H0 ;  /* 0x2000002dff2e7230 */ /* 0x000fc40000004100 */
[-C--:B------:R-:W-:Y:S01]  /*6be0*/  FMUL.FTZ R67, R50, R65.reuse ;  /* 0x0000004132437220 */ /* 0x080fe20000410000 */
[----:B------:R-:W-:Y:S02]  /*6bf0*/  HADD2.F32 R64, -RZ, R64.H0_H0 ;  /* 0x20000040ff407230 */ /* 0x000fe40000004100 */
[----:B------:R-:W-:Y:S02]  /*6c00*/  HADD2.F32 R45, -RZ, R45.H1_H1 ;  /* 0x3000002dff2d7230 */ /* 0x000fe40000004100 */
[----:B------:R-:W-:Y:S01]  /*6c10*/  FMUL.FTZ R65, R46, R65 ;  /* 0x000000412e417220 */ /* 0x000fe20000410000 */
[----:B------:R-:W-:Y:S02]  /*6c20*/  HADD2.F32 R62, -RZ, R76.H0_H0 ;  /* 0x2000004cff3e7230 */ /* 0x000fe40000004100 */
[-C--:B------:R-:W-:Y:S01]  /*6c30*/  FMUL.FTZ R66, R49, R64.reuse ;  /* 0x0000004031427220 */ /* 0x080fe20000410000 */
[----:B------:R-:W-:Y:S02]  /*6c40*/  HADD2.F32 R63, -RZ, R137.H1_H1 ;  /* 0x30000089ff3f7230 */ /* 0x000fe40000004100 */
[----:B------:R-:W-:Y:S01]  /*6c50*/  FMUL.FTZ R64, R45, R64 ;  /* 0x000000402d407220 */ /* 0x000fe20000410000 */
[----:B------:R-:W-:-:S02]  /*6c60*/  HADD2.F32 R139, -RZ, R139.H0_H0 ;  /* 0x2000008bff8b7230 */ /* 0x000fc40000004100 */
[-C--:B------:R-:W-:Y:S01]  /*6c70*/  FFMA.FTZ R66, R45, R62.reuse, -R66 ;  /* 0x0000003e2d427223 */ /* 0x080fe20000010842 */
[----:B------:R-:W-:Y:S02]  /*6c80*/  HADD2.F32 R45, -RZ, R47.H0_H0 ;  /* 0x2000002fff2d7230 */ /* 0x000fe40000004100 */
[----:B------:R-:W-:Y:S01]  /*6c90*/  FFMA.FTZ R76, R49, R62, R64 ;  /* 0x0000003e314c7223 */ /* 0x000fe20000010040 */
[-C--:B------:R-:W-:Y:S01]  /*6ca0*/  FFMA.FTZ R67, R46, R63.reuse, -R67 ;  /* 0x0000003f2e437223 */ /* 0x080fe20000010843 */
[----:B------:R-:W-:Y:S02]  /*6cb0*/  HADD2.F32 R62, -RZ, R138.H1_H1 ;  /* 0x3000008aff3e7230 */ /* 0x000fe40000004100 */
[----:B------:R-:W-:Y:S01]  /*6cc0*/  FFMA.FTZ R65, R50, R63, R65 ;  /* 0x0000003f32417223 */ /* 0x000fe20000010041 */
[----:B------:R-:W-:Y:S02]  /*6cd0*/  HADD2.F32 R46, -RZ, R51.H0_H0 ;  /* 0x20000033ff2e7230 */ /* 0x000fe40000004100 */
[----:B------:R-:W-:-:S02]  /*6ce0*/  HADD2.F32 R49, -RZ, R136.H1_H1 ;  /* 0x30000088ff317230 */ /* 0x000fc40000004100 */
[-C--:B------:R-:W-:Y:S01]  /*6cf0*/  FMUL.FTZ R63, R45, R62.reuse ;  /* 0x0000003e2d3f7220 */ /* 0x080fe20000410000 */
[----:B------:R-:W-:Y:S02]  /*6d00*/  HADD2.F32 R51, -RZ, R51.H1_H1 ;  /* 0x30000033ff337230 */ /* 0x000fe40000004100 */
[----:B------:R-:W-:Y:S02]  /*6d10*/  HADD2.F32 R64, -RZ, R77.H0_H0 ;  /* 0x2000004dff407230 */ /* 0x000fe40000004100 */
[C---:B------:R-:W-:Y:S01]  /*6d20*/  FFMA.FTZ R63, R46.reuse, R49, R63 ;  /* 0x000000312e3f7223 */ /* 0x040fe2000001003f */
[----:B------:R-:W-:Y:S02]  /*6d30*/  HADD2.F32 R47, -RZ, R47.H1_H1 ;  /* 0x3000002fff2f7230 */ /* 0x000fe40000004100 */
[----:B------:R-:W-:Y:S02]  /*6d40*/  HADD2.F32 R50, -RZ, R78.H0_H0 ;  /* 0x2000004eff327230 */ /* 0x000fe40000004100 */
[----:B------:R-:W-:Y:S01]  /*6d50*/  FMUL.FTZ R78, R46, R62 ;  /* 0x0000003e2e4e7220 */ /* 0x000fe20000410000 */
[-C--:B------:R-:W-:Y:S01]  /*6d60*/  FMUL.FTZ R62, R51, R64.reuse ;  /* 0x00000040333e7220 */ /* 0x080fe20000410000 */
[----:B------:R-:W-:Y:S01]  /*6d70*/  FMUL.FTZ R64, R47, R64 ;  /* 0x000000402f407220 */ /* 0x000fe20000410000 */
[----:B------:R-:W-:-:S02]  /*6d80*/  HADD2.F32 R46, -RZ, R60.H0_H0 ;  /* 0x2000003cff2e7230 */ /* 0x000fc40000004100 */
[----:B------:R-:W-:Y:S01]  /*6d90*/  FFMA.FTZ R78, R45, R49, -R78 ;  /* 0x000000312d4e7223 */ /* 0x000fe2000001084e */
[----:B------:R-:W-:Y:S02]  /*6da0*/  HADD2.F32 R49, -RZ, R79.H0_H0 ;  /* 0x2000004fff317230 */ /* 0x000fe40000004100 */
[-C--:B------:R-:W-:Y:S01]  /*6db0*/  FFMA.FTZ R77, R47, R50.reuse, -R62 ;  /* 0x000000322f4d7223 */ /* 0x080fe2000001083e */
[----:B------:R-:W-:Y:S02]  /*6dc0*/  HADD2.F32 R60, -RZ, R60.H1_H1 ;  /* 0x3000003cff3c7230 */ /* 0x000fe40000004100 */
[----:B------:R-:W-:Y:S01]  /*6dd0*/  FFMA.FTZ R64, R51, R50, R64 ;  /* 0x0000003233407223 */ /* 0x000fe20000010040 */
[----:B------:R-:W-:Y:S02]  /*6de0*/  HADD2.F32 R137, -RZ, R137.H0_H0 ;  /* 0x20000089ff897230 */ /* 0x000fe40000004100 */
[----:B------:R-:W-:Y:S01]  /*6df0*/  FMUL.FTZ R50, R46, R139 ;  /* 0x0000008b2e327220 */ /* 0x000fe20000410000 */
[----:B------:R-:W-:-:S02]  /*6e00*/  HADD2.F32 R45, -RZ, R44.H0_H0 ;  /* 0x2000002cff2d7230 */ /* 0x000fc40000004100 */
[----:B------:R-:W-:Y:S01]  /*6e10*/  FMUL.FTZ R51, R60, R49 ;  /* 0x000000313c337220 */ /* 0x000fe20000410000 */
[----:B------:R-:W-:Y:S01]  /*6e20*/  HADD2.F32 R44, -RZ, R44.H1_H1 ;  /* 0x3000002cff2c7230 */ /* 0x000fe20000004100 */
[----:B------:R-:W-:Y:S01]  /*6e30*/  F2FP.F16.F32.PACK_AB R77, R77, R78 ;  /* 0x0000004e4d4d723e */ /* 0x000fe200000000ff */
[----:B------:R-:W-:Y:S02]  /*6e40*/  HADD2.F32 R47, -RZ, R80.H0_H0 ;  /* 0x20000050ff2f7230 */ /* 0x000fe40000004100 */
[C---:B------:R-:W-:Y:S01]  /*6e50*/  FMUL.FTZ R139, R45.reuse, R139 ;  /* 0x0000008b2d8b7220 */ /* 0x040fe20000410000 */
[----:B------:R-:W-:Y:S01]  /*6e60*/  FFMA.FTZ R50, R45, R137, -R50 ;  /* 0x000000892d327223 */ /* 0x000fe20000010832 */
[C---:B------:R-:W-:Y:S01]  /*6e70*/  FMUL.FTZ R49, R44.reuse, R49 ;  /* 0x000000312c317220 */ /* 0x040fe20000410000 */
[----:B------:R-:W-:Y:S02]  /*6e80*/  HADD2.F32 R45, -RZ, R61.H0_H0 ;  /* 0x2000003dff2d7230 */ /* 0x000fe40000004100 */
[----:B------:R-:W-:Y:S01]  /*6e90*/  FFMA.FTZ R51, R44, R47, -R51 ;  /* 0x0000002f2c337223 */ /* 0x000fe20000010833 */
[----:B------:R-:W-:-:S02]  /*6ea0*/  HADD2.F32 R138, -RZ, R138.H0_H0 ;  /* 0x2000008aff8a7230 */ /* 0x000fc40000004100 */
[----:B------:R-:W-:Y:S01]  /*6eb0*/  FFMA.FTZ R60, R60, R47, R49 ;  /* 0x0000002f3c3c7223 */ /* 0x000fe20000010031 */
[----:B------:R-:W-:Y:S02]  /*6ec0*/  HADD2.F32 R59, -RZ, R59.H0_H0 ;  /* 0x2000003bff3b7230 */ /* 0x000fe40000004100 */
[----:B------:R-:W-:Y:S01]  /*6ed0*/  FFMA.FTZ R139, R46, R137, R139 ;  /* 0x000000892e8b7223 */ /* 0x000fe2000001008b */
[--C-:B------:R-:W-:Y:S02]  /*6ee0*/  HADD2.F32 R44, -RZ, R48.reuse.H0_H0 ;  /* 0x20000030ff2c7230 */ /* 0x100fe40000004100 */
[-C--:B------:R-:W-:Y:S01]  /*6ef0*/  FMUL.FTZ R47, R45, R138.reuse ;  /* 0x0000008a2d2f7220 */ /* 0x080fe20000410000 */
[----:B------:R-:W-:Y:S01]  /*6f00*/  HADD2.F32 R61, -RZ, R61.H1_H1 ;  /* 0x3000003dff3d7230 */ /* 0x000fe20000004100 */
[----:B------:R-:W-:Y:S01]  /*6f10*/  F2FP.F16.F32.PACK_AB R63, R64, R63 ;  /* 0x0000003f403f723e */ /* 0x000fe200000000ff */
[----:B------:R-:W-:Y:S02]  /*6f20*/  HADD2.F32 R48, -RZ, R48.H1_H1 ;  /* 0x30000030ff307230 */ /* 0x000fe40000004100 */
[----:B------:R-:W-:Y:S01]  /*6f30*/  FMUL.FTZ R138, R44, R138 ;  /* 0x0000008a2c8a7220 */ /* 0x000fe20000410000 */
[----:B------:R-:W-:-:S02]  /*6f40*/  HADD2.F32 R136, -RZ, R136.H0_H0 ;  /* 0x20000088ff887230 */ /* 0x000fc40000004100 */
        /* <DEDUP_REMOVED lines=13> */
[----:B------:R-:W-:Y:S01]  /*7020*/  F2FP.F16.F32.PACK_AB R49, R76, R65 ;  /* 0x000000414c31723e */ /* 0x000fe200000000ff */
[----:B------:R-:W-:Y:S01]  /*7030*/  IMAD.MOV.U32 R47, RZ, RZ, R77 ;  /* 0x000000ffff2f7224 */ /* 0x000fe200078e004d */
[----:B------:R-:W-:-:S07]  /*7040*/  F2FP.F16.F32.PACK_AB R50, R61, R138 ;  /* 0x0000008a3d32723e */ /* 0x000fce00000000ff */
.L_x_1394:
[----:B------:R-:W-:Y:S05]  /*7050*/  BSYNC B2 ;  /* 0x0000000000027941 */ /* 0x000fea0003800000 */
.L_x_1393:
        /* <DEDUP_REMOVED lines=11> */
.L_x_1392:
[----:B------:R-:W-:Y:S05]  /*7110*/  BSYNC B1 ;  /* 0x0000000000017941 */ /* 0x000fea0003800000 */
.L_x_1391:
[----:B------:R-:W-:Y:S01]  /*7120*/  ISETP.GE.OR P4, PT, R190, R112, P2 ;  /* 0x00000070be00720c */ /* 0x000fe20001786670 */
[-C--:B-1234-:R-:W-:Y:S02]  /*7130*/  IMAD R44, R216, R122.reuse, RZ ;  /* 0x0000007ad82c7224 */ /* 0x09efe400078e02ff */
[----:B------:R-:W-:-:S04]  /*7140*/  IMAD.WIDE.U32 R120, R190, R122, R120 ;  /* 0x0000007abe787225 */ /* 0x000fc800078e0078 */
[----:B------:R-:W-:-:S06]  /*7150*/  IMAD R57, R190, R123, R44 ;  /* 0x0000007bbe397224 */ /* 0x000fcc00078e022c */
[----:B------:R-:W-:Y:S05]  /*7160*/  @P4 BRA `(.L_x_1371) ;  /* 0x0000000c00704947 */ /* 0x000fea0003800000 */
[----:B------:R-:W1:Y:S01]  /*7170*/  LDC.64 R52, c[0x0][0x2d8] ;  /* 0x0000b600ff347b82 */ /* 0x000e620000000a00 */
[----:B------:R-:W-:Y:S01]  /*7180*/  IADD3 R57, R121, R57, RZ ;  /* 0x0000003979397210 */ /* 0x000fe20007ffe0ff */
[----:B------:R-:W-:Y:S01]  /*7190*/  BSSY B1, `(.L_x_1395) ;  /* 0x000006f000017945 */ /* 0x000fe20003800000 */
[----:B------:R-:W-:Y:S02]  /*71a0*/  IADD3 R44, P4, P5, R98, R120, R32 ;  /* 0x00000078622c7210 */ /* 0x000fe40007d9e020 */
[----:B------:R-:W-:Y:S02]  /*71b0*/  ISETP.NE.AND P6, PT, R0, RZ, PT ;  /* 0x000000ff0000720c */ /* 0x000fe40003fc5270 */
[----:B------:R-:W-:Y:S02]  /*71c0*/  IADD3.X R45, R30, R57, R39, P4, P5 ;  /* 0x000000391e2d7210 */ /* 0x000fe400027ea427 */
[----:B------:R-:W-:Y:S02]  /*71d0*/  SEL R135, R116, R135, !P6 ;  /* 0x0000008774877207 */ /* 0x000fe40007000000 */
[----:B-1----:R-:W-:-:S04]  /*71e0*/  LEA R54, P4, R44, R52, 0x1 ;  /* 0x000000342c367211 */ /* 0x002fc800078808ff */
[----:B------:R-:W-:Y:S02]  /*71f0*/  LEA.HI.X R55, R44, R53, R45, 0x1, P4 ;  /* 0x000000352c377211 */ /* 0x000fe400020f0c2d */
[----:B------:R-:W-:-:S04]  /*7200*/  SHF.R.S32.HI R44, RZ, 0x1f, R135 ;  /* 0x0000001fff2c7819 */ /* 0x000fc80000011487 */
[----:B------:R-:W-:-:S04]  /*7210*/  LEA.HI R44, R44, R135, RZ, 0x4 ;  /* 0x000000872c2c7211 */ /* 0x000fc800078f20ff */
        /* <DEDUP_REMOVED lines=23> */
[--C-:B------:R-:W-:Y:S01]  /*7390*/  HADD2.F32 R50, -RZ, R49.reuse.H0_H0 ;  /* 0x20000031ff327230 */ /* 0x100fe20000004100 */
[----:B------:R-:W-:Y:S01]  /*73a0*/  SHF.R.U64 R76, R68, 0x10, R69 ;  /* 0x00000010444c7819 */ /* 0x000fe20000001245 */
[----:B------:R-:W-:Y:S01]  /*73b0*/  HADD2.F32 R49, -RZ, R49.H1_H1 ;  /* 0x30000031ff317230 */ /* 0x000fe20000004100 */
[----:B------:R-:W-:Y:S01]  /*73c0*/  SHF.R.U64 R69, R72, 0x10, R73 ;  /* 0x0000001048457819 */ /* 0x000fe20000001249 */
[--C-:B------:R-:W-:Y:S01]  /*73d0*/  HADD2.F32 R46, -RZ, R45.reuse.H0_H0 ;  /* 0x2000002dff2e7230 */ /* 0x100fe20000004100 */
[--C-:B------:R-:W-:Y:S01]  /*73e0*/  SHF.R.U64 R72, R70, 0x10, R71.reuse ;  /* 0x0000001046487819 */ /* 0x100fe20000001247 */
[----:B------:R-:W-:Y:S01]  /*73f0*/  HADD2.F32 R62, -RZ, R62.H0_H0 ;  /* 0x2000003eff3e7230 */ /* 0x000fe20000004100 */
[----:B------:R-:W-:Y:S01]  /*7400*/  SHF.R.U32.HI R70, RZ, 0x10, R71 ;  /* 0x00000010ff467819 */ /* 0x000fe20000011647 */
[----:B------:R-:W-:-:S02]  /*7410*/  HADD2.F32 R45, -RZ, R45.H1_H1 ;  /* 0x3000002dff2d7230 */ /* 0x000fc40000004100 */
[----:B------:R-:W-:Y:S02]  /*7420*/  HADD2.F32 R63, -RZ, R130.H0_H0 ;  /* 0x20000082ff3f7230 */ /* 0x000fe40000004100 */
[-C--:B------:R-:W-:Y:S01]  /*7430*/  FMUL.FTZ R64, R49, R62.reuse ;  /* 0x0000003e31407220 */ /* 0x080fe20000410000 */
[----:B------:R-:W-:Y:S02]  /*7440*/  HADD2.F32 R60, -RZ, R60.H0_H0 ;  /* 0x2000003cff3c7230 */ /* 0x000fe40000004100 */
[C---:B------:R-:W-:Y:S01]  /*7450*/  FMUL.FTZ R62, R45.reuse, R62 ;  /* 0x0000003e2d3e7220 */ /* 0x040fe20000410000 */
[----:B------:R-:W-:Y:S02]  /*7460*/  HADD2.F32 R61, -RZ, R133.H0_H0 ;  /* 0x20000085ff3d7230 */ /* 0x000fe40000004100 */
[-C--:B------:R-:W-:Y:S01]  /*7470*/  FMUL.FTZ R65, R50, R63.reuse ;  /* 0x0000003f32417220 */ /* 0x080fe20000410000 */
[C---:B------:R-:W-:Y:S01]  /*7480*/  FMUL.FTZ R63, R46.reuse, R63 ;  /* 0x0000003f2e3f7220 */ /* 0x040fe20000410000 */
[-C--:B------:R-:W-:Y:S01]  /*7490*/  FFMA.FTZ R64, R45, R60.reuse, -R64 ;  /* 0x0000003c2d407223 */ /* 0x080fe20000010840 */
[----:B------:R-:W-:Y:S01]  /*74a0*/  FFMA.FTZ R66, R49, R60, R62 ;  /* 0x0000003c31427223 */ /* 0x000fe2000001003e */
[----:B------:R-:W-:Y:S01]  /*74b0*/  FFMA.FTZ R65, R46, R61, -R65 ;  /* 0x0000003d2e417223 */ /* 0x000fe20000010841 */
[----:B------:R-:W-:-:S02]  /*74c0*/  HADD2.F32 R60, -RZ, R132.H0_H0 ;  /* 0x20000084ff3c7230 */ /* 0x000fc40000004100 */
[----:B------:R-:W-:Y:S01]  /*74d0*/  FFMA.FTZ R63, R50, R61, R63 ;  /* 0x0000003d323f7223 */ /* 0x000fe2000001003f */
[----:B------:R-:W-:Y:S02]  /*74e0*/  HADD2.F32 R45, -RZ, R47.H0_H0 ;  /* 0x2000002fff2d7230 */ /* 0x000fe40000004100 */
[--C-:B------:R-:W-:Y:S02]  /*74f0*/  HADD2.F32 R46, -RZ, R51.reuse.H0_H0 ;  /* 0x20000033ff2e7230 */ /* 0x100fe40000004100 */
[----:B------:R-:W-:Y:S02]  /*7500*/  HADD2.F32 R49, -RZ, R134.H0_H0 ;  /* 0x20000086ff317230 */ /* 0x000fe40000004100 */
[-C--:B------:R-:W-:Y:S01]  /*7510*/  FMUL.FTZ R61, R45, R60.reuse ;  /* 0x0000003c2d3d7220 */ /* 0x080fe20000410000 */
[----:B------:R-:W-:Y:S02]  /*7520*/  HADD2.F32 R51, -RZ, R51.H1_H1 ;  /* 0x30000033ff337230 */ /* 0x000fe40000004100 */
[----:B------:R-:W-:Y:S01]  /*7530*/  FMUL.FTZ R68, R46, R60 ;  /* 0x0000003c2e447220 */ /* 0x000fe20000410000 */
[----:B------:R-:W-:-:S02]  /*7540*/  HADD2.F32 R62, -RZ, R74.H0_H0 ;  /* 0x2000004aff3e7230 */ /* 0x000fc40000004100 */
[-C--:B------:R-:W-:Y:S01]  /*7550*/  FFMA.FTZ R60, R46, R49.reuse, R61 ;  /* 0x000000312e3c7223 */ /* 0x080fe2000001003d */
[----:B------:R-:W-:Y:S02]  /*7560*/  HADD2.F32 R47, -RZ, R47.H1_H1 ;  /* 0x3000002fff2f7230 */ /* 0x000fe40000004100 */
[----:B------:R-:W-:Y:S01]  /*7570*/  FFMA.FTZ R68, R45, R49, -R68 ;  /* 0x000000312d447223 */ /* 0x000fe20000010844 */
[----:B------:R-:W-:Y:S02]  /*7580*/  HADD2.F32 R50, -RZ, R70.H0_H0 ;  /* 0x20000046ff327230 */ /* 0x000fe40000004100 */
[-C--:B------:R-:W-:Y:S01]  /*7590*/  FMUL.FTZ R70, R51, R62.reuse ;  /* 0x0000003e33467220 */ /* 0x080fe20000410000 */
[----:B------:R-:W-:Y:S02]  /*75a0*/  HADD2.F32 R46, -RZ, R56.H0_H0 ;  /* 0x20000038ff2e7230 */ /* 0x000fe40000004100 */
[----:B------:R-:W-:Y:S01]  /*75b0*/  FMUL.FTZ R62, R47, R62 ;  /* 0x0000003e2f3e7220 */ /* 0x000fe20000410000 */
[----:B------:R-:W-:-:S02]  /*75c0*/  HADD2.F32 R130, -RZ, R130.H1_H1 ;  /* 0x30000082ff827230 */ /* 0x000fc40000004100 */
[-C--:B------:R-:W-:Y:S01]  /*75d0*/  FFMA.FTZ R71, R47, R50.reuse, -R70 ;  /* 0x000000322f477223 */ /* 0x080fe20000010846 */
[----:B------:R-:W-:Y:S02]  /*75e0*/  HADD2.F32 R49, -RZ, R69.H0_H0 ;  /* 0x20000045ff317230 */ /* 0x000fe40000004100 */
[----:B------:R-:W-:Y:S01]  /*75f0*/  FFMA.FTZ R73, R51, R50, R62 ;  /* 0x0000003233497223 */ /* 0x000fe2000001003e */
[----:B------:R-:W-:Y:S02]  /*7600*/  HADD2.F32 R45, -RZ, R44.H0_H0 ;  /* 0x2000002cff2d7230 */ /* 0x000fe40000004100 */
[-C--:B------:R-:W-:Y:S01]  /*7610*/  FMUL.FTZ R50, R46, R130.reuse ;  /* 0x000000822e327220 */ /* 0x080fe20000410000 */
[----:B------:R-:W-:Y:S01]  /*7620*/  HADD2.F32 R56, -RZ, R56.H1_H1 ;  /* 0x30000038ff387230 */ /* 0x000fe20000004100 */
[----:B------:R-:W-:Y:S01]  /*7630*/  F2FP.F16.F32.PACK_AB R63, R66, R63 ;  /* 0x0000003f423f723e */ /* 0x000fe200000000ff */
[----:B------:R-:W-:Y:S02]  /*7640*/  HADD2.F32 R44, -RZ, R44.H1_H1 ;  /* 0x3000002cff2c7230 */ /* 0x000fe40000004100 */
[----:B------:R-:W-:Y:S01]  /*7650*/  FMUL.FTZ R51, R45, R130 ;  /* 0x000000822d337220 */ /* 0x000fe20000410000 */
[----:B------:R-:W-:-:S02]  /*7660*/  HADD2.F32 R133, -RZ, R133.H1_H1 ;  /* 0x30000085ff857230 */ /* 0x000fc40000004100 */
[-C--:B------:R-:W-:Y:S01]  /*7670*/  FMUL.FTZ R61, R56, R49.reuse ;  /* 0x00000031383d7220 */ /* 0x080fe20000410000 */
[----:B------:R-:W-:Y:S02]  /*7680*/  HADD2.F32 R47, -RZ, R76.H0_H0 ;  /* 0x2000004cff2f7230 */ /* 0x000fe40000004100 */
[C---:B------:R-:W-:Y:S01]  /*7690*/  FMUL.FTZ R49, R44.reuse, R49 ;  /* 0x000000312c317220 */ /* 0x040fe20000410000 */
[----:B------:R-:W-:Y:S02]  /*76a0*/  HADD2.F32 R132, -RZ, R132.H1_H1 ;  /* 0x30000084ff847230 */ /* 0x000fe40000004100 */
[----:B------:R-:W-:Y:S01]  /*76b0*/  FFMA.FTZ R50, R45, R133, -R50 ;  /* 0x000000852d327223 */ /* 0x000fe20000010832 */
[----:B------:R-:W-:Y:S02]  /*76c0*/  HADD2.F32 R45, -RZ, R58.H0_H0 ;  /* 0x2000003aff2d7230 */ /* 0x000fe40000004100 */
[-C--:B------:R-:W-:Y:S01]  /*76d0*/  FFMA.FTZ R61, R44, R47.reuse, -R61 ;  /* 0x0000002f2c3d7223 */ /* 0x080fe2000001083d */
[----:B------:R-:W-:Y:S01]  /*76e0*/  FFMA.FTZ R56, R56, R47, R49 ;  /* 0x0000002f38387223 */ /* 0x000fe20000010031 */
[----:B------:R-:W-:-:S02]  /*76f0*/  HADD2.F32 R49, -RZ, R67.H0_H0 ;  /* 0x20000043ff317230 */ /* 0x000fc40000004100 */
[----:B------:R-:W-:Y:S01]  /*7700*/  FFMA.FTZ R51, R46, R133, R51 ;  /* 0x000000852e337223 */ /* 0x000fe20000010033 */
[----:B------:R-:W-:Y:S02]  /*7710*/  HADD2.F32 R44, -RZ, R48.H0_H0 ;  /* 0x20000030ff2c7230 */ /* 0x000fe40000004100 */
[----:B------:R-:W-:Y:S01]  /*7720*/  FMUL.FTZ R67, R45, R132 ;  /* 0x000000842d437220 */ /* 0x000fe20000410000 */
[----:B------:R-:W-:Y:S01]  /*7730*/  HADD2.F32 R58, -RZ, R58.H1_H1 ;  /* 0x3000003aff3a7230 */ /* 0x000fe20000004100 */
[----:B------:R-:W-:Y:S01]  /*7740*/  F2FP.F16.F32.PACK_AB R60, R73, R60 ;  /* 0x0000003c493c723e */ /* 0x000fe200000000ff */
[----:B------:R-:W-:Y:S02]  /*7750*/  HADD2.F32 R48, -RZ, R48.H1_H1 ;  /* 0x30000030ff307230 */ /* 0x000fe40000004100 */
[----:B------:R-:W-:Y:S01]  /*7760*/  FMUL.FTZ R132, R44, R132 ;  /* 0x000000842c847220 */ /* 0x000fe20000410000 */
[----:B------:R-:W-:Y:S02]  /*7770*/  HADD2.F32 R134, -RZ, R134.H1_H1 ;  /* 0x30000086ff867230 */ /* 0x000fe40000004100 */
[----:B------:R-:W-:Y:S01]  /*7780*/  FMUL.FTZ R69, R58, R49 ;  /* 0x000000313a457220 */ /* 0x000fe20000410000 */
[----:B------:R-:W-:-:S02]  /*7790*/  HADD2.F32 R47, -RZ, R72.H0_H0 ;  /* 0x20000048ff2f7230 */ /* 0x000fc40000004100 */
        /* <DEDUP_REMOVED lines=8> */
[----:B------:R-:W-:Y:S02]  /*7820*/  F2FP.F16.F32.PACK_AB R45, R64, R65 ;  /* 0x00000041402d723e */ /* 0x000fe400000000ff */
[----:B------:R-:W-:Y:S01]  /*7830*/  F2FP.F16.F32.PACK_AB R46, R48, R67 ;  /* 0x00000043302e723e */ /* 0x000fe200000000ff */
[----:B------:R-:W-:Y:S01]  /*7840*/  IMAD.MOV.U32 R48, RZ, RZ, R62 ;  /* 0x000000ffff307224 */ /* 0x000fe200078e003e */
[----:B------:R-:W-:Y:S01]  /*7850*/  F2FP.F16.F32.PACK_AB R50, R49, R132 ;  /* 0x000000843132723e */ /* 0x000fe200000000ff */
[----:B------:R-:W-:Y:S01]  /*7860*/  IMAD.MOV.U32 R49, RZ, RZ, R63 ;  /* 0x000000ffff317224 */ /* 0x000fe200078e003f */
[----:B------:R-:W-:-:S07]  /*7870*/  F2FP.F16.F32.PACK_AB R47, R71, R68 ;  /* 0x00000044472f723e */ /* 0x000fce00000000ff */
.L_x_1396:
[----:B------:R-:W-:Y:S05]  /*7880*/  BSYNC B1 ;  /* 0x0000000000017941 */ /* 0x000fea0003800000 */
.L_x_1395:
[----:B-1----:R1:W-:Y:S01]  /*7890*/  STG.E.128 desc[UR54][R54.64], R44 ;  /* 0x0000002c36007986 */ /* 0x0023e2000c101d36 */
[----:B------:R-:W-:-:S13]  /*78a0*/  ISETP.GE.AND P3, PT, R59, R131, PT ;  /* 0x000000833b00720c */ /* 0x000fda0003f66270 */
[----:B------:R-:W-:Y:S05]  /*78b0*/  @P3 BRA `(.L_x_1371) ;  /* 0x00000004009c3947 */ /* 0x000fea0003800000 */
[--C-:B-1----:R-:W-:Y:S02]  /*78c0*/  SHF.R.S32.HI R44, RZ, 0x1f, R59.reuse ;  /* 0x0000001fff2c7819 */ /* 0x102fe4000001143b */
[----:B------:R-:W-:-:S04]  /*78d0*/  IADD3 R59, P3, P4, R98, R120, R59 ;  /* 0x00000078623b7210 */ /* 0x000fc80007c7e03b */
[----:B------:R-:W-:Y:S02]  /*78e0*/  IADD3.X R44, R30, R57, R44, P3, P4 ;  /* 0x000000391e2c7210 */ /* 0x000fe40001fe842c */
[----:B------:R-:W-:-:S04]  /*78f0*/  LEA R52, P3, R59, R52, 0x1 ;  /* 0x000000343b347211 */ /* 0x000fc800078608ff */
[----:B------:R-:W-:-:S05]  /*7900*/  LEA.HI.X R53, R59, R53, R44, 0x1, P3 ;  /* 0x000000353b357211 */ /* 0x000fca00018f0c2c */
[----:B--2---:R1:W-:Y:S01]  /*7910*/  STG.E.128 desc[UR54][R52.64], R48 ;  /* 0x0000003034007986 */ /* 0x0043e2000c101d36 */
[----:B------:R-:W-:Y:S05]  /*7920*/  BRA `(.L_x_1371) ;  /* 0x0000000400807947 */ /* 0x000fea0003800000 */
.L_x_1334:
[----:B------:R-:W-:-:S06]  /*7930*/  UISETP.NE.AND UP0, UPT, UR39, 0x3, UPT ;  /* 0x000000032700788c */ /* 0x000fcc000bf05270 */
[----:B------:R-:W-:-:S13]  /*7940*/  PLOP3.LUT P0, PT, PT, PT, UP0, 0x80, 0x0 ;  /* 0x000000000000781c */ /* 0x000fda0003f0f008 */
[----:B------:R-:W-:Y:S05]  /*7950*/  @!P0 BRA `(.L_x_1397) ;  /* 0x0000000000048947 */ /* 0x000fea0003800000 */
[----:B------:R-:W-:Y:S01]  /*7960*/  BPT.TRAP 0x1 ;  /* 0x000000040000795c */ /* 0x000fe20000300000 */
.L_x_1397:
[----:B------:R-:W-:Y:S01]  /*7970*/  IMAD R103, R185, 0x8, R2 ;  /* 0x00000008b9677824 */ /* 0x000fe200078e0202 */
[----:B------:R-:W-:Y:S01]  /*7980*/  SHF.L.U32 R124, R194, 0x1f, RZ ;  /* 0x0000001fc27c7819 */ /* 0x000fe200000006ff */
[----:B------:R-:W-:Y:S01]  /*7990*/  IMAD R112, R26, -0x80, R24 ;  /* 0xffffff801a707824 */ /* 0x000fe200078e0218 */
[----:B------:R-:W-:Y:S01]  /*79a0*/  BSSY B1, `(.L_x_1398) ;  /* 0x0000006000017945 */ /* 0x000fe20003800000 */
[----:B------:R-:W-:Y:S01]  /*79b0*/  SHF.R.S32.HI R45, RZ, 0x1f, R26 ;  /* 0x0000001fff2d7819 */ /* 0x000fe2000001141a */
[----:B------:R-:W0:Y:S01]  /*79c0*/  SYNCS.PHASECHK.TRANS64.TRYWAIT P3, [R103+URZ+0x28890], R124 ;  /* 0x0288907c670075a7 */ /* 0x000e22000806017f */
[----:B------:R-:W-:Y:S01]  /*79d0*/  IMAD R44, R3, R26, RZ ;  /* 0x0000001a032c7224 */ /* 0x000fe200078e02ff */
[----:B------:R-:W-:Y:S01]  /*79e0*/  VIMNMX R112, R112, 0x80, PT ;  /* 0x0000008070707848 */ /* 0x000fe20003fe0100 */
[----:B0-----:R-:W-:Y:S06]  /*79f0*/  @!P3 BRA `(.L_x_1399) ;  /* 0x000001ac007cb947 */ /* 0x001fec0003800000 */
.L_x_1718:
[----:B------:R-:W-:Y:S05]  /*7a00*/  BSYNC B1 ;  /* 0x0000000000017941 */ /* 0x000fea0003800000 */
.L_x_1398:
[----:B------:R-:W-:Y:S01]  /*7a10*/  ISETP.GE.AND P3, PT, R18, R112, PT ;  /* 0x000000701200720c */ /* 0x000fe20003f66270 */
[----:B------:R-:W-:Y:S01]  /*7a20*/  IMAD R45, R45, R128, R44 ;  /* 0x000000802d2d7224 */ /* 0x000fe200078e022c */
[----:B------:R-:W-:Y:S01]  /*7a30*/  BSSY B1, `(.L_x_1400) ;  /* 0x0000012000017945 */ /* 0x000fe20003800000 */
[----:B------:R-:W-:-:S04]  /*7a40*/  IMAD.WIDE.U32 R52, R128, R26, RZ ;  /* 0x0000001a80347225 */ /* 0x000fc800078e00ff */
[----:B------:R-:W-:-:S06]  /*7a50*/  IMAD.IADD R61, R45, 0x1, R53 ;  /* 0x000000012d3d7824 */ /* 0x000fcc00078e0235 */
[----:B------:R-:W-:Y:S05]  /*7a60*/  @P3 BRA `(.L_x_1401) ;  /* 0x0000000000383947 */ /* 0x000fea0003800000 */
[----:B------:R-:W1:Y:S01]  /*7a70*/  @!P2 LDC.64 R54, c[0x0][0x2d8] ;  /* 0x0000b600ff36ab82 */ /* 0x000e620000000a00 */
[----:B------:R-:W2:Y:S01]  /*7a80*/  @!P2 LDS.128 R44, [R108+0x18400] ;  /* 0x018400006c2ca984 */ /* 0x000ea20000000c00 */
[----:B------:R-:W-:-:S03]  /*7a90*/  @!P2 IADD3 R58, P3, R31, R52, RZ ;  /* 0x000000341f3aa210 */ /* 0x000fc60007f7e0ff */
        /* <DEDUP_REMOVED lines=11> */
.L_x_1401:
[----:B------:R-:W-:Y:S05]  /*7b50*/  BSYNC B1 ;  /* 0x0000000000017941 */ /* 0x000fea0003800000 */
.L_x_1400:
[----:B------:R-:W-:Y:S01]  /*7b60*/  ISETP.GE.AND P3, PT, R189, R112, PT ;  /* 0x00000070bd00720c */ /* 0x000fe20003f66270 */
[----:B------:R-:W-:-:S12]  /*7b70*/  BSSY B1, `(.L_x_1402) ;  /* 0x0000012000017945 */ /* 0x000fd80003800000 */
[----:B------:R-:W-:Y:S05]  /*7b80*/  @P3 BRA `(.L_x_1403) ;  /* 0x0000000000403947 */ /* 0x000fea0003800000 */
[----:B-1----:R-:W1:Y:S01]  /*7b90*/  @!P2 LDC.64 R54, c[0x0][0x2d8] ;  /* 0x0000b600ff36ab82 */ /* 0x002e620000000a00 */
[----:B------:R-:W2:Y:S01]  /*7ba0*/  @!P2 LDS.128 R44, [R108+0x19400] ;  /* 0x019400006c2ca984 */ /* 0x000ea20000000c00 */
[----:B------:R-:W-:-:S03]  /*7bb0*/  IADD3 R60, P3, R90, R52, RZ ;  /* 0x000000345a3c7210 */ /* 0x000fc60007f7e0ff */
        /* <DEDUP_REMOVED lines=13> */
.L_x_1403:
[----:B------:R-:W-:Y:S05]  /*7c90*/  BSYNC B1 ;  /* 0x0000000000017941 */ /* 0x000fea0003800000 */
.L_x_1402:
[----:B------:R-:W-:Y:S01]  /*7ca0*/  ISETP.GE.AND P3, PT, R188, R112, PT ;  /* 0x00000070bc00720c */ /* 0x000fe20003f66270 */
[----:B------:R-:W-:-:S12]  /*7cb0*/  BSSY B1, `(.L_x_1404) ;  /* 0x0000012000017945 */ /* 0x000fd80003800000 */
[----:B------:R-:W-:Y:S05]  /*7cc0*/  @P3 BRA `(.L_x_1405) ;  /* 0x0000000000403947 */ /* 0x000fea0003800000 */
[----:B-12---:R-:W1:Y:S01]  /*7cd0*/  @!P2 LDC.64 R54, c[0x0][0x2d8] ;  /* 0x0000b600ff36ab82 */ /* 0x006e620000000a00 */
[----:B------:R-:W2:Y:S01]  /*7ce0*/  @!P2 LDS.128 R44, [R108+0x1a400] ;  /* 0x01a400006c2ca984 */ /* 0x000ea20000000c00 */
[----:B------:R-:W-:-:S03]  /*7cf0*/  LEA R60, P3, R38, R52, 0x6 ;  /* 0x00000034263c7211 */ /* 0x000fc600078630ff */
        /* <DEDUP_REMOVED lines=13> */
.L_x_1405:
[----:B------:R-:W-:Y:S05]  /*7dd0*/  BSYNC B1 ;  /* 0x0000000000017941 */ /* 0x000fea0003800000 */
.L_x_1404:
[----:B------:R-:W-:-:S13]  /*7de0*/  ISETP.GE.AND P3, PT, R190, R112, PT ;  /* 0x00000070be00720c */ /* 0x000fda0003f66270 */
[----:B------:R-:W-:Y:S05]  /*7df0*/  @P3 BRA `(.L_x_1371) ;  /* 0x00000000004c3947 */ /* 0x000fea0003800000 */
[----:B------:R-:W3:Y:S01]  /*7e00*/  LDC.64 R58, c[0x0][0x2f0] ;  /* 0x0000bc00ff3a7b82 */ /* 0x000ee20000000a00 */
[----:B-12-4-:R-:W1:Y:S01]  /*7e10*/  @!P2 LDS.128 R44, [R108+0x1b400] ;  /* 0x01b400006c2ca984 */ /* 0x016e620000000c00 */
[----:B------:R-:W-:-:S03]  /*7e20*/  MOV R53, R61 ;  /* 0x0000003d00357202 */ /* 0x000fc60000000f00 */
[----:B------:R-:W2:Y:S03]  /*7e30*/  @!P1 LDS.128 R48, [R108+0x1f400] ;  /* 0x01f400006c309984 */ /* 0x000ea60000000c00 */
[----:B------:R-:W4:Y:S08]  /*7e40*/  @!P2 LDC.64 R54, c[0x0][0x2d8] ;  /* 0x0000b600ff36ab82 */ /* 0x000f300000000a00 */
[----:B------:R-:W5:Y:S01]  /*7e50*/  @!P1 LDC.64 R56, c[0x0][0x2d8] ;  /* 0x0000b600ff389b82 */ /* 0x000f620000000a00 */
[----:B---3--:R-:W-:-:S04]  /*7e60*/  IMAD.WIDE.U32 R52, R58, 0x60, R52 ;  /* 0x000000603a347825 */ /* 0x008fc800078e0034 */
[----:B------:R-:W-:-:S04]  /*7e70*/  IMAD R59, R59, 0x60, RZ ;  /* 0x000000603b3b7824 */ /* 0x000fc800078e02ff */
[----:B------:R-:W-:Y:S01]  /*7e80*/  IMAD.IADD R59, R53, 0x1, R59 ;  /* 0x00000001353b7824 */ /* 0x000fe200078e023b */
[----:B------:R-:W-:-:S05]  /*7e90*/  @!P2 IADD3 R53, P3, R31, R52, RZ ;  /* 0x000000341f35a210 */ /* 0x000fca0007f7e0ff */
        /* <DEDUP_REMOVED lines=9> */
.L_x_1371:
[----:B------:R-:W-:Y:S05]  /*7f30*/  BSYNC B0 ;  /* 0x0000000000007941 */ /* 0x000fea0003800000 */
.L_x_1333:
        /* <DEDUP_REMOVED lines=17> */
.L_x_1407:
[----:B------:R-:W-:Y:S05]  /*8050*/  BSYNC B0 ;  /* 0x0000000000007941 */ /* 0x000fea0003800000 */
.L_x_1406:
[----:B------:R-:W2:Y:S01]  /*8060*/  SYNCS.PHASECHK.TRANS64.TRYWAIT P0, [R103+URZ+0x288b0], R124 ;  /* 0x0288b07c670075a7 */ /* 0x000ea2000800017f */
[----:B------:R-:W-:Y:S01]  /*8070*/  ULDC UR37, c[0x0][0x2e4] ;  /* 0x0000b90000257ab9 */ /* 0x000fe20000000800 */
[----:B------:R-:W-:Y:S01]  /*8080*/  ULDC.64 UR40, c[0x0][0x318] ;  /* 0x0000c60000287ab9 */ /* 0x000fe20000000a00 */
[----:B------:R-:W-:Y:S01]  /*8090*/  ULDC.64 UR42, c[0x0][0x308] ;  /* 0x0000c200002a7ab9 */ /* 0x000fe20000000a00 */
[----:B------:R-:W-:Y:S04]  /*80a0*/  BSSY B0, `(.L_x_1408) ;  /* 0x0000002000007945 */ /* 0x000fe80003800000 */
[----:B--2---:R-:W-:Y:S05]  /*80b0*/  @!P0 BRA `(.L_x_1409) ;  /* 0x000001a400e08947 */ /* 0x004fea0003800000 */
.L_x_1719:
[----:B------:R-:W-:Y:S05]  /*80c0*/  BSYNC B0 ;  /* 0x0000000000007941 */ /* 0x000fea0003800000 */
.L_x_1408:
[----:B------:R-:W-:Y:S01]  /*80d0*/  ISETP.GE.AND P0, PT, R18, R112, PT ;  /* 0x000000701200720c */ /* 0x000fe20003f06270 */
[----:B------:R-:W-:Y:S01]  /*80e0*/  BSSY B0, `(.L_x_1410) ;  /* 0x0000011000007945 */ /* 0x000fe20003800000 */
[----:B------:R-:W-:-:S11]  /*80f0*/  IMAD.WIDE R48, R26, 0x80, R42 ;  /* 0x000000801a307825 */ /* 0x000fd600078e022a */
[----:B------:R-:W-:Y:S05]  /*8100*/  @P0 BRA `(.L_x_1411) ;  /* 0x0000000000380947 */ /* 0x000fea0003800000 */
[----:B------:R-:W-:Y:S02]  /*8110*/  IMAD R47, R49, UR40, RZ ;  /* 0x00000028312f7c24 */ /* 0x000fe4000f8e02ff */
        /* <DEDUP_REMOVED lines=13> */
.L_x_1411:
[----:B------:R-:W-:Y:S05]  /*81f0*/  BSYNC B0 ;  /* 0x0000000000007941 */ /* 0x000fea0003800000 */
.L_x_1410:
[----:B------:R-:W-:Y:S01]  /*8200*/  ISETP.GE.AND P0, PT, R189, R112, PT ;  /* 0x00000070bd00720c */ /* 0x000fe20003f06270 */
[----:B------:R-:W-:-:S12]  /*8210*/  BSSY B0, `(.L_x_1412) ;  /* 0x0000012000007945 */ /* 0x000fd80003800000 */
[----:B------:R-:W-:Y:S05]  /*8220*/  @P0 BRA `(.L_x_1413) ;  /* 0x0000000000400947 */ /* 0x000fea0003800000 */
[----:B---3--:R-:W-:Y:S01]  /*8230*/  IADD3 R47, P0, R48, 0x20, RZ ;  /* 0x00000020302f7810 */ /* 0x008fe20007f1e0ff */
[----:B------:R-:W-:-:S04]  /*8240*/  IMAD.MOV.U32 R45, RZ, RZ, R102 ;  /* 0x000000ffff2d7224 */ /* 0x000fc800078e0066 */
[----:B-1----:R-:W-:-:S04]  /*8250*/  IMAD.X R44, RZ, RZ, R49, P0 ;  /* 0x000000ffff2c7224 */ /* 0x002fc800000e0631 */
[----:B------:R-:W-:Y:S02]  /*8260*/  IMAD R46, R44, UR40, RZ ;  /* 0x000000282c2e7c24 */ /* 0x000fe4000f8e02ff */
[----:B------:R-:W-:-:S04]  /*8270*/  IMAD.MOV.U32 R44, RZ, RZ, R96 ;  /* 0x000000ffff2c7224 */ /* 0x000fc800078e0060 */
[----:B------:R-:W-:-:S04]  /*8280*/  IMAD.WIDE.U32 R44, R47, UR40, R44 ;  /* 0x000000282f2c7c25 */ /* 0x000fc8000f8e002c */
[----:B------:R-:W-:Y:S01]  /*8290*/  IMAD R47, R47, UR41, R46 ;  /* 0x000000292f2f7c24 */ /* 0x000fe2000f8e022e */
[----:B------:R-:W-:-:S03]  /*82a0*/  LEA R50, P0, R44, UR42, 0x1 ;  /* 0x0000002a2c327c11 */ /* 0x000fc6000f8008ff */
[----:B------:R-:W-:-:S05]  /*82b0*/  IMAD.IADD R45, R45, 0x1, R47 ;  /* 0x000000012d2d7824 */ /* 0x000fca00078e022f */
[----:B------:R-:W-:Y:S02]  /*82c0*/  LEA.HI.X R51, R44, UR43, R45, 0x1, P0 ;  /* 0x0000002b2c337c11 */ /* 0x000fe400080f0c2d */
[----:B------:R-:W-:-:S13]  /*82d0*/  ISETP.GE.AND P0, PT, R16, UR37, PT ;  /* 0x0000002510007c0c */ /* 0x000fda000bf06270 */
[----:B------:R-:W1:Y:S04]  /*82e0*/  @!P0 LDS.128 R44, [R108+0x1400] ;  /* 0x001400006c2c8984 */ /* 0x000e680000000c00 */
[----:B-1----:R-:W-:Y:S01]  /*82f0*/  @!P0 STG.E.128 desc[UR54][R50.64], R44 ;  /* 0x0000002c32008986 */ /* 0x002fe2000c101d36 */
[----:B------:R-:W-:-:S13]  /*8300*/  ISETP.GE.AND P0, PT, R195, UR37, PT ;  /* 0x00000025c3007c0c */ /* 0x000fda000bf06270 */
[----:B------:R-:W1:Y:S04]  /*8310*/  @!P0 LDS.128 R44, [R108+0x5400] ;  /* 0x005400006c2c8984 */ /* 0x000e680000000c00 */
[----:B-1----:R4:W-:Y:S02]  /*8320*/  @!P0 STG.E.128 desc[UR54][R50.64+0x80], R44 ;  /* 0x0000802c32008986 */ /* 0x0029e4000c101d36 */
.L_x_1413:
[----:B------:R-:W-:Y:S05]  /*8330*/  BSYNC B0 ;  /* 0x0000000000007941 */ /* 0x000fea0003800000 */
.L_x_1412:
[----:B------:R-:W-:Y:S01]  /*8340*/  ISETP.GE.AND P0, PT, R188, R112, PT ;  /* 0x00000070bc00720c */ /* 0x000fe20003f06270 */
[----:B------:R-:W-:-:S12]  /*8350*/  BSSY B0, `(.L_x_1414) ;  /* 0x0000012000007945 */ /* 0x000fd80003800000 */
[----:B------:R-:W-:Y:S05]  /*8360*/  @P0 BRA `(.L_x_1415) ;  /* 0x0000000000400947 */ /* 0x000fea0003800000 */
[----:B---34-:R-:W-:Y:S01]  /*8370*/  IADD3 R47, P0, R48, 0x40, RZ ;  /* 0x00000040302f7810 */ /* 0x018fe20007f1e0ff */
        /* <DEDUP_REMOVED lines=15> */
.L_x_1415:
[----:B------:R-:W-:Y:S05]  /*8470*/  BSYNC B0 ;  /* 0x0000000000007941 */ /* 0x000fea0003800000 */
.L_x_1414:
[----:B------:R-:W-:Y:S01]  /*8480*/  ISETP.GE.AND P0, PT, R190, R112, PT ;  /* 0x00000070be00720c */ /* 0x000fe20003f06270 */
[----:B------:R-:W-:-:S12]  /*8490*/  BSSY B0, `(.L_x_1416) ;  /* 0x0000012000007945 */ /* 0x000fd80003800000 */
[----:B------:R-:W-:Y:S05]  /*84a0*/  @P0 BRA `(.L_x_1417) ;  /* 0x0000000000400947 */ /* 0x000fea0003800000 */
[----:B-1-34-:R-:W-:Y:S01]  /*84b0*/  IADD3 R47, P0, R48, 0x60, RZ ;  /* 0x00000060302f7810 */ /* 0x01afe20007f1e0ff */
[----:B------:R-:W-:Y:S02]  /*84c0*/  IMAD.MOV.U32 R44, RZ, RZ, R96 ;  /* 0x000000ffff2c7224 */ /* 0x000fe400078e0060 */
        /* <DEDUP_REMOVED lines=14> */
.L_x_1417:
[----:B------:R-:W-:Y:S05]  /*85b0*/  BSYNC B0 ;  /* 0x0000000000007941 */ /* 0x000fea0003800000 */
.L_x_1416:
[----:B------:R-:W-:Y:S01]  /*85c0*/  @!PT LDS RZ, [RZ] ;  /* 0x00000000fffff984 */ /* 0x000fe20000000800 */
[----:B------:R-:W-:Y:S01]  /*85d0*/  @!PT LDS RZ, [RZ] ;  /* 0x00000000fffff984 */ /* 0x000fe20000000800 */
[----:B------:R-:W-:Y:S01]  /*85e0*/  @!PT LDS RZ, [RZ] ;  /* 0x00000000fffff984 */ /* 0x000fe20000000800 */
[----:B------:R-:W-:Y:S01]  /*85f0*/  @!PT LDS RZ, [RZ] ;  /* 0x00000000fffff984 */ /* 0x000fe20000000800 */
[----:B------:R5:W-:Y:S06]  /*8600*/  MEMBAR.ALL.CTA ;  /* 0x0000000000007992 */ /* 0x000bec0000008000 */
[----:B-----5:R-:W5:Y:S02]  /*8610*/  FENCE.VIEW.ASYNC.S ;  /* 0x00000000000073c6 */ /* 0x020f640000000000 */
[----:B-----5:R1:W-:Y:S01]  /*8620*/  BAR.SYNC.DEFER_BLOCKING R125, 0x80 ;  /* 0x0002007d0000751d */ /* 0x0203e20000010000 */
[----:B------:R-:W-:Y:S01]  /*8630*/  ISETP.NE.AND P4, PT, R104, RZ, PT ;  /* 0x000000ff6800720c */ /* 0x000fe20003f85270 */
[----:B------:R-:W-:-:S02]  /*8640*/  VIADD R185, R185, 0x1 ;  /* 0x00000001b9b97836 */ /* 0x000fc40000000000 */
[----:B0-2---:R-:W-:-:S03]  /*8650*/  @!P3 VIADD R103, R103, 0x288c0 ;  /* 0x000288c06767b836 */ /* 0x005fc60000000000 */
[C---:B------:R-:W-:Y:S02]  /*8660*/  ISETP.NE.AND P0, PT, R185.reuse, 0x2, PT ;  /* 0x00000002b900780c */ /* 0x040fe40003f05270 */
[----:B------:R-:W-:Y:S02]  /*8670*/  @!P3 PRMT R103, RZ, 0x654, R103 ;  /* 0x00000654ff67b816 */ /* 0x000fe40000000067 */
[----:B-1-34-:R-:W-:Y:S02]  /*8680*/  SEL R45, RZ, 0x1, P0 ;  /* 0x00000001ff2d7807 */ /* 0x01afe40000000000 */
[----:B------:R-:W-:Y:S02]  /*8690*/  SEL R185, R185, RZ, P0 ;  /* 0x000000ffb9b97207 */ /* 0x000fe40000000000 */
[----:B------:R-:W-:Y:S01]  /*86a0*/  LOP3.LUT R194, R194, R45, RZ, 0x3c, !PT ;  /* 0x0000002dc2c27212 */ /* 0x000fe200078e3cff */
[----:B------:R0:W-:Y:S01]  /*86b0*/  @!P3 SYNCS.ARRIVE.TRANS64.RED.A1T0 RZ, [R103+URZ], RZ ;  /* 0x000000ff67ffb9a7 */ /* 0x0001e2000810043f */
[----:B------:R-:W-:Y:S05]  /*86c0*/  @P4 BRA `(.L_x_1418) ;  /* 0xffffff9c00e04947 */ /* 0x000fea000383ffff */
[----:B------:R-:W1:Y:S01]  /*86d0*/  S2R R44, SR_TID.X ;  /* 0x00000000002c7919 */ /* 0x000e620000002100 */
[----:B------:R-:W-:Y:S02]  /*86e0*/  PLOP3.LUT P0, PT, PT, PT, PT, 0x8, 0x0 ;  /* 0x000000000000781c */ /* 0x000fe40003f0e170 */
[----:B-1----:R-:W-:-:S04]  /*86f0*/  SHF.R.U32.HI R44, RZ, 0x7, R44 ;  /* 0x00000007ff2c7819 */ /* 0x002fc8000001162c */
[----:B------:R-:W-:-:S13]  /*8700*/  ISETP.NE.AND P4, PT, R44, 0x1, PT ;  /* 0x000000012c00780c */ /* 0x000fda0003f85270 */
[----:B------:R-:W-:Y:S06]  /*8710*/  @!P4 BAR.ARV 0x9, 0x100 ;  /* 0x024400000000cb1d */ /* 0x000fec0000002000 */
.L_x_1328:
[----:B------:R-:W1:Y:S02]  /*8720*/  LDC.64 R4, c[0x0][0x9e0] ;  /* 0x00027800ff047b82 */ /* 0x000e640000000a00 */
[----:B-1----:R-:W-:Y:S01]  /*8730*/  ISETP.GE.AND P1, PT, R5, 0x1, PT ;  /* 0x000000010500780c */ /* 0x002fe20003f26270 */
[----:B------:R-:W-:-:S12]  /*8740*/  @P0 BRA `(.L_x_1419) ;  /* 0x00000000000c0947 */ /* 0x000fd80003800000 */
[----:B------:R-:W1:Y:S01]  /*8750*/  FENCE.VIEW.ASYNC.G ;  /* 0x00000000000073c6 */ /* 0x000e620000000100 */
[----:B------:R-:W-:Y:S05]  /*8760*/  WARPSYNC.ALL ;  /* 0x0000000000007948 */ /* 0x000fea0003800000 */
[----:B-1----:R-:W-:Y:S06]  /*8770*/  BAR.ARV 0xc, 0x120 ;  /* 0x0304800000007b1d */ /* 0x002fec0000002000 */
.L_x_1419:
[----:B------:R-:W-:Y:S01]  /*8780*/  IMAD.IADD R0, R119, 0x1, R4 ;  /* 0x0000000177007824 */ /* 0x000fe200078e0204 */
[----:B------:R-:W-:Y:S06]  /*8790*/  @!P1 BRA `(.L_x_1420) ;  /* 0x0000000000489947 */ /* 0x000fec0003800000 */
[C---:B------:R-:W-:Y:S01]  /*87a0*/  ISETP.GT.AND P0, PT, R119.reuse, RZ, PT ;  /* 0x000000ff7700720c */ /* 0x040fe20003f04270 */
[----:B------:R-:W-:Y:S01]  /*87b0*/  BSSY B0, `(.L_x_1421) ;  /* 0x000000e000007945 */ /* 0x000fe20003800000 */
[----:B------:R-:W-:-:S11]  /*87c0*/  IADD3 R3, R119, -0x1, RZ ;  /* 0xffffffff77037810 */ /* 0x000fd60007ffe0ff */
        /* <DEDUP_REMOVED lines=8> */
.L_x_1422:
[----:B------:R-:W-:-:S13]  /*8850*/  ISETP.NE.AND P0, PT, R5, 0x1, PT ;  /* 0x000000010500780c */ /* 0x000fda0003f05270 */
[----:B------:R-:W1:Y:S02]  /*8860*/  @P0 LDC.64 R6, c[0x0][0x9e8] ;  /* 0x00027a00ff060b82 */ /* 0x000e640000000a00 */
[----:B-1----:R-:W-:-:S05]  /*8870*/  @P0 IMAD.HI.U32 R4, R3, R6, RZ ;  /* 0x0000000603040227 */ /* 0x002fca00078e00ff */
[----:B------:R-:W-:-:S07]  /*8880*/  @P0 SHF.R.U32.HI R3, RZ, R7, R4 ;  /* 0x00000007ff030219 */ /* 0x000fce0000011604 */
.L_x_1423:
[----:B------:R-:W-:Y:S05]  /*8890*/  BSYNC B0 ;  /* 0x0000000000007941 */ /* 0x000fea0003800000 */
.L_x_1421:
[----:B------:R-:W-:-:S05]  /*88a0*/  IMAD R3, R3, R5, R5 ;  /* 0x0000000503037224 */ /* 0x000fca00078e0205 */
[----:B------:R-:W-:-:S07]  /*88b0*/  VIMNMX R0, R0, R3, PT ;  /* 0x0000000300007248 */ /* 0x000fce0003fe0100 */
.L_x_1420:
[----:B------:R-:W-:Y:S01]  /*88c0*/  VIADD R0, R0, 0x7f ;  /* 0x0000007f00007836 */ /* 0x000fe20000000000 */
[----:B------:R-:W-:Y:S02]  /*88d0*/  ULDC UR4, c[0x0][0x9dc] ;  /* 0x0002770000047ab9 */ /* 0x000fe40000000800 */
[----:B------:R-:W-:Y:S02]  /*88e0*/  VIADD R4, R118, -UR4 ;  /* 0x8000000476047c36 */ /* 0x000fe40008000000 */
[----:B------:R-:W-:-:S04]  /*88f0*/  SHF.R.S32.HI R3, RZ, 0x1f, R0 ;  /* 0x0000001fff037819 */ /* 0x000fc80000011400 */
[----:B------:R-:W-:-:S04]  /*8900*/  LEA.HI R3, R3, R0, RZ, 0x7 ;  /* 0x0000000003037211 */ /* 0x000fc800078f38ff */
[----:B------:R-:W-:-:S04]  /*8910*/  SHF.R.S32.HI R0, RZ, 0x7, R3 ;  /* 0x00000007ff007819 */ /* 0x000fc80000011403 */
[----:B------:R-:W-:Y:S01]  /*8920*/  VIMNMX R129, R129, R0, PT ;  /* 0x0000000081817248 */ /* 0x000fe20003fe0100 */
[----:B------:R-:W-:Y:S06]  /*8930*/  @!P1 BRA `(.L_x_1424) ;  /* 0x0000000000449947 */ /* 0x000fec0003800000 */
[----:B------:R-:W-:Y:S01]  /*8940*/  ISETP.GT.AND P0, PT, R118, -0x1, PT ;  /* 0xffffffff7600780c */ /* 0x000fe20003f04270 */
[----:B------:R-:W-:-:S12]  /*8950*/  BSSY B0, `(.L_x_1425) ;  /* 0x000000d000007945 */ /* 0x000fd80003800000 */
        /* <DEDUP_REMOVED lines=8> */
.L_x_1426:
[----:B------:R-:W-:-:S13]  /*89e0*/  ISETP.NE.AND P0, PT, R5, 0x1, PT ;  /* 0x000000010500780c */ /* 0x000fda0003f05270 */
[----:B------:R-:W1:Y:S02]  /*89f0*/  @P0 LDC.64 R6, c[0x0][0x9e8] ;  /* 0x00027a00ff060b82 */ /* 0x000e640000000a00 */
[----:B-1----:R-:W-:-:S05]  /*8a00*/  @P0 IMAD.HI.U32 R6, R118, R6, RZ ;  /* 0x0000000676060227 */ /* 0x002fca00078e00ff */
[----:B------:R-:W-:-:S07]  /*8a10*/  @P0 SHF.R.U32.HI R118, RZ, R7, R6 ;  /* 0x00000007ff760219 */ /* 0x000fce0000011606 */
.L_x_1427:
[----:B------:R-:W-:Y:S05]  /*8a20*/  BSYNC B0 ;  /* 0x0000000000007941 */ /* 0x000fea0003800000 */
.L_x_1425:
[----:B------:R-:W-:-:S05]  /*8a30*/  IMAD R3, R118, R5, RZ ;  /* 0x0000000576037224 */ /* 0x000fca00078e02ff */
[----:B------:R-:W-:-:S07]  /*8a40*/  VIMNMX R4, R4, R3, !PT ;  /* 0x0000000304047248 */ /* 0x000fce0007fe0100 */
.L_x_1424:
[----:B------:R-:W-:Y:S01]  /*8a50*/  SHF.R.S32.HI R5, RZ, 0x1f, R4 ;  /* 0x0000001fff057819 */ /* 0x000fe20000011404 */
[----:B------:R-:W-:Y:S01]  /*8a60*/  IMAD.MOV.U32 R3, RZ, RZ, RZ ;  /* 0x000000ffff037224 */ /* 0x000fe200078e00ff */
[----:B------:R-:W-:Y:S02]  /*8a70*/  PLOP3.LUT P0, PT, PT, PT, PT, 0x80, 0x0 ;  /* 0x000000000000781c */ /* 0x000fe40003f0f070 */
[----:B------:R-:W-:Y:S02]  /*8a80*/  CS2R R20, SRZ ;  /* 0x0000000000147805 */ /* 0x000fe4000001ff00 */
[----:B------:R-:W-:Y:S02]  /*8a90*/  LEA.HI R5, R5, R4, RZ, 0x7 ;  /* 0x0000000405057211 */ /* 0x000fe400078f38ff */
[----:B------:R-:W-:Y:S02]  /*8aa0*/  CS2R R150, SRZ ;  /* 0x0000000000967805 */ /* 0x000fe4000001ff00 */
[----:B------:R-:W-:-:S02]  /*8ab0*/  CS2R R148, SRZ ;  /* 0x0000000000947805 */ /* 0x000fc4000001ff00 */
[----:B------:R-:W-:Y:S02]  /*8ac0*/  CS2R R146, SRZ ;  /* 0x0000000000927805 */ /* 0x000fe4000001ff00 */
[----:B------:R-:W-:Y:S02]  /*8ad0*/  SHF.R.S32.HI R5, RZ, 0x7, R5 ;  /* 0x00000007ff057819 */ /* 0x000fe40000011405 */
[----:B------:R-:W-:Y:S02]  /*8ae0*/  CS2R R144, SRZ ;  /* 0x0000000000907805 */ /* 0x000fe4000001ff00 */
[----:B------:R-:W-:Y:S01]  /*8af0*/  CS2R R34, SRZ ;  /* 0x0000000000227805 */ /* 0x000fe2000001ff00 */
[----:B------:R-:W-:Y:S01]  /*8b00*/  IMAD.MOV.U32 R142, RZ, RZ, RZ ;  /* 0x000000ffff8e7224 */ /* 0x000fe200078e00ff */
[----:B------:R-:W-:Y:S01]  /*8b10*/  VIMNMX R198, RZ, R5, !PT ;  /* 0x00000005ffc67248 */ /* 0x000fe20007fe0100 */
[----:B------:R-:W-:Y:S01]  /*8b20*/  IMAD.MOV.U32 R141, RZ, RZ, RZ ;  /* 0x000000ffff8d7224 */ /* 0x000fe200078e00ff */
[----:B------:R-:W-:Y:S01]  /*8b30*/  CS2R R32, SRZ ;  /* 0x0000000000207805 */ /* 0x000fe2000001ff00 */
[----:B------:R-:W-:Y:S01]  /*8b40*/  IMAD.MOV.U32 R138, RZ, RZ, RZ ;  /* 0x000000ffff8a7224 */ /* 0x000fe200078e00ff */
[----:B------:R-:W-:Y:S01]  /*8b50*/  ISETP.GT.AND P1, PT, R129, R198, PT ;  /* 0x000000c68100720c */ /* 0x000fe20003f24270 */
[----:B------:R-:W-:Y:S01]  /*8b60*/  IMAD.MOV.U32 R137, RZ, RZ, RZ ;  /* 0x000000ffff897224 */ /* 0x000fe200078e00ff */
[----:B------:R-:W-:Y:S01]  /*8b70*/  CS2R R134, SRZ ;  /* 0x0000000000867805 */ /* 0x000fe2000001ff00 */
[----:B------:R-:W-:Y:S01]  /*8b80*/  IMAD.MOV.U32 R133, RZ, RZ, RZ ;  /* 0x000000ffff857224 */ /* 0x000fe200078e00ff */
[----:B------:R-:W-:-:S02]  /*8b90*/  CS2R R30, SRZ ;  /* 0x00000000001e7805 */ /* 0x000fc4000001ff00 */
[----:B------:R-:W-:Y:S01]  /*8ba0*/  CS2R R130, SRZ ;  /* 0x0000000000827805 */ /* 0x000fe2000001ff00 */
[----:B------:R-:W-:Y:S01]  /*8bb0*/  IMAD.MOV.U32 R128, RZ, RZ, RZ ;  /* 0x000000ffff807224 */ /* 0x000fe200078e00ff */
[----:B------:R-:W-:Y:S02]  /*8bc0*/  CS2R R126, SRZ ;  /* 0x00000000007e7805 */ /* 0x000fe4000001ff00 */
[----:B------:R-:W-:Y:S02]  /*8bd0*/  CS2R R124, SRZ ;  /* 0x00000000007c7805 */ /* 0x000fe4000001ff00 */
[----:B------:R-:W-:Y:S02]  /*8be0*/  CS2R R122, SRZ ;  /* 0x00000000007a7805 */ /* 0x000fe4000001ff00 */
[----:B------:R-:W-:Y:S02]  /*8bf0*/  CS2R R120, SRZ ;  /* 0x0000000000787805 */ /* 0x000fe4000001ff00 */
        /* <DEDUP_REMOVED lines=8> */
[----:B0-----:R-:W-:-:S02]  /*8c80*/  CS2R R102, SRZ ;  /* 0x0000000000667805 */ /* 0x001fc4000001ff00 */
[----:B------:R-:W-:Y:S02]  /*8c90*/  CS2R R100, SRZ ;  /* 0x0000000000647805 */ /* 0x000fe4000001ff00 */
[----:B------:R-:W-:Y:S02]  /*8ca0*/  CS2R R98, SRZ ;  /* 0x0000000000627805 */ /* 0x000fe4000001ff00 */
[----:B------:R-:W-:Y:S02]  /*8cb0*/  CS2R R96, SRZ ;  /* 0x0000000000607805 */ /* 0x000fe4000001ff00 */
[----:B------:R-:W-:Y:S01]  /*8cc0*/  CS2R R6, SRZ ;  /* 0x0000000000067805 */ /* 0x000fe2000001ff00 */
[----:B------:R-:W-:Y:S01]  /*8cd0*/  IMAD.MOV.U32 R94, RZ, RZ, RZ ;  /* 0x000000ffff5e7224 */ /* 0x000fe200078e00ff */
[----:B------:R-:W-:Y:S01]  /*8ce0*/  CS2R R90, SRZ ;  /* 0x00000000005a7805 */ /* 0x000fe2000001ff00 */
[----:B------:R-:W-:Y:S01]  /*8cf0*/  IMAD.MOV.U32 R39, RZ, RZ, RZ ;  /* 0x000000ffff277224 */ /* 0x000fe200078e00ff */
[----:B------:R-:W-:Y:S01]  /*8d00*/  CS2R R88, SRZ ;  /* 0x0000000000587805 */ /* 0x000fe2000001ff00 */
[----:B------:R-:W-:Y:S06]  /*8d10*/  @!P1 BRA `(.L_x_1428) ;  /* 0x00000118008c9947 */ /* 0x000fec0003800000 */
[----:B------:R-:W-:-:S03]  /*8d20*/  UMOV UR4, 0xffffffff ;  /* 0xffffffff00047882 */ /* 0x000fc60000000000 */
[----:B------:R-:W-:Y:S05]  /*8d30*/  BRA.DIV UR4, `(.L_x_1429) ;  /* 0x0000019a04d47947 */ /* 0x000fea000b800000 */
[----:B------:R0:W1:Y:S02]  /*8d40*/  SHFL.IDX PT, R196, R228, RZ, 0x1f ;  /* 0x00001fffe4c47589 */ /* 0x00006400000e0000 */
.L_x_1722:
[----:B-1----:R-:W-:-:S04]  /*8d50*/  LEA.HI R0, R196, R196, RZ, 0x1 ;  /* 0x000000c4c4007211 */ /* 0x002fc800078f08ff */
[----:B------:R-:W-:Y:S01]  /*8d60*/  LOP3.LUT R3, R0, 0x1e, RZ, 0xc0, !PT ;  /* 0x0000001e00037812 */ /* 0x000fe200078ec0ff */
[----:B------:R-:W-:-:S04]  /*8d70*/  IMAD.U32 R0, RZ, RZ, UR38 ;  /* 0x00000026ff007e24 */ /* 0x000fc8000f8e00ff */
[----:B------:R-:W-:Y:S01]  /*8d80*/  IMAD.IADD R3, R196, 0x1, -R3 ;  /* 0x00000001c4037824 */ /* 0x000fe200078e0a03 */
[----:B------:R-:W-:-:S04]  /*8d90*/  LOP3.LUT P0, RZ, R0, 0x3ff, RZ, 0xc0, !PT ;  /* 0x000003ff00ff7812 */ /* 0x000fc8000780c0ff */
[----:B------:R-:W-:Y:S02]  /*8da0*/  LEA R3, R3, UR38, 0xd ;  /* 0x0000002603037c11 */ /* 0x000fe4000f8e68ff */
[----:B------:R-:W-:Y:S02]  /*8db0*/  P2R R24, PR, RZ, 0x1 ;  /* 0x00000001ff187803 */ /* 0x000fe40000000000 */
[----:B------:R-:W-:-:S04]  /*8dc0*/  SHF.R.U32.HI R3, RZ, 0x4, R3 ;  /* 0x00000004ff037819 */ /* 0x000fc80000011603 */
[----:B------:R-:W-:Y:S01]  /*8dd0*/  LOP3.LUT R52, R3, 0x3fff, RZ, 0xc0, !PT ;  /* 0x00003fff03347812 */ /* 0x000fe200078ec0ff */
[----:B------:R-:W-:Y:S06]  /*8de0*/  @!P0 BRA `(.L_x_1430) ;  /* 0x0000000000408947 */ /* 0x000fec0003800000 */
[----:B------:R-:W-:Y:S01]  /*8df0*/  MOV R0, 0x0 ;  /* 0x0000000000007802 */ /* 0x000fe20000000f00 */
[----:B------:R-:W-:Y:S01]  /*8e00*/  ULDC.64 UR4, c[0x4][0xa0] ;  /* 0x0100280000047ab9 */ /* 0x000fe20000000a00 */
[----:B------:R-:W-:Y:S01]  /*8e10*/  ULDC.64 UR6, c[0x4][0xa8] ;  /* 0x01002a0000067ab9 */ /* 0x000fe20000000a00 */
[----:B------:R-:W-:Y:S01]  /*8e20*/  IMAD.U32 R4, RZ, RZ, UR4 ;  /* 0x00000004ff047e24 */ /* 0x000fe2000f8e00ff */
[----:B------:R1:W2:Y:S01]  /*8e30*/  LDC.64 R14, c[0x4][R0] ;  /* 0x01000000000e7b82 */ /* 0x0002a20000000a00 */
        /* <DEDUP_REMOVED lines=8> */
[----:B-1----:R-:W-:-:S07]  /*8ec0*/  IMAD.MOV.U32 R13, RZ, RZ, RZ ;  /* 0x000000ffff0d7224 */ /* 0x002fce00078e00ff */
[----:B------:R-:W-:-:S07]  /*8ed0*/  LEPC R20, `(.L_x_1430) ;  /* 0x000000001014794e */ /* 0x000fce0000000000 */
[----:B0-2--5:R-:W-:Y:S05]  /*8ee0*/  CALL.ABS.NOINC R14 ;  /* 0x000000000e007343 */ /* 0x025fea0003c00000 */
.L_x_1430:
[----:B------:R-:W-:Y:S02]  /*8ef0*/  ULDC UR4, c[0x0][0x3d4] ;  /* 0x0000f50000047ab9 */ /* 0x000fe40000000800 */
[----:B------:R-:W-:-:S13]  /*8f00*/  ISETP.LT.AND P0, PT, RZ, UR4, PT ;  /* 0x00000004ff007c0c */ /* 0x000fda000bf01270 */
[----:B------:R-:W-:Y:S05]  /*8f10*/  @P0 BRA `(.L_x_1431) ;  /* 0x00000000003c0947 */ /* 0x000fea0003800000 */
[----:B------:R-:W-:-:S04]  /*8f20*/  LEA.HI R0, R222, R222, RZ, 0x1 ;  /* 0x000000dede007211 */ /* 0x000fc800078f08ff */
        /* <DEDUP_REMOVED lines=8> */
.L_x_1434:
[----:B--2---:R2:W3:Y:S02]  /*8fb0*/  SYNCS.PHASECHK.TRANS64.TRYWAIT P0, [R2+URZ+0x28800], R3 ;  /* 0x02880003020075a7 */ /* 0x0044e4000800017f */
[----:B---3--:R-:W-:Y:S05]  /*8fc0*/  @!P0 NANOSLEEP.SYNCS 0x989680 ;  /* 0x009896800000895d */ /* 0x008fea0003900000 */
[----:B------:R-:W3:Y:S02]  /*8fd0*/  @!P0 SYNCS.PHASECHK.TRANS64 P0, [R2+URZ+0x28800], R3 ;  /* 0x02880003020085a7 */ /* 0x000ee4000800007f */
[----:B---3--:R-:W-:Y:S05]  /*8fe0*/  @!P0 BRA `(.L_x_1434) ;  /* 0xfffffffc00f08947 */ /* 0x008fea000383ffff */
.L_x_1433:
[----:B------:R-:W-:Y:S05]  /*8ff0*/  BSYNC B0 ;  /* 0x0000000000007941 */ /* 0x000fea0003800000 */
.L_x_1432:
[----:B------:R-:W-:Y:S05]  /*9000*/  BRA `(.L_x_1435) ;  /* 0x0000005000347947 */ /* 0x000fea0003800000 */
.L_x_1431:
[----:B------:R-:W1:Y:S01]  /*9010*/  LDC.64 R12, c[0x0][0x3d8] ;  /* 0x0000f600ff0c7b82 */ /* 0x000e620000000a00 */
[----:B-----5:R-:W-:Y:S01]  /*9020*/  SHF.R.S32.HI R3, RZ, 0x1f, R117 ;  /* 0x0000001fff037819 */ /* 0x020fe20000011475 */
[----:B------:R-:W-:Y:S01]  /*9030*/  IMAD.MOV.U32 R6, RZ, RZ, R16 ;  /* 0x000000ffff067224 */ /* 0x000fe200078e0010 */
[----:B------:R-:W-:Y:S01]  /*9040*/  ISETP.NE.AND P4, PT, R24, RZ, PT ;  /* 0x000000ff1800720c */ /* 0x000fe20003f85270 */
[----:B------:R-:W-:Y:S01]  /*9050*/  IMAD.MOV.U32 R7, RZ, RZ, R17 ;  /* 0x000000ffff077224 */ /* 0x000fe200078e0011 */
[--C-:B------:R-:W-:Y:S01]  /*9060*/  SHF.R.S32.HI R5, RZ, 0x1f, R22.reuse ;  /* 0x0000001fff057819 */ /* 0x100fe20000011416 */
[----:B------:R-:W-:Y:S02]  /*9070*/  IMAD.MOV.U32 R4, RZ, RZ, R22 ;  /* 0x000000ffff047224 */ /* 0x000fe400078e0016 */
[----:B------:R-:W2:Y:S01]  /*9080*/  LDC.64 R14, c[0x0][0x3e8] ;  /* 0x0000fa00ff0e7b82 */ /* 0x000ea20000000a00 */
[-C--:B-1----:R-:W-:Y:S01]  /*9090*/  IMAD R0, R3, R12.reuse, RZ ;  /* 0x0000000c03007224 */ /* 0x082fe200078e02ff */
[----:B------:R-:W-:Y:S01]  /*90a0*/  SHF.L.U64.HI R30, R12, 0x5, R13 ;  /* 0x000000050c1e7819 */ /* 0x000fe2000001020d */
[----:B------:R-:W-:-:S04]  /*90b0*/  IMAD.WIDE.U32 R8, R18, R12, R6 ;  /* 0x0000000c12087225 */ /* 0x000fc800078e0006 */
[----:B------:R-:W-:Y:S02]  /*90c0*/  IMAD R21, R19, R12, RZ ;  /* 0x0000000c13157224 */ /* 0x000fe400078e02ff */
[-C--:B--2---:R-:W-:Y:S01]  /*90d0*/  IMAD R20, R3, R14.reuse, RZ ;  /* 0x0000000e03147224 */ /* 0x084fe200078e02ff */
[----:B------:R-:W-:Y:S01]  /*90e0*/  SHF.L.U64.HI R28, R14, 0x5, R15 ;  /* 0x000000050e1c7819 */ /* 0x000fe2000001020f */
[----:B------:R-:W-:-:S04]  /*90f0*/  IMAD.WIDE.U32 R10, R18, R14, R6 ;  /* 0x0000000e120a7225 */ /* 0x000fc800078e0006 */
[----:B------:R-:W-:-:S04]  /*9100*/  IMAD.WIDE.U32 R6, R18, R12, R4 ;  /* 0x0000000c12067225 */ /* 0x000fc800078e0004 */
[----:B------:R-:W-:-:S04]  /*9110*/  IMAD.WIDE.U32 R54, R117, R12, RZ ;  /* 0x0000000c75367225 */ /* 0x000fc800078e00ff */
[----:B------:R-:W-:Y:S01]  /*9120*/  IMAD R3, R19, R14, RZ ;  /* 0x0000000e13037224 */ /* 0x000fe200078e02ff */
[-C--:B------:R-:W-:Y:S01]  /*9130*/  IADD3 R27, P2, R8, R54.reuse, RZ ;  /* 0x00000036081b7210 */ /* 0x080fe20007f5e0ff */
[C---:B------:R-:W-:Y:S01]  /*9140*/  IMAD R59, R117.reuse, R13, R0 ;  /* 0x0000000d753b7224 */ /* 0x040fe200078e0200 */
[----:B------:R-:W-:Y:S01]  /*9150*/  IADD3 R63, P0, R6, R54, RZ ;  /* 0x00000036063f7210 */ /* 0x000fe20007f1e0ff */
[C---:B------:R-:W-:Y:S02]  /*9160*/  IMAD R53, R117.reuse, R15, R20 ;  /* 0x0000000f75357224 */ /* 0x040fe400078e0214 */
[----:B------:R-:W-:-:S04]  /*9170*/  IMAD.WIDE.U32 R56, R117, R14, RZ ;  /* 0x0000000e75387225 */ /* 0x000fc800078e00ff */
[----:B------:R-:W-:Y:S01]  /*9180*/  IMAD.WIDE.U32 R4, R18, R14, R4 ;  /* 0x0000000e12047225 */ /* 0x000fe200078e0004 */
[----:B------:R-:W-:-:S03]  /*9190*/  IADD3 R33, P3, R10, R56, RZ ;  /* 0x000000380a217210 */ /* 0x000fc60007f7e0ff */
[----:B------:R-:W-:Y:S01]  /*91a0*/  IMAD R21, R18, R13, R21 ;  /* 0x0000000d12157224 */ /* 0x000fe200078e0215 */
[----:B------:R-:W-:Y:S01]  /*91b0*/  IADD3 R61, P1, R4, R56, RZ ;  /* 0x00000038043d7210 */ /* 0x000fe20007f3e0ff */
[----:B------:R-:W-:Y:S02]  /*91c0*/  IMAD R3, R18, R15, R3 ;  /* 0x0000000f12037224 */ /* 0x000fe400078e0203 */
[----:B------:R-:W-:Y:S02]  /*91d0*/  IMAD.IADD R59, R59, 0x1, R55 ;  /* 0x000000013b3b7824 */ /* 0x000fe400078e0237 */
[----:B------:R-:W-:Y:S02]  /*91e0*/  IMAD.IADD R53, R53, 0x1, R57 ;  /* 0x0000000135357824 */ /* 0x000fe400078e0239 */
[----:B------:R-:W-:Y:S01]  /*91f0*/  IMAD.SHL.U32 R29, R12, 0x20, RZ ;  /* 0x000000200c1d7824 */ /* 0x000fe200078e00ff */
[C---:B------:R-:W-:Y:S01]  /*9200*/  IADD3.X R65, R59.reuse, R7, R21, P0, !PT ;  /* 0x000000073b417210 */ /* 0x040fe200007fe415 */
[----:B------:R-:W-:Y:S01]  /*9210*/  IMAD.SHL.U32 R24, R14, 0x20, RZ ;  /* 0x000000200e187824 */ /* 0x000fe200078e00ff */
[----:B------:R-:W-:-:S02]  /*9220*/  IADD3.X R31, R59, R21, R9, P2, !PT ;  /* 0x000000153b1f7210 */ /* 0x000fc400017fe409 */
[C---:B------:R-:W-:Y:S02]  /*9230*/  IADD3.X R75, R53.reuse, R5, R3, P1, !PT ;  /* 0x00000005354b7210 */ /* 0x040fe40000ffe403 */
[----:B------:R-:W-:Y:S01]  /*9240*/  IADD3.X R35, R53, R3, R11, P3, !PT ;  /* 0x0000000335237210 */ /* 0x000fe20001ffe40b */
        /* <DEDUP_REMOVED lines=16> */
[----:B0-2---:R-:W-:Y:S05]  /*9350*/  CALL.ABS.NOINC R14 ;  /* 0x000000000e007343 */ /* 0x005fea0003c00000 */
.L_x_1436:
[----:B------:R-:W1:Y:S01]  /*9360*/  LDC.64 R12, c[0x0][0x3d8] ;  /* 0x0000f600ff0c7b82 */ /* 0x000e620000000a00 */
[----:B------:R-:W-:Y:S01]  /*9370*/  SHF.R.S32.HI R3, RZ, 0x1f, R197 ;  /* 0x0000001fff037819 */ /* 0x000fe200000114c5 */
[----:B------:R-:W-:Y:S01]  /*9380*/  ULDC.U8 UR4, c[0x0][0x3f0] ;  /* 0x0000fc0000047ab9 */ /* 0x000fe20000000000 */
[----:B------:R-:W-:Y:S01]  /*9390*/  BSSY B0, `(.L_x_1437) ;  /* 0x00004cc000007945 */ /* 0x000fe20003800000 */
[----:B------:R-:W-:-:S04]  /*93a0*/  ISETP.NE.AND P0, PT, RZ, UR4, PT ;  /* 0x00000004ff007c0c */ /* 0x000fc8000bf05270 */
[----:B------:R-:W2:Y:S01]  /*93b0*/  LDC.64 R10, c[0x0][0x3e8] ;  /* 0x0000fa00ff0a7b82 */ /* 0x000ea20000000a00 */
[-C--:B-1----:R-:W-:Y:S02]  /*93c0*/  IMAD R0, R3, R12.reuse, RZ ;  /* 0x0000000c03007224 */ /* 0x082fe400078e02ff */
[----:B------:R-:W-:-:S04]  /*93d0*/  IMAD.WIDE.U32 R4, R197, R12, RZ ;  /* 0x0000000cc5047225 */ /* 0x000fc800078e00ff */
[-C--:B--2---:R-:W-:Y:S02]  /*93e0*/  IMAD R6, R3, R10.reuse, RZ ;  /* 0x0000000a03067224 */ /* 0x084fe400078e02ff */
[C---:B------:R-:W-:Y:S02]  /*93f0*/  IMAD R3, R197.reuse, R13, R0 ;  /* 0x0000000dc5037224 */ /* 0x040fe400078e0200 */
[----:B------:R-:W-:-:S04]  /*9400*/  IMAD.WIDE.U32 R8, R197, R10, RZ ;  /* 0x0000000ac5087225 */ /* 0x000fc800078e00ff */
[----:B------:R-:W-:Y:S02]  /*9410*/  IMAD R7, R197, R11, R6 ;  /* 0x0000000bc5077224 */ /* 0x000fe400078e0206 */
[----:B------:R-:W-:Y:S02]  /*9420*/  IMAD.IADD R5, R5, 0x1, R3 ;  /* 0x0000000105057824 */ /* 0x000fe400078e0203 */
[----:B------:R-:W-:Y:S02]  /*9430*/  IMAD R0, R197, -0x80, R193 ;  /* 0xffffff80c5007824 */ /* 0x000fe400078e02c1 */
[----:B------:R-:W-:Y:S01]  /*9440*/  IMAD.IADD R3, R9, 0x1, R7 ;  /* 0x0000000109037824 */ /* 0x000fe200078e0207 */
[C---:B------:R-:W-:Y:S01]  /*9450*/  SHF.L.U64.HI R7, R4.reuse, 0x7, R5 ;  /* 0x0000000704077819 */ /* 0x040fe20000010205 */
[----:B------:R-:W-:Y:S01]  /*9460*/  IMAD.SHL.U32 R6, R4, 0x80, RZ ;  /* 0x0000008004067824 */ /* 0x000fe200078e00ff */
[----:B------:R-:W-:Y:S01]  /*9470*/  VIMNMX R73, R0, 0x80, PT ;  /* 0x0000008000497848 */ /* 0x000fe20003fe0100 */
[C---:B------:R-:W-:Y:S01]  /*9480*/  IMAD.SHL.U32 R4, R8.reuse, 0x80, RZ ;  /* 0x0000008008047824 */ /* 0x040fe200078e00ff */
[----:B------:R-:W-:Y:S01]  /*9490*/  SHF.L.U64.HI R5, R8, 0x7, R3 ;  /* 0x0000000708057819 */ /* 0x000fe20000010203 */
[----:B------:R-:W-:Y:S06]  /*94a0*/  @!P0 BRA `(.L_x_1438) ;  /* 0x0000002400b08947 */ /* 0x000fec0003800000 */
[----:B------:R-:W1:Y:S01]  /*94b0*/  LDC R0, c[0x0][0x428] ;  /* 0x00010a00ff007b82 */ /* 0x000e620000000800 */
[-C--:B------:R-:W-:Y:S01]  /*94c0*/  ISETP.GE.AND P0, PT, R18, R73.reuse, PT ;  /* 0x000000491200720c */ /* 0x080fe20003f06270 */
[----:B------:R-:W-:Y:S01]  /*94d0*/  BSSY B1, `(.L_x_1439) ;  /* 0x0000023000017945 */ /* 0x000fe20003800000 */
[----:B------:R-:W-:Y:S02]  /*94e0*/  ISETP.GE.AND P1, PT, R189, R73, PT ;  /* 0x00000049bd00720c */ /* 0x000fe40003f26270 */
        /* <DEDUP_REMOVED lines=8> */
[----:B-1----:R-:W-:-:S13]  /*9570*/  ISETP.NE.AND P4, PT, R0, 0x1, PT ;  /* 0x000000010000780c */ /* 0x002fda0003f85270 */
[----:B------:R-:W1:Y:S08]  /*9580*/  @P4 LDC R20, c[0x0][0x42c] ;  /* 0x00010b00ff144b82 */ /* 0x000e700000000800 */
[----:B------:R-:W2:Y:S01]  /*9590*/  @P4 LDC R21, c[0x0][0x430] ;  /* 0x00010c00ff154b82 */ /* 0x000ea20000000800 */
[----:B------:R-:W-:Y:S05]  /*95a0*/  @P0 BRA `(.L_x_1440) ;  /* 0x0000000000540947 */ /* 0x000fea0003800000 */
[----:B------:R-:W-:Y:S01]  /*95b0*/  IADD3 R3, P2, R6, R63, RZ ;  /* 0x0000003f06037210 */ /* 0x000fe20007f5e0ff */
[----:B------:R-:W-:Y:S01]  /*95c0*/  ULDC.64 UR4, c[0x0][0x3c8] ;  /* 0x0000f20000047ab9 */ /* 0x000fe20000000a00 */
[----:B------:R-:W-:Y:S01]  /*95d0*/  ULDC.64 UR6, c[0x0][0x3e0] ;  /* 0x0000f80000067ab9 */ /* 0x000fe20000000a00 */
[----:B------:R-:W-:Y:S02]  /*95e0*/  CS2R R50, SRZ ;  /* 0x0000000000327805 */ /* 0x000fe4000001ff00 */
[----:B------:R-:W-:Y:S02]  /*95f0*/  IADD3.X R14, R7, R65, RZ, P2, !PT ;  /* 0x00000041070e7210 */ /* 0x000fe400017fe4ff */
[----:B------:R-:W-:Y:S02]  /*9600*/  CS2R R44, SRZ ;  /* 0x00000000002c7805 */ /* 0x000fe4000001ff00 */
[----:B------:R-:W-:Y:S01]  /*9610*/  LEA R8, P3, R3, UR4, 0x1 ;  /* 0x0000000403087c11 */ /* 0x000fe2000f8608ff */
[----:B------:R-:W-:Y:S01]  /*9620*/  ULDC UR4, c[0x0][0x3d4] ;  /* 0x0000f50000047ab9 */ /* 0x000fe20000000800 */
[----:B------:R-:W-:-:S02]  /*9630*/  IADD3 R0, P2, R4, R61, RZ ;  /* 0x0000003d04007210 */ /* 0x000fc40007f5e0ff */
[----:B------:R-:W-:Y:S02]  /*9640*/  CS2R R48, SRZ ;  /* 0x0000000000307805 */ /* 0x000fe4000001ff00 */
[----:B------:R-:W-:Y:S02]  /*9650*/  LEA.HI.X R9, R3, UR5, R14, 0x1, P3 ;  /* 0x0000000503097c11 */ /* 0x000fe400098f0c0e */
[----:B------:R-:W-:Y:S02]  /*9660*/  CS2R R46, SRZ ;  /* 0x00000000002e7805 */ /* 0x000fe4000001ff00 */
[----:B------:R-:W-:Y:S01]  /*9670*/  ISETP.GE.AND P5, PT, R22, UR4, PT ;  /* 0x0000000416007c0c */ /* 0x000fe2000bfa6270 */
[----:B------:R-:W-:Y:S01]  /*9680*/  IMAD.X R3, R5, 0x1, R75, P2 ;  /* 0x0000000105037824 */ /* 0x000fe200010e064b */
[----:B------:R-:W-:Y:S02]  /*9690*/  ISETP.GE.AND P3, PT, R187, UR4, PT ;  /* 0x00000004bb007c0c */ /* 0x000fe4000bf66270 */
[----:B------:R-:W-:-:S04]  /*96a0*/  LEA R14, P2, R0, UR6, 0x1 ;  /* 0x00000006000e7c11 */ /* 0x000fc8000f8408ff */
[----:B------:R-:W-:-:S05]  /*96b0*/  LEA.HI.X R15, R0, UR7, R3, 0x1, P2 ;  /* 0x00000007000f7c11 */ /* 0x000fca00090f0c03 */
[----:B------:R3:W5:Y:S04]  /*96c0*/  @!P5 LDG.E.64 R50, desc[UR54][R8.64] ;  /* 0x000000360832d981 */ /* 0x000768000c1e1b00 */
[----:B------:R3:W5:Y:S04]  /*96d0*/  @!P3 LDG.E.64 R44, desc[UR54][R8.64+0x40] ;  /* 0x00004036082cb981 */ /* 0x000768000c1e1b00 */
[----:B------:R3:W5:Y:S04]  /*96e0*/  @!P5 LDG.E.64 R48, desc[UR54][R14.64] ;  /* 0x000000360e30d981 */ /* 0x000768000c1e1b00 */
[----:B------:R3:W5:Y:S02]  /*96f0*/  @!P3 LDG.E.64 R46, desc[UR54][R14.64+0x40] ;  /* 0x000040360e2eb981 */ /* 0x000764000c1e1b00 */
.L_x_1440:
[----:B------:R-:W-:Y:S05]  /*9700*/  BSYNC B1 ;  /* 0x0000000000017941 */ /* 0x000fea0003800000 */
.L_x_1439:
[----:B------:R-:W-:Y:S04]  /*9710*/  BSSY B1, `(.L_x_1441) ;  /* 0x0000017000017945 */ /* 0x000fe80003800000 */
[----:B------:R-:W-:Y:S05]  /*9720*/  @P1 BRA `(.L_x_1442) ;  /* 0x0000000000541947 */ /* 0x000fea0003800000 */
[----:B---3--:R-:W-:Y:S01]  /*9730*/  IADD3 R9, P2, P3, R63, R29, R6 ;  /* 0x0000001d3f097210 */ /* 0x008fe20007b5e006 */
[----:B------:R-:W-:Y:S01]  /*9740*/  ULDC.64 UR6, c[0x0][0x3c8] ;  /* 0x0000f20000067ab9 */ /* 0x000fe20000000a00 */
[----:B------:R-:W-:Y:S01]  /*9750*/  ULDC UR4, c[0x0][0x3d4] ;  /* 0x0000f50000047ab9 */ /* 0x000fe20000000800 */
[----:B------:R-:W-:Y:S01]  /*9760*/  ULDC.64 UR8, c[0x0][0x3e0] ;  /* 0x0000f80000087ab9 */ /* 0x000fe20000000a00 */
[----:B------:R-:W-:Y:S02]  /*9770*/  IADD3.X R14, R65, R30, R7, P2, P3 ;  /* 0x0000001e410e7210 */ /* 0x000fe400017e6407 */
[----:B------:R-:W-:Y:S02]  /*9780*/  CS2R R42, SRZ ;  /* 0x00000000002a7805 */ /* 0x000fe4000001ff00 */
[----:B------:R-:W-:Y:S02]  /*9790*/  IADD3 R0, P3, P5, R61, R24, R4 ;  /* 0x000000183d007210 */ /* 0x000fe40007d7e004 */
[----:B------:R-:W-:-:S02]  /*97a0*/  CS2R R36, SRZ ;  /* 0x0000000000247805 */ /* 0x000fc4000001ff00 */
[----:B------:R-:W-:Y:S02]  /*97b0*/  LEA R8, P2, R9, UR6, 0x1 ;  /* 0x0000000609087c11 */ /* 0x000fe4000f8408ff */
[----:B------:R-:W-:Y:S02]  /*97c0*/  CS2R R40, SRZ ;  /* 0x0000000000287805 */ /* 0x000fe4000001ff00 */
[----:B------:R-:W-:Y:S02]  /*97d0*/  IADD3.X R3, R75, R28, R5, P3, P5 ;  /* 0x0000001c4b037210 */ /* 0x000fe40001fea405 */
[----:B------:R-:W-:Y:S02]  /*97e0*/  CS2R R38, SRZ ;  /* 0x0000000000267805 */ /* 0x000fe4000001ff00 */
[----:B------:R-:W-:Y:S02]  /*97f0*/  ISETP.GE.AND P5, PT, R22, UR4, PT ;  /* 0x0000000416007c0c */ /* 0x000fe4000bfa6270 */
[----:B------:R-:W-:-:S02]  /*9800*/  ISETP.GE.AND P3, PT, R187, UR4, PT ;  /* 0x00000004bb007c0c */ /* 0x000fc4000bf66270 */
[----:B------:R-:W-:Y:S02]  /*9810*/  LEA.HI.X R9, R9, UR7, R14, 0x1, P2 ;  /* 0x0000000709097c11 */ /* 0x000fe400090f0c0e */
[----:B------:R-:W-:-:S04]  /*9820*/  LEA R14, P2, R0, UR8, 0x1 ;  /* 0x00000008000e7c11 */ /* 0x000fc8000f8408ff */
[----:B------:R-:W-:-:S03]  /*9830*/  LEA.HI.X R15, R0, UR9, R3, 0x1, P2 ;  /* 0x00000009000f7c11 */ /* 0x000fc600090f0c03 */
[----:B------:R4:W5:Y:S04]  /*9840*/  @!P5 LDG.E.64 R42, desc[UR54][R8.64] ;  /* 0x00000036082ad981 */ /* 0x000968000c1e1b00 */
[----:B------:R4:W5:Y:S04]  /*9850*/  @!P3 LDG.E.64 R36, desc[UR54][R8.64+0x40] ;  /* 0x000040360824b981 */ /* 0x000968000c1e1b00 */
[----:B------:R4:W5:Y:S04]  /*9860*/  @!P5 LDG.E.64 R40, desc[UR54][R14.64] ;  /* 0x000000360e28d981 */ /* 0x000968000c1e1b00 */
[----:B------:R4:W5:Y:S02]  /*9870*/  @!P3 LDG.E.64 R38, desc[UR54][R14.64+0x40] ;  /* 0x000040360e26b981 */ /* 0x000964000c1e1b00 */
.L_x_1442:
[----:B------:R-:W-:Y:S05]  /*9880*/  BSYNC B1 ;  /* 0x0000000000017941 */ /* 0x000fea0003800000 */
.L_x_1441:
[----:B-----5:R-:W-:Y:S01]  /*9890*/  IMAD.MOV.U32 R0, RZ, RZ, R48 ;  /* 0x000000ffff007224 */ /* 0x020fe200078e0030 */
[-C--:B------:R-:W-:Y:S01]  /*98a0*/  ISETP.GE.AND P2, PT, R188, R73.reuse, PT ;  /* 0x00000049bc00720c */ /* 0x080fe20003f46270 */
[----:B------:R-:W-:Y:S01]  /*98b0*/  IMAD R3, R197, 0x80, R18 ;  /* 0x00000080c5037824 */ /* 0x000fe200078e0212 */
[----:B------:R-:W-:Y:S01]  /*98c0*/  BSSY B1, `(.L_x_1443) ;  /* 0x0000047000017945 */ /* 0x000fe20003800000 */
[----:B---34-:R-:W-:Y:S01]  /*98d0*/  IMAD.MOV.U32 R15, RZ, RZ, R47 ;  /* 0x000000ffff0f7224 */ /* 0x018fe200078e002f */
[----:B------:R-:W-:Y:S01]  /*98e0*/  PRMT R62, R0, 0x7610, R62 ;  /* 0x00007610003e7816 */ /* 0x000fe2000000003e */
[----:B------:R-:W-:Y:S01]  /*98f0*/  IMAD.MOV.U32 R0, RZ, RZ, R49 ;  /* 0x000000ffff007224 */ /* 0x000fe200078e0031 */
[----:B------:R-:W-:Y:S01]  /*9900*/  ISETP.GE.AND P3, PT, R190, R73, PT ;  /* 0x00000049be00720c */ /* 0x000fe20003f66270 */
[----:B------:R-:W-:Y:S01]  /*9910*/  IMAD R3, R220, 0x20, R3 ;  /* 0x00000020dc037824 */ /* 0x000fe200078e0203 */
[----:B------:R-:W-:Y:S01]  /*9920*/  CS2R R26, SRZ ;  /* 0x00000000001a7805 */ /* 0x000fe2000001ff00 */
[----:B------:R-:W-:Y:S01]  /*9930*/  IMAD.MOV.U32 R14, RZ, RZ, R46 ;  /* 0x000000ffff0e7224 */ /* 0x000fe200078e002e */
[----:B------:R-:W-:Y:S01]  /*9940*/  PRMT R60, R60, 0x5410, R0 ;  /* 0x000054103c3c7816 */ /* 0x000fe20000000000 */
[----:B-1----:R-:W-:Y:S01]  /*9950*/  @P4 IMAD.HI.U32 R0, R3, R20, RZ ;  /* 0x0000001403004227 */ /* 0x002fe200078e00ff */
[----:B------:R-:W-:-:S02]  /*9960*/  CS2R R32, SRZ ;  /* 0x0000000000207805 */ /* 0x000fc4000001ff00 */
[----:B------:R-:W-:Y:S02]  /*9970*/  CS2R R30, SRZ ;  /* 0x00000000001e7805 */ /* 0x000fe4000001ff00 */
[----:B------:R-:W-:Y:S01]  /*9980*/  PRMT R57, R57, 0x5410, R14 ;  /* 0x0000541039397816 */ /* 0x000fe2000000000e */
[----:B------:R-:W-:Y:S01]  /*9990*/  IMAD.MOV.U32 R8, RZ, RZ, R56 ;  /* 0x000000ffff087224 */ /* 0x000fe200078e0038 */
[----:B------:R-:W-:Y:S01]  /*99a0*/  PRMT R56, R56, 0x5410, R15 ;  /* 0x0000541038387816 */ /* 0x000fe2000000000f */
[----:B------:R-:W-:Y:S01]  /*99b0*/  IMAD.MOV.U32 R20, RZ, RZ, R45 ;  /* 0x000000ffff147224 */ /* 0x000fe200078e002d */
[----:B--2---:R-:W-:Y:S01]  /*99c0*/  @P4 SHF.R.U32.HI R3, RZ, R21, R0 ;  /* 0x00000015ff034219 */ /* 0x004fe20000011600 */
[----:B------:R-:W-:Y:S01]  /*99d0*/  IMAD.MOV.U32 R15, RZ, RZ, R44 ;  /* 0x000000ffff0f7224 */ /* 0x000fe200078e002c */
[----:B------:R-:W-:Y:S01]  /*99e0*/  CS2R R34, SRZ ;  /* 0x0000000000227805 */ /* 0x000fe2000001ff00 */
[----:B------:R-:W-:Y:S01]  /*99f0*/  IMAD.MOV.U32 R14, RZ, RZ, R51 ;  /* 0x000000ffff0e7224 */ /* 0x000fe200078e0033 */
[----:B------:R-:W-:Y:S01]  /*9a00*/  PRMT R56, R20, 0x7610, R56 ;  /* 0x0000761014387816 */ /* 0x000fe20000000038 */
[----:B------:R-:W-:Y:S01]  /*9a10*/  IMAD.MOV.U32 R20, RZ, RZ, R38 ;  /* 0x000000ffff147224 */ /* 0x000fe200078e0026 */
[----:B------:R-:W-:Y:S01]  /*9a20*/  PRMT R60, R15, 0x7610, R60 ;  /* 0x000076100f3c7816 */ /* 0x000fe2000000003c */
[----:B------:R-:W-:Y:S01]  /*9a30*/  IMAD.MOV.U32 R21, RZ, RZ, R39 ;  /* 0x000000ffff157224 */ /* 0x000fe200078e0027 */
[----:B------:R-:W-:Y:S01]  /*9a40*/  SHF.R.S32.HI R15, RZ, 0x1f, R3 ;  /* 0x0000001fff0f7819 */ /* 0x000fe20000011403 */
[----:B------:R-:W-:Y:S01]  /*9a50*/  IMAD.MOV.U32 R0, RZ, RZ, R40 ;  /* 0x000000ffff007224 */ /* 0x000fe200078e0028 */
[----:B------:R-:W-:Y:S01]  /*9a60*/  PRMT R70, R14, 0x7610, R70 ;  /* 0x000076100e467816 */ /* 0x000fe20000000046 */
        /* <DEDUP_REMOVED lines=8> */
[----:B------:R-:W-:-:S02]  /*9af0*/  IMAD R20, R15, R10, RZ ;  /* 0x0000000a0f147224 */ /* 0x000fc400078e02ff */
[-C--:B------:R-:W-:Y:S01]  /*9b00*/  IMAD R0, R15, R12.reuse, RZ ;  /* 0x0000000c0f007224 */ /* 0x080fe200078e02ff */
[----:B------:R-:W-:Y:S01]  /*9b10*/  PRMT R62, R62, 0x5410, R24 ;  /* 0x000054103e3e7816 */ /* 0x000fe20000000018 */
[----:B------:R-:W-:Y:S01]  /*9b20*/  IMAD.WIDE.U32 R14, R3, R12, R58 ;  /* 0x0000000c030e7225 */ /* 0x000fe200078e003a */
[----:B------:R-:W-:-:S03]  /*9b30*/  CS2R R24, SRZ ;  /* 0x0000000000187805 */ /* 0x000fc6000001ff00 */
[----:B------:R-:W-:Y:S01]  /*9b40*/  IMAD.WIDE.U32 R58, R3, R10, R8 ;  /* 0x0000000a033a7225 */ /* 0x000fe200078e0008 */
[----:B------:R-:W-:-:S03]  /*9b50*/  CS2R R8, SRZ ;  /* 0x0000000000087805 */ /* 0x000fc6000001ff00 */
[C---:B------:R-:W-:Y:S01]  /*9b60*/  IMAD R73, R3.reuse, R11, R20 ;  /* 0x0000000b03497224 */ /* 0x040fe200078e0214 */
[----:B------:R-:W-:Y:S01]  /*9b70*/  CS2R R20, SRZ ;  /* 0x0000000000147805 */ /* 0x000fe2000001ff00 */
[----:B------:R-:W-:Y:S01]  /*9b80*/  IMAD R71, R3, R13, R0 ;  /* 0x0000000d03477224 */ /* 0x000fe200078e0200 */
[----:B------:R-:W-:Y:S06]  /*9b90*/  @P2 BRA `(.L_x_1444) ;  /* 0x0000000000642947 */ /* 0x000fec0003800000 */
[----:B------:R-:W-:Y:S01]  /*9ba0*/  LEA R28, P4, R12, R6, 0x6 ;  /* 0x000000060c1c7211 */ /* 0x000fe200078830ff */
[----:B------:R-:W-:Y:S01]  /*9bb0*/  ULDC.64 UR4, c[0x0][0x3c8] ;  /* 0x0000f20000047ab9 */ /* 0x000fe20000000a00 */
[----:B------:R-:W-:Y:S01]  /*9bc0*/  ULDC.64 UR6, c[0x0][0x3e0] ;  /* 0x0000f80000067ab9 */ /* 0x000fe20000000a00 */
[----:B------:R-:W-:Y:S02]  /*9bd0*/  CS2R R34, SRZ ;  /* 0x0000000000227805 */ /* 0x000fe4000001ff00 */
[----:B------:R-:W-:Y:S02]  /*9be0*/  IADD3 R28, P5, R28, R63, RZ ;  /* 0x0000003f1c1c7210 */ /* 0x000fe40007fbe0ff */
[----:B------:R-:W-:Y:S02]  /*9bf0*/  CS2R R32, SRZ ;  /* 0x0000000000207805 */ /* 0x000fe4000001ff00 */
[----:B------:R-:W-:Y:S02]  /*9c00*/  LEA.HI.X R30, R12, R7, R13, 0x6, P4 ;  /* 0x000000070c1e7211 */ /* 0x000fe400020f340d */
[----:B------:R-:W-:-:S03]  /*9c10*/  LEA R0, P4, R10, R4, 0x6 ;  /* 0x000000040a007211 */ /* 0x000fc600078830ff */
[----:B------:R-:W-:Y:S01]  /*9c20*/  IMAD.X R29, R30, 0x1, R65, P5 ;  /* 0x000000011e1d7824 */ /* 0x000fe200028e0641 */
[----:B------:R-:W-:Y:S02]  /*9c30*/  IADD3 R0, P5, R0, R61, RZ ;  /* 0x0000003d00007210 */ /* 0x000fe40007fbe0ff */
[----:B------:R-:W-:Y:S02]  /*9c40*/  CS2R R30, SRZ ;  /* 0x00000000001e7805 */ /* 0x000fe4000001ff00 */
[----:B------:R-:W-:Y:S02]  /*9c50*/  LEA.HI.X R3, R10, R5, R11, 0x6, P4 ;  /* 0x000000050a037211 */ /* 0x000fe400020f340b */
[----:B------:R-:W-:Y:S01]  /*9c60*/  LEA R66, P4, R28, UR4, 0x1 ;  /* 0x000000041c427c11 */ /* 0x000fe2000f8808ff */
[----:B------:R-:W-:Y:S02]  /*9c70*/  ULDC UR4, c[0x0][0x3d4] ;  /* 0x0000f50000047ab9 */ /* 0x000fe40000000800 */
[----:B------:R-:W-:Y:S01]  /*9c80*/  IMAD.X R3, R3, 0x1, R75, P5 ;  /* 0x0000000103037824 */ /* 0x000fe200028e064b */
[----:B------:R-:W-:-:S02]  /*9c90*/  LEA R68, P5, R0, UR6, 0x1 ;  /* 0x0000000600447c11 */ /* 0x000fc4000f8a08ff */
[----:B------:R-:W-:Y:S02]  /*9ca0*/  LEA.HI.X R67, R28, UR5, R29, 0x1, P4 ;  /* 0x000000051c437c11 */ /* 0x000fe4000a0f0c1d */
[----:B------:R-:W-:Y:S02]  /*9cb0*/  CS2R R28, SRZ ;  /* 0x00000000001c7805 */ /* 0x000fe4000001ff00 */
[----:B------:R-:W-:Y:S02]  /*9cc0*/  LEA.HI.X R69, R0, UR7, R3, 0x1, P5 ;  /* 0x0000000700457c11 */ /* 0x000fe4000a8f0c03 */
[----:B------:R-:W-:Y:S02]  /*9cd0*/  ISETP.GE.AND P4, PT, R22, UR4, PT ;  /* 0x0000000416007c0c */ /* 0x000fe4000bf86270 */
[----:B------:R-:W-:-:S11]  /*9ce0*/  ISETP.GE.AND P5, PT, R187, UR4, PT ;  /* 0x00000004bb007c0c */ /* 0x000fd6000bfa6270 */
[----:B------:R1:W5:Y:S04]  /*9cf0*/  @!P4 LDG.E.64 R34, desc[UR54][R66.64] ;  /* 0x000000364222c981 */ /* 0x000368000c1e1b00 */
[----:B------:R1:W5:Y:S04]  /*9d00*/  @!P5 LDG.E.64 R28, desc[UR54][R66.64+0x40] ;  /* 0x00004036421cd981 */ /* 0x000368000c1e1b00 */
[----:B------:R1:W5:Y:S04]  /*9d10*/  @!P4 LDG.E.64 R32, desc[UR54][R68.64] ;  /* 0x000000364420c981 */ /* 0x000368000c1e1b00 */
[----:B------:R1:W5:Y:S02]  /*9d20*/  @!P5 LDG.E.64 R30, desc[UR54][R68.64+0x40] ;  /* 0x00004036441ed981 */ /* 0x000364000c1e1b00 */
.L_x_1444:
[----:B------:R-:W-:Y:S05]  /*9d30*/  BSYNC B1 ;  /* 0x0000000000017941 */ /* 0x000fea0003800000 */
.L_x_1443:
[----:B------:R-:W-:Y:S04]  /*9d40*/  BSSY B1, `(.L_x_1445) ;  /* 0x000001b000017945 */ /* 0x000fe80003800000 */
[----:B------:R-:W-:Y:S05]  /*9d50*/  @P3 BRA `(.L_x_1446) ;  /* 0x0000000000643947 */ /* 0x000fea0003800000 */
[----:B------:R-:W-:Y:S01]  /*9d60*/  IMAD.WIDE.U32 R6, R12, 0x60, R6 ;  /* 0x000000600c067825 */ /* 0x000fe200078e0006 */
[----:B------:R-:W-:Y:S01]  /*9d70*/  ULDC.64 UR4, c[0x0][0x3c8] ;  /* 0x0000f20000047ab9 */ /* 0x000fe20000000a00 */
[----:B------:R-:W-:Y:S01]  /*9d80*/  ULDC.64 UR6, c[0x0][0x3e0] ;  /* 0x0000f80000067ab9 */ /* 0x000fe20000000a00 */
[----:B------:R-:W-:Y:S01]  /*9d90*/  CS2R R24, SRZ ;  /* 0x0000000000187805 */ /* 0x000fe2000001ff00 */
[----:B------:R-:W-:Y:S01]  /*9da0*/  IMAD.WIDE.U32 R4, R10, 0x60, R4 ;  /* 0x000000600a047825 */ /* 0x000fe200078e0004 */
[----:B------:R-:W-:Y:S02]  /*9db0*/  IADD3 R63, P4, R63, R6, RZ ;  /* 0x000000063f3f7210 */ /* 0x000fe40007f9e0ff */
[----:B------:R-:W-:Y:S02]  /*9dc0*/  CS2R R26, SRZ ;  /* 0x00000000001a7805 */ /* 0x000fe4000001ff00 */
[----:B------:R-:W-:Y:S01]  /*9dd0*/  CS2R R20, SRZ ;  /* 0x0000000000147805 */ /* 0x000fe2000001ff00 */
[----:B------:R-:W-:Y:S01]  /*9de0*/  IMAD R8, R13, 0x60, RZ ;  /* 0x000000600d087824 */ /* 0x000fe200078e02ff */
[----:B------:R-:W-:Y:S01]  /*9df0*/  IADD3 R61, P5, R61, R4, RZ ;  /* 0x000000043d3d7210 */ /* 0x000fe20007fbe0ff */
[----:B------:R-:W-:-:S03]  /*9e00*/  IMAD R0, R11, 0x60, RZ ;  /* 0x000000600b007824 */ /* 0x000fc600078e02ff */
[----:B------:R-:W-:Y:S02]  /*9e10*/  IADD3.X R8, R65, R8, R7, P4, !PT ;  /* 0x0000000841087210 */ /* 0x000fe400027fe407 */
[----:B------:R-:W-:Y:S02]  /*9e20*/  IADD3.X R0, R75, R0, R5, P5, !PT ;  /* 0x000000004b007210 */ /* 0x000fe40002ffe405 */
[----:B------:R-:W-:Y:S01]  /*9e30*/  LEA R4, P4, R63, UR4, 0x1 ;  /* 0x000000043f047c11 */ /* 0x000fe2000f8808ff */
[----:B------:R-:W-:Y:S01]  /*9e40*/  ULDC UR4, c[0x0][0x3d4] ;  /* 0x0000f50000047ab9 */ /* 0x000fe20000000800 */
[----:B------:R-:W-:Y:S02]  /*9e50*/  LEA R6, P5, R61, UR6, 0x1 ;  /* 0x000000063d067c11 */ /* 0x000fe4000f8a08ff */
[----:B------:R-:W-:Y:S02]  /*9e60*/  LEA.HI.X R5, R63, UR5, R8, 0x1, P4 ;  /* 0x000000053f057c11 */ /* 0x000fe4000a0f0c08 */
[----:B------:R-:W-:-:S02]  /*9e70*/  CS2R R8, SRZ ;  /* 0x0000000000087805 */ /* 0x000fc4000001ff00 */
[----:B------:R-:W-:Y:S02]  /*9e80*/  LEA.HI.X R7, R61, UR7, R0, 0x1, P5 ;  /* 0x000000073d077c11 */ /* 0x000fe4000a8f0c00 */
[----:B------:R-:W-:Y:S02]  /*9e90*/  ISETP.GE.AND P4, PT, R22, UR4, PT ;  /* 0x0000000416007c0c */ /* 0x000fe4000bf86270 */
[----:B------:R-:W-:-:S11]  /*9ea0*/  ISETP.GE.AND P5, PT, R187, UR4, PT ;  /* 0x00000004bb007c0c */ /* 0x000fd6000bfa6270 */
[----:B------:R2:W5:Y:S04]  /*9eb0*/  @!P4 LDG.E.64 R24, desc[UR54][R4.64] ;  /* 0x000000360418c981 */ /* 0x000568000c1e1b00 */
[----:B------:R2:W5:Y:S04]  /*9ec0*/  @!P5 LDG.E.64 R8, desc[UR54][R4.64+0x40] ;  /* 0x000040360408d981 */ /* 0x000568000c1e1b00 */
[----:B------:R2:W5:Y:S04]  /*9ed0*/  @!P4 LDG.E.64 R26, desc[UR54][R6.64] ;  /* 0x00000036061ac981 */ /* 0x000568000c1e1b00 */
[----:B------:R2:W5:Y:S02]  /*9ee0*/  @!P5 LDG.E.64 R20, desc[UR54][R6.64+0x40] ;  /* 0x000040360614d981 */ /* 0x000564000c1e1b00 */
.L_x_1446:
[----:B------:R-:W-:Y:S05]  /*9ef0*/  BSYNC B1 ;  /* 0x0000000000017941 */ /* 0x000fea0003800000 */
.L_x_1445:
[----:B------:R-:W-:Y:S01]  /*9f00*/  ULDC.64 UR4, c[0x0][0x3c8] ;  /* 0x0000f20000047ab9 */ /* 0x000fe20000000a00 */
[----:B------:R-:W-:Y:S01]  /*9f10*/  ULDC.64 UR6, c[0x0][0x3e0] ;  /* 0x0000f80000067ab9 */ /* 0x000fe20000000a00 */
[----:B------:R-:W-:Y:S01]  /*9f20*/  IMAD.IADD R3, R59, 0x1, R73 ;  /* 0x000000013b037824 */ /* 0x000fe200078e0249 */
[----:B--2---:R-:W-:Y:S01]  /*9f30*/  IADD3 R5, R15, R71, RZ ;  /* 0x000000470f057210 */ /* 0x004fe20007ffe0ff */
[----:B------:R-:W-:Y:S01]  /*9f40*/  IMAD.MOV.U32 R6, RZ, RZ, R42 ;  /* 0x000000ffff067224 */ /* 0x000fe200078e002a */
[----:B------:R-:W-:Y:S01]  /*9f50*/  LEA R4, P4, R14, UR4, 0x1 ;  /* 0x000000040e047c11 */ /* 0x000fe2000f8808ff */
[----:B------:R-:W-:Y:S01]  /*9f60*/  IMAD.MOV.U32 R7, RZ, RZ, R43 ;  /* 0x000000ffff077224 */ /* 0x000fe200078e002b */
[----:B------:R-:W-:Y:S01]  /*9f70*/  LEA R0, P5, R58, UR6, 0x1 ;  /* 0x000000063a007c11 */ /* 0x000fe2000f8a08ff */
[----:B------:R-:W-:Y:S01]  /*9f80*/  UMOV UR4, 0xffffffff ;  /* 0xffffffff00047882 */ /* 0x000fe20000000000 */
[----:B------:R-:W-:Y:S02]  /*9f90*/  LEA.HI.X R5, R14, UR5, R5, 0x1, P4 ;  /* 0x000000050e057c11 */ /* 0x000fe4000a0f0c05 */
[----:B------:R-:W-:-:S02]  /*9fa0*/  LEA.HI.X R3, R58, UR7, R3, 0x1, P5 ;  /* 0x000000073a037c11 */ /* 0x000fc4000a8f0c03 */
[----:B------:R-:W-:Y:S02]  /*9fb0*/  PRMT R59, R6, 0x7610, R59 ;  /* 0x00007610063b7816 */ /* 0x000fe4000000003b */
[----:B------:R-:W-:Y:S02]  /*9fc0*/  PRMT R57, R7, 0x7610, R57 ;  /* 0x0000761007397816 */ /* 0x000fe40000000039 */
[----:B------:R-:W-:Y:S01]  /*9fd0*/  LEA.HI R6, R222, R222, RZ, 0x1 ;  /* 0x000000dede067211 */ /* 0x000fe200078f08ff */
[----:B------:R-:W-:Y:S06]  /*9fe0*/  BRA.DIV UR4, `(.L_x_1447) ;  /* 0x0000018a04547947 */ /* 0x000fec000b800000 */
.L_x_1725:
[----:B------:R-:W-:-:S03]  /*9ff0*/  UMOV UR4, 0xffffffff ;  /* 0xffffffff00047882 */ /* 0x000fc60000000000 */
[----:B------:R-:W-:Y:S05]  /*a000*/  BRA.DIV UR4, `(.L_x_1448) ;  /* 0x0000018a04747947 */ /* 0x000fea000b800000 */
.L_x_1728:
[----:B------:R-:W-:-:S03]  /*a010*/  UMOV UR4, 0xffffffff ;  /* 0xffffffff00047882 */ /* 0x000fc60000000000 */
[----:B------:R-:W-:Y:S05]  /*a020*/  BRA.DIV UR4, `(.L_x_1449) ;  /* 0x0000018a04947947 */ /* 0x000fea000b800000 */
.L_x_1731:
[----:B------:R-:W-:-:S03]  /*a030*/  UMOV UR4, 0xffffffff ;  /* 0xffffffff00047882 */ /* 0x000fc60000000000 */
[----:B------:R-:W-:Y:S05]  /*a040*/  BRA.DIV UR4, `(.L_x_1450) ;  /* 0x0000018a04b47947 */ /* 0x000fea000b800000 */
.L_x_1734:
[----:B------:R-:W-:-:S03]  /*a050*/  UMOV UR4, 0xffffffff ;  /* 0xffffffff00047882 */ /* 0x000fc60000000000 */
[----:B------:R-:W-:Y:S05]  /*a060*/  BRA.DIV UR4, `(.L_x_1451) ;  /* 0x0000018a04d47947 */ /* 0x000fea000b800000 */
.L_x_1737:
[----:B------:R-:W-:-:S03]  /*a070*/  UMOV UR4, 0xffffffff ;  /* 0xffffffff00047882 */ /* 0x000fc60000000000 */
[----:B------:R-:W-:Y:S05]  /*a080*/  BRA.DIV UR4, `(.L_x_1452) ;  /* 0x0000018a04f47947 */ /* 0x000fea000b800000 */
.L_x_1740:
[----:B------:R-:W-:-:S03]  /*a090*/  UMOV UR4, 0xffffffff ;  /* 0xffffffff00047882 */ /* 0x000fc60000000000 */
[----:B------:R-:W-:Y:S05]  /*a0a0*/  BRA.DIV UR4, `(.L_x_1453) ;  /* 0x0000018e04147947 */ /* 0x000fea000b800000 */
.L_x_1743:
[----:B------:R-:W-:-:S03]  /*a0b0*/  UMOV UR4, 0xffffffff ;  /* 0xffffffff00047882 */ /* 0x000fc60000000000 */
[----:B------:R-:W-:Y:S05]  /*a0c0*/  BRA.DIV UR4, `(.L_x_1454) ;  /* 0x0000018e04347947 */ /* 0x000fea000b800000 */
.L_x_1746:
[----:B------:R-:W-:-:S03]  /*a0d0*/  UMOV UR4, 0xffffffff ;  /* 0xffffffff00047882 */ /* 0x000fc60000000000 */
[----:B------:R-:W-:Y:S05]  /*a0e0*/  BRA.DIV UR4, `(.L_x_1455) ;  /* 0x0000018e04547947 */ /* 0x000fea000b800000 */
.L_x_1749:
[----:B------:R-:W-:-:S03]  /*a0f0*/  UMOV UR4, 0xffffffff ;  /* 0xffffffff00047882 */ /* 0x000fc60000000000 */
[----:B------:R-:W-:Y:S05]  /*a100*/  BRA.DIV UR4, `(.L_x_1456) ;  /* 0x0000018e04747947 */ /* 0x000fea000b800000 */
.L_x_1752:
[----:B------:R-:W-:-:S03]  /*a110*/  UMOV UR4, 0xffffffff ;  /* 0xffffffff00047882 */ /* 0x000fc60000000000 */
[----:B------:R-:W-:Y:S05]  /*a120*/  BRA.DIV UR4, `(.L_x_1457) ;  /* 0x0000018e04947947 */ /* 0x000fea000b800000 */
.L_x_1755:
[----:B------:R-:W-:-:S03]  /*a130*/  UMOV UR4, 0xffffffff ;  /* 0xffffffff00047882 */ /* 0x000fc60000000000 */
[----:B------:R-:W-:Y:S05]  /*a140*/  BRA.DIV UR4, `(.L_x_1458) ;  /* 0x0000018e04b47947 */ /* 0x000fea000b800000 */
.L_x_1758:
[----:B------:R-:W-:-:S03]  /*a150*/  UMOV UR4, 0xffffffff ;  /* 0xffffffff00047882 */ /* 0x000fc60000000000 */
[----:B------:R-:W-:Y:S05]  /*a160*/  BRA.DIV UR4, `(.L_x_1459) ;  /* 0x0000018e04d47947 */ /* 0x000fea000b800000 */
.L_x_1761:
[----:B------:R-:W-:Y:S01]  /*a170*/  UMOV UR4, 0xffffffff ;  /* 0xffffffff00047882 */ /* 0x000fe20000000000 */
[----:B------:R-:W-:Y:S02]  /*a180*/  LOP3.LUT R5, R6, 0xfffffffe, RZ, 0xc0, !PT ;  /* 0xfffffffe06057812 */ /* 0x000fe400078ec0ff */
[----:B------:R-:W-:Y:S05]  /*a190*/  BRA.DIV UR4, `(.L_x_1460) ;  /* 0x0000018e04f07947 */ /* 0x000fea000b800000 */
.L_x_1764:
[----:B------:R-:W-:Y:S01]  /*a1a0*/  UMOV UR4, 0xffffffff ;  /* 0xffffffff00047882 */ /* 0x000fe20000000000 */
[----:B------:R-:W-:Y:S02]  /*a1b0*/  IMAD.IADD R5, R222, 0x1, -R5 ;  /* 0x00000001de057824 */ /* 0x000fe400078e0a05 */
[----:B------:R-:W-:Y:S05]  /*a1c0*/  BRA.DIV UR4, `(.L_x_1461) ;  /* 0x00000192040c7947 */ /* 0x000fea000b800000 */
.L_x_1767:
[----:B------:R-:W-:Y:S01]  /*a1d0*/  UMOV UR4, 0xffffffff ;  /* 0xffffffff00047882 */ /* 0x000fe20000000000 */
[----:B------:R-:W-:Y:S02]  /*a1e0*/  SHF.L.U32 R3, R5, 0x1f, RZ ;  /* 0x0000001f05037819 */ /* 0x000fe400000006ff */
[----:B------:R-:W-:Y:S05]  /*a1f0*/  BRA.DIV UR4, `(.L_x_1462) ;  /* 0x0000019204287947 */ /* 0x000fea000b800000 */
.L_x_1770:
[----:B------:R-:W2:Y:S01]  /*a200*/  SYNCS.PHASECHK.TRANS64.TRYWAIT P4, [R2+URZ+0x28800], R3 ;  /* 0x02880003020075a7 */ /* 0x000ea2000808017f */
[----:B------:R-:W-:Y:S01]  /*a210*/  IMAD.MOV.U32 R0, RZ, RZ, R36 ;  /* 0x000000ffff007224 */ /* 0x000fe200078e0024 */
[----:B------:R-:W-:Y:S01]  /*a220*/  BSSY B1, `(.L_x_1463) ;  /* 0x000001c000017945 */ /* 0x000fe20003800000 */
[----:B------:R-:W-:Y:S02]  /*a230*/  IMAD.MOV.U32 R4, RZ, RZ, R37 ;  /* 0x000000ffff047224 */ /* 0x000fe400078e0025 */
[----:B-----5:R-:W-:Y:S01]  /*a240*/  IMAD.MOV.U32 R5, RZ, RZ, R32 ;  /* 0x000000ffff057224 */ /* 0x020fe200078e0020 */
[----:B------:R-:W-:Y:S01]  /*a250*/  PRMT R55, R0, 0x7610, R55 ;  /* 0x0000761000377816 */ /* 0x000fe20000000037 */
        /* <DEDUP_REMOVED lines=20> */
[----:B------:R-:W-:-:S03]  /*a3a0*/  IMAD.MOV.U32 R4, RZ, RZ, R8 ;  /* 0x000000ffff047224 */ /* 0x000fc600078e0008 */
[----:B------:R-:W-:Y:S01]  /*a3b0*/  PRMT R11, R5, 0x5410, R6 ;  /* 0x00005410050b7816 */ /* 0x000fe20000000006 */
[----:B------:R-:W-:Y:S01]  /*a3c0*/  IMAD.MOV.U32 R5, RZ, RZ, R9 ;  /* 0x000000ffff057224 */ /* 0x000fe200078e0009 */
[----:B--2---:R-:W-:Y:S06]  /*a3d0*/  @!P4 BRA `(.L_x_1464) ;  /* 0x0000018c00d8c947 */ /* 0x004fec0003800000 */
.L_x_1771:
[----:B------:R-:W-:Y:S05]  /*a3e0*/  BSYNC B1 ;  /* 0x0000000000017941 */ /* 0x000fea0003800000 */
.L_x_1463:
[----:B------:R-:W-:Y:S01]  /*a3f0*/  BSSY B1, `(.L_x_1465) ;  /* 0x000005e000017945 */ /* 0x000fe20003800000 */
[----:B--2---:R-:W-:-:S03]  /*a400*/  PRMT R3, R4, 0x5410, R5 ;  /* 0x0000541004037816 */ /* 0x004fc60000000005 */
[----:B------:R-:W-:Y:S05]  /*a410*/  @P0 BRA `(.L_x_1466) ;  /* 0x00000004006c0947 */ /* 0x000fea0003800000 */
[----:B------:R-:W2:Y:S01]  /*a420*/  LDC R4, c[0x0][0x3d4] ;  /* 0x0000f500ff047b82 */ /* 0x000ea20000000800 */
[----:B------:R-:W-:Y:S01]  /*a430*/  BSSY B2, `(.L_x_1467) ;  /* 0x000002e000027945 */ /* 0x000fe20003800000 */
[-C--:B--2---:R-:W-:Y:S02]  /*a440*/  ISETP.GE.AND P0, PT, R22, R4.reuse, PT ;  /* 0x000000041600720c */ /* 0x084fe40003f06270 */
[----:B------:R-:W-:-:S11]  /*a450*/  ISETP.GE.AND P4, PT, R187, R4, PT ;  /* 0x00000004bb00720c */ /* 0x000fd60003f86270 */
[----:B------:R-:W-:Y:S05]  /*a460*/  @P0 BRA `(.L_x_1468) ;  /* 0x0000000000a80947 */ /* 0x000fea0003800000 */
[----:B------:R-:W2:Y:S01]  /*a470*/  LDS.128 R4, [R213] ;  /* 0x00000000d5047984 */ /* 0x000ea20000000c00 */
[----:B------:R-:W-:Y:S01]  /*a480*/  SHF.R.U32.HI R61, RZ, 0x10, R51 ;  /* 0x00000010ff3d7819 */ /* 0x000fe20000011633 */
[--C-:B------:R-:W-:Y:S01]  /*a490*/  HADD2.F32 R58, -RZ, R62.reuse.H1_H1 ;  /* 0x3000003eff3a7230 */ /* 0x100fe20000004100 */
[----:B------:R-:W-:Y:S01]  /*a4a0*/  SHF.R.U32.HI R63, RZ, 0x10, R49 ;  /* 0x00000010ff3f7819 */ /* 0x000fe20000011631 */
[----:B------:R-:W-:Y:S01]  /*a4b0*/  HADD2.F32 R62, -RZ, R62.H0_H0 ;  /* 0x2000003eff3e7230 */ /* 0x000fe20000004100 */
[----:B-1----:R-:W-:Y:S01]  /*a4c0*/  SHF.R.U64 R69, R50, 0x10, R51 ;  /* 0x0000001032457819 */ /* 0x002fe20000001233 */
[----:B------:R-:W-:Y:S01]  /*a4d0*/  HADD2.F32 R61, -RZ, R61.H0_H0 ;  /* 0x2000003dff3d7230 */ /* 0x000fe20000004100 */
[----:B------:R-:W-:Y:S01]  /*a4e0*/  SHF.R.U64 R67, R48, 0x10, R49 ;  /* 0x0000001030437819 */ /* 0x000fe20000001231 */
[----:B------:R-:W-:Y:S02]  /*a4f0*/  HADD2.F32 R63, -RZ, R63.H0_H0 ;  /* 0x2000003fff3f7230 */ /* 0x000fe40000004100 */
[----:B--2---:R-:W-:-:S02]  /*a500*/  HADD2.F32 R50, -RZ, R7.H0_H0 ;  /* 0x20000007ff327230 */ /* 0x004fc40000004100 */
[----:B------:R-:W-:Y:S02]  /*a510*/  HADD2.F32 R51, -RZ, R7.H1_H1 ;  /* 0x30000007ff337230 */ /* 0x000fe40000004100 */
[--C-:B------:R-:W-:Y:S02]  /*a520*/  HADD2.F32 R7, -RZ, R4.reuse.H0_H0 ;  /* 0x20000004ff077230 */ /* 0x100fe40000004100 */
[----:B------:R-:W-:Y:S02]  /*a530*/  HADD2.F32 R4, -RZ, R4.H1_H1 ;  /* 0x30000004ff047230 */ /* 0x000fe40000004100 */
[C---:B------:R-:W-:Y:S01]  /*a540*/  FMUL.FTZ R66, R51.reuse, R61 ;  /* 0x0000003d33427220 */ /* 0x040fe20000410000 */
[-C--:B------:R-:W-:Y:S01]  /*a550*/  FMUL.FTZ R65, R51, R63.reuse ;  /* 0x0000003f33417220 */ /* 0x080fe20000410000 */
[--C-:B------:R-:W-:Y:S02]  /*a560*/  HADD2.F32 R48, -RZ, R6.reuse.H0_H0 ;  /* 0x20000006ff307230 */ /* 0x100fe40000004100 */
[----:B------:R-:W-:Y:S01]  /*a570*/  FMUL.FTZ R64, R4, R62 ;  /* 0x0000003e04407220 */ /* 0x000fe20000410000 */
[----:B------:R-:W-:Y:S01]  /*a580*/  FFMA.FTZ R68, R50, R63, R66 ;  /* 0x0000003f32447223 */ /* 0x000fe20000010042 */
[----:B------:R-:W-:-:S02]  /*a590*/  HADD2.F32 R49, -RZ, R6.H1_H1 ;  /* 0x30000006ff317230 */ /* 0x000fc40000004100 */
[-C--:B------:R-:W-:Y:S01]  /*a5a0*/  FMUL.FTZ R66, R4, R58.reuse ;  /* 0x0000003a04427220 */ /* 0x080fe20000410000 */
[C---:B------:R-:W-:Y:S01]  /*a5b0*/  FFMA.FTZ R64, R7.reuse, R58, -R64 ;  /* 0x0000003a07407223 */ /* 0x040fe20000010840 */
[--C-:B------:R-:W-:Y:S02]  /*a5c0*/  HADD2.F32 R6, -RZ, R5.reuse.H0_H0 ;  /* 0x20000005ff067230 */ /* 0x100fe40000004100 */
[----:B------:R-:W-:Y:S01]  /*a5d0*/  FFMA.FTZ R65, R50, R61, -R65 ;  /* 0x0000003d32417223 */ /* 0x000fe20000010841 */
[----:B------:R-:W-:Y:S02]  /*a5e0*/  HADD2.F32 R58, -RZ, R60.H1_H1 ;  /* 0x3000003cff3a7230 */ /* 0x000fe40000004100 */
[----:B------:R-:W-:Y:S01]  /*a5f0*/  FFMA.FTZ R61, R7, R62, R66 ;  /* 0x0000003e073d7223 */ /* 0x000fe20000010042 */
[----:B------:R-:W-:Y:S02]  /*a600*/  HADD2.F32 R5, -RZ, R5.H1_H1 ;  /* 0x30000005ff057230 */ /* 0x000fe40000004100 */
[----:B------:R-:W-:-:S02]  /*a610*/  HADD2.F32 R50, -RZ, R70.H0_H0 ;  /* 0x20000046ff327230 */ /* 0x000fc40000004100 */
[C---:B------:R-:W-:Y:S01]  /*a620*/  FMUL.FTZ R63, R49.reuse, R58 ;  /* 0x0000003a313f7220 */ /* 0x040fe20000410000 */
[----:B------:R-:W-:Y:S02]  /*a630*/  HADD2.F32 R51, -RZ, R67.H0_H0 ;  /* 0x20000043ff337230 */ /* 0x000fe40000004100 */
[----:B------:R-:W-:Y:S02]  /*a640*/  HADD2.F32 R4, -RZ, R69.H0_H0 ;  /* 0x20000045ff047230 */ /* 0x000fe40000004100 */
[-C--:B------:R-:W-:Y:S01]  /*a650*/  FMUL.FTZ R49, R49, R50.reuse ;  /* 0x0000003231317220 */ /* 0x080fe20000410000 */
[C---:B------:R-:W-:Y:S01]  /*a660*/  FFMA.FTZ R63, R48.reuse, R50, -R63 ;  /* 0x00000032303f7223 */ /* 0x040fe2000001083f */
[C---:B------:R-:W-:Y:S01]  /*a670*/  FMUL.FTZ R7, R5.reuse, R51 ;  /* 0x0000003305077220 */ /* 0x040fe20000410000 */
[----:B------:R-:W-:Y:S01]  /*a680*/  FMUL.FTZ R62, R5, R4 ;  /* 0x00000004053e7220 */ /* 0x000fe20000410000 */
[----:B------:R-:W-:Y:S02]  /*a690*/  FFMA.FTZ R48, R48, R58, R49 ;  /* 0x0000003a30307223 */ /* 0x000fe40000010031 */
[----:B------:R-:W-:Y:S01]  /*a6a0*/  FFMA.FTZ R5, R6, R4, -R7 ;  /* 0x0000000406057223 */ /* 0x000fe20000010807 */
[----:B------:R-:W-:Y:S01]  /*a6b0*/  F2FP.F16.F32.PACK_AB R7, R68, R65 ;  /* 0x000000414407723e */ /* 0x000fe200000000ff */
[----:B------:R-:W-:Y:S01]  /*a6c0*/  FFMA.FTZ R62, R6, R51, R62 ;  /* 0x00000033063e7223 */ /* 0x000fe2000001003e */
[----:B------:R-:W-:-:S02]  /*a6d0*/  F2FP.F16.F32.PACK_AB R4, R61, R64 ;  /* 0x000000403d04723e */ /* 0x000fc400000000ff */
[----:B------:R-:W-:Y:S02]  /*a6e0*/  F2FP.F16.F32.PACK_AB R6, R48, R63 ;  /* 0x0000003f3006723e */ /* 0x000fe400000000ff */
[----:B------:R-:W-:-:S05]  /*a6f0*/  F2FP.F16.F32.PACK_AB R5, R62, R5 ;  /* 0x000000053e05723e */ /* 0x000fca00000000ff */
[----:B------:R2:W-:Y:S02]  /*a700*/  STS.128 [R213], R4 ;  /* 0x00000004d5007388 */ /* 0x0005e40000000c00 */
.L_x_1468:
[----:B------:R-:W-:Y:S05]  /*a710*/  BSYNC B2 ;  /* 0x0000000000027941 */ /* 0x000fea0003800000 */
.L_x_1467:
[----:B------:R-:W-:Y:S05]  /*a720*/  @P4 BRA `(.L_x_1466) ;  /* 0x0000000000a84947 */ /* 0x000fea0003800000 */
[----:B--2---:R-:W2:Y:S01]  /*a730*/  LDS.128 R4, [R213+0x4000] ;  /* 0x00400000d5047984 */ /* 0x004ea20000000c00 */
[----:B------:R-:W-:Y:S01]  /*a740*/  SHF.R.U32.HI R50, RZ, 0x10, R47 ;  /* 0x00000010ff327819 */ /* 0x000fe2000001162f */
[----:B------:R-:W-:Y:S01]  /*a750*/  HADD2.F32 R60, -RZ, R60.H0_H0 ;  /* 0x2000003cff3c7230 */ /* 0x000fe20000004100 */
[----:B------:R-:W-:Y:S01]  /*a760*/  SHF.R.U32.HI R48, RZ, 0x10, R45 ;  /* 0x00000010ff307819 */ /* 0x000fe2000001162d */
[----:B------:R-:W-:Y:S01]  /*a770*/  HADD2.F32 R49, -RZ, R57.H1_H1 ;  /* 0x30000039ff317230 */ /* 0x000fe20000004100 */
[----:B------:R-:W-:Y:S01]  /*a780*/  SHF.R.U64 R62, R46, 0x10, R47 ;  /* 0x000000102e3e7819 */ /* 0x000fe2000000122f */
[----:B------:R-:W-:Y:S01]  /*a790*/  HADD2.F32 R50, -RZ, R50.H0_H0 ;  /* 0x20000032ff327230 */ /* 0x000fe20000004100 */
[----:B------:R-:W-:Y:S01]  /*a7a0*/  SHF.R.U64 R63, R44, 0x10, R45 ;  /* 0x000000102c3f7819 */ /* 0x000fe2000000122d */
[----:B------:R-:W-:Y:S02]  /*a7b0*/  HADD2.F32 R48, -RZ, R48.H0_H0 ;  /* 0x20000030ff307230 */ /* 0x000fe40000004100 */
[----:B--2---:R-:W-:-:S02]  /*a7c0*/  HADD2.F32 R47, -RZ, R7.H1_H1 ;  /* 0x30000007ff2f7230 */ /* 0x004fc40000004100 */
[----:B------:R-:W-:Y:S02]  /*a7d0*/  HADD2.F32 R46, -RZ, R7.H0_H0 ;  /* 0x20000007ff2e7230 */ /* 0x000fe40000004100 */
[--C-:B------:R-:W-:Y:S02]  /*a7e0*/  HADD2.F32 R7, -RZ, R4.reuse.H0_H0 ;  /* 0x20000004ff077230 */ /* 0x100fe40000004100 */
[C---:B------:R-:W-:Y:S01]  /*a7f0*/  FMUL.FTZ R51, R47.reuse, R50 ;  /* 0x000000322f337220 */ /* 0x040fe20000410000 */
[----:B------:R-:W-:Y:S01]  /*a800*/  FMUL.FTZ R47, R47, R48 ;  /* 0x000000302f2f7220 */ /* 0x000fe20000410000 */
[----:B------:R-:W-:Y:S02]  /*a810*/  HADD2.F32 R4, -RZ, R4.H1_H1 ;  /* 0x30000004ff047230 */ /* 0x000fe40000004100 */
[--C-:B------:R-:W-:Y:S02]  /*a820*/  HADD2.F32 R44, -RZ, R6.reuse.H0_H0 ;  /* 0x20000006ff2c7230 */ /* 0x100fe40000004100 */
[----:B------:R-:W-:Y:S01]  /*a830*/  FFMA.FTZ R50, R46, R50, R47 ;  /* 0x000000322e327223 */ /* 0x000fe2000001002f */
[----:B------:R-:W-:-:S02]  /*a840*/  HADD2.F32 R45, -RZ, R6.H1_H1 ;  /* 0x30000006ff2d7230 */ /* 0x000fc40000004100 */
[----:B------:R-:W-:Y:S01]  /*a850*/  FFMA.FTZ R61, R46, R48, -R51 ;  /* 0x000000302e3d7223 */ /* 0x000fe20000010833 */
[--C-:B------:R-:W-:Y:S02]  /*a860*/  HADD2.F32 R47, -RZ, R56.reuse.H1_H1 ;  /* 0x30000038ff2f7230 */ /* 0x100fe40000004100 */
[C---:B------:R-:W-:Y:S01]  /*a870*/  FMUL.FTZ R58, R4.reuse, R49 ;  /* 0x00000031043a7220 */ /* 0x040fe20000410000 */
[--C-:B------:R-:W-:Y:S02]  /*a880*/  HADD2.F32 R6, -RZ, R5.reuse.H0_H0 ;  /* 0x20000005ff067230 */ /* 0x100fe40000004100 */
[-C--:B------:R-:W-:Y:S01]  /*a890*/  FMUL.FTZ R48, R4, R60.reuse ;  /* 0x0000003c04307220 */ /* 0x080fe20000410000 */
[----:B------:R-:W-:Y:S02]  /*a8a0*/  HADD2.F32 R56, -RZ, R56.H0_H0 ;  /* 0x20000038ff387230 */ /* 0x000fe40000004100 */
[----:B------:R-:W-:Y:S01]  /*a8b0*/  FFMA.FTZ R58, R7, R60, -R58 ;  /* 0x0000003c073a7223 */ /* 0x000fe2000001083a */
[----:B------:R-:W-:-:S02]  /*a8c0*/  HADD2.F32 R5, -RZ, R5.H1_H1 ;  /* 0x30000005ff057230 */ /* 0x000fc40000004100 */
[----:B------:R-:W-:Y:S01]  /*a8d0*/  FFMA.FTZ R49, R7, R49, R48 ;  /* 0x0000003107317223 */ /* 0x000fe20000010030 */
[----:B------:R-:W-:Y:S02]  /*a8e0*/  HADD2.F32 R46, -RZ, R62.H0_H0 ;  /* 0x2000003eff2e7230 */ /* 0x000fe40000004100 */
[CC--:B------:R-:W-:Y:S01]  /*a8f0*/  FMUL.FTZ R51, R45.reuse, R47.reuse ;  /* 0x0000002f2d337220 */ /* 0x0c0fe20000410000 */
[----:B------:R-:W-:Y:S02]  /*a900*/  HADD2.F32 R4, -RZ, R63.H0_H0 ;  /* 0x2000003fff047230 */ /* 0x000fe40000004100 */
[----:B------:R-:W-:Y:S01]  /*a910*/  FMUL.FTZ R48, R45, R56 ;  /* 0x000000382d307220 */ /* 0x000fe20000410000 */
[C---:B------:R-:W-:Y:S01]  /*a920*/  FMUL.FTZ R7, R5.reuse, R46 ;  /* 0x0000002e05077220 */ /* 0x040fe20000410000 */
[C---:B------:R-:W-:Y:S01]  /*a930*/  FFMA.FTZ R51, R44.reuse, R56, -R51 ;  /* 0x000000382c337223 */ /* 0x040fe20000010833 */
[-C--:B------:R-:W-:Y:S01]  /*a940*/  FMUL.FTZ R45, R5, R4.reuse ;  /* 0x00000004052d7220 */ /* 0x080fe20000410000 */
[----:B------:R-:W-:Y:S01]  /*a950*/  FFMA.FTZ R48, R44, R47, R48 ;  /* 0x0000002f2c307223 */ /* 0x000fe20000010030 */
[----:B------:R-:W-:Y:S01]  /*a960*/  FFMA.FTZ R5, R6, R4, -R7 ;  /* 0x0000000406057223 */ /* 0x000fe20000010807 */
[----:B------:R-:W-:Y:S01]  /*a970*/  F2FP.F16.F32.PACK_AB R7, R50, R61 ;  /* 0x0000003d3207723e */ /* 0x000fe200000000ff */
[----:B------:R-:W-:Y:S01]  /*a980*/  FFMA.FTZ R46, R6, R46, R45 ;  /* 0x0000002e062e7223 */ /* 0x000fe2000001002d */
[----:B------:R-:W-:-:S02]  /*a990*/  F2FP.F16.F32.PACK_AB R4, R49, R58 ;  /* 0x0000003a3104723e */ /* 0x000fc400000000ff */
[----:B------:R-:W-:Y:S02]  /*a9a0*/  F2FP.F16.F32.PACK_AB R6, R48, R51 ;  /* 0x000000333006723e */ /* 0x000fe400000000ff */
[----:B------:R-:W-:-:S05]  /*a9b0*/  F2FP.F16.F32.PACK_AB R5, R46, R5 ;  /* 0x000000052e05723e */ /* 0x000fca00000000ff */
[----:B------:R3:W-:Y:S02]  /*a9c0*/  STS.128 [R213+0x4000], R4 ;  /* 0x00400004d5007388 */ /* 0x0007e40000000c00 */
.L_x_1466:
[----:B------:R-:W-:Y:S05]  /*a9d0*/  BSYNC B1 ;  /* 0x0000000000017941 */ /* 0x000fea0003800000 */
.L_x_1465:
[----:B------:R-:W-:Y:S04]  /*a9e0*/  BSSY B1, `(.L_x_1469) ;  /* 0x000005d000017945 */ /* 0x000fe80003800000 */
[----:B------:R-:W-:Y:S05]  /*a9f0*/  @P1 BRA `(.L_x_1470) ;  /* 0x00000004006c1947 */ /* 0x000fea0003800000 */
[----:B--23--:R-:W2:Y:S01]  /*aa00*/  LDC R4, c[0x0][0x3d4] ;  /* 0x0000f500ff047b82 */ /* 0x00cea20000000800 */
[----:B------:R-:W-:Y:S01]  /*aa10*/  BSSY B2, `(.L_x_1471) ;  /* 0x000002e000027945 */ /* 0x000fe20003800000 */
[-C--:B--2---:R-:W-:Y:S02]  /*aa20*/  ISETP.GE.AND P0, PT, R22, R4.reuse, PT ;  /* 0x000000041600720c */ /* 0x084fe40003f06270 */
[----:B------:R-:W-:-:S11]  /*aa30*/  ISETP.GE.AND P1, PT, R187, R4, PT ;  /* 0x00000004bb00720c */ /* 0x000fd60003f26270 */
[----:B------:R-:W-:Y:S05]  /*aa40*/  @P0 BRA `(.L_x_1472) ;  /* 0x0000000000a80947 */ /* 0x000fea0003800000 */
[----:B------:R-:W2:Y:S01]  /*aa50*/  LDS.128 R4, [R213+0x1000] ;  /* 0x00100000d5047984 */ /* 0x000ea20000000c00 */
[----:B------:R-:W-:Y:S01]  /*aa60*/  SHF.R.U32.HI R46, RZ, 0x10, R41 ;  /* 0x00000010ff2e7819 */ /* 0x000fe20000011629 */
[----:B------:R-:W-:Y:S01]  /*aa70*/  HADD2.F32 R59, -RZ, R59.H0_H0 ;  /* 0x2000003bff3b7230 */ /* 0x000fe20000004100 */
[--C-:B------:R-:W-:Y:S01]  /*aa80*/  SHF.R.U32.HI R44, RZ, 0x10, R43.reuse ;  /* 0x00000010ff2c7819 */ /* 0x100fe2000001162b */
[----:B------:R-:W-:Y:S01]  /*aa90*/  HADD2.F32 R45, -RZ, R55.H1_H1 ;  /* 0x30000037ff2d7230 */ /* 0x000fe20000004100 */
[----:B------:R-:W-:Y:S01]  /*aaa0*/  SHF.R.U64 R51, R42, 0x10, R43 ;  /* 0x000000102a337819 */ /* 0x000fe2000000122b */
[----:B------:R-:W-:Y:S01]  /*aab0*/  HADD2.F32 R46, -RZ, R46.H0_H0 ;  /* 0x2000002eff2e7230 */ /* 0x000fe20000004100 */
[----:B------:R-:W-:Y:S01]  /*aac0*/  SHF.R.U64 R50, R40, 0x10, R41 ;  /* 0x0000001028327819 */ /* 0x000fe20000001229 */
[----:B------:R-:W-:Y:S02]  /*aad0*/  HADD2.F32 R44, -RZ, R44.H0_H0 ;  /* 0x2000002cff2c7230 */ /* 0x000fe40000004100 */
[----:B------:R-:W-:-:S02]  /*aae0*/  HADD2.F32 R57, -RZ, R57.H0_H0 ;  /* 0x20000039ff397230 */ /* 0x000fc40000004100 */
[--C-:B--2---:R-:W-:Y:S02]  /*aaf0*/  HADD2.F32 R43, -RZ, R7.reuse.H1_H1 ;  /* 0x30000007ff2b7230 */ /* 0x104fe40000004100 */
[----:B------:R-:W-:Y:S02]  /*ab00*/  HADD2.F32 R42, -RZ, R7.H0_H0 ;  /* 0x20000007ff2a7230 */ /* 0x000fe40000004100 */
[--C-:B------:R-:W-:Y:S02]  /*ab10*/  HADD2.F32 R7, -RZ, R4.reuse.H0_H0 ;  /* 0x20000004ff077230 */ /* 0x100fe40000004100 */
[C---:B------:R-:W-:Y:S01]  /*ab20*/  FMUL.FTZ R47, R43.reuse, R46 ;  /* 0x0000002e2b2f7220 */ /* 0x040fe20000410000 */
[----:B------:R-:W-:Y:S02]  /*ab30*/  HADD2.F32 R4, -RZ, R4.H1_H1 ;  /* 0x30000004ff047230 */ /* 0x000fe40000004100 */
[----:B------:R-:W-:Y:S01]  /*ab40*/  FMUL.FTZ R43, R43, R44 ;  /* 0x0000002c2b2b7220 */ /* 0x000fe20000410000 */
[----:B------:R-:W-:-:S02]  /*ab50*/  HADD2.F32 R40, -RZ, R6.H0_H0 ;  /* 0x20000006ff287230 */ /* 0x000fc40000004100 */
[C---:B------:R-:W-:Y:S01]  /*ab60*/  FFMA.FTZ R49, R42.reuse, R44, -R47 ;  /* 0x0000002c2a317223 */ /* 0x040fe2000001082f */
[----:B------:R-:W-:Y:S02]  /*ab70*/  HADD2.F32 R41, -RZ, R6.H1_H1 ;  /* 0x30000006ff297230 */ /* 0x000fe40000004100 */
[----:B------:R-:W-:Y:S01]  /*ab80*/  FFMA.FTZ R46, R42, R46, R43 ;  /* 0x0000002e2a2e7223 */ /* 0x000fe2000001002b */
[--C-:B------:R-:W-:Y:S02]  /*ab90*/  HADD2.F32 R6, -RZ, R5.reuse.H0_H0 ;  /* 0x20000005ff067230 */ /* 0x100fe40000004100 */
[C---:B------:R-:W-:Y:S01]  /*aba0*/  FMUL.FTZ R48, R4.reuse, R45 ;  /* 0x0000002d04307220 */ /* 0x040fe20000410000 */
[----:B------:R-:W-:Y:S01]  /*abb0*/  FMUL.FTZ R44, R4, R59 ;  /* 0x0000003b042c7220 */ /* 0x000fe20000410000 */
[----:B------:R-:W-:Y:S02]  /*abc0*/  HADD2.F32 R43, -RZ, R54.H0_H0 ;  /* 0x20000036ff2b7230 */ /* 0x000fe40000004100 */
[----:B------:R-:W-:-:S02]  /*abd0*/  HADD2.F32 R5, -RZ, R5.H1_H1 ;  /* 0x30000005ff057230 */ /* 0x000fc40000004100 */
[C---:B------:R-:W-:Y:S01]  /*abe0*/  FFMA.FTZ R45, R7.reuse, R45, R44 ;  /* 0x0000002d072d7223 */ /* 0x040fe2000001002c */
[----:B------:R-:W-:Y:S02]  /*abf0*/  HADD2.F32 R42, -RZ, R50.H0_H0 ;  /* 0x20000032ff2a7230 */ /* 0x000fe40000004100 */
[----:B------:R-:W-:Y:S01]  /*ac00*/  FFMA.FTZ R48, R7, R59, -R48 ;  /* 0x0000003b07307223 */ /* 0x000fe20000010830 */
[----:B------:R-:W-:Y:S02]  /*ac10*/  HADD2.F32 R4, -RZ, R51.H0_H0 ;  /* 0x20000033ff047230 */ /* 0x000fe40000004100 */
[C---:B------:R-:W-:Y:S01]  /*ac20*/  FMUL.FTZ R47, R41.reuse, R43 ;  /* 0x0000002b292f7220 */ /* 0x040fe20000410000 */
[-C--:B------:R-:W-:Y:S01]  /*ac30*/  FMUL.FTZ R44, R41, R57.reuse ;  /* 0x00000039292c7220 */ /* 0x080fe20000410000 */
[C---:B------:R-:W-:Y:S01]  /*ac40*/  FMUL.FTZ R7, R5.reuse, R42 ;  /* 0x0000002a05077220 */ /* 0x040fe20000410000 */
[-C--:B------:R-:W-:Y:S01]  /*ac50*/  FMUL.FTZ R41, R5, R4.reuse ;  /* 0x0000000405297220 */ /* 0x080fe20000410000 */
[C---:B------:R-:W-:Y:S01]  /*ac60*/  FFMA.FTZ R47, R40.reuse, R57, -R47 ;  /* 0x00000039282f7223 */ /* 0x040fe2000001082f */
[----:B------:R-:W-:Y:S01]  /*ac70*/  FFMA.FTZ R44, R40, R43, R44 ;  /* 0x0000002b282c7223 */ /* 0x000fe2000001002c */
[C---:B------:R-:W-:Y:S01]  /*ac80*/  FFMA.FTZ R5, R6.reuse, R4, -R7 ;  /* 0x0000000406057223 */ /* 0x040fe20000010807 */
[----:B------:R-:W-:Y:S01]  /*ac90*/  FFMA.FTZ R42, R6, R42, R41 ;  /* 0x0000002a062a7223 */ /* 0x000fe20000010029 */
[----:B------:R-:W-:-:S02]  /*aca0*/  F2FP.F16.F32.PACK_AB R7, R46, R49 ;  /* 0x000000312e07723e */ /* 0x000fc400000000ff */
[----:B------:R-:W-:Y:S02]  /*acb0*/  F2FP.F16.F32.PACK_AB R6, R44, R47 ;  /* 0x0000002f2c06723e */ /* 0x000fe400000000ff */
[----:B------:R-:W-:Y:S02]  /*acc0*/  F2FP.F16.F32.PACK_AB R4, R45, R48 ;  /* 0x000000302d04723e */ /* 0x000fe400000000ff */
[----:B------:R-:W-:-:S05]  /*acd0*/  F2FP.F16.F32.PACK_AB R5, R42, R5 ;  /* 0x000000052a05723e */ /* 0x000fca00000000ff */
[----:B------:R2:W-:Y:S02]  /*ace0*/  STS.128 [R213+0x1000], R4 ;  /* 0x00100004d5007388 */ /* 0x0005e40000000c00 */
.L_x_1472:
[----:B------:R-:W-:Y:S05]  /*acf0*/  BSYNC B2 ;  /* 0x0000000000027941 */ /* 0x000fea0003800000 */
.L_x_1471:
[----:B------:R-:W-:Y:S05]  /*ad00*/  @P1 BRA `(.L_x_1470) ;  /* 0x0000000000a81947 */ /* 0x000fea0003800000 */
[----:B--2---:R-:W2:Y:S01]  /*ad10*/  LDS.128 R4, [R213+0x5000] ;  /* 0x00500000d5047984 */ /* 0x004ea20000000c00 */
[----:B------:R-:W-:Y:S01]  /*ad20*/  SHF.R.U32.HI R42, RZ, 0x10, R39 ;  /* 0x00000010ff2a7819 */ /* 0x000fe20000011627 */
[----:B------:R-:W-:Y:S01]  /*ad30*/  HADD2.F32 R55, -RZ, R55.H0_H0 ;  /* 0x20000037ff377230 */ /* 0x000fe20000004100 */
[----:B------:R-:W-:Y:S01]  /*ad40*/  SHF.R.U32.HI R40, RZ, 0x10, R37 ;  /* 0x00000010ff287819 */ /* 0x000fe20000011625 */
[--C-:B------:R-:W-:Y:S01]  /*ad50*/  HADD2.F32 R41, -RZ, R53.reuse.H0_H0 ;  /* 0x20000035ff297230 */ /* 0x100fe20000004100 */
[----:B------:R-:W-:Y:S01]  /*ad60*/  SHF.R.U64 R45, R38, 0x10, R39 ;  /* 0x00000010262d7819 */ /* 0x000fe20000001227 */
[----:B------:R-:W-:Y:S01]  /*ad70*/  HADD2.F32 R42, -RZ, R42.H0_H0 ;  /* 0x2000002aff2a7230 */ /* 0x000fe20000004100 */
[----:B------:R-:W-:Y:S01]  /*ad80*/  SHF.R.U64 R46, R36, 0x10, R37 ;  /* 0x00000010242e7819 */ /* 0x000fe20000001225 */
[----:B------:R-:W-:Y:S02]  /*ad90*/  HADD2.F32 R40, -RZ, R40.H0_H0 ;  /* 0x20000028ff287230 */ /* 0x000fe40000004100 */
[----:B------:R-:W-:-:S02]  /*ada0*/  HADD2.F32 R53, -RZ, R53.H1_H1 ;  /* 0x30000035ff357230 */ /* 0x000fc40000004100 */
[----:B------:R-:W-:Y:S02]  /*adb0*/  HADD2.F32 R54, -RZ, R54.H1_H1 ;  /* 0x30000036ff367230 */ /* 0x000fe40000004100 */
[--C-:B--2---:R-:W-:Y:S02]  /*adc0*/  HADD2.F32 R39, -RZ, R7.reuse.H1_H1 ;  /* 0x30000007ff277230 */ /* 0x104fe40000004100 */
[----:B------:R-:W-:Y:S02]  /*add0*/  HADD2.F32 R38, -RZ, R7.H0_H0 ;  /* 0x20000007ff267230 */ /* 0x000fe40000004100 */
[--C-:B------:R-:W-:Y:S02]  /*ade0*/  HADD2.F32 R7, -RZ, R4.reuse.H0_H0 ;  /* 0x20000004ff077230 */ /* 0x100fe40000004100 */
[C---:B------:R-:W-:Y:S01]  /*adf0*/  FMUL.FTZ R43, R39.reuse, R42 ;  /* 0x0000002a272b7220 */ /* 0x040fe20000410000 */
[----:B------:R-:W-:Y:S02]  /*ae00*/  HADD2.F32 R4, -RZ, R4.H1_H1 ;  /* 0x30000004ff047230 */ /* 0x000fe40000004100 */
[----:B------:R-:W-:Y:S01]  /*ae10*/  FMUL.FTZ R39, R39, R40 ;  /* 0x0000002827277220 */ /* 0x000fe20000410000 */
[----:B------:R-:W-:-:S02]  /*ae20*/  HADD2.F32 R36, -RZ, R6.H0_H0 ;  /* 0x20000006ff247230 */ /* 0x000fc40000004100 */
[----:B------:R-:W-:Y:S01]  /*ae30*/  FFMA.FTZ R43, R38, R40, -R43 ;  /* 0x00000028262b7223 */ /* 0x000fe2000001082b */
[----:B------:R-:W-:Y:S02]  /*ae40*/  HADD2.F32 R37, -RZ, R6.H1_H1 ;  /* 0x30000006ff257230 */ /* 0x000fe40000004100 */
[----:B------:R-:W-:Y:S01]  /*ae50*/  FMUL.FTZ R44, R4, R41 ;  /* 0x00000029042c7220 */ /* 0x000fe20000410000 */
[--C-:B------:R-:W-:Y:S02]  /*ae60*/  HADD2.F32 R6, -RZ, R5.reuse.H0_H0 ;  /* 0x20000005ff067230 */ /* 0x100fe40000004100 */
[----:B------:R-:W-:Y:S01]  /*ae70*/  FFMA.FTZ R42, R38, R42, R39 ;  /* 0x0000002a262a7223 */ /* 0x000fe20000010027 */
[-C--:B------:R-:W-:Y:S01]  /*ae80*/  FMUL.FTZ R40, R4, R55.reuse ;  /* 0x0000003704287220 */ /* 0x080fe20000410000 */
[----:B------:R-:W-:Y:S02]  /*ae90*/  HADD2.F32 R5, -RZ, R5.H1_H1 ;  /* 0x30000005ff057230 */ /* 0x000fe40000004100 */
[----:B------:R-:W-:Y:S01]  /*aea0*/  FFMA.FTZ R44, R7, R55, -R44 ;  /* 0x00000037072c7223 */ /* 0x000fe2000001082c */
[----:B------:R-:W-:-:S02]  /*aeb0*/  HADD2.F32 R38, -RZ, R45.H0_H0 ;  /* 0x2000002dff267230 */ /* 0x000fc40000004100 */
[----:B------:R-:W-:Y:S01]  /*aec0*/  FFMA.FTZ R41, R7, R41, R40 ;  /* 0x0000002907297223 */ /* 0x000fe20000010028 */
[----:B------:R-:W-:Y:S02]  /*aed0*/  HADD2.F32 R4, -RZ, R46.H0_H0 ;  /* 0x2000002eff047230 */ /* 0x000fe40000004100 */
[CC--:B------:R-:W-:Y:S01]  /*aee0*/  FMUL.FTZ R39, R37.reuse, R53.reuse ;  /* 0x0000003525277220 */ /* 0x0c0fe20000410000 */
[----:B------:R-:W-:Y:S01]  /*aef0*/  FMUL.FTZ R40, R37, R54 ;  /* 0x0000003625287220 */ /* 0x000fe20000410000 */
[C---:B------:R-:W-:Y:S01]  /*af00*/  FMUL.FTZ R7, R5.reuse, R38 ;  /* 0x0000002605077220 */ /* 0x040fe20000410000 */
[----:B------:R-:W-:Y:S01]  /*af10*/  FMUL.FTZ R37, R5, R4 ;  /* 0x0000000405257220 */ /* 0x000fe20000410000 */
        /* <DEDUP_REMOVED lines=9> */
.L_x_1470:
[----:B------:R-:W-:Y:S05]  /*afb0*/  BSYNC B1 ;  /* 0x0000000000017941 */ /* 0x000fea0003800000 */
.L_x_1469:
[----:B------:R-:W-:Y:S04]  /*afc0*/  BSSY B1, `(.L_x_1473) ;  /* 0x000005d000017945 */ /* 0x000fe80003800000 */
[----:B------:R-:W-:Y:S05]  /*afd0*/  @P2 BRA `(.L_x_1474) ;  /* 0x00000004006c2947 */ /* 0x000fea0003800000 */
[----:B--234-:R-:W2:Y:S01]  /*afe0*/  LDC R4, c[0x0][0x3d4] ;  /* 0x0000f500ff047b82 */ /* 0x01cea20000000800 */
[----:B------:R-:W-:Y:S01]  /*aff0*/  BSSY B2, `(.L_x_1475) ;  /* 0x000002e000027945 */ /* 0x000fe20003800000 */
[-C--:B--2---:R-:W-:Y:S02]  /*b000*/  ISETP.GE.AND P0, PT, R22, R4.reuse, PT ;  /* 0x000000041600720c */ /* 0x084fe40003f06270 */
[----:B------:R-:W-:-:S11]  /*b010*/  ISETP.GE.AND P1, PT, R187, R4, PT ;  /* 0x00000004bb00720c */ /* 0x000fd60003f26270 */
[----:B------:R-:W-:Y:S05]  /*b020*/  @P0 BRA `(.L_x_1476) ;  /* 0x0000000000a80947 */ /* 0x000fea0003800000 */
[----:B------:R-:W2:Y:S01]  /*b030*/  LDS.128 R4, [R213+0x2000] ;  /* 0x00200000d5047984 */ /* 0x000ea20000000c00 */
[----:B------:R-:W-:Y:S01]  /*b040*/  SHF.R.U32.HI R37, RZ, 0x10, R35 ;  /* 0x00000010ff257819 */ /* 0x000fe20000011623 */
[----:B------:R-:W-:Y:S01]  /*b050*/  HADD2.F32 R36, -RZ, R15.H0_H0 ;  /* 0x2000000fff247230 */ /* 0x000fe20000004100 */
[----:B------:R-:W-:Y:S01]  /*b060*/  SHF.R.U32.HI R39, RZ, 0x10, R33 ;  /* 0x00000010ff277819 */ /* 0x000fe20000011621 */
[----:B------:R-:W-:Y:S01]  /*b070*/  HADD2.F32 R38, -RZ, R14.H0_H0 ;  /* 0x2000000eff267230 */ /* 0x000fe20000004100 */
[----:B------:R-:W-:Y:S01]  /*b080*/  SHF.R.U64 R45, R34, 0x10, R35 ;  /* 0x00000010222d7819 */ /* 0x000fe20000001223 */
[----:B------:R-:W-:Y:S01]  /*b090*/  HADD2.F32 R37, -RZ, R37.H0_H0 ;  /* 0x20000025ff257230 */ /* 0x000fe20000004100 */
[----:B------:R-:W-:Y:S01]  /*b0a0*/  SHF.R.U64 R43, R32, 0x10, R33 ;  /* 0x00000010202b7819 */ /* 0x000fe20000001221 */
[----:B------:R-:W-:Y:S02]  /*b0b0*/  HADD2.F32 R39, -RZ, R39.H0_H0 ;  /* 0x20000027ff277230 */ /* 0x000fe40000004100 */
[----:B------:R-:W-:-:S02]  /*b0c0*/  HADD2.F32 R15, -RZ, R15.H1_H1 ;  /* 0x3000000fff0f7230 */ /* 0x000fc40000004100 */
        /* <DEDUP_REMOVED lines=13> */
[----:B------:R-:W-:Y:S02]  /*b1a0*/  HADD2.F32 R34, -RZ, R14.H1_H1 ;  /* 0x3000000eff227230 */ /* 0x000fe40000004100 */
[----:B------:R-:W-:Y:S01]  /*b1b0*/  FMUL.FTZ R39, R33, R15 ;  /* 0x0000000f21277220 */ /* 0x000fe20000410000 */
[----:B------:R-:W-:-:S02]  /*b1c0*/  HADD2.F32 R5, -RZ, R5.H1_H1 ;  /* 0x30000005ff057230 */ /* 0x000fc40000004100 */
[C---:B------:R-:W-:Y:S01]  /*b1d0*/  FFMA.FTZ R40, R7.reuse, R36, -R40 ;  /* 0x0000002407287223 */ /* 0x040fe20000010828 */
[----:B------:R-:W-:Y:S02]  /*b1e0*/  HADD2.F32 R14, -RZ, R43.H0_H0 ;  /* 0x2000002bff0e7230 */ /* 0x000fe40000004100 */
[----:B------:R-:W-:Y:S01]  /*b1f0*/  FFMA.FTZ R35, R7, R38, R42 ;  /* 0x0000002607237223 */ /* 0x000fe2000001002a */
[----:B------:R-:W-:Y:S02]  /*b200*/  HADD2.F32 R4, -RZ, R45.H0_H0 ;  /* 0x2000002dff047230 */ /* 0x000fe40000004100 */
[----:B------:R-:W-:Y:S01]  /*b210*/  FMUL.FTZ R37, R33, R34 ;  /* 0x0000002221257220 */ /* 0x000fe20000410000 */
[C---:B------:R-:W-:Y:S02]  /*b220*/  FMUL.FTZ R7, R5.reuse, R14 ;  /* 0x0000000e05077220 */ /* 0x040fe40000410000 */
        /* <DEDUP_REMOVED lines=10> */
.L_x_1476:
[----:B------:R-:W-:Y:S05]  /*b2d0*/  BSYNC B2 ;  /* 0x0000000000027941 */ /* 0x000fea0003800000 */
.L_x_1475:
[----:B------:R-:W-:Y:S05]  /*b2e0*/  @P1 BRA `(.L_x_1474) ;  /* 0x0000000000a81947 */ /* 0x000fea0003800000 */
[----:B--2---:R-:W2:Y:S01]  /*b2f0*/  LDS.128 R4, [R213+0x6000] ;  /* 0x00600000d5047984 */ /* 0x004ea20000000c00 */
[----:B------:R-:W-:Y:S01]  /*b300*/  SHF.R.U32.HI R14, RZ, 0x10, R29 ;  /* 0x00000010ff0e7819 */ /* 0x000fe2000001161d */
[----:B------:R-:W-:Y:S01]  /*b310*/  HADD2.F32 R32, -RZ, R12.H0_H0 ;  /* 0x2000000cff207230 */ /* 0x000fe20000004100 */
[----:B------:R-:W-:Y:S02]  /*b320*/  SHF.R.U32.HI R33, RZ, 0x10, R31 ;  /* 0x00000010ff217819 */ /* 0x000fe4000001161f */
[----:B------:R-:W-:Y:S02]  /*b330*/  SHF.R.U64 R39, R28, 0x10, R29 ;  /* 0x000000101c277819 */ /* 0x000fe4000000121d */
[----:B------:R-:W-:Y:S01]  /*b340*/  SHF.R.U64 R37, R30, 0x10, R31 ;  /* 0x000000101e257819 */ /* 0x000fe2000000121f */
[----:B------:R-:W-:Y:S02]  /*b350*/  HADD2.F32 R33, -RZ, R33.H0_H0 ;  /* 0x20000021ff217230 */ /* 0x000fe40000004100 */
[----:B------:R-:W-:-:S02]  /*b360*/  HADD2.F32 R31, -RZ, R14.H0_H0 ;  /* 0x2000000eff1f7230 */ /* 0x000fc40000004100 */
[--C-:B------:R-:W-:Y:S02]  /*b370*/  HADD2.F32 R30, -RZ, R13.reuse.H0_H0 ;  /* 0x2000000dff1e7230 */ /* 0x100fe40000004100 */
[----:B------:R-:W-:Y:S02]  /*b380*/  HADD2.F32 R13, -RZ, R13.H1_H1 ;  /* 0x3000000dff0d7230 */ /* 0x000fe40000004100 */
[--C-:B--2---:R-:W-:Y:S02]  /*b390*/  HADD2.F32 R29, -RZ, R7.reuse.H1_H1 ;  /* 0x30000007ff1d7230 */ /* 0x104fe40000004100 */
[----:B------:R-:W-:Y:S02]  /*b3a0*/  HADD2.F32 R28, -RZ, R7.H0_H0 ;  /* 0x20000007ff1c7230 */ /* 0x000fe40000004100 */
[--C-:B------:R-:W-:Y:S02]  /*b3b0*/  HADD2.F32 R7, -RZ, R4.reuse.H0_H0 ;  /* 0x20000004ff077230 */ /* 0x100fe40000004100 */
[----:B------:R-:W-:Y:S01]  /*b3c0*/  FMUL.FTZ R35, R29, R33 ;  /* 0x000000211d237220 */ /* 0x000fe20000410000 */
[----:B------:R-:W-:-:S02]  /*b3d0*/  HADD2.F32 R4, -RZ, R4.H1_H1 ;  /* 0x30000004ff047230 */ /* 0x000fc40000004100 */
[-C--:B------:R-:W-:Y:S01]  /*b3e0*/  FMUL.FTZ R36, R29, R31.reuse ;  /* 0x0000001f1d247220 */ /* 0x080fe20000410000 */
[--C-:B------:R-:W-:Y:S02]  /*b3f0*/  HADD2.F32 R14, -RZ, R6.reuse.H0_H0 ;  /* 0x20000006ff0e7230 */ /* 0x100fe40000004100 */
[C---:B------:R-:W-:Y:S01]  /*b400*/  FFMA.FTZ R35, R28.reuse, R31, -R35 ;  /* 0x0000001f1c237223 */ /* 0x040fe20000010823 */
[----:B------:R-:W-:Y:S02]  /*b410*/  HADD2.F32 R15, -RZ, R6.H1_H1 ;  /* 0x30000006ff0f7230 */ /* 0x000fe40000004100 */
[----:B------:R-:W-:Y:S01]  /*b420*/  FFMA.FTZ R38, R28, R33, R36 ;  /* 0x000000211c267223 */ /* 0x000fe20000010024 */
[----:B------:R-:W-:Y:S02]  /*b430*/  HADD2.F32 R6, -RZ, R5.H0_H0 ;  /* 0x20000005ff067230 */ /* 0x000fe40000004100 */
[C---:B------:R-:W-:Y:S01]  /*b440*/  FMUL.FTZ R34, R4.reuse, R32 ;  /* 0x0000002004227220 */ /* 0x040fe20000410000 */
[----:B------:R-:W-:Y:S01]  /*b450*/  FMUL.FTZ R36, R4, R30 ;  /* 0x0000001e04247220 */ /* 0x000fe20000410000 */
[----:B------:R-:W-:-:S02]  /*b460*/  HADD2.F32 R28, -RZ, R12.H1_H1 ;  /* 0x3000000cff1c7230 */ /* 0x000fc40000004100 */
[----:B------:R-:W-:Y:S01]  /*b470*/  FMUL.FTZ R33, R15, R13 ;  /* 0x0000000d0f217220 */ /* 0x000fe20000410000 */
[----:B------:R-:W-:Y:S02]  /*b480*/  HADD2.F32 R5, -RZ, R5.H1_H1 ;  /* 0x30000005ff057230 */ /* 0x000fe40000004100 */
[C---:B------:R-:W-:Y:S01]  /*b490*/  FFMA.FTZ R34, R7.reuse, R30, -R34 ;  /* 0x0000001e07227223 */ /* 0x040fe20000010822 */
[----:B------:R-:W-:Y:S02]  /*b4a0*/  HADD2.F32 R12, -RZ, R37.H0_H0 ;  /* 0x20000025ff0c7230 */ /* 0x000fe40000004100 */
[----:B------:R-:W-:Y:S01]  /*b4b0*/  FFMA.FTZ R29, R7, R32, R36 ;  /* 0x00000020071d7223 */ /* 0x000fe20000010024 */
[----:B------:R-:W-:Y:S02]  /*b4c0*/  HADD2.F32 R4, -RZ, R39.H0_H0 ;  /* 0x20000027ff047230 */ /* 0x000fe40000004100 */
[----:B------:R-:W-:Y:S01]  /*b4d0*/  FMUL.FTZ R31, R15, R28 ;  /* 0x0000001c0f1f7220 */ /* 0x000fe20000410000 */
[----:B------:R-:W-:-:S02]  /*b4e0*/  FMUL.FTZ R7, R5, R12 ;  /* 0x0000000c05077220 */ /* 0x000fc40000410000 */
[----:B------:R-:W-:Y:S01]  /*b4f0*/  FMUL.FTZ R15, R5, R4 ;  /* 0x00000004050f7220 */ /* 0x000fe20000410000 */
[C---:B------:R-:W-:Y:S01]  /*b500*/  FFMA.FTZ R31, R14.reuse, R13, -R31 ;  /* 0x0000000d0e1f7223 */ /* 0x040fe2000001081f */
[----:B------:R-:W-:Y:S01]  /*b510*/  FFMA.FTZ R14, R14, R28, R33 ;  /* 0x0000001c0e0e7223 */ /* 0x000fe20000010021 */
[C---:B------:R-:W-:Y:S01]  /*b520*/  FFMA.FTZ R5, R6.reuse, R4, -R7 ;  /* 0x0000000406057223 */ /* 0x040fe20000010807 */
[----:B------:R-:W-:Y:S01]  /*b530*/  FFMA.FTZ R12, R6, R12, R15 ;  /* 0x0000000c060c7223 */ /* 0x000fe2000001000f */
[----:B------:R-:W-:Y:S02]  /*b540*/  F2FP.F16.F32.PACK_AB R7, R38, R35 ;  /* 0x000000232607723e */ /* 0x000fe400000000ff */
[----:B------:R-:W-:Y:S02]  /*b550*/  F2FP.F16.F32.PACK_AB R6, R14, R31 ;  /* 0x0000001f0e06723e */ /* 0x000fe400000000ff */
[----:B------:R-:W-:Y:S02]  /*b560*/  F2FP.F16.F32.PACK_AB R4, R29, R34 ;  /* 0x000000221d04723e */ /* 0x000fe400000000ff */
[----:B------:R-:W-:-:S05]  /*b570*/  F2FP.F16.F32.PACK_AB R5, R12, R5 ;  /* 0x000000050c05723e */ /* 0x000fca00000000ff */
[----:B------:R2:W-:Y:S02]  /*b580*/  STS.128 [R213+0x6000], R4 ;  /* 0x00600004d5007388 */ /* 0x0005e40000000c00 */
.L_x_1474:
[----:B------:R-:W-:Y:S05]  /*b590*/  BSYNC B1 ;  /* 0x0000000000017941 */ /* 0x000fea0003800000 */
.L_x_1473:
[----:B------:R-:W-:Y:S05]  /*b5a0*/  @P3 BRA `(.L_x_1477) ;  /* 0x0000002800a83947 */ /* 0x000fea0003800000 */
[----:B--234-:R-:W2:Y:S01]  /*b5b0*/  LDC R4, c[0x0][0x3d4] ;  /* 0x0000f500ff047b82 */ /* 0x01cea20000000800 */
[----:B------:R-:W-:Y:S01]  /*b5c0*/  BSSY B1, `(.L_x_1478) ;  /* 0x000002e000017945 */ /* 0x000fe20003800000 */
[-C--:B--2---:R-:W-:Y:S02]  /*b5d0*/  ISETP.GE.AND P0, PT, R22, R4.reuse, PT ;  /* 0x000000041600720c */ /* 0x084fe40003f06270 */
[----:B------:R-:W-:-:S11]  /*b5e0*/  ISETP.GE.AND P1, PT, R187, R4, PT ;  /* 0x00000004bb00720c */ /* 0x000fd60003f26270 */
[----:B------:R-:W-:Y:S05]  /*b5f0*/  @P0 BRA `(.L_x_1479) ;  /* 0x0000000000a80947 */ /* 0x000fea0003800000 */
[----:B------:R-:W2:Y:S01]  /*b600*/  LDS.128 R4, [R213+0x3000] ;  /* 0x00300000d5047984 */ /* 0x000ea20000000c00 */
[----:B------:R-:W-:Y:S01]  /*b610*/  SHF.R.U64 R33, R24, 0x10, R25 ;  /* 0x0000001018217819 */ /* 0x000fe20000001219 */
[--C-:B------:R-:W-:Y:S01]  /*b620*/  HADD2.F32 R24, -RZ, R11.reuse.H0_H0 ;  /* 0x2000000bff187230 */ /* 0x100fe20000004100 */
[----:B------:R-:W-:Y:S01]  /*b630*/  SHF.R.U64 R31, R26, 0x10, R27 ;  /* 0x000000101a1f7819 */ /* 0x000fe2000000121b */
[----:B------:R-:W-:Y:S01]  /*b640*/  HADD2.F32 R26, -RZ, R10.H0_H0 ;  /* 0x2000000aff1a7230 */ /* 0x000fe20000004100 */
[----:B------:R-:W-:Y:S01]  /*b650*/  SHF.R.U32.HI R25, RZ, 0x10, R25 ;  /* 0x00000010ff197819 */ /* 0x000fe20000011619 */
[----:B------:R-:W-:Y:S01]  /*b660*/  HADD2.F32 R11, -RZ, R11.H1_H1 ;  /* 0x3000000bff0b7230 */ /* 0x000fe20000004100 */
[----:B------:R-:W-:-:S03]  /*b670*/  SHF.R.U32.HI R27, RZ, 0x10, R27 ;  /* 0x00000010ff1b7819 */ /* 0x000fc6000001161b */
[----:B------:R-:W-:Y:S02]  /*b680*/  HADD2.F32 R25, -RZ, R25.H0_H0 ;  /* 0x20000019ff197230 */ /* 0x000fe40000004100 */
[----:B------:R-:W-:Y:S02]  /*b690*/  HADD2.F32 R27, -RZ, R27.H0_H0 ;  /* 0x2000001bff1b7230 */ /* 0x000fe40000004100 */
        /* <DEDUP_REMOVED lines=32> */
.L_x_1479:
[----:B------:R-:W-:Y:S05]  /*b8a0*/  BSYNC B1 ;  /* 0x0000000000017941 */ /* 0x000fea0003800000 */
.L_x_1478:
[----:B------:R-:W-:Y:S05]  /*b8b0*/  @P1 BRA `(.L_x_1477) ;  /* 0x0000002400e41947 */ /* 0x000fea0003800000 */
[----:B--2---:R-:W2:Y:S01]  /*b8c0*/  LDS.128 R4, [R213+0x7000] ;  /* 0x00700000d5047984 */ /* 0x004ea20000000c00 */
[----:B------:R-:W-:Y:S01]  /*b8d0*/  SHF.R.U32.HI R13, RZ, 0x10, R9 ;  /* 0x00000010ff0d7819 */ /* 0x000fe20000011609 */
[----:B------:R-:W-:Y:S01]  /*b8e0*/  HADD2.F32 R12, -RZ, R3.H0_H0 ;  /* 0x20000003ff0c7230 */ /* 0x000fe20000004100 */
[--C-:B------:R-:W-:Y:S01]  /*b8f0*/  SHF.R.U32.HI R15, RZ, 0x10, R21.reuse ;  /* 0x00000010ff0f7819 */ /* 0x100fe20000011615 */
        /* <DEDUP_REMOVED lines=13> */
[----:B------:R-:W-:Y:S01]  /*b9d0*/  FFMA.FTZ R26, R10, R15, R24 ;  /* 0x0000000f0a1a7223 */ /* 0x000fe20000010018 */
[----:B------:R-:W-:Y:S02]  /*b9e0*/  HADD2.F32 R9, -RZ, R6.H1_H1 ;  /* 0x30000006ff097230 */ /* 0x000fe40000004100 */
[----:B------:R-:W-:Y:S01]  /*b9f0*/  FMUL.FTZ R20, R4, R14 ;  /* 0x0000000e04147220 */ /* 0x000fe20000410000 */
[--C-:B------:R-:W-:Y:S02]  /*ba00*/  HADD2.F32 R6, -RZ, R5.reuse.H0_H0 ;  /* 0x20000005ff067230 */ /* 0x100fe40000004100 */
[----:B------:R-:W-:Y:S01]  /*ba10*/  FFMA.FTZ R21, R10, R13, -R21 ;  /* 0x0000000d0a157223 */ /* 0x000fe20000010815 */
[-C--:B------:R-:W-:Y:S01]  /*ba20*/  FMUL.FTZ R24, R4, R12.reuse ;  /* 0x0000000c04187220 */ /* 0x080fe20000410000 */
[----:B------:R-:W-:Y:S02]  /*ba30*/  HADD2.F32 R5, -RZ, R5.H1_H1 ;  /* 0x30000005ff057230 */ /* 0x000fe40000004100 */
[----:B------:R-:W-:Y:S01]  /*ba40*/  FFMA.FTZ R20, R7, R12, -R20 ;  /* 0x0000000c07147223 */ /* 0x000fe20000010814 */
[----:B------:R-:W-:-:S02]  /*ba50*/  HADD2.F32 R10, -RZ, R0.H1_H1 ;  /* 0x30000000ff0a7230 */ /* 0x000fc40000004100 */
[----:B------:R-:W-:Y:S01]  /*ba60*/  FFMA.FTZ R11, R7, R14, R24 ;  /* 0x0000000e070b7223 */ /* 0x000fe20000010018 */
[----:B------:R-:W-:Y:S02]  /*ba70*/  HADD2.F32 R4, -RZ, R25.H0_H0 ;  /* 0x20000019ff047230 */ /* 0x000fe40000004100 */
[CC--:B------:R-:W-:Y:S01]  /*ba80*/  FMUL.FTZ R15, R9.reuse, R3.reuse ;  /* 0x00000003090f7220 */ /* 0x0c0fe20000410000 */
[----:B------:R-:W-:Y:S02]  /*ba90*/  HADD2.F32 R0, -RZ, R27.H0_H0 ;  /* 0x2000001bff007230 */ /* 0x000fe40000004100 */
[----:B------:R-:W-:Y:S01]  /*baa0*/  FMUL.FTZ R13, R9, R10 ;  /* 0x0000000a090d7220 */ /* 0x000fe20000410000 */
[C---:B------:R-:W-:Y:S02]  /*bab0*/  FMUL.FTZ R7, R5.reuse, R4 ;  /* 0x0000000405077220 */ /* 0x040fe40000410000 */
[-C--:B------:R-:W-:Y:S01]  /*bac0*/  FMUL.FTZ R9, R5, R0.reuse ;  /* 0x0000000005097220 */ /* 0x080fe20000410000 */
[----:B------:R-:W-:Y:S01]  /*bad0*/  FFMA.FTZ R13, R8, R3, -R13 ;  /* 0x00000003080d7223 */ /* 0x000fe2000001080d */
[----:B------:R-:W-:Y:S01]  /*bae0*/  FFMA.FTZ R5, R6, R0, -R7 ;  /* 0x0000000006057223 */ /* 0x000fe20000010807 */
[----:B------:R-:W-:Y:S01]  /*baf0*/  FFMA.FTZ R8, R8, R10, R15 ;  /* 0x0000000a08087223 */ /* 0x000fe2000001000f */
[----:B------:R-:W-:Y:S01]  /*bb00*/  FFMA.FTZ R0, R6, R4, R9 ;  /* 0x0000000406007223 */ /* 0x000fe20000010009 */
[----:B------:R-:W-:-:S02]  /*bb10*/  F2FP.F16.F32.PACK_AB R7, R26, R21 ;  /* 0x000000151a07723e */ /* 0x000fc400000000ff */
[----:B------:R-:W-:Y:S02]  /*bb20*/  F2FP.F16.F32.PACK_AB R4, R11, R20 ;  /* 0x000000140b04723e */ /* 0x000fe400000000ff */
[----:B------:R-:W-:Y:S02]  /*bb30*/  F2FP.F16.F32.PACK_AB R6, R8, R13 ;  /* 0x0000000d0806723e */ /* 0x000fe400000000ff */
[----:B------:R-:W-:-:S05]  /*bb40*/  F2FP.F16.F32.PACK_AB R5, R0, R5 ;  /* 0x000000050005723e */ /* 0x000fca00000000ff */
[----:B------:R2:W-:Y:S01]  /*bb50*/  STS.128 [R213+0x7000], R4 ;  /* 0x00700004d5007388 */ /* 0x0005e20000000c00 */
[----:B------:R-:W-:Y:S05]  /*bb60*/  BRA `(.L_x_1477) ;  /* 0x0000002400387947 */ /* 0x000fea0003800000 */
.L_x_1438:
[----:B------:R-:W1:Y:S01]  /*bb70*/  LDC R21, c[0x0][0x3d4] ;  /* 0x0000f500ff157b82 */ /* 0x000e620000000800 */
[-C--:B------:R-:W-:Y:S01]  /*bb80*/  ISETP.GE.AND P0, PT, R189, R73.reuse, PT ;  /* 0x00000049bd00720c */ /* 0x080fe20003f06270 */
[----:B------:R-:W-:Y:S01]  /*bb90*/  ULDC.64 UR4, c[0x0][0x3c8] ;  /* 0x0000f20000047ab9 */ /* 0x000fe20000000a00 */
[-C--:B------:R-:W-:Y:S01]  /*bba0*/  ISETP.GE.AND P1, PT, R188, R73.reuse, PT ;  /* 0x00000049bc00720c */ /* 0x080fe20003f26270 */
[----:B------:R-:W-:Y:S01]  /*bbb0*/  ULDC.64 UR6, c[0x0][0x3e0] ;  /* 0x0000f80000067ab9 */ /* 0x000fe20000000a00 */
[-C--:B------:R-:W-:Y:S02]  /*bbc0*/  ISETP.GE.AND P2, PT, R190, R73.reuse, PT ;  /* 0x00000049be00720c */ /* 0x080fe40003f46270 */
[----:B------:R-:W-:Y:S02]  /*bbd0*/  ISETP.GE.AND P3, PT, R18, R73, PT ;  /* 0x000000491200720c */ /* 0x000fe40003f66270 */
[CC--:B-1----:R-:W-:Y:S02]  /*bbe0*/  ISETP.GE.OR P0, PT, R16.reuse, R21.reuse, P0 ;  /* 0x000000151000720c */ /* 0x0c2fe40000706670 */
[----:B------:R-:W-:-:S02]  /*bbf0*/  ISETP.GE.OR P1, PT, R16, R21, P1 ;  /* 0x000000151000720c */ /* 0x000fc40000f26670 */
[CC--:B------:R-:W-:Y:S02]  /*bc00*/  ISETP.GE.OR P2, PT, R16.reuse, R21.reuse, P2 ;  /* 0x000000151000720c */ /* 0x0c0fe40001746670 */
[----:B------:R-:W-:-:S07]  /*bc10*/  ISETP.GE.OR P3, PT, R16, R21, P3 ;  /* 0x000000151000720c */ /* 0x000fce0001f66670 */
[--C-:B------:R-:W-:Y:S01]  /*bc20*/  @!P0 IADD3 R29, P4, P5, R27, R29, R6.reuse ;  /* 0x0000001d1b1d8210 */ /* 0x100fe20007d9e006 */
[----:B------:R-:W1:Y:S03]  /*bc30*/  @!P0 LDC.64 R62, c[0x0][0x3e0] ;  /* 0x0000f800ff3e8b82 */ /* 0x000e660000000a00 */
[--C-:B------:R-:W-:Y:S01]  /*bc40*/  @!P0 IADD3.X R30, R31, R30, R7.reuse, P4, P5 ;  /* 0x0000001e1f1e8210 */ /* 0x100fe200027ea407 */
[C---:B------:R-:W-:Y:S01]  /*bc50*/  @!P2 IMAD.WIDE.U32 R8, R12.reuse, 0x60, R6 ;  /* 0x000000600c08a825 */ /* 0x040fe200078e0006 */
[----:B------:R-:W-:-:S03]  /*bc60*/  @!P1 LEA R0, P4, R12, R6, 0x6 ;  /* 0x000000060c009211 */ /* 0x000fc600078830ff */
[----:B------:R-:W2:Y:S01]  /*bc70*/  @!P1 LDC.64 R66, c[0x0][0x3e0] ;  /* 0x0000f800ff429b82 */ /* 0x000ea20000000a00 */
[----:B------:R-:W-:Y:S01]  /*bc80*/  @!P1 IADD3 R25, P5, R0, R27, RZ ;  /* 0x0000001b00199210 */ /* 0x000fe20007fbe0ff */
[----:B------:R-:W-:Y:S01]  /*bc90*/  @!P2 IMAD R0, R13, 0x60, RZ ;  /* 0x000000600d00a824 */ /* 0x000fe200078e02ff */
[----:B------:R-:W-:Y:S02]  /*bca0*/  @!P1 LEA.HI.X R26, R12, R7, R13, 0x6, P4 ;  /* 0x000000070c1a9211 */ /* 0x000fe400020f340d */
[----:B------:R-:W-:-:S03]  /*bcb0*/  @!P3 IADD3 R3, P4, R6, R27, RZ ;  /* 0x0000001b0603b210 */ /* 0x000fc60007f9e0ff */
[--C-:B------:R-:W-:Y:S01]  /*bcc0*/  @!P1 IMAD.X R26, R26, 0x1, R31.reuse, P5 ;  /* 0x000000011a1a9824 */ /* 0x100fe200028e061f */
[----:B------:R-:W-:Y:S01]  /*bcd0*/  @!P2 IADD3 R6, P5, R27, R8, RZ ;  /* 0x000000081b06a210 */ /* 0x000fe20007fbe0ff */
[----:B------:R-:W-:Y:S01]  /*bce0*/  @!P3 IMAD.X R14, R7, 0x1, R31, P4 ;  /* 0x00000001070eb824 */ /* 0x000fe200020e061f */
[----:B------:R-:W3:Y:S02]  /*bcf0*/  @!P2 LDC.64 R70, c[0x0][0x3e0] ;  /* 0x0000f800ff46ab82 */ /* 0x000ee40000000a00 */
[----:B------:R-:W-:Y:S01]  /*bd00*/  @!P2 IADD3.X R7, R31, R0, R9, P5, !PT ;  /* 0x000000001f07a210 */ /* 0x000fe20002ffe409 */
[----:B------:R-:W-:Y:S01]  /*bd10*/  @!P2 IMAD R31, R11, 0x60, RZ ;  /* 0x000000600b1fa824 */ /* 0x000fe200078e02ff */
[----:B------:R-:W-:-:S04]  /*bd20*/  @!P0 IADD3 R27, P4, P5, R33, R24, R4 ;  /* 0x00000018211b8210 */ /* 0x000fc80007d9e004 */
[----:B------:R-:W-:Y:S01]  /*bd30*/  @!P0 IADD3.X R28, R35, R28, R5, P4, P5 ;  /* 0x0000001c231c8210 */ /* 0x000fe200027ea405 */
[----:B------:R-:W4:Y:S01]  /*bd40*/  @!P0 LDC.64 R60, c[0x0][0x3c8] ;  /* 0x0000f200ff3c8b82 */ /* 0x000f220000000a00 */
[----:B------:R-:W-:Y:S02]  /*bd50*/  @!P3 IADD3 R15, P4, R4, R33, RZ ;  /* 0x00000021040fb210 */ /* 0x000fe40007f9e0ff */
[C---:B------:R-:W-:Y:S02]  /*bd60*/  @!P1 LEA R20, P5, R10.reuse, R4, 0x6 ;  /* 0x000000040a149211 */ /* 0x040fe400078a30ff */
[----:B------:R-:W-:Y:S02]  /*bd70*/  @!P3 IADD3.X R32, R5, R35, RZ, P4, !PT ;  /* 0x000000230520b210 */ /* 0x000fe400027fe4ff */
[C---:B------:R-:W-:Y:S01]  /*bd80*/  @!P3 LEA R8, P4, R3.reuse, UR4, 0x1 ;  /* 0x000000040308bc11 */ /* 0x040fe2000f8808ff */
[----:B------:R-:W0:Y:S01]  /*bd90*/  @!P1 LDC.64 R64, c[0x0][0x3c8] ;  /* 0x0000f200ff409b82 */ /* 0x000e220000000a00 */
[C---:B------:R-:W-:Y:S01]  /*bda0*/  @!P1 LEA.HI.X R24, R10.reuse, R5, R11, 0x6, P5 ;  /* 0x000000050a189211 */ /* 0x040fe200028f340b */
[----:B------:R-:W-:Y:S01]  /*bdb0*/  @!P2 IMAD.WIDE.U32 R4, R10, 0x60, R4 ;  /* 0x000000600a04a825 */ /* 0x000fe200078e0004 */
[----:B------:R-:W-:-:S02]  /*bdc0*/  @!P3 LEA.HI.X R9, R3, UR5, R14, 0x1, P4 ;  /* 0x000000050309bc11 */ /* 0x000fc4000a0f0c0e */
[C---:B------:R-:W-:Y:S02]  /*bdd0*/  @!P3 LEA R14, P4, R15.reuse, UR6, 0x1 ;  /* 0x000000060f0ebc11 */ /* 0x040fe4000f8808ff */
[----:B------:R-:W-:Y:S01]  /*bde0*/  @!P1 IADD3 R20, P5, R20, R33, RZ ;  /* 0x0000002114149210 */ /* 0x000fe20007fbe0ff */
[----:B------:R-:W0:Y:S01]  /*bdf0*/  @!P2 LDC.64 R68, c[0x0][0x3c8] ;  /* 0x0000f200ff44ab82 */ /* 0x000e220000000a00 */
[----:B------:R-:W-:Y:S02]  /*be00*/  @!P3 LEA.HI.X R15, R15, UR7, R32, 0x1, P4 ;  /* 0x000000070f0fbc11 */ /* 0x000fe4000a0f0c20 */
[----:B-1----:R-:W-:Y:S01]  /*be10*/  @!P0 LEA R62, P4, R27, R62, 0x1 ;  /* 0x0000003e1b3e8211 */ /* 0x002fe200078808ff */
[----:B------:R-:W-:Y:S01]  /*be20*/  @!P1 IMAD.X R24, R24, 0x1, R35, P5 ;  /* 0x0000000118189824 */ /* 0x000fe200028e0623 */
[----:B------:R-:W-:Y:S02]  /*be30*/  @!P2 IADD3 R0, P5, R33, R4, RZ ;  /* 0x000000042100a210 */ /* 0x000fe40007fbe0ff */
[----:B------:R-:W-:-:S02]  /*be40*/  @!P0 LEA.HI.X R63, R27, R63, R28, 0x1, P4 ;  /* 0x0000003f1b3f8211 */ /* 0x000fc400020f0c1c */
[C---:B--2---:R-:W-:Y:S02]  /*be50*/  @!P1 LEA R66, P4, R20.reuse, R66, 0x1 ;  /* 0x0000004214429211 */ /* 0x044fe400078808ff */
[----:B------:R-:W-:Y:S02]  /*be60*/  @!P2 IADD3.X R3, R35, R31, R5, P5, !PT ;  /* 0x0000001f2303a210 */ /* 0x000fe40002ffe405 */
[----:B------:R-:W-:Y:S02]  /*be70*/  @!P1 LEA.HI.X R67, R20, R67, R24, 0x1, P4 ;  /* 0x0000004314439211 */ /* 0x000fe400020f0c18 */
[----:B------:R-:W-:Y:S02]  /*be80*/  CS2R R32, SRZ ;  /* 0x0000000000207805 */ /* 0x000fe4000001ff00 */
[----:B---3--:R-:W-:Y:S02]  /*be90*/  @!P2 LEA R70, P4, R0, R70, 0x1 ;  /* 0x000000460046a211 */ /* 0x008fe400078808ff */
[----:B------:R-:W-:-:S02]  /*bea0*/  CS2R R34, SRZ ;  /* 0x0000000000227805 */ /* 0x000fc4000001ff00 */
[C---:B----4-:R-:W-:Y:S02]  /*beb0*/  @!P0 LEA R60, P5, R29.reuse, R60, 0x1 ;  /* 0x0000003c1d3c8211 */ /* 0x050fe400078a08ff */
[----:B------:R-:W-:Y:S02]  /*bec0*/  CS2R R4, SRZ ;  /* 0x0000000000047805 */ /* 0x000fe4000001ff00 */
[----:B------:R-:W-:Y:S02]  /*bed0*/  @!P2 LEA.HI.X R71, R0, R71, R3, 0x1, P4 ;  /* 0x000000470047a211 */ /* 0x000fe400020f0c03 */
[----:B------:R-:W1:Y:S01]  /*bee0*/  LDC R0, c[0x0][0x428] ;  /* 0x00010a00ff007b82 */ /* 0x000e620000000800 */
[----:B------:R-:W-:Y:S02]  /*bef0*/  @!P0 LEA.HI.X R61, R29, R61, R30, 0x1, P5 ;  /* 0x0000003d1d3d8211 */ /* 0x000fe400028f0c1e */
[----:B------:R-:W-:Y:S02]  /*bf00*/  CS2R R28, SRZ ;  /* 0x00000000001c7805 */ /* 0x000fe4000001ff00 */
[----:B------:R-:W-:Y:S01]  /*bf10*/  CS2R R30, SRZ ;  /* 0x00000000001e7805 */ /* 0x000fe2000001ff00 */
[----:B------:R-:W5:Y:S01]  /*bf20*/  @!P0 LDG.E.128 R32, desc[UR54][R62.64] ;  /* 0x000000363e208981 */ /* 0x000f62000c1e1d00 */
[----:B0-----:R-:W-:-:S04]  /*bf30*/  @!P1 LEA R64, P5, R25, R64, 0x1 ;  /* 0x0000004019409211 */ /* 0x001fc800078a08ff */
[----:B------:R-:W5:Y:S01]  /*bf40*/  @!P0 LDG.E.128 R28, desc[UR54][R60.64] ;  /* 0x000000363c1c8981 */ /* 0x000f62000c1e1d00 */
[----:B------:R-:W-:Y:S01]  /*bf50*/  @!P1 LEA.HI.X R65, R25, R65, R26, 0x1, P5 ;  /* 0x0000004119419211 */ /* 0x000fe200028f0c1a */
[----:B------:R-:W-:Y:S01]  /*bf60*/  IMAD R3, R197, 0x80, R18 ;  /* 0x00000080c5037824 */ /* 0x000fe200078e0212 */
[C---:B------:R-:W-:Y:S02]  /*bf70*/  @!P2 LEA R68, P5, R6.reuse, R68, 0x1 ;  /* 0x000000440644a211 */ /* 0x040fe400078a08ff */
[----:B------:R-:W-:Y:S02]  /*bf80*/  CS2R R24, SRZ ;  /* 0x0000000000187805 */ /* 0x000fe4000001ff00 */
[----:B------:R-:W-:Y:S02]  /*bf90*/  CS2R R26, SRZ ;  /* 0x00000000001a7805 */ /* 0x000fe4000001ff00 */
[----:B------:R-:W-:Y:S02]  /*bfa0*/  @!P2 LEA.HI.X R69, R6, R69, R7, 0x1, P5 ;  /* 0x000000450645a211 */ /* 0x000fe400028f0c07 */
[----:B------:R-:W-:-:S02]  /*bfb0*/  CS2R R6, SRZ ;  /* 0x0000000000067805 */ /* 0x000fc4000001ff00 */
[----:B-1----:R-:W-:-:S04]  /*bfc0*/  ISETP.NE.AND P0, PT, R0, 0x1, PT ;  /* 0x000000010000780c */ /* 0x002fc80003f05270 */
[----:B------:R0:W5:Y:S01]  /*bfd0*/  @!P3 LDG.E.128 R4, desc[UR54][R8.64] ;  /* 0x000000360804b981 */ /* 0x000162000c1e1d00 */
[----:B------:R-:W-:Y:S02]  /*bfe0*/  IMAD R3, R220, 0x20, R3 ;  /* 0x00000020dc037824 */ /* 0x000fe400078e0203 */
[----:B------:R-:W-:Y:S01]  /*bff0*/  IMAD.MOV.U32 R58, RZ, RZ, R54 ;  /* 0x000000ffff3a7224 */ /* 0x000fe200078e0036 */
[----:B------:R1:W5:Y:S01]  /*c000*/  @!P3 LDG.E.128 R24, desc[UR54][R14.64] ;  /* 0x000000360e18b981 */ /* 0x000362000c1e1d00 */
[----:B------:R-:W-:Y:S02]  /*c010*/  CS2R R36, SRZ ;  /* 0x0000000000247805 */ /* 0x000fe4000001ff00 */
[----:B------:R-:W-:Y:S02]  /*c020*/  CS2R R38, SRZ ;  /* 0x0000000000267805 */ /* 0x000fe4000001ff00 */
[----:B------:R-:W2:Y:S01]  /*c030*/  @P0 LDC R0, c[0x0][0x42c] ;  /* 0x00010b00ff000b82 */ /* 0x000ea20000000800 */
[----:B------:R-:W-:Y:S01]  /*c040*/  IMAD.MOV.U32 R57, RZ, RZ, R53 ;  /* 0x000000ffff397224 */ /* 0x000fe200078e0035 */
[----:B------:R-:W-:-:S02]  /*c050*/  CS2R R40, SRZ ;  /* 0x0000000000287805 */ /* 0x000fc4000001ff00 */
[----:B------:R-:W-:Y:S02]  /*c060*/  CS2R R42, SRZ ;  /* 0x00000000002a7805 */ /* 0x000fe4000001ff00 */
[----:B------:R-:W-:Y:S02]  /*c070*/  CS2R R44, SRZ ;  /* 0x00000000002c7805 */ /* 0x000fe4000001ff00 */
[----:B------:R-:W-:Y:S02]  /*c080*/  CS2R R46, SRZ ;  /* 0x00000000002e7805 */ /* 0x000fe4000001ff00 */
[----:B------:R-:W-:Y:S02]  /*c090*/  CS2R R48, SRZ ;  /* 0x0000000000307805 */ /* 0x000fe4000001ff00 */
[----:B------:R-:W-:Y:S01]  /*c0a0*/  CS2R R50, SRZ ;  /* 0x0000000000327805 */ /* 0x000fe2000001ff00 */
[----:B0-----:R-:W0:Y:S01]  /*c0b0*/  @P0 LDC R9, c[0x0][0x430] ;  /* 0x00010c00ff090b82 */ /* 0x001e220000000800 */
[----:B------:R3:W5:Y:S04]  /*c0c0*/  @!P1 LDG.E.128 R36, desc[UR54][R64.64] ;  /* 0x0000003640249981 */ /* 0x000768000c1e1d00 */
[----:B------:R3:W5:Y:S04]  /*c0d0*/  @!P1 LDG.E.128 R40, desc[UR54][R66.64] ;  /* 0x0000003642289981 */ /* 0x000768000c1e1d00 */
[----:B------:R3:W5:Y:S04]  /*c0e0*/  @!P2 LDG.E.128 R44, desc[UR54][R68.64] ;  /* 0x00000036442ca981 */ /* 0x000768000c1e1d00 */
[----:B------:R3:W5:Y:S01]  /*c0f0*/  @!P2 LDG.E.128 R48, desc[UR54][R70.64] ;  /* 0x000000364630a981 */ /* 0x000762000c1e1d00 */
[----:B--2---:R-:W-:-:S05]  /*c100*/  @P0 IMAD.HI.U32 R0, R3, R0, RZ ;  /* 0x0000000003000227 */ /* 0x004fca00078e00ff */
[----:B0-----:R-:W-:-:S04]  /*c110*/  @P0 SHF.R.U32.HI R3, RZ, R9, R0 ;  /* 0x00000009ff030219 */ /* 0x001fc80000011600 */
[----:B------:R-:W-:Y:S01]  /*c120*/  SHF.R.S32.HI R9, RZ, 0x1f, R3 ;  /* 0x0000001fff097819 */ /* 0x000fe20000011403 */
[----:B-1----:R-:W-:-:S04]  /*c130*/  IMAD.WIDE.U32 R14, R3, R12, R58 ;  /* 0x0000000c030e7225 */ /* 0x002fc800078e003a */
[C---:B------:R-:W-:Y:S02]  /*c140*/  IMAD R0, R9.reuse, R12, RZ ;  /* 0x0000000c09007224 */ /* 0x040fe400078e02ff */
[-C--:B------:R-:W-:Y:S02]  /*c150*/  IMAD R8, R9, R10.reuse, RZ ;  /* 0x0000000a09087224 */ /* 0x080fe400078e02ff */
[C---:B------:R-:W-:Y:S02]  /*c160*/  IMAD R9, R3.reuse, R13, R0 ;  /* 0x0000000d03097224 */ /* 0x040fe400078e0200 */
[----:B------:R-:W-:-:S04]  /*c170*/  IMAD.WIDE.U32 R12, R3, R10, R56 ;  /* 0x0000000a030c7225 */ /* 0x000fc800078e0038 */
[----:B------:R-:W-:Y:S01]  /*c180*/  IMAD R3, R3, R11, R8 ;  /* 0x0000000b03037224 */ /* 0x000fe200078e0208 */
[----:B------:R-:W-:Y:S01]  /*c190*/  LEA R8, P4, R14, UR4, 0x1 ;  /* 0x000000040e087c11 */ /* 0x000fe2000f8808ff */
[----:B------:R-:W-:Y:S02]  /*c1a0*/  IMAD.IADD R9, R15, 0x1, R9 ;  /* 0x000000010f097824 */ /* 0x000fe400078e0209 */
[----:B------:R-:W-:-:S03]  /*c1b0*/  IMAD.IADD R3, R13, 0x1, R3 ;  /* 0x000000010d037824 */ /* 0x000fc600078e0203 */
[----:B------:R-:W-:Y:S02]  /*c1c0*/  LEA.HI.X R9, R14, UR5, R9, 0x1, P4 ;  /* 0x000000050e097c11 */ /* 0x000fe4000a0f0c09 */
[----:B------:R-:W-:Y:S01]  /*c1d0*/  LEA R0, P4, R12, UR6, 0x1 ;  /* 0x000000060c007c11 */ /* 0x000fe2000f8808ff */
[----:B------:R-:W-:Y:S01]  /*c1e0*/  UMOV UR4, 0xffffffff ;  /* 0xffffffff00047882 */ /* 0x000fe20000000000 */
[----:B------:R-:W-:Y:S02]  /*c1f0*/  ISETP.GE.AND P0, PT, R16, R21, PT ;  /* 0x000000151000720c */ /* 0x000fe40003f06270 */
[----:B------:R-:W-:Y:S02]  /*c200*/  LEA.HI.X R3, R12, UR7, R3, 0x1, P4 ;  /* 0x000000070c037c11 */ /* 0x000fe4000a0f0c03 */
[-C--:B------:R-:W-:Y:S02]  /*c210*/  ISETP.GE.OR P1, PT, R18, R73.reuse, P0 ;  /* 0x000000491200720c */ /* 0x080fe40000726670 */
[----:B------:R-:W-:-:S02]  /*c220*/  ISETP.GE.OR P2, PT, R189, R73, P0 ;  /* 0x00000049bd00720c */ /* 0x000fc40000746670 */
[-C--:B------:R-:W-:Y:S02]  /*c230*/  ISETP.GE.OR P3, PT, R188, R73.reuse, P0 ;  /* 0x00000049bc00720c */ /* 0x080fe40000766670 */
[----:B------:R-:W-:Y:S01]  /*c240*/  ISETP.GE.OR P0, PT, R190, R73, P0 ;  /* 0x00000049be00720c */ /* 0x000fe20000706670 */
[----:B---3--:R-:W-:-:S12]  /*c250*/  BRA.DIV UR4, `(.L_x_1480) ;  /* 0x00000172044c7947 */ /* 0x008fd8000b800000 */
.L_x_1774:
[----:B------:R-:W-:-:S03]  /*c260*/  UMOV UR4, 0xffffffff ;  /* 0xffffffff00047882 */ /* 0x000fc60000000000 */
[----:B------:R-:W-:Y:S05]  /*c270*/  BRA.DIV UR4, `(.L_x_1481) ;  /* 0x00000172046c7947 */ /* 0x000fea000b800000 */
.L_x_1777:
[----:B------:R-:W-:-:S03]  /*c280*/  UMOV UR4, 0xffffffff ;  /* 0xffffffff00047882 */ /* 0x000fc60000000000 */
[----:B------:R-:W-:Y:S05]  /*c290*/  BRA.DIV UR4, `(.L_x_1482) ;  /* 0x00000172048c7947 */ /* 0x000fea000b800000 */
.L_x_1780:
[----:B------:R-:W-:-:S03]  /*c2a0*/  UMOV UR4, 0xffffffff ;  /* 0xffffffff00047882 */ /* 0x000fc60000000000 */
[----:B------:R-:W-:Y:S05]  /*c2b0*/  BRA.DIV UR4, `(.L_x_1483) ;  /* 0x0000017204ac7947 */ /* 0x000fea000b800000 */
.L_x_1783:
[----:B------:R-:W-:-:S03]  /*c2c0*/  UMOV UR4, 0xffffffff ;  /* 0xffffffff00047882 */ /* 0x000fc60000000000 */
[----:B------:R-:W-:Y:S05]  /*c2d0*/  BRA.DIV UR4, `(.L_x_1484) ;  /* 0x0000017204cc7947 */ /* 0x000fea000b800000 */
.L_x_1786:
[----:B------:R-:W-:-:S03]  /*c2e0*/  UMOV UR4, 0xffffffff ;  /* 0xffffffff00047882 */ /* 0x000fc60000000000 */
[----:B------:R-:W-:Y:S05]  /*c2f0*/  BRA.DIV UR4, `(.L_x_1485) ;  /* 0x0000017204ec7947 */ /* 0x000fea000b800000 */
.L_x_1789:
[----:B------:R-:W-:-:S03]  /*c300*/  UMOV UR4, 0xffffffff ;  /* 0xffffffff00047882 */ /* 0x000fc60000000000 */
[----:B------:R-:W-:Y:S05]  /*c310*/  BRA.DIV UR4, `(.L_x_1486) ;  /* 0x00000176040c7947 */ /* 0x000fea000b800000 */
.L_x_1792:
[----:B------:R-:W-:-:S03]  /*c320*/  UMOV UR4, 0xffffffff ;  /* 0xffffffff00047882 */ /* 0x000fc60000000000 */
[----:B------:R-:W-:Y:S05]  /*c330*/  BRA.DIV UR4, `(.L_x_1487) ;  /* 0x00000176042c7947 */ /* 0x000fea000b800000 */
.L_x_1795:
[----:B------:R-:W-:-:S03]  /*c340*/  UMOV UR4, 0xffffffff ;  /* 0xffffffff00047882 */ /* 0x000fc60000000000 */
[----:B------:R-:W-:Y:S05]  /*c350*/  BRA.DIV UR4, `(.L_x_1488) ;  /* 0x00000176044c7947 */ /* 0x000fea000b800000 */
.L_x_1798:
[----:B------:R-:W-:-:S03]  /*c360*/  UMOV UR4, 0xffffffff ;  /* 0xffffffff00047882 */ /* 0x000fc60000000000 */
[----:B------:R-:W-:Y:S05]  /*c370*/  BRA.DIV UR4, `(.L_x_1489) ;  /* 0x00000176046c7947 */ /* 0x000fea000b800000 */
.L_x_1801:
[----:B------:R-:W-:-:S03]  /*c380*/  UMOV UR4, 0xffffffff ;  /* 0xffffffff00047882 */ /* 0x000fc60000000000 */
[----:B------:R-:W-:Y:S05]  /*c390*/  BRA.DIV UR4, `(.L_x_1490) ;  /* 0x00000176048c7947 */ /* 0x000fea000b800000 */
.L_x_1804:
[----:B------:R-:W-:-:S03]  /*c3a0*/  UMOV UR4, 0xffffffff ;  /* 0xffffffff00047882 */ /* 0x000fc60000000000 */
[----:B------:R-:W-:Y:S05]  /*c3b0*/  BRA.DIV UR4, `(.L_x_1491) ;  /* 0x0000017604ac7947 */ /* 0x000fea000b800000 */
.L_x_1807:
[----:B------:R-:W-:-:S03]  /*c3c0*/  UMOV UR4, 0xffffffff ;  /* 0xffffffff00047882 */ /* 0x000fc60000000000 */
[----:B------:R-:W-:Y:S05]  /*c3d0*/  BRA.DIV UR4, `(.L_x_1492) ;  /* 0x0000017604cc7947 */ /* 0x000fea000b800000 */
.L_x_1810:
[----:B------:R-:W-:-:S03]  /*c3e0*/  UMOV UR4, 0xffffffff ;  /* 0xffffffff00047882 */ /* 0x000fc60000000000 */
[----:B------:R-:W-:Y:S05]  /*c3f0*/  BRA.DIV UR4, `(.L_x_1493) ;  /* 0x0000017604ec7947 */ /* 0x000fea000b800000 */
.L_x_1813:
[----:B------:R-:W-:-:S03]  /*c400*/  UMOV UR4, 0xffffffff ;  /* 0xffffffff00047882 */ /* 0x000fc60000000000 */
[----:B------:R-:W-:Y:S05]  /*c410*/  BRA.DIV UR4, `(.L_x_1494) ;  /* 0x0000017a040c7947 */ /* 0x000fea000b800000 */
.L_x_1816:
[----:B------:R-:W-:-:S03]  /*c420*/  UMOV UR4, 0xffffffff ;  /* 0xffffffff00047882 */ /* 0x000fc60000000000 */
[----:B------:R-:W-:Y:S05]  /*c430*/  BRA.DIV UR4, `(.L_x_1495) ;  /* 0x0000017a042c7947 */ /* 0x000fea000b800000 */
.L_x_1819:
[----:B-----5:R-:W-:Y:S01]  /*c440*/  IMAD.MOV.U32 R0, RZ, RZ, R4 ;  /* 0x000000ffff007224 */ /* 0x020fe200078e0004 */
[----:B------:R-:W-:Y:S01]  /*c450*/  BSSY B1, `(.L_x_1496) ;  /* 0x000003b000017945 */ /* 0x000fe20003800000 */
[----:B------:R-:W-:Y:S02]  /*c460*/  IMAD.MOV.U32 R8, RZ, RZ, R6 ;  /* 0x000000ffff087224 */ /* 0x000fe400078e0006 */
        /* <DEDUP_REMOVED lines=11> */
[----:B------:R-:W-:Y:S01]  /*c520*/  LEA.HI R0, R222, R222, RZ, 0x1 ;  /* 0x000000dede007211 */ /* 0x000fe200078f08ff */
[----:B------:R-:W-:Y:S01]  /*c530*/  IMAD.MOV.U32 R10, RZ, RZ, R30 ;  /* 0x000000ffff0a7224 */ /* 0x000fe200078e001e */
[----:B------:R-:W-:Y:S02]  /*c540*/  PRMT R65, R3, 0x7610, R65 ;  /* 0x0000761003417816 */ /* 0x000fe40000000041 */
[----:B------:R-:W-:Y:S01]  /*c550*/  LOP3.LUT R3, R0, 0xfffffffe, RZ, 0xc0, !PT ;  /* 0xfffffffe00037812 */ /* 0x000fe200078ec0ff */
[----:B------:R-:W-:Y:S01]  /*c560*/  IMAD.MOV.U32 R0, RZ, RZ, R32 ;  /* 0x000000ffff007224 */ /* 0x000fe200078e0020 */
[----:B------:R-:W-:Y:S01]  /*c570*/  PRMT R71, R9, 0x7610, R71 ;  /* 0x0000761009477816 */ /* 0x000fe20000000047 */
[----:B------:R-:W-:Y:S01]  /*c580*/  IMAD.MOV.U32 R9, RZ, RZ, R29 ;  /* 0x000000ffff097224 */ /* 0x000fe200078e001d */
[----:B------:R-:W-:Y:S01]  /*c590*/  PRMT R61, R8, 0x7610, R61 ;  /* 0x00007610083d7816 */ /* 0x000fe2000000003d */
[----:B------:R-:W-:Y:S01]  /*c5a0*/  IMAD.IADD R3, R222, 0x1, -R3 ;  /* 0x00000001de037824 */ /* 0x000fe200078e0a03 */
[----:B------:R-:W-:Y:S01]  /*c5b0*/  PRMT R60, R10, 0x7610, R60 ;  /* 0x000076100a3c7816 */ /* 0x000fe2000000003c */
[----:B------:R-:W-:Y:S01]  /*c5c0*/  IMAD.MOV.U32 R10, RZ, RZ, R31 ;  /* 0x000000ffff0a7224 */ /* 0x000fe200078e001f */
[----:B------:R-:W-:Y:S01]  /*c5d0*/  PRMT R62, R9, 0x7610, R62 ;  /* 0x00007610093e7816 */ /* 0x000fe2000000003e */
[----:B------:R-:W-:Y:S01]  /*c5e0*/  IMAD.MOV.U32 R8, RZ, RZ, R33 ;  /* 0x000000ffff087224 */ /* 0x000fe200078e0021 */
[----:B------:R-:W-:Y:S01]  /*c5f0*/  SHF.L.U32 R9, R3, 0x1f, RZ ;  /* 0x0000001f03097819 */ /* 0x000fe200000006ff */
[----:B------:R-:W-:Y:S01]  /*c600*/  IMAD.MOV.U32 R3, RZ, RZ, R35 ;  /* 0x000000ffff037224 */ /* 0x000fe200078e0023 */
[----:B------:R-:W-:Y:S01]  /*c610*/  PRMT R59, R59, 0x5410, R10 ;  /* 0x000054103b3b7816 */ /* 0x000fe2000000000a */
[----:B------:R-:W-:Y:S01]  /*c620*/  IMAD.MOV.U32 R10, RZ, RZ, R37 ;  /* 0x000000ffff0a7224 */ /* 0x000fe200078e0025 */
[----:B------:R-:W0:Y:S01]  /*c630*/  SYNCS.PHASECHK.TRANS64.TRYWAIT P4, [R2+URZ+0x28800], R9 ;  /* 0x02880009020075a7 */ /* 0x000e22000808017f */
[----:B------:R-:W-:-:S02]  /*c640*/  PRMT R61, R61, 0x5410, R0 ;  /* 0x000054103d3d7816 */ /* 0x000fc40000000000 */
        /* <DEDUP_REMOVED lines=26> */
[----:B0-----:R-:W-:Y:S06]  /*c7f0*/  @!P4 BRA `(.L_x_1497) ;  /* 0x000001740064c947 */ /* 0x001fec0003800000 */
.L_x_1820:
[----:B------:R-:W-:Y:S05]  /*c800*/  BSYNC B1 ;  /* 0x0000000000017941 */ /* 0x000fea0003800000 */
.L_x_1496:
[----:B------:R-:W-:Y:S04]  /*c810*/  BSSY B1, `(.L_x_1498) ;  /* 0x0000061000017945 */ /* 0x000fe80003800000 */
[----:B------:R-:W-:Y:S05]  /*c820*/  @P1 BRA `(.L_x_1499) ;  /* 0x00000004007c1947 */ /* 0x000fea0003800000 */
[----:B------:R-:W-:Y:S01]  /*c830*/  LEA.HI R8, R21, R220, RZ, 0x1d ;  /* 0x000000dc15087211 */ /* 0x000fe200078fe8ff */
[----:B------:R-:W-:Y:S01]  /*c840*/  HADD2.F32 R65, -RZ, R65.H0_H0 ;  /* 0x20000041ff417230 */ /* 0x000fe20000004100 */
[----:B------:R-:W-:Y:S01]  /*c850*/  SHF.R.U64 R76, R24, 0x10, R25 ;  /* 0x00000010184c7819 */ /* 0x000fe20000001219 */
[----:B------:R-:W-:Y:S01]  /*c860*/  HADD2.F32 R64, -RZ, R64.H0_H0 ;  /* 0x20000040ff407230 */ /* 0x000fe20000004100 */
[----:B------:R-:W-:Y:S01]  /*c870*/  SHF.R.S32.HI R11, RZ, 0x1f, R8 ;  /* 0x0000001fff0b7819 */ /* 0x000fe20000011408 */
[----:B0-----:R-:W-:Y:S01]  /*c880*/  IMAD.SHL.U32 R9, R8, 0x8, RZ ;  /* 0x0000000808097824 */ /* 0x001fe200078e00ff */
[----:B------:R-:W-:Y:S02]  /*c890*/  SHF.R.U64 R79, R4, 0x10, R5 ;  /* 0x00000010044f7819 */ /* 0x000fe40000001205 */
[----:B------:R-:W-:Y:S02]  /*c8a0*/  LEA.HI R11, R11, R8, RZ, 0x3 ;  /* 0x000000080b0b7211 */ /* 0x000fe400078f18ff */
[----:B------:R-:W-:-:S02]  /*c8b0*/  LOP3.LUT R10, R9, 0x38, RZ, 0xc0, !PT ;  /* 0x00000038090a7812 */ /* 0x000fc400078ec0ff */
[----:B------:R-:W-:Y:S01]  /*c8c0*/  SHF.R.U32.HI R67, RZ, 0x10, R5 ;  /* 0x00000010ff437819 */ /* 0x000fe20000011605 */
[----:B------:R-:W-:Y:S01]  /*c8d0*/  IMAD.SHL.U32 R11, R11, 0x400, RZ ;  /* 0x000004000b0b7824 */ /* 0x000fe200078e00ff */
[----:B------:R-:W-:Y:S02]  /*c8e0*/  LOP3.LUT R10, R10, 0x1c0, R203, 0xf8, !PT ;  /* 0x000001c00a0a7812 */ /* 0x000fe400078ef8cb */
[----:B------:R-:W-:Y:S02]  /*c8f0*/  SHF.R.U32.HI R66, RZ, 0x10, R25 ;  /* 0x00000010ff427819 */ /* 0x000fe40000011619 */
[----:B------:R-:W-:Y:S02]  /*c900*/  LOP3.LUT R12, R10, R211, RZ, 0x3c, !PT ;  /* 0x000000d30a0c7212 */ /* 0x000fe400078e3cff */
[----:B------:R-:W-:Y:S01]  /*c910*/  LOP3.LUT R13, R11, 0x7fffe000, RZ, 0xc0, !PT ;  /* 0x7fffe0000b0d7812 */ /* 0x000fe200078ec0ff */
[----:B------:R-:W-:Y:S01]  /*c920*/  HADD2.F32 R66, -RZ, R66.H0_H0 ;  /* 0x20000042ff427230 */ /* 0x000fe20000004100 */
[----:B------:R-:W0:Y:S01]  /*c930*/  LDS.128 R8, [R213] ;  /* 0x00000000d5087984 */ /* 0x000e220000000c00 */
[----:B------:R-:W-:-:S02]  /*c940*/  SHF.R.U64 R75, R26, 0x10, R27 ;  /* 0x000000101a4b7819 */ /* 0x000fc4000000121b */
[----:B------:R-:W-:Y:S02]  /*c950*/  IADD3 R13, R12, R13, R212 ;  /* 0x0000000d0c0d7210 */ /* 0x000fe40007ffe0d4 */
[----:B------:R-:W-:Y:S02]  /*c960*/  SHF.R.U32.HI R73, RZ, 0x10, R27 ;  /* 0x00000010ff497819 */ /* 0x000fe4000001161b */
[--C-:B------:R-:W-:Y:S01]  /*c970*/  SHF.R.U32.HI R77, RZ, 0x10, R7.reuse ;  /* 0x00000010ff4d7819 */ /* 0x100fe20000011607 */
[----:B------:R-:W-:Y:S01]  /*c980*/  IMAD R63, R13, 0x2, R2 ;  /* 0x000000020d3f7824 */ /* 0x000fe200078e0202 */
[----:B------:R-:W-:-:S04]  /*c990*/  SHF.R.U64 R78, R6, 0x10, R7 ;  /* 0x00000010064e7819 */ /* 0x000fc80000001207 */
[----:B------:R-:W1:Y:S01]  /*c9a0*/  LDS.128 R12, [R63+0x10400] ;  /* 0x010400003f0c7984 */ /* 0x000e620000000c00 */
[--C-:B0-----:R-:W-:Y:S02]  /*c9b0*/  HADD2.F32 R5, -RZ, R9.reuse.H0_H0 ;  /* 0x20000009ff057230 */ /* 0x101fe40000004100 */
[----:B------:R-:W-:Y:S02]  /*c9c0*/  HADD2.F32 R9, -RZ, R9.H1_H1 ;  /* 0x30000009ff097230 */ /* 0x000fe40000004100 */
[----:B------:R-:W-:Y:S02]  /*c9d0*/  HADD2.F32 R4, -RZ, R8.H0_H0 ;  /* 0x20000008ff047230 */ /* 0x000fe40000004100 */
[----:B------:R-:W-:Y:S02]  /*c9e0*/  HADD2.F32 R6, -RZ, R10.H0_H0 ;  /* 0x2000000aff067230 */ /* 0x000fe40000004100 */
[--C-:B------:R-:W-:Y:S02]  /*c9f0*/  HADD2.F32 R7, -RZ, R11.reuse.H0_H0 ;  /* 0x2000000bff077230 */ /* 0x100fe40000004100 */
[----:B------:R-:W-:-:S02]  /*ca00*/  HADD2.F32 R11, -RZ, R11.H1_H1 ;  /* 0x3000000bff0b7230 */ /* 0x000fc40000004100 */
        /* <DEDUP_REMOVED lines=9> */
[----:B------:R-:W-:Y:S02]  /*caa0*/  HADD2.F32 R64, -RZ, R69.H0_H0 ;  /* 0x20000045ff407230 */ /* 0x000fe40000004100 */
[----:B------:R-:W-:Y:S01]  /*cab0*/  FFMA.FTZ R70, R5, R65, R70 ;  /* 0x0000004105467223 */ /* 0x000fe20000010046 */
[----:B------:R-:W-:Y:S02]  /*cac0*/  HADD2.F32 R5, -RZ, R71.H1_H1 ;  /* 0x30000047ff057230 */ /* 0x000fe40000004100 */
[----:B------:R-:W-:Y:S01]  /*cad0*/  FMUL.FTZ R74, R25, R24 ;  /* 0x00000018194a7220 */ /* 0x000fe20000410000 */
[----:B------:R-:W-:Y:S02]  /*cae0*/  HADD2.F32 R25, -RZ, R69.H1_H1 ;  /* 0x30000045ff197230 */ /* 0x000fe40000004100 */
[----:B------:R-:W-:Y:S01]  /*caf0*/  FMUL.FTZ R65, R13, R64 ;  /* 0x000000400d417220 */ /* 0x000fe20000410000 */
[----:B------:R-:W-:-:S02]  /*cb00*/  HADD2.F32 R26, -RZ, R14.H0_H0 ;  /* 0x2000000eff1a7230 */ /* 0x000fc40000004100 */
[-C--:B------:R-:W-:Y:S01]  /*cb10*/  FMUL.FTZ R13, R13, R5.reuse ;  /* 0x000000050d0d7220 */ /* 0x080fe20000410000 */
[C---:B------:R-:W-:Y:S01]  /*cb20*/  FFMA.FTZ R69, R9.reuse, R66, R74 ;  /* 0x0000004209457223 */ /* 0x040fe2000001004a */
[C---:B------:R-:W-:Y:S01]  /*cb30*/  FFMA.FTZ R65, R4.reuse, R5, -R65 ;  /* 0x0000000504417223 */ /* 0x040fe20000010841 */
[--C-:B------:R-:W-:Y:S02]  /*cb40*/  HADD2.F32 R5, -RZ, R80.reuse.H0_H0 ;  /* 0x20000050ff057230 */ /* 0x100fe40000004100 */
[----:B------:R-:W-:Y:S01]  /*cb50*/  FFMA.FTZ R66, R4, R64, R13 ;  /* 0x0000004004427223 */ /* 0x000fe2000001000d */
[----:B------:R-:W-:Y:S02]  /*cb60*/  HADD2.F32 R27, -RZ, R15.H0_H0 ;  /* 0x2000000fff1b7230 */ /* 0x000fe40000004100 */
[----:B------:R-:W-:Y:S01]  /*cb70*/  FFMA.FTZ R67, R9, R24, -R72 ;  /* 0x0000001809437223 */ /* 0x000fe20000010848 */
[----:B------:R-:W-:Y:S02]  /*cb80*/  HADD2.F32 R64, -RZ, R71.H0_H0 ;  /* 0x20000047ff407230 */ /* 0x000fe40000004100 */
[----:B------:R-:W-:Y:S01]  /*cb90*/  FMUL.FTZ R9, R26, R25 ;  /* 0x000000191a097220 */ /* 0x000fe20000410000 */
[----:B------:R-:W-:-:S02]  /*cba0*/  HADD2.F32 R4, -RZ, R80.H1_H1 ;  /* 0x30000050ff047230 */ /* 0x000fc40000004100 */
[-C--:B------:R-:W-:Y:S01]  /*cbb0*/  FMUL.FTZ R13, R26, R5.reuse ;  /* 0x000000051a0d7220 */ /* 0x080fe20000410000 */
[----:B------:R-:W-:Y:S02]  /*cbc0*/  HADD2.F32 R15, -RZ, R15.H1_H1 ;  /* 0x3000000fff0f7230 */ /* 0x000fe40000004100 */
[C---:B------:R-:W-:Y:S01]  /*cbd0*/  FMUL.FTZ R72, R27.reuse, R64 ;  /* 0x000000401b487220 */ /* 0x040fe20000410000 */
[----:B------:R-:W-:Y:S02]  /*cbe0*/  HADD2.F32 R26, -RZ, R73.H0_H0 ;  /* 0x20000049ff1a7230 */ /* 0x000fe40000004100 */
[-C--:B------:R-:W-:Y:S01]  /*cbf0*/  FMUL.FTZ R27, R27, R4.reuse ;  /* 0x000000041b1b7220 */ /* 0x080fe20000410000 */
[----:B------:R-:W-:Y:S02]  /*cc00*/  HADD2.F32 R24, -RZ, R77.H0_H0 ;  /* 0x2000004dff187230 */ /* 0x000fe40000004100 */
[C---:B------:R-:W-:Y:S01]  /*cc10*/  FFMA.FTZ R71, R6.reuse, R5, -R9 ;  /* 0x0000000506477223 */ /* 0x040fe20000010809 */
[----:B------:R-:W-:Y:S01]  /*cc20*/  FFMA.FTZ R25, R6, R25, R13 ;  /* 0x0000001906197223 */ /* 0x000fe2000001000d */
[----:B------:R-:W-:Y:S01]  /*cc30*/  FFMA.FTZ R72, R7, R4, -R72 ;  /* 0x0000000407487223 */ /* 0x000fe20000010848 */
[----:B------:R-:W-:-:S02]  /*cc40*/  HADD2.F32 R12, -RZ, R12.H1_H1 ;  /* 0x3000000cff0c7230 */ /* 0x000fc40000004100 */
[----:B------:R-:W-:Y:S01]  /*cc50*/  FMUL.FTZ R6, R15, R26 ;  /* 0x0000001a0f067220 */ /* 0x000fe20000410000 */
[----:B------:R-:W-:Y:S02]  /*cc60*/  HADD2.F32 R14, -RZ, R14.H1_H1 ;  /* 0x3000000eff0e7230 */ /* 0x000fe40000004100 */
[----:B------:R-:W-:Y:S01]  /*cc70*/  FFMA.FTZ R64, R7, R64, R27 ;  /* 0x0000004007407223 */ /* 0x000fe2000001001b */
[-C--:B------:R-:W-:Y:S01]  /*cc80*/  FMUL.FTZ R4, R15, R24.reuse ;  /* 0x000000180f047220 */ /* 0x080fe20000410000 */
[----:B------:R-:W-:Y:S02]  /*cc90*/  HADD2.F32 R9, -RZ, R76.H0_H0 ;  /* 0x2000004cff097230 */ /* 0x000fe40000004100 */
[C---:B------:R-:W-:Y:S01]  /*cca0*/  FFMA.FTZ R73, R11.reuse, R24, -R6 ;  /* 0x000000180b497223 */ /* 0x040fe20000010806 */
[----:B------:R-:W-:Y:S02]  /*ccb0*/  HADD2.F32 R13, -RZ, R75.H0_H0 ;  /* 0x2000004bff0d7230 */ /* 0x000fe40000004100 */
[----:B------:R-:W-:Y:S01]  /*ccc0*/  FFMA.FTZ R75, R11, R26, R4 ;  /* 0x0000001a0b4b7223 */ /* 0x000fe20000010004 */
[----:B------:R-:W-:-:S02]  /*ccd0*/  HADD2.F32 R5, -RZ, R79.H0_H0 ;  /* 0x2000004fff057230 */ /* 0x000fc40000004100 */
[----:B------:R-:W-:Y:S01]  /*cce0*/  FMUL.FTZ R11, R12, R9 ;  /* 0x000000090c0b7220 */ /* 0x000fe20000410000 */
[----:B------:R-:W-:Y:S02]  /*ccf0*/  HADD2.F32 R7, -RZ, R78.H0_H0 ;  /* 0x2000004eff077230 */ /* 0x000fe40000004100 */
[----:B------:R-:W-:Y:S01]  /*cd00*/  FMUL.FTZ R27, R14, R13 ;  /* 0x0000000d0e1b7220 */ /* 0x000fe20000410000 */
[----:B------:R-:W-:Y:S02]  /*cd10*/  HADD2.F32 R10, -RZ, R10.H1_H1 ;  /* 0x3000000aff0a7230 */ /* 0x000fe40000004100 */
[-C--:B------:R-:W-:Y:S01]  /*cd20*/  FMUL.FTZ R12, R12, R5.reuse ;  /* 0x000000050c0c7220 */ /* 0x080fe20000410000 */
[----:B------:R-:W-:Y:S01]  /*cd30*/  FFMA.FTZ R4, R8, R5, -R11 ;  /* 0x0000000508047223 */ /* 0x000fe2000001080b */
[-C--:B------:R-:W-:Y:S01]  /*cd40*/  FMUL.FTZ R14, R14, R7.reuse ;  /* 0x000000070e0e7220 */ /* 0x080fe20000410000 */
[----:B------:R-:W-:Y:S01]  /*cd50*/  F2FP.F16.F32.PACK_AB R5, R67, R68 ;  /* 0x000000444305723e */ /* 0x000fe200000000ff */
[----:B------:R-:W-:Y:S01]  /*cd60*/  FFMA.FTZ R6, R10, R7, -R27 ;  /* 0x000000070a067223 */ /* 0x000fe2000001081b */
        /* <DEDUP_REMOVED lines=8> */
[----:B------:R-:W-:Y:S02]  /*cdf0*/  F2FP.F16.F32.PACK_AB R8, R15, R66 ;  /* 0x000000420f08723e */ /* 0x000fe400000000ff */
[----:B------:R-:W-:-:S05]  /*ce00*/  F2FP.F16.F32.PACK_AB R10, R10, R25 ;  /* 0x000000190a0a723e */ /* 0x000fca00000000ff */
[----:B------:R1:W-:Y:S02]  /*ce10*/  STS.128 [R63+0x10400], R8 ;  /* 0x010400083f007388 */ /* 0x0003e40000000c00 */
.L_x_1499:
[----:B------:R-:W-:Y:S05]  /*ce20*/  BSYNC B1 ;  /* 0x0000000000017941 */ /* 0x000fea0003800000 */
.L_x_1498:
[----:B------:R-:W-:Y:S04]  /*ce30*/  BSSY B1, `(.L_x_1500) ;  /* 0x0000060000017945 */ /* 0x000fe80003800000 */
[----:B------:R-:W-:Y:S05]  /*ce40*/  @P2 BRA `(.L_x_1501) ;  /* 0x0000000400782947 */ /* 0x000fea0003800000 */
[----:B-1----:R-:W-:Y:S02]  /*ce50*/  LEA.HI R4, R21, R220, RZ, 0x1d ;  /* 0x000000dc15047211 */ /* 0x002fe400078fe8ff */
[----:B------:R-:W-:Y:S01]  /*ce60*/  SHF.R.U64 R69, R30, 0x10, R31 ;  /* 0x000000101e457819 */ /* 0x000fe2000000121f */
[--C-:B------:R-:W-:Y:S01]  /*ce70*/  HADD2.F32 R30, -RZ, R62.reuse.H0_H0 ;  /* 0x2000003eff1e7230 */ /* 0x100fe20000004100 */
[----:B------:R-:W-:Y:S01]  /*ce80*/  SHF.R.S32.HI R7, RZ, 0x1f, R4 ;  /* 0x0000001fff077819 */ /* 0x000fe20000011404 */
[----:B------:R-:W-:Y:S01]  /*ce90*/  IMAD.SHL.U32 R5, R4, 0x8, RZ ;  /* 0x0000000804057824 */ /* 0x000fe200078e00ff */
[----:B------:R-:W-:Y:S01]  /*cea0*/  SHF.R.U64 R65, R32, 0x10, R33 ;  /* 0x0000001020417819 */ /* 0x000fe20000001221 */
[----:B------:R-:W-:Y:S01]  /*ceb0*/  HADD2.F32 R62, -RZ, R62.H1_H1 ;  /* 0x3000003eff3e7230 */ /* 0x000fe20000004100 */
[----:B------:R-:W-:Y:S02]  /*cec0*/  LEA.HI R7, R7, R4, RZ, 0x3 ;  /* 0x0000000407077211 */ /* 0x000fe400078f18ff */
[----:B------:R-:W-:-:S02]  /*ced0*/  LOP3.LUT R4, R202, 0x38, R5, 0xf8, !PT ;  /* 0x00000038ca047812 */ /* 0x000fc400078ef805 */
[--C-:B------:R-:W-:Y:S01]  /*cee0*/  SHF.R.U64 R70, R28, 0x10, R29.reuse ;  /* 0x000000101c467819 */ /* 0x100fe2000000121d */
[----:B------:R-:W-:Y:S01]  /*cef0*/  IMAD.SHL.U32 R7, R7, 0x400, RZ ;  /* 0x0000040007077824 */ /* 0x000fe200078e00ff */
[----:B0-----:R-:W-:Y:S02]  /*cf00*/  LOP3.LUT R9, R4, R209, RZ, 0x3c, !PT ;  /* 0x000000d104097212 */ /* 0x001fe400078e3cff */
[----:B------:R-:W-:Y:S02]  /*cf10*/  SHF.R.U32.HI R64, RZ, 0x10, R29 ;  /* 0x00000010ff407819 */ /* 0x000fe4000001161d */
[----:B------:R-:W-:Y:S02]  /*cf20*/  LOP3.LUT R8, R7, 0x7fffe000, RZ, 0xc0, !PT ;  /* 0x7fffe00007087812 */ /* 0x000fe400078ec0ff */
[----:B------:R-:W0:Y:S01]  /*cf30*/  LDS.128 R4, [R227] ;  /* 0x00000000e3047984 */ /* 0x000e220000000c00 */
[----:B------:R-:W-:Y:S02]  /*cf40*/  SHF.R.U32.HI R29, RZ, 0x10, R33 ;  /* 0x00000010ff1d7819 */ /* 0x000fe40000011621 */
[----:B------:R-:W-:-:S02]  /*cf50*/  IADD3 R9, R9, R8, R210 ;  /* 0x0000000809097210 */ /* 0x000fc40007ffe0d2 */
[----:B------:R-:W-:Y:S01]  /*cf60*/  SHF.R.U32.HI R67, RZ, 0x10, R31 ;  /* 0x00000010ff437819 */ /* 0x000fe2000001161f */
[----:B------:R-:W-:Y:S01]  /*cf70*/  HADD2.F32 R29, -RZ, R29.H0_H0 ;  /* 0x2000001dff1d7230 */ /* 0x000fe20000004100 */
[----:B------:R-:W-:Y:S02]  /*cf80*/  LEA R12, R9, R2, 0x1 ;  /* 0x00000002090c7211 */ /* 0x000fe400078e08ff */
[--C-:B------:R-:W-:Y:S02]  /*cf90*/  SHF.R.U64 R63, R34, 0x10, R35.reuse ;  /* 0x00000010223f7819 */ /* 0x100fe40000001223 */
[----:B------:R-:W-:Y:S01]  /*cfa0*/  SHF.R.U32.HI R35, RZ, 0x10, R35 ;  /* 0x00000010ff237819 */ /* 0x000fe20000011623 */
[----:B------:R-:W1:Y:S01]  /*cfb0*/  LDS.128 R8, [R12+0x10400] ;  /* 0x010400000c087984 */ /* 0x000e620000000c00 */
[--C-:B0-----:R-:W-:Y:S02]  /*cfc0*/  HADD2.F32 R13, -RZ, R5.reuse.H0_H0 ;  /* 0x20000005ff0d7230 */ /* 0x101fe40000004100 */
[----:B------:R-:W-:-:S02]  /*cfd0*/  HADD2.F32 R14, -RZ, R5.H1_H1 ;  /* 0x30000005ff0e7230 */ /* 0x000fc40000004100 */
[----:B------:R-:W-:Y:S02]  /*cfe0*/  HADD2.F32 R5, -RZ, R4.H0_H0 ;  /* 0x20000004ff057230 */ /* 0x000fe40000004100 */
[----:B------:R-:W-:Y:S02]  /*cff0*/  HADD2.F32 R15, -RZ, R6.H0_H0 ;  /* 0x20000006ff0f7230 */ /* 0x000fe40000004100 */
[--C-:B------:R-:W-:Y:S02]  /*d000*/  HADD2.F32 R24, -RZ, R7.reuse.H0_H0 ;  /* 0x20000007ff187230 */ /* 0x100fe40000004100 */
[----:B------:R-:W-:Y:S02]  /*d010*/  HADD2.F32 R7, -RZ, R7.H1_H1 ;  /* 0x30000007ff077230 */ /* 0x000fe40000004100 */
[--C-:B-1----:R-:W-:Y:S02]  /*d020*/  HADD2.F32 R25, -RZ, R9.reuse.H0_H0 ;  /* 0x20000009ff197230 */ /* 0x102fe40000004100 */
[----:B------:R-:W-:-:S02]  /*d030*/  HADD2.F32 R26, -RZ, R9.H1_H1 ;  /* 0x30000009ff1a7230 */ /* 0x000fc40000004100 */
[----:B------:R-:W-:Y:S02]  /*d040*/  HADD2.F32 R9, -RZ, R8.H0_H0 ;  /* 0x20000008ff097230 */ /* 0x000fe40000004100 */
[C---:B------:R-:W-:Y:S01]  /*d050*/  FMUL.FTZ R32, R25.reuse, R62 ;  /* 0x0000003e19207220 */ /* 0x040fe20000410000 */
[-C--:B------:R-:W-:Y:S01]  /*d060*/  FMUL.FTZ R34, R25, R30.reuse ;  /* 0x0000001e19227220 */ /* 0x080fe20000410000 */
[----:B------:R-:W-:Y:S02]  /*d070*/  HADD2.F32 R25, -RZ, R64.H0_H0 ;  /* 0x20000040ff197230 */ /* 0x000fe40000004100 */
[----:B------:R-:W-:Y:S01]  /*d080*/  FMUL.FTZ R33, R26, R29 ;  /* 0x0000001d1a217220 */ /* 0x000fe20000410000 */
[C---:B------:R-:W-:Y:S01]  /*d090*/  FFMA.FTZ R31, R13.reuse, R30, -R32 ;  /* 0x0000001e0d1f7223 */ /* 0x040fe20000010820 */
[--C-:B------:R-:W-:Y:S02]  /*d0a0*/  HADD2.F32 R32, -RZ, R61.reuse.H1_H1 ;  /* 0x3000003dff207230 */ /* 0x100fe40000004100 */
[----:B------:R-:W-:Y:S01]  /*d0b0*/  FFMA.FTZ R62, R13, R62, R34 ;  /* 0x0000003e0d3e7223 */ /* 0x000fe20000010022 */
[----:B------:R-:W-:-:S02]  /*d0c0*/  HADD2.F32 R30, -RZ, R61.H0_H0 ;  /* 0x2000003dff1e7230 */ /* 0x000fc40000004100 */
[----:B------:R-:W-:Y:S01]  /*d0d0*/  FMUL.FTZ R13, R26, R25 ;  /* 0x000000191a0d7220 */ /* 0x000fe20000410000 */
[----:B------:R-:W-:Y:S02]  /*d0e0*/  HADD2.F32 R27, -RZ, R10.H0_H0 ;  /* 0x2000000aff1b7230 */ /* 0x000fe40000004100 */
[C---:B------:R-:W-:Y:S01]  /*d0f0*/  FMUL.FTZ R34, R9.reuse, R32 ;  /* 0x0000002009227220 */ /* 0x040fe20000410000 */
[--C-:B------:R-:W-:Y:S02]  /*d100*/  HADD2.F32 R26, -RZ, R60.reuse.H1_H1 ;  /* 0x3000003cff1a7230 */ /* 0x100fe40000004100 */
[-C--:B------:R-:W-:Y:S01]  /*d110*/  FMUL.FTZ R9, R9, R30.reuse ;  /* 0x0000001e09097220 */ /* 0x080fe20000410000 */
[----:B------:R-:W-:Y:S02]  /*d120*/  HADD2.F32 R60, -RZ, R60.H0_H0 ;  /* 0x2000003cff3c7230 */ /* 0x000fe40000004100 */
[----:B------:R-:W-:Y:S01]  /*d130*/  FFMA.FTZ R34, R5, R30, -R34 ;  /* 0x0000001e05227223 */ /* 0x000fe20000010822 */
[----:B------:R-:W-:-:S02]  /*d140*/  HADD2.F32 R28, -RZ, R11.H0_H0 ;  /* 0x2000000bff1c7230 */ /* 0x000fc40000004100 */
[----:B------:R-:W-:Y:S01]  /*d150*/  FFMA.FTZ R32, R5, R32, R9 ;  /* 0x0000002005207223 */ /* 0x000fe20000010009 */
[--C-:B------:R-:W-:Y:S02]  /*d160*/  HADD2.F32 R5, -RZ, R59.reuse.H1_H1 ;  /* 0x3000003bff057230 */ /* 0x100fe40000004100 */
[C---:B------:R-:W-:Y:S01]  /*d170*/  FFMA.FTZ R64, R14.reuse, R25, -R33 ;  /* 0x000000190e407223 */ /* 0x040fe20000010821 */
[----:B------:R-:W-:Y:S01]  /*d180*/  FFMA.FTZ R29, R14, R29, R13 ;  /* 0x0000001d0e1d7223 */ /* 0x000fe2000001000d */
[----:B------:R-:W-:Y:S02]  /*d190*/  HADD2.F32 R59, -RZ, R59.H0_H0 ;  /* 0x2000003bff3b7230 */ /* 0x000fe40000004100 */
[C---:B------:R-:W-:Y:S01]  /*d1a0*/  FMUL.FTZ R14, R27.reuse, R26 ;  /* 0x0000001a1b0e7220 */ /* 0x040fe20000410000 */
[-C--:B------:R-:W-:Y:S01]  /*d1b0*/  FMUL.FTZ R66, R27, R60.reuse ;  /* 0x0000003c1b427220 */ /* 0x080fe20000410000 */
[----:B------:R-:W-:Y:S02]  /*d1c0*/  HADD2.F32 R11, -RZ, R11.H1_H1 ;  /* 0x3000000bff0b7230 */ /* 0x000fe40000004100 */
[----:B------:R-:W-:Y:S01]  /*d1d0*/  FFMA.FTZ R60, R15, R60, -R14 ;  /* 0x0000003c0f3c7223 */ /* 0x000fe2000001080e */
[----:B------:R-:W-:Y:S01]  /*d1e0*/  FMUL.FTZ R9, R28, R59 ;  /* 0x0000003b1c097220 */ /* 0x000fe20000410000 */
[----:B------:R-:W-:-:S02]  /*d1f0*/  HADD2.F32 R30, -RZ, R35.H0_H0 ;  /* 0x20000023ff1e7230 */ /* 0x000fc40000004100 */
[-C--:B------:R-:W-:Y:S01]  /*d200*/  FMUL.FTZ R28, R28, R5.reuse ;  /* 0x000000051c1c7220 */ /* 0x080fe20000410000 */
[----:B------:R-:W-:Y:S02]  /*d210*/  HADD2.F32 R14, -RZ, R67.H0_H0 ;  /* 0x20000043ff0e7230 */ /* 0x000fe40000004100 */
[----:B------:R-:W-:Y:S01]  /*d220*/  FFMA.FTZ R66, R15, R26, R66 ;  /* 0x0000001a0f427223 */ /* 0x000fe20000010042 */
[C---:B------:R-:W-:Y:S01]  /*d230*/  FFMA.FTZ R26, R24.reuse, R5, -R9 ;  /* 0x00000005181a7223 */ /* 0x040fe20000010809 */
[----:B------:R-:W-:Y:S01]  /*d240*/  FFMA.FTZ R28, R24, R59, R28 ;  /* 0x0000003b181c7223 */ /* 0x000fe2000001001c */
[C---:B------:R-:W-:Y:S01]  /*d250*/  FMUL.FTZ R68, R11.reuse, R30 ;  /* 0x0000001e0b447220 */ /* 0x040fe20000410000 */
[----:B------:R-:W-:Y:S01]  /*d260*/  FMUL.FTZ R24, R11, R14 ;  /* 0x0000000e0b187220 */ /* 0x000fe20000410000 */
[----:B------:R-:W-:Y:S02]  /*d270*/  HADD2.F32 R8, -RZ, R8.H1_H1 ;  /* 0x30000008ff087230 */ /* 0x000fe40000004100 */
[----:B------:R-:W-:-:S02]  /*d280*/  HADD2.F32 R10, -RZ, R10.H1_H1 ;  /* 0x3000000aff0a7230 */ /* 0x000fc40000004100 */
[C---:B------:R-:W-:Y:S01]  /*d290*/  FFMA.FTZ R33, R7.reuse, R14, -R68 ;  /* 0x0000000e07217223 */ /* 0x040fe20000010844 */
[----:B------:R-:W-:Y:S02]  /*d2a0*/  HADD2.F32 R11, -RZ, R65.H0_H0 ;  /* 0x20000041ff0b7230 */ /* 0x000fe40000004100 */
[----:B------:R-:W-:Y:S01]  /*d2b0*/  FFMA.FTZ R35, R7, R30, R24 ;  /* 0x0000001e07237223 */ /* 0x000fe20000010018 */
[----:B------:R-:W-:Y:S02]  /*d2c0*/  HADD2.F32 R13, -RZ, R63.H0_H0 ;  /* 0x2000003fff0d7230 */ /* 0x000fe40000004100 */
[----:B------:R-:W-:Y:S02]  /*d2d0*/  HADD2.F32 R5, -RZ, R70.H0_H0 ;  /* 0x20000046ff057230 */ /* 0x000fe40000004100 */
[----:B------:R-:W-:Y:S01]  /*d2e0*/  FMUL.FTZ R7, R8, R11 ;  /* 0x0000000b08077220 */ /* 0x000fe20000410000 */
[----:B------:R-:W-:Y:S02]  /*d2f0*/  HADD2.F32 R9, -RZ, R69.H0_H0 ;  /* 0x20000045ff097230 */ /* 0x000fe40000004100 */
[----:B------:R-:W-:Y:S01]  /*d300*/  FMUL.FTZ R27, R10, R13 ;  /* 0x0000000d0a1b7220 */ /* 0x000fe20000410000 */
[----:B------:R-:W-:-:S02]  /*d310*/  HADD2.F32 R4, -RZ, R4.H1_H1 ;  /* 0x30000004ff047230 */ /* 0x000fc40000004100 */
[----:B------:R-:W-:Y:S01]  /*d320*/  FMUL.FTZ R8, R8, R5 ;  /* 0x0000000508087220 */ /* 0x000fe20000410000 */
[----:B------:R-:W-:Y:S02]  /*d330*/  HADD2.F32 R6, -RZ, R6.H1_H1 ;  /* 0x30000006ff067230 */ /* 0x000fe40000004100 */
[----:B------:R-:W-:Y:S01]  /*d340*/  FMUL.FTZ R10, R10, R9 ;  /* 0x000000090a0a7220 */ /* 0x000fe20000410000 */
[C---:B------:R-:W-:Y:S01]  /*d350*/  FFMA.FTZ R15, R4.reuse, R5, -R7 ;  /* 0x00000005040f7223 */ /* 0x040fe20000010807 */
[----:B------:R-:W-:Y:S01]  /*d360*/  FFMA.FTZ R25, R4, R11, R8 ;  /* 0x0000000b04197223 */ /* 0x000fe20000010008 */
[C---:B------:R-:W-:Y:S01]  /*d370*/  FFMA.FTZ R27, R6.reuse, R9, -R27 ;  /* 0x00000009061b7223 */ /* 0x040fe2000001081b */
[----:B------:R-:W-:Y:S01]  /*d380*/  FFMA.FTZ R13, R6, R13, R10 ;  /* 0x0000000d060d7223 */ /* 0x000fe2000001000a */
[----:B------:R-:W-:Y:S02]  /*d390*/  F2FP.F16.F32.PACK_AB R7, R33, R26 ;  /* 0x0000001a2107723e */ /* 0x000fe400000000ff */
        /* <DEDUP_REMOVED lines=9> */
.L_x_1501:
[----:B------:R-:W-:Y:S05]  /*d430*/  BSYNC B1 ;  /* 0x0000000000017941 */ /* 0x000fea0003800000 */
.L_x_1500:
[----:B------:R-:W-:Y:S04]  /*d440*/  BSSY B1, `(.L_x_1502) ;  /* 0x0000060000017945 */ /* 0x000fe80003800000 */
[----:B------:R-:W-:Y:S05]  /*d450*/  @P3 BRA `(.L_x_1503) ;  /* 0x0000000400783947 */ /* 0x000fea0003800000 */
[----:B-12---:R-:W-:Y:S01]  /*d460*/  LEA.HI R4, R21, R220, RZ, 0x1d ;  /* 0x000000dc15047211 */ /* 0x006fe200078fe8ff */
[----:B------:R-:W-:Y:S01]  /*d470*/  HADD2.F32 R34, -RZ, R57.H1_H1 ;  /* 0x30000039ff227230 */ /* 0x000fe20000004100 */
[----:B------:R-:W-:Y:S01]  /*d480*/  SHF.R.U32.HI R33, RZ, 0x10, R37 ;  /* 0x00000010ff217819 */ /* 0x000fe20000011625 */
[----:B------:R-:W-:Y:S01]  /*d490*/  HADD2.F32 R30, -RZ, R55.H1_H1 ;  /* 0x30000037ff1e7230 */ /* 0x000fe20000004100 */
[----:B------:R-:W-:Y:S01]  /*d4a0*/  SHF.R.S32.HI R5, RZ, 0x1f, R4 ;  /* 0x0000001fff057819 */ /* 0x000fe20000011404 */
[----:B------:R-:W-:Y:S01]  /*d4b0*/  IMAD.SHL.U32 R6, R4, 0x8, RZ ;  /* 0x0000000804067824 */ /* 0x000fe200078e00ff */
[----:B------:R-:W-:Y:S02]  /*d4c0*/  SHF.R.U32.HI R29, RZ, 0x10, R41 ;  /* 0x00000010ff1d7819 */ /* 0x000fe40000011629 */
[----:B------:R-:W-:Y:S02]  /*d4d0*/  LEA.HI R5, R5, R4, RZ, 0x3 ;  /* 0x0000000405057211 */ /* 0x000fe400078f18ff */
[----:B------:R-:W-:Y:S01]  /*d4e0*/  LOP3.LUT R4, R201, 0x38, R6, 0xf8, !PT ;  /* 0x00000038c9047812 */ /* 0x000fe200078ef806 */
[----:B------:R-:W-:Y:S01]  /*d4f0*/  HADD2.F32 R29, -RZ, R29.H0_H0 ;  /* 0x2000001dff1d7230 */ /* 0x000fe20000004100 */
[----:B------:R-:W-:Y:S01]  /*d500*/  SHF.R.U64 R60, R36, 0x10, R37 ;  /* 0x00000010243c7819 */ /* 0x000fe20000001225 */
[----:B------:R-:W-:Y:S01]  /*d510*/  IMAD.SHL.U32 R5, R5, 0x400, RZ ;  /* 0x0000040005057824 */ /* 0x000fe200078e00ff */
[----:B0-----:R-:W-:-:S02]  /*d520*/  LOP3.LUT R9, R4, R207, RZ, 0x3c, !PT ;  /* 0x000000cf04097212 */ /* 0x001fc400078e3cff */
[----:B------:R-:W-:Y:S02]  /*d530*/  SHF.R.U64 R59, R40, 0x10, R41 ;  /* 0x00000010283b7819 */ /* 0x000fe40000001229 */
[----:B------:R-:W-:Y:S02]  /*d540*/  LOP3.LUT R8, R5, 0x7fffe000, RZ, 0xc0, !PT ;  /* 0x7fffe00005087812 */ /* 0x000fe400078ec0ff */
[----:B------:R-:W0:Y:S01]  /*d550*/  LDS.128 R4, [R226] ;  /* 0x00000000e2047984 */ /* 0x000e220000000c00 */
[----:B------:R-:W-:Y:S02]  /*d560*/  SHF.R.U64 R41, R38, 0x10, R39 ;  /* 0x0000001026297819 */ /* 0x000fe40000001227 */
[----:B------:R-:W-:Y:S02]  /*d570*/  IADD3 R9, R9, R8, R208 ;  /* 0x0000000809097210 */ /* 0x000fe40007ffe0d0 */
[----:B------:R-:W-:Y:S02]  /*d580*/  SHF.R.U64 R37, R42, 0x10, R43 ;  /* 0x000000102a257819 */ /* 0x000fe4000000122b */
[----:B------:R-:W-:Y:S01]  /*d590*/  SHF.R.U32.HI R39, RZ, 0x10, R39 ;  /* 0x00000010ff277819 */ /* 0x000fe20000011627 */
[----:B------:R-:W-:Y:S01]  /*d5a0*/  IMAD R12, R9, 0x2, R2 ;  /* 0x00000002090c7824 */ /* 0x000fe200078e0202 */
[----:B------:R-:W-:-:S04]  /*d5b0*/  SHF.R.U32.HI R42, RZ, 0x10, R43 ;  /* 0x00000010ff2a7819 */ /* 0x000fc8000001162b */
        /* <DEDUP_REMOVED lines=14> */
[C---:B------:R-:W-:Y:S01]  /*d6a0*/  FMUL.FTZ R33, R26.reuse, R29 ;  /* 0x0000001d1a217220 */ /* 0x040fe20000410000 */
[C---:B------:R-:W-:Y:S01]  /*d6b0*/  FFMA.FTZ R31, R13.reuse, R30, -R32 ;  /* 0x0000001e0d1f7223 */ /* 0x040fe20000010820 */
[----:B------:R-:W-:Y:S02]  /*d6c0*/  HADD2.F32 R32, -RZ, R57.H0_H0 ;  /* 0x20000039ff207230 */ /* 0x000fe40000004100 */
[----:B------:R-:W-:Y:S01]  /*d6d0*/  FFMA.FTZ R36, R13, R34, R36 ;  /* 0x000000220d247223 */ /* 0x000fe20000010024 */
[----:B------:R-:W-:Y:S02]  /*d6e0*/  HADD2.F32 R30, -RZ, R55.H0_H0 ;  /* 0x20000037ff1e7230 */ /* 0x000fe40000004100 */
[----:B------:R-:W-:Y:S01]  /*d6f0*/  FMUL.FTZ R13, R26, R25 ;  /* 0x000000191a0d7220 */ /* 0x000fe20000410000 */
[----:B------:R-:W-:Y:S02]  /*d700*/  HADD2.F32 R27, -RZ, R10.H0_H0 ;  /* 0x2000000aff1b7230 */ /* 0x000fe40000004100 */
[----:B------:R-:W-:Y:S01]  /*d710*/  FMUL.FTZ R34, R9, R32 ;  /* 0x0000002009227220 */ /* 0x000fe20000410000 */
[----:B------:R-:W-:-:S02]  /*d720*/  HADD2.F32 R26, -RZ, R58.H0_H0 ;  /* 0x2000003aff1a7230 */ /* 0x000fc40000004100 */
[----:B------:R-:W-:Y:S01]  /*d730*/  FMUL.FTZ R9, R9, R30 ;  /* 0x0000001e09097220 */ /* 0x000fe20000410000 */
[C---:B------:R-:W-:Y:S01]  /*d740*/  FFMA.FTZ R38, R14.reuse, R25, -R33 ;  /* 0x000000190e267223 */ /* 0x040fe20000010821 */
[----:B------:R-:W-:Y:S01]  /*d750*/  FFMA.FTZ R29, R14, R29, R13 ;  /* 0x0000001d0e1d7223 */ /* 0x000fe2000001000d */
[----:B------:R-:W-:Y:S02]  /*d760*/  HADD2.F32 R14, -RZ, R56.H0_H0 ;  /* 0x20000038ff0e7230 */ /* 0x000fe40000004100 */
[C---:B------:R-:W-:Y:S01]  /*d770*/  FFMA.FTZ R32, R5.reuse, R32, R9 ;  /* 0x0000002005207223 */ /* 0x040fe20000010009 */
[----:B------:R-:W-:Y:S02]  /*d780*/  HADD2.F32 R28, -RZ, R11.H0_H0 ;  /* 0x2000000bff1c7230 */ /* 0x000fe40000004100 */
[----:B------:R-:W-:Y:S01]  /*d790*/  FFMA.FTZ R34, R5, R30, -R34 ;  /* 0x0000001e05227223 */ /* 0x000fe20000010822 */
[----:B------:R-:W-:Y:S02]  /*d7a0*/  HADD2.F32 R9, -RZ, R58.H1_H1 ;  /* 0x3000003aff097230 */ /* 0x000fe40000004100 */
[----:B------:R-:W-:Y:S01]  /*d7b0*/  FMUL.FTZ R30, R27, R26 ;  /* 0x0000001a1b1e7220 */ /* 0x000fe20000410000 */
[----:B------:R-:W-:-:S02]  /*d7c0*/  HADD2.F32 R5, -RZ, R56.H1_H1 ;  /* 0x30000038ff057230 */ /* 0x000fc40000004100 */
[-C--:B------:R-:W-:Y:S01]  /*d7d0*/  FMUL.FTZ R40, R27, R14.reuse ;  /* 0x0000000e1b287220 */ /* 0x080fe20000410000 */
[----:B------:R-:W-:Y:S02]  /*d7e0*/  HADD2.F32 R11, -RZ, R11.H1_H1 ;  /* 0x3000000bff0b7230 */ /* 0x000fe40000004100 */
[C---:B------:R-:W-:Y:S01]  /*d7f0*/  FFMA.FTZ R27, R15.reuse, R14, -R30 ;  /* 0x0000000e0f1b7223 */ /* 0x040fe2000001081e */
[C---:B------:R-:W-:Y:S01]  /*d800*/  FMUL.FTZ R13, R28.reuse, R9 ;  /* 0x000000091c0d7220 */ /* 0x040fe20000410000 */
[----:B------:R-:W-:Y:S02]  /*d810*/  HADD2.F32 R30, -RZ, R42.H0_H0 ;  /* 0x2000002aff1e7230 */ /* 0x000fe40000004100 */
[-C--:B------:R-:W-:Y:S01]  /*d820*/  FMUL.FTZ R28, R28, R5.reuse ;  /* 0x000000051c1c7220 */ /* 0x080fe20000410000 */
[----:B------:R-:W-:Y:S02]  /*d830*/  HADD2.F32 R14, -RZ, R39.H0_H0 ;  /* 0x20000027ff0e7230 */ /* 0x000fe40000004100 */
[----:B------:R-:W-:Y:S01]  /*d840*/  FFMA.FTZ R40, R15, R26, R40 ;  /* 0x0000001a0f287223 */ /* 0x000fe20000010028 */
[C---:B------:R-:W-:Y:S01]  /*d850*/  FFMA.FTZ R26, R24.reuse, R5, -R13 ;  /* 0x00000005181a7223 */ /* 0x040fe2000001080d */
[----:B------:R-:W-:Y:S01]  /*d860*/  FFMA.FTZ R28, R24, R9, R28 ;  /* 0x00000009181c7223 */ /* 0x000fe2000001001c */
[C---:B------:R-:W-:Y:S01]  /*d870*/  FMUL.FTZ R42, R11.reuse, R30 ;  /* 0x0000001e0b2a7220 */ /* 0x040fe20000410000 */
[----:B------:R-:W-:Y:S01]  /*d880*/  FMUL.FTZ R24, R11, R14 ;  /* 0x0000000e0b187220 */ /* 0x000fe20000410000 */
[----:B------:R-:W-:-:S02]  /*d890*/  HADD2.F32 R8, -RZ, R8.H1_H1 ;  /* 0x30000008ff087230 */ /* 0x000fc40000004100 */
[----:B------:R-:W-:Y:S02]  /*d8a0*/  HADD2.F32 R10, -RZ, R10.H1_H1 ;  /* 0x3000000aff0a7230 */ /* 0x000fe40000004100 */
[C---:B------:R-:W-:Y:S01]  /*d8b0*/  FFMA.FTZ R35, R7.reuse, R14, -R42 ;  /* 0x0000000e07237223 */ /* 0x040fe2000001082a */
[----:B------:R-:W-:Y:S02]  /*d8c0*/  HADD2.F32 R11, -RZ, R59.H0_H0 ;  /* 0x2000003bff0b7230 */ /* 0x000fe40000004100 */
[----:B------:R-:W-:Y:S02]  /*d8d0*/  HADD2.F32 R13, -RZ, R37.H0_H0 ;  /* 0x20000025ff0d7230 */ /* 0x000fe40000004100 */
[----:B------:R-:W-:Y:S01]  /*d8e0*/  FFMA.FTZ R37, R7, R30, R24 ;  /* 0x0000001e07257223 */ /* 0x000fe20000010018 */
[----:B------:R-:W-:Y:S02]  /*d8f0*/  HADD2.F32 R5, -RZ, R60.H0_H0 ;  /* 0x2000003cff057230 */ /* 0x000fe40000004100 */
[----:B------:R-:W-:Y:S01]  /*d900*/  FMUL.FTZ R7, R8, R11 ;  /* 0x0000000b08077220 */ /* 0x000fe20000410000 */
[----:B------:R-:W-:-:S02]  /*d910*/  HADD2.F32 R9, -RZ, R41.H0_H0 ;  /* 0x20000029ff097230 */ /* 0x000fc40000004100 */
        /* <DEDUP_REMOVED lines=18> */
.L_x_1503:
[----:B------:R-:W-:Y:S05]  /*da40*/  BSYNC B1 ;  /* 0x0000000000017941 */ /* 0x000fea0003800000 */
.L_x_1502:
[----:B------:R-:W-:Y:S01]  /*da50*/  PRMT R36, R0, 0x5410, R3 ;  /* 0x0000541000247816 */ /* 0x000fe20000000003 */
[----:B------:R-:W-:Y:S06]  /*da60*/  @P0 BRA `(.L_x_1477) ;  /* 0x0000000400780947 */ /* 0x000fec0003800000 */
[----:B------:R-:W-:Y:S01]  /*da70*/  LEA.HI R21, R21, R220, RZ, 0x1d ;  /* 0x000000dc15157211 */ /* 0x000fe200078fe8ff */
[----:B-123--:R-:W1:Y:S01]  /*da80*/  LDS.128 R4, [R225] ;  /* 0x00000000e1047984 */ /* 0x00ee620000000c00 */
[----:B------:R-:W-:Y:S01]  /*da90*/  HADD2.F32 R27, -RZ, R54.H1_H1 ;  /* 0x30000036ff1b7230 */ /* 0x000fe20000004100 */
[----:B------:R-:W-:Y:S01]  /*daa0*/  SHF.R.U64 R35, R44, 0x10, R45 ;  /* 0x000000102c237819 */ /* 0x000fe2000000122d */
[----:B------:R-:W-:Y:S01]  /*dab0*/  HADD2.F32 R26, -RZ, R20.H1_H1 ;  /* 0x30000014ff1a7230 */ /* 0x000fe20000004100 */
[----:B------:R-:W-:Y:S01]  /*dac0*/  SHF.R.S32.HI R0, RZ, 0x1f, R21 ;  /* 0x0000001fff007819 */ /* 0x000fe20000011415 */
[----:B------:R-:W-:Y:S01]  /*dad0*/  IMAD.SHL.U32 R3, R21, 0x8, RZ ;  /* 0x0000000815037824 */ /* 0x000fe200078e00ff */
[----:B------:R-:W-:Y:S01]  /*dae0*/  SHF.R.U32.HI R44, RZ, 0x10, R45 ;  /* 0x00000010ff2c7819 */ /* 0x000fe2000001162d */
[----:B------:R-:W-:Y:S01]  /*daf0*/  HADD2.F32 R54, -RZ, R54.H0_H0 ;  /* 0x20000036ff367230 */ /* 0x000fe20000004100 */
[----:B------:R-:W-:Y:S01]  /*db00*/  LEA.HI R21, R0, R21, RZ, 0x3 ;  /* 0x0000001500157211 */ /* 0x000fe200078f18ff */
[----:B------:R-:W-:Y:S01]  /*db10*/  HADD2.F32 R20, -RZ, R20.H0_H0 ;  /* 0x20000014ff147230 */ /* 0x000fe20000004100 */
[----:B------:R-:W-:-:S02]  /*db20*/  LOP3.LUT R0, R200, 0x38, R3, 0xf8, !PT ;  /* 0x00000038c8007812 */ /* 0x000fc400078ef803 */
[----:B------:R-:W-:Y:S01]  /*db30*/  SHF.R.U32.HI R28, RZ, 0x10, R49 ;  /* 0x00000010ff1c7819 */ /* 0x000fe20000011631 */
[----:B------:R-:W-:Y:S01]  /*db40*/  IMAD.SHL.U32 R21, R21, 0x400, RZ ;  /* 0x0000040015157824 */ /* 0x000fe200078e00ff */
[----:B------:R-:W-:Y:S02]  /*db50*/  LOP3.LUT R3, R0, R205, RZ, 0x3c, !PT ;  /* 0x000000cd00037212 */ /* 0x000fe400078e3cff */
[----:B------:R-:W-:Y:S01]  /*db60*/  SHF.R.U64 R34, R46, 0x10, R47 ;  /* 0x000000102e227819 */ /* 0x000fe2000000122f */
[----:B------:R-:W-:Y:S01]  /*db70*/  HADD2.F32 R28, -RZ, R28.H0_H0 ;  /* 0x2000001cff1c7230 */ /* 0x000fe20000004100 */
[----:B------:R-:W-:Y:S02]  /*db80*/  LOP3.LUT R21, R21, 0x7fffe000, RZ, 0xc0, !PT ;  /* 0x7fffe00015157812 */ /* 0x000fe400078ec0ff */
[----:B------:R-:W-:Y:S02]  /*db90*/  SHF.R.U64 R31, R50, 0x10, R51 ;  /* 0x00000010321f7819 */ /* 0x000fe40000001233 */
[----:B------:R-:W-:-:S02]  /*dba0*/  IADD3 R3, R3, R21, R206 ;  /* 0x0000001503037210 */ /* 0x000fc40007ffe0ce */
[----:B------:R-:W-:Y:S02]  /*dbb0*/  SHF.R.U32.HI R46, RZ, 0x10, R47 ;  /* 0x00000010ff2e7819 */ /* 0x000fe4000001162f */
[----:B------:R-:W-:Y:S01]  /*dbc0*/  SHF.R.U32.HI R50, RZ, 0x10, R51 ;  /* 0x00000010ff327819 */ /* 0x000fe20000011633 */
[----:B------:R-:W-:Y:S01]  /*dbd0*/  IMAD R3, R3, 0x2, R2 ;  /* 0x0000000203037824 */ /* 0x000fe200078e0202 */
[----:B------:R-:W-:-:S04]  /*dbe0*/  SHF.R.U64 R33, R48, 0x10, R49 ;  /* 0x0000001030217819 */ /* 0x000fc80000001231 */
[----:B0-----:R-:W0:Y:S01]  /*dbf0*/  LDS.128 R8, [R3+0x10400] ;  /* 0x0104000003087984 */ /* 0x001e220000000c00 */
[--C-:B-1----:R-:W-:Y:S02]  /*dc00*/  HADD2.F32 R12, -RZ, R5.reuse.H0_H0 ;  /* 0x20000005ff0c7230 */ /* 0x102fe40000004100 */
[----:B------:R-:W-:Y:S02]  /*dc10*/  HADD2.F32 R5, -RZ, R5.H1_H1 ;  /* 0x30000005ff057230 */ /* 0x000fe40000004100 */
[----:B------:R-:W-:Y:S02]  /*dc20*/  HADD2.F32 R0, -RZ, R4.H0_H0 ;  /* 0x20000004ff007230 */ /* 0x000fe40000004100 */
[----:B------:R-:W-:Y:S02]  /*dc30*/  HADD2.F32 R13, -RZ, R6.H0_H0 ;  /* 0x20000006ff0d7230 */ /* 0x000fe40000004100 */
[--C-:B------:R-:W-:Y:S02]  /*dc40*/  HADD2.F32 R14, -RZ, R7.reuse.H0_H0 ;  /* 0x20000007ff0e7230 */ /* 0x100fe40000004100 */
[----:B------:R-:W-:-:S02]  /*dc50*/  HADD2.F32 R7, -RZ, R7.H1_H1 ;  /* 0x30000007ff077230 */ /* 0x000fc40000004100 */
[----:B------:R-:W-:Y:S02]  /*dc60*/  HADD2.F32 R4, -RZ, R4.H1_H1 ;  /* 0x30000004ff047230 */ /* 0x000fe40000004100 */
[----:B------:R-:W-:Y:S02]  /*dc70*/  HADD2.F32 R6, -RZ, R6.H1_H1 ;  /* 0x30000006ff067230 */ /* 0x000fe40000004100 */
[--C-:B0-----:R-:W-:Y:S02]  /*dc80*/  HADD2.F32 R15, -RZ, R9.reuse.H0_H0 ;  /* 0x20000009ff0f7230 */ /* 0x101fe40000004100 */
[----:B------:R-:W-:Y:S02]  /*dc90*/  HADD2.F32 R21, -RZ, R9.H1_H1 ;  /* 0x30000009ff157230 */ /* 0x000fe40000004100 */
[----:B------:R-:W-:Y:S02]  /*dca0*/  HADD2.F32 R9, -RZ, R8.H0_H0 ;  /* 0x20000008ff097230 */ /* 0x000fe40000004100 */
[C---:B------:R-:W-:Y:S01]  /*dcb0*/  FMUL.FTZ R29, R15.reuse, R27 ;  /* 0x0000001b0f1d7220 */ /* 0x040fe20000410000 */
[----:B------:R-:W-:Y:S01]  /*dcc0*/  FMUL.FTZ R15, R15, R26 ;  /* 0x0000001a0f0f7220 */ /* 0x000fe20000410000 */
[----:B------:R-:W-:Y:S01]  /*dcd0*/  FMUL.FTZ R30, R21, R28 ;  /* 0x0000001c151e7220 */ /* 0x000fe20000410000 */
[----:B------:R-:W-:-:S02]  /*dce0*/  HADD2.F32 R24, -RZ, R10.H0_H0 ;  /* 0x2000000aff187230 */ /* 0x000fc40000004100 */
[C---:B------:R-:W-:Y:S01]  /*dcf0*/  FFMA.FTZ R29, R12.reuse, R26, -R29 ;  /* 0x0000001a0c1d7223 */ /* 0x040fe2000001081d */
[----:B------:R-:W-:Y:S02]  /*dd00*/  HADD2.F32 R26, -RZ, R44.H0_H0 ;  /* 0x2000002cff1a7230 */ /* 0x000fe40000004100 */
[----:B------:R-:W-:Y:S01]  /*dd10*/  FFMA.FTZ R27, R12, R27, R15 ;  /* 0x0000001b0c1b7223 */ /* 0x000fe2000001000f */
[C---:B------:R-:W-:Y:S01]  /*dd20*/  FMUL.FTZ R15, R9.reuse, R54 ;  /* 0x00000036090f7220 */ /* 0x040fe20000410000 */
[----:B------:R-:W-:Y:S02]  /*dd30*/  HADD2.F32 R12, -RZ, R36.H0_H0 ;  /* 0x20000024ff0c7230 */ /* 0x000fe40000004100 */
[----:B------:R-:W-:Y:S01]  /*dd40*/  FMUL.FTZ R9, R9, R20 ;  /* 0x0000001409097220 */ /* 0x000fe20000410000 */
[-C--:B------:R-:W-:Y:S01]  /*dd50*/  FMUL.FTZ R32, R21, R26.reuse ;  /* 0x0000001a15207220 */ /* 0x080fe20000410000 */
[C---:B------:R-:W-:Y:S01]  /*dd60*/  FFMA.FTZ R30, R5.reuse, R26, -R30 ;  /* 0x0000001a051e7223 */ /* 0x040fe2000001081e */
[C---:B------:R-:W-:Y:S01]  /*dd70*/  FFMA.FTZ R15, R0.reuse, R20, -R15 ;  /* 0x00000014000f7223 */ /* 0x040fe2000001080f */
[----:B------:R-:W-:Y:S01]  /*dd80*/  FFMA.FTZ R54, R0, R54, R9 ;  /* 0x0000003600367223 */ /* 0x000fe20000010009 */
[----:B------:R-:W-:Y:S01]  /*dd90*/  FFMA.FTZ R32, R5, R28, R32 ;  /* 0x0000001c05207223 */ /* 0x000fe20000010020 */
[----:B------:R-:W-:-:S02]  /*dda0*/  HADD2.F32 R5, -RZ, R53.H0_H0 ;  /* 0x20000035ff057230 */ /* 0x000fc40000004100 */
[C---:B------:R-:W-:Y:S01]  /*ddb0*/  FMUL.FTZ R0, R24.reuse, R12 ;  /* 0x0000000c18007220 */ /* 0x040fe20000410000 */
[----:B------:R-:W-:Y:S02]  /*ddc0*/  HADD2.F32 R25, -RZ, R11.H0_H0 ;  /* 0x2000000bff197230 */ /* 0x000fe40000004100 */
[----:B------:R-:W-:Y:S02]  /*ddd0*/  HADD2.F32 R53, -RZ, R53.H1_H1 ;  /* 0x30000035ff357230 */ /* 0x000fe40000004100 */
[-C--:B------:R-:W-:Y:S01]  /*dde0*/  FMUL.FTZ R26, R24, R5.reuse ;  /* 0x00000005181a7220 */ /* 0x080fe20000410000 */
[----:B------:R-:W-:Y:S02]  /*ddf0*/  HADD2.F32 R9, -RZ, R36.H1_H1 ;  /* 0x30000024ff097230 */ /* 0x000fe40000004100 */
[----:B------:R-:W-:Y:S01]  /*de00*/  FFMA.FTZ R24, R13, R5, -R0 ;  /* 0x000000050d187223 */ /* 0x000fe20000010800 */
[----:B------:R-:W-:Y:S02]  /*de10*/  HADD2.F32 R11, -RZ, R11.H1_H1 ;  /* 0x3000000bff0b7230 */ /* 0x000fe40000004100 */
[----:B------:R-:W-:Y:S01]  /*de20*/  FMUL.FTZ R28, R25, R53 ;  /* 0x00000035191c7220 */ /* 0x000fe20000410000 */
[----:B------:R-:W-:-:S02]  /*de30*/  HADD2.F32 R20, -RZ, R50.H0_H0 ;  /* 0x20000032ff147230 */ /* 0x000fc40000004100 */
[-C--:B------:R-:W-:Y:S01]  /*de40*/  FMUL.FTZ R5, R25, R9.reuse ;  /* 0x0000000919057220 */ /* 0x080fe20000410000 */
[----:B------:R-:W-:Y:S02]  /*de50*/  HADD2.F32 R0, -RZ, R46.H0_H0 ;  /* 0x2000002eff007230 */ /* 0x000fe40000004100 */
[----:B------:R-:W-:Y:S01]  /*de60*/  FFMA.FTZ R26, R13, R12, R26 ;  /* 0x0000000c0d1a7223 */ /* 0x000fe2000001001a */
[C---:B------:R-:W-:Y:S01]  /*de70*/  FFMA.FTZ R28, R14.reuse, R9, R28 ;  /* 0x000000090e1c7223 */ /* 0x040fe2000001001c */
[----:B------:R-:W-:Y:S01]  /*de80*/  FFMA.FTZ R53, R14, R53, -R5 ;  /* 0x000000350e357223 */ /* 0x000fe20000010805 */
[C---:B------:R-:W-:Y:S01]  /*de90*/  FMUL.FTZ R12, R11.reuse, R20 ;  /* 0x000000140b0c7220 */ /* 0x040fe20000410000 */
[----:B------:R-:W-:Y:S01]  /*dea0*/  FMUL.FTZ R14, R11, R0 ;  /* 0x000000000b0e7220 */ /* 0x000fe20000410000 */
[----:B------:R-:W-:Y:S02]  /*deb0*/  HADD2.F32 R8, -RZ, R8.H1_H1 ;  /* 0x30000008ff087230 */ /* 0x000fe40000004100 */
[----:B------:R-:W-:-:S02]  /*dec0*/  HADD2.F32 R10, -RZ, R10.H1_H1 ;  /* 0x3000000aff0a7230 */ /* 0x000fc40000004100 */
[C---:B------:R-:W-:Y:S01]  /*ded0*/  FFMA.FTZ R12, R7.reuse, R0, -R12 ;  /* 0x00000000070c7223 */ /* 0x040fe2000001080c */
[----:B------:R-:W-:Y:S02]  /*dee0*/  HADD2.F32 R11, -RZ, R33.H0_H0 ;  /* 0x20000021ff0b7230 */ /* 0x000fe40000004100 */
[----:B------:R-:W-:Y:S02]  /*def0*/  HADD2.F32 R13, -RZ, R31.H0_H0 ;  /* 0x2000001fff0d7230 */ /* 0x000fe40000004100 */
[----:B------:R-:W-:Y:S01]  /*df00*/  FFMA.FTZ R31, R7, R20, R14 ;  /* 0x00000014071f7223 */ /* 0x000fe2000001000e */
[----:B------:R-:W-:Y:S02]  /*df10*/  HADD2.F32 R5, -RZ, R35.H0_H0 ;  /* 0x20000023ff057230 */ /* 0x000fe40000004100 */
[----:B------:R-:W-:Y:S01]  /*df20*/  FMUL.FTZ R7, R8, R11 ;  /* 0x0000000b08077220 */ /* 0x000fe20000410000 */
[----:B------:R-:W-:Y:S02]  /*df30*/  HADD2.F32 R9, -RZ, R34.H0_H0 ;  /* 0x20000022ff097230 */ /* 0x000fe40000004100 */
[----:B------:R-:W-:Y:S01]  /*df40*/  FMUL.FTZ R25, R10, R13 ;  /* 0x0000000d0a197220 */ /* 0x000fe20000410000 */
[-C--:B------:R-:W-:Y:S01]  /*df50*/  FMUL.FTZ R8, R8, R5.reuse ;  /* 0x0000000508087220 */ /* 0x080fe20000410000 */
[----:B------:R-:W-:Y:S01]  /*df60*/  FFMA.FTZ R0, R4, R5, -R7 ;  /* 0x0000000504007223 */ /* 0x000fe20000010807 */
[-C--:B------:R-:W-:Y:S01]  /*df70*/  FMUL.FTZ R10, R10, R9.reuse ;  /* 0x000000090a0a7220 */ /* 0x080fe20000410000 */
[----:B------:R-:W-:Y:S01]  /*df80*/  FFMA.FTZ R25, R6, R9, -R25 ;  /* 0x0000000906197223 */ /* 0x000fe20000010819 */
[----:B------:R-:W-:Y:S01]  /*df90*/  FFMA.FTZ R21, R4, R11, R8 ;  /* 0x0000000b04157223 */ /* 0x000fe20000010008 */
[----:B------:R-:W-:Y:S01]  /*dfa0*/  F2FP.F16.F32.PACK_AB R7, R12, R53 ;  /* 0x000000350c07723e */ /* 0x000fe200000000ff */
        /* <DEDUP_REMOVED lines=10> */
.L_x_1477:
[----:B------:R-:W-:Y:S05]  /*e050*/  BSYNC B0 ;  /* 0x0000000000007941 */ /* 0x000fea0003800000 */
.L_x_1437:
        /* <DEDUP_REMOVED lines=8> */
.L_x_1435:
[----:B------:R-:W-:-:S05]  /*e0e0*/  IMAD.U32 R0, RZ, RZ, UR39 ;  /* 0x00000027ff007e24 */ /* 0x000fca000f8e00ff */
[----:B------:R-:W-:-:S13]  /*e0f0*/  ISETP.NE.AND P0, PT, R0, 0x3, PT ;  /* 0x000000030000780c */ /* 0x000fda0003f05270 */
[----:B------:R-:W-:Y:S05]  /*e100*/  @!P0 BRA `(.L_x_1504) ;  /* 0x0000000000048947 */ /* 0x000fea0003800000 */
[----:B------:R-:W-:Y:S01]  /*e110*/  BPT.TRAP 0x1 ;  /* 0x000000040000795c */ /* 0x000fe20000300000 */
.L_x_1504:
[----:B-12-4-:R-:W-:Y:S01]  /*e120*/  IMAD R3, R184, 0x8, R2 ;  /* 0x00000008b8037824 */ /* 0x016fe200078e0202 */
[----:B------:R-:W-:-:S04]  /*e130*/  SHF.L.U32 R0, R186, 0x1f, RZ ;  /* 0x0000001fba007819 */ /* 0x000fc800000006ff */
[----:B------:R1:W2:Y:S01]  /*e140*/  SYNCS.PHASECHK.TRANS64.TRYWAIT P2, [R3+URZ+0x28830], R0 ;  /* 0x02883000030075a7 */ /* 0x0002a2000804017f */
[----:B------:R-:W-:Y:S05]  /*e150*/  @!P0 BRA `(.L_x_1505) ;  /* 0x0000000000048947 */ /* 0x000fea0003800000 */
[----:B------:R-:W-:Y:S01]  /*e160*/  BPT.TRAP 0x1 ;  /* 0x000000040000795c */ /* 0x000fe20000300000 */
.L_x_1505:
[----:B---3--:R-:W3:Y:S02]  /*e170*/  S2R R4, SR_TID.X ;  /* 0x0000000000047919 */ /* 0x008ee40000002100 */
[----:B---3--:R-:W-:-:S04]  /*e180*/  LOP3.LUT R4, R4, 0x7f, RZ, 0xc0, !PT ;  /* 0x0000007f04047812 */ /* 0x008fc800078ec0ff */
[----:B------:R-:W-:Y:S01]  /*e190*/  ISETP.NE.AND P1, PT, R4, RZ, PT ;  /* 0x000000ff0400720c */ /* 0x000fe20003f25270 */
[----:B--2---:R-:W-:-:S12]  /*e1a0*/  @P2 BRA `(.L_x_1506) ;  /* 0x0000000000082947 */ /* 0x004fd80003800000 */
[----:B------:R-:W2:Y:S02]  /*e1b0*/  SYNCS.PHASECHK.TRANS64.TRYWAIT P2, [R3+URZ+0x28830], R0 ;  /* 0x02883000030075a7 */ /* 0x000ea4000804017f */
[----:B--2---:R-:W-:Y:S05]  /*e1c0*/  @!P2 BRA `(.L_x_1507) ;  /* 0x0000015c0004a947 */ /* 0x004fea0003800000 */
.L_x_1506:
[----:B------:R-:W-:Y:S05]  /*e1d0*/  WARPSYNC.ALL ;  /* 0x0000000000007948 */ /* 0x000fea0003800000 */
[----:B-12---:R-:W-:Y:S01]  /*e1e0*/  VIADD R0, R2, 0x18400 ;  /* 0x0001840002007836 */ /* 0x006fe20000000000 */
[----:B------:R-:W-:Y:S01]  /*e1f0*/  R2UR UR32, R52 ;  /* 0x00000000342072ca */ /* 0x000fe200000e0000 */
[----:B------:R-:W-:Y:S01]  /*e200*/  IMAD.MOV.U32 R5, RZ, RZ, 0x40000040 ;  /* 0x40000040ff057424 */ /* 0x000fe200078e00ff */
[----:B------:R-:W-:Y:S01]  /*e210*/  WARPGROUP.ARRIVE ;  /* 0x00000000000079c5 */ /* 0x000fe20000000000 */
[----:B------:R-:W-:Y:S01]  /*e220*/  UMOV UR33, 0x40000040 ;  /* 0x4000004000217882 */ /* 0x000fe20000000000 */
[----:B------:R-:W-:Y:S01]  /*e230*/  SHF.R.U32.HI R0, RZ, 0x4, R0 ;  /* 0x00000004ff007819 */ /* 0x000fe20000011600 */
[----:B------:R-:W-:Y:S01]  /*e240*/  IMAD.MOV.U32 R7, RZ, RZ, 0x40000040 ;  /* 0x40000040ff077424 */ /* 0x000fe200078e00ff */
[----:B------:R-:W-:Y:S01]  /*e250*/  R2UR UR35, R5 ;  /* 0x00000000052372ca */ /* 0x000fe200000e0000 */
[----:B------:R-:W-:Y:S01]  /*e260*/  UMOV UR5, 0x40000040 ;  /* 0x4000004000057882 */ /* 0x000fe20000000000 */
[----:B------:R-:W-:Y:S01]  /*e270*/  LOP3.LUT R0, R0, 0x3fff, RZ, 0xc0, !PT ;  /* 0x00003fff00007812 */ /* 0x000fe200078ec0ff */
[----:B------:R-:W-:Y:S01]  /*e280*/  UMOV UR9, 0x40000040 ;  /* 0x4000004000097882 */ /* 0x000fe20000000000 */
[----:B------:R-:W-:Y:S01]  /*e290*/  R2UR UR7, R7 ;  /* 0x00000000070772ca */ /* 0x000fe200000e0000 */
[----:B------:R-:W-:Y:S01]  /*e2a0*/  IMAD.MOV.U32 R7, RZ, RZ, 0x40000040 ;  /* 0x40000040ff077424 */ /* 0x000fe200078e00ff */
[----:B------:R-:W-:Y:S01]  /*e2b0*/  LOP3.LUT R8, R0, 0x10000, RZ, 0xfc, !PT ;  /* 0x0001000000087812 */ /* 0x000fe200078efcff */
[----:B------:R-:W-:Y:S01]  /*e2c0*/  ULOP3.LUT UR32, UR32, 0x10000, URZ, 0xfc, !UPT ;  /* 0x0001000020207892 */ /* 0x000fe2000f8efc3f */
[----:B------:R-:W-:Y:S01]  /*e2d0*/  IMAD.MOV.U32 R5, RZ, RZ, 0x40000040 ;  /* 0x40000040ff057424 */ /* 0x000fe200078e00ff */
[----:B------:R-:W-:Y:S01]  /*e2e0*/  UMOV UR13, 0x40000040 ;  /* 0x40000040000d7882 */ /* 0x000fe20000000000 */
[----:B------:R-:W-:Y:S01]  /*e2f0*/  R2UR UR11, R7 ;  /* 0x00000000070b72ca */ /* 0x000fe200000e0000 */
[----:B------:R-:W-:Y:S01]  /*e300*/  IMAD R4, R184, 0x800, R8 ;  /* 0x00000800b8047824 */ /* 0x000fe200078e0208 */
[----:B------:R-:W-:Y:S01]  /*e310*/  UIADD3 UR4, UR32, 0x2, URZ ;  /* 0x0000000220047890 */ /* 0x000fe2000fffe03f */
[----:B------:R-:W-:Y:S01]  /*e320*/  IMAD.MOV.U32 R7, RZ, RZ, 0x40000040 ;  /* 0x40000040ff077424 */ /* 0x000fe200078e00ff */
[----:B------:R-:W-:Y:S01]  /*e330*/  UIADD3 UR8, UR32, 0x4, URZ ;  /* 0x0000000420087890 */ /* 0x000fe2000fffe03f */
[C---:B------:R-:W-:Y:S01]  /*e340*/  VIADD R6, R4.reuse, 0x2 ;  /* 0x0000000204067836 */ /* 0x040fe20000000000 */
[----:B------:R-:W-:Y:S01]  /*e350*/  R2UR UR34, R4 ;  /* 0x00000000042272ca */ /* 0x000fe200000e0000 */
[----:B------:R-:W-:Y:S01]  /*e360*/  UIADD3 UR12, UR32, 0x6, URZ ;  /* 0x00000006200c7890 */ /* 0x000fe2000fffe03f */
[----:B------:R-:W-:Y:S01]  /*e370*/  R2UR UR15, R7 ;  /* 0x00000000070f72ca */ /* 0x000fe200000e0000 */
[----:B------:R-:W-:Y:S01]  /*e380*/  IMAD.MOV.U32 R7, RZ, RZ, 0x40000040 ;  /* 0x40000040ff077424 */ /* 0x000fe200078e00ff */
[----:B------:R-:W-:Y:S01]  /*e390*/  R2UR UR6, R6 ;  /* 0x00000000060672ca */ /* 0x000fe200000e0000 */
[----:B------:R-:W-:Y:S01]  /*e3a0*/  VIADD R6, R4, 0x4 ;  /* 0x0000000404067836 */ /* 0x000fe20000000000 */
[----:B------:R-:W-:Y:S01]  /*e3b0*/  UIADD3 UR16, UR32, 0x400, URZ ;  /* 0x0000040020107890 */ /* 0x000fe2000fffe03f */
[----:B------:R-:W-:Y:S01]  /*e3c0*/  R2UR UR31, R5 ;  /* 0x00000000051f72ca */ /* 0x000fe200000e0000 */
[----:B------:R-:W-:Y:S01]  /*e3d0*/  UMOV UR17, 0x40000040 ;  /* 0x4000004000117882 */ /* 0x000fe20000000000 */
[----:B------:R-:W-:Y:S01]  /*e3e0*/  R2UR UR19, R7 ;  /* 0x00000000071372ca */ /* 0x000fe200000e0000 */
[----:B------:R-:W-:Y:S01]  /*e3f0*/  IMAD.MOV.U32 R7, RZ, RZ, 0x40000040 ;  /* 0x40000040ff077424 */ /* 0x000fe200078e00ff */
[----:B------:R-:W-:Y:S01]  /*e400*/  R2UR UR10, R6 ;  /* 0x00000000060a72ca */ /* 0x000fe200000e0000 */
[----:B------:R-:W-:Y:S01]  /*e410*/  VIADD R6, R4, 0x6 ;  /* 0x0000000604067836 */ /* 0x000fe20000000000 */
[----:B------:R-:W-:Y:S01]  /*e420*/  HGMMA.64x128x16.F32 R24, gdesc[UR32], RZ, !UPT, gsb0 ;  /* 0x01e00000201879f0 */ /* 0x000fe2000c0008ff */
[----:B------:R-:W-:Y:S01]  /*e430*/  UIADD3 UR20, UR32, 0x402, URZ ;  /* 0x0000040220147890 */ /* 0x000fe2000fffe03f */
[----:B------:R-:W-:Y:S01]  /*e440*/  R2UR UR23, R7 ;  /* 0x00000000071772ca */ /* 0x000fe200000e0000 */
[----:B------:R-:W-:Y:S01]  /*e450*/  UMOV UR21, 0x40000040 ;  /* 0x4000004000157882 */ /* 0x000fe20000000000 */
[----:B------:R-:W-:Y:S01]  /*e460*/  R2UR UR14, R6 ;  /* 0x00000000060e72ca */ /* 0x000fe200000e0000 */
[----:B------:R-:W-:Y:S01]  /*e470*/  VIADD R6, R4, 0x400 ;  /* 0x0000040004067836 */ /* 0x000fe20000000000 */
[----:B------:R-:W-:Y:S01]  /*e480*/  MOV R7, 0x40000040 ;  /* 0x4000004000077802 */ /* 0x000fe20000000f00 */
[----:B------:R-:W-:Y:S01]  /*e490*/  UIADD3 UR24, UR32, 0x404, URZ ;  /* 0x0000040420187890 */ /* 0x000fe2000fffe03f */
[----:B------:R-:W1:Y:S01]  /*e4a0*/  LDC.64 R10, c[0x0][0x9e0] ;  /* 0x00027800ff0a7b82 */ /* 0x000e620000000a00 */
[----:B------:R-:W-:Y:S01]  /*e4b0*/  UMOV UR25, 0x40000040 ;  /* 0x4000004000197882 */ /* 0x000fe20000000000 */
[----:B------:R-:W-:Y:S01]  /*e4c0*/  R2UR UR18, R6 ;  /* 0x00000000061272ca */ /* 0x000fe200000e0000 */
[----:B------:R-:W-:Y:S01]  /*e4d0*/  VIADD R6, R4, 0x402 ;  /* 0x0000040204067836 */ /* 0x000fe20000000000 */
[----:B------:R-:W-:Y:S01]  /*e4e0*/  R2UR UR27, R7 ;  /* 0x00000000071b72ca */ /* 0x000fe200000e0000 */
[----:B------:R-:W-:Y:S01]  /*e4f0*/  UIADD3 UR28, UR32, 0x406, URZ ;  /* 0x00000406201c7890 */ /* 0x000fe2000fffe03f */
[----:B------:R-:W-:Y:S01]  /*e500*/  @!P1 VIADD R0, R3, 0x28840 ;  /* 0x0002884003009836 */ /* 0x000fe20000000000 */
[----:B------:R-:W-:Y:S01]  /*e510*/  UMOV UR29, 0x40000040 ;  /* 0x40000040001d7882 */ /* 0x000fe20000000000 */
[----:B------:R-:W-:Y:S01]  /*e520*/  R2UR UR22, R6 ;  /* 0x00000000061672ca */ /* 0x000fe200000e0000 */
[C---:B------:R-:W-:Y:S01]  /*e530*/  VIADD R6, R4.reuse, 0x404 ;  /* 0x0000040404067836 */ /* 0x040fe20000000000 */
[----:B------:R-:W-:Y:S01]  /*e540*/  LEA R14, R129, 0xffffff80, 0x7 ;  /* 0xffffff80810e7811 */ /* 0x000fe200078e38ff */
[----:B------:R-:W-:Y:S01]  /*e550*/  VIADD R4, R4, 0x406 ;  /* 0x0000040604047836 */ /* 0x000fe20000000000 */
[----:B------:R-:W-:-:S02]  /*e560*/  @!P1 PRMT R0, RZ, 0x654, R0 ;  /* 0x00000654ff009816 */ /* 0x000fc40000000000 */
[----:B------:R-:W-:Y:S02]  /*e570*/  R2UR UR26, R6 ;  /* 0x00000000061a72ca */ /* 0x000fe400000e0000 */
[----:B------:R-:W-:Y:S01]  /*e580*/  R2UR UR30, R4 ;  /* 0x00000000041e72ca */ /* 0x000fe200000e0000 */
[----:B------:R-:W-:-:S04]  /*e590*/  IMAD.MOV.U32 R4, RZ, RZ, -0x80 ;  /* 0xffffff80ff047424 */ /* 0x000fc800078e00ff */
[----:B0-----:R-:W-:Y:S02]  /*e5a0*/  IMAD R9, R129, R4, 0x80 ;  /* 0x0000008081097424 */ /* 0x001fe400078e0204 */
[----:B------:R-:W-:Y:S01]  /*e5b0*/  IMAD R4, R197, 0x80, R204 ;  /* 0x00000080c5047824 */ /* 0x000fe200078e02cc */
[----:B-1----:R-:W-:Y:S01]  /*e5c0*/  ISETP.GE.AND P2, PT, R11, 0x1, PT ;  /* 0x000000010b00780c */ /* 0x002fe20003f46270 */
[----:B------:R-:W-:-:S04]  /*e5d0*/  IMAD.IADD R6, R192, 0x1, R9 ;  /* 0x00000001c0067824 */ /* 0x000fc800078e0209 */
[----:B------:R-:W-:Y:S01]  /*e5e0*/  IMAD R13, R191, -0x2, R6 ;  /* 0xfffffffebf0d7824 */ /* 0x000fe200078e0206 */
[----:B------:R-:W-:Y:S02]  /*e5f0*/  WARPGROUP.DEPBAR.LE gsb0, 0x0 ;  /* 0x00008000000079c5 */ /* 0x000fe40000010000 */
[----:B------:R-:W-:-:S06]  /*e600*/  WARPGROUP.ARRIVE ;  /* 0x00000000000079c5 */ /* 0x000fcc0000000000 */
[----:B------:R-:W-:Y:S01]  /*e610*/  HGMMA.64x128x16.F32 R24, gdesc[UR4], R24, gsb0 ;  /* 0x01e00000041879f0 */ /* 0x000fe20008000818 */
[----:B------:R-:W-:Y:S02]  /*e620*/  ULDC UR6, c[0x0][0x9dc] ;  /* 0x0002770000067ab9 */ /* 0x000fe40000000800 */
[----:B------:R-:W-:Y:S01]  /*e630*/  IMAD.U32 R7, RZ, RZ, UR6 ;  /* 0x00000006ff077e24 */ /* 0x000fe2000f8e00ff */
        /* <DEDUP_REMOVED lines=20> */
[----:B0-----:R-:W-:-:S05]  /*e780*/  IADD3 R0, -R193, 0x1, R6 ;  /* 0x00000001c1007810 */ /* 0x001fca0007ffe106 */
[----:B------:R-:W-:Y:S01]  /*e790*/  IMAD R3, R191, -0x2, R0 ;  /* 0xfffffffebf037824 */ /* 0x000fe200078e0200 */
[----:B------:R-:W-:-:S03]  /*e7a0*/  LOP3.LUT R0, RZ, R7, RZ, 0x33, !PT ;  /* 0x00000007ff007212 */ /* 0x000fc600078e33ff */
[C---:B------:R-:W-:Y:S02]  /*e7b0*/  IMAD.IADD R12, R3.reuse, 0x1, R10 ;  /* 0x00000001030c7824 */ /* 0x040fe400078e020a */
[----:B------:R-:W-:-:S03]  /*e7c0*/  IMAD.IADD R15, R3, 0x1, R0 ;  /* 0x00000001030f7824 */ /* 0x000fc600078e0200 */
[----:B------:R-:W-:Y:S01]  /*e7d0*/  VIADDMNMX R0, R4, R12, R13, PT ;  /* 0x0000000c04007246 */ /* 0x000fe2000380010d */
[----:B------:R-:W-:Y:S01]  /*e7e0*/  IMAD.IADD R3, R15, 0x1, R4 ;  /* 0x000000010f037824 */ /* 0x000fe200078e0204 */
[----:B------:R-:W-:Y:S06]  /*e7f0*/  @!P2 BRA `(.L_x_1508) ;  /* 0x000000000050a947 */ /* 0x000fec0003800000 */
[----:B------:R-:W-:Y:S01]  /*e800*/  IADD3 R5, -R193, R192, R4 ;  /* 0x000000c0c1057210 */ /* 0x000fe20007ffe104 */
[----:B------:R-:W-:Y:S03]  /*e810*/  BSSY B0, `(.L_x_1509) ;  /* 0x000000e000007945 */ /* 0x000fe60003800000 */
        /* <DEDUP_REMOVED lines=9> */
.L_x_1510:
[----:B------:R-:W-:-:S13]  /*e8b0*/  ISETP.NE.AND P3, PT, R11, 0x1, PT ;  /* 0x000000010b00780c */ /* 0x000fda0003f65270 */
[----:B------:R-:W0:Y:S02]  /*e8c0*/  @P3 LDC.64 R20, c[0x0][0x9e8] ;  /* 0x00027a00ff143b82 */ /* 0x000e240000000a00 */
[----:B0-----:R-:W-:-:S05]  /*e8d0*/  @P3 IMAD.HI.U32 R6, R5, R20, RZ ;  /* 0x0000001405063227 */ /* 0x001fca00078e00ff */
[----:B------:R-:W-:-:S07]  /*e8e0*/  @P3 SHF.R.U32.HI R5, RZ, R21, R6 ;  /* 0x00000015ff053219 */ /* 0x000fce0000011606 */
.L_x_1511:
[----:B------:R-:W-:Y:S05]  /*e8f0*/  BSYNC B0 ;  /* 0x0000000000007941 */ /* 0x000fea0003800000 */
.L_x_1509:
[----:B------:R-:W-:-:S04]  /*e900*/  IMAD R6, R5, R11, -R14 ;  /* 0x0000000b05067224 */ /* 0x000fc800078e0a0e */
[----:B------:R-:W-:-:S05]  /*e910*/  IMAD R6, R191, -0x2, R6 ;  /* 0xfffffffebf067824 */ /* 0x000fca00078e0206 */
[----:B------:R-:W-:Y:S02]  /*e920*/  VIMNMX R3, R3, R6, !PT ;  /* 0x0000000603037248 */ /* 0x000fe40007fe0100 */
[----:B------:R-:W-:-:S07]  /*e930*/  VIADDMNMX R0, R6, R11, R0, PT ;  /* 0x0000000b06007246 */ /* 0x000fce0003800100 */
.L_x_1508:
[C---:B------:R-:W-:Y:S01]  /*e940*/  ISETP.GE.AND P3, PT, R9.reuse, 0x2, PT ;  /* 0x000000020900780c */ /* 0x040fe20003f66270 */
[----:B------:R-:W-:Y:S01]  /*e950*/  VIADD R6, R4, 0x8 ;  /* 0x0000000804067836 */ /* 0x000fe20000000000 */
[----:B------:R-:W-:Y:S02]  /*e960*/  ISETP.GE.AND P5, PT, R9, 0x9, PT ;  /* 0x000000090900780c */ /* 0x000fe40003fa6270 */
[----:B------:R-:W-:Y:S02]  /*e970*/  ISETP.GT.AND P4, PT, R3, 0x1, !P3 ;  /* 0x000000010300780c */ /* 0x000fe40005f84270 */
[----:B------:R-:W-:Y:S02]  /*e980*/  P2R R88, PR, RZ, 0x20 ;  /* 0x00000020ff587803 */ /* 0x000fe40000000000 */
[----:B------:R-:W-:Y:S02]  /*e990*/  ISETP.LT.OR P4, PT, R0, 0x2, P4 ;  /* 0x000000020000780c */ /* 0x000fe40002781670 */
[----:B------:R-:W-:-:S02]  /*e9a0*/  VIADDMNMX R6, R6, R12, R13, PT ;  /* 0x0000000c06067246 */ /* 0x000fc4000380010d */
[----:B------:R-:W-:Y:S02]  /*e9b0*/  FSEL R25, R25, -INF , !P4 ;  /* 0xff80000019197808 */ /* 0x000fe40006000000 */
[----:B------:R-:W-:Y:S02]  /*e9c0*/  ISETP.GT.AND P4, PT, R3, 0x8, !P5 ;  /* 0x000000080300780c */ /* 0x000fe40006f84270 */
[----:B------:R-:W-:Y:S02]  /*e9d0*/  ISETP.GE.AND P5, PT, R9, 0xa, PT ;  /* 0x0000000a0900780c */ /* 0x000fe40003fa6270 */
[----:B------:R-:W-:Y:S02]  /*e9e0*/  ISETP.LT.OR P4, PT, R0, 0x9, P4 ;  /* 0x000000090000780c */ /* 0x000fe40002781670 */
[----:B------:R-:W-:Y:S02]  /*e9f0*/  P2R R89, PR, RZ, 0x20 ;  /* 0x00000020ff597803 */ /* 0x000fe40000000000 */
[----:B------:R-:W-:-:S02]  /*ea00*/  FSEL R28, R28, -INF , !P4 ;  /* 0xff8000001c1c7808 */ /* 0x000fc40006000000 */
[----:B------:R-:W-:Y:S02]  /*ea10*/  ISETP.GT.AND P4, PT, R3, 0x9, !P5 ;  /* 0x000000090300780c */ /* 0x000fe40006f84270 */
[----:B------:R-:W-:Y:S02]  /*ea20*/  ISETP.GE.AND P5, PT, R9, 0x11, PT ;  /* 0x000000110900780c */ /* 0x000fe40003fa6270 */
[----:B------:R-:W-:Y:S02]  /*ea30*/  ISETP.LT.OR P4, PT, R0, 0xa, P4 ;  /* 0x0000000a0000780c */ /* 0x000fe40002781670 */
[----:B------:R-:W-:Y:S02]  /*ea40*/  P2R R90, PR, RZ, 0x20 ;  /* 0x00000020ff5a7803 */ /* 0x000fe40000000000 */
[----:B------:R-:W-:Y:S02]  /*ea50*/  FSEL R29, R29, -INF , !P4 ;  /* 0xff8000001d1d7808 */ /* 0x000fe40006000000 */
[----:B------:R-:W-:-:S02]  /*ea60*/  ISETP.GT.AND P4, PT, R3, 0x10, !P5 ;  /* 0x000000100300780c */ /* 0x000fc40006f84270 */
[----:B------:R-:W-:Y:S02]  /*ea70*/  ISETP.GE.AND P5, PT, R9, 0x12, PT ;  /* 0x000000120900780c */ /* 0x000fe40003fa6270 */
[----:B------:R-:W-:Y:S02]  /*ea80*/  ISETP.LT.OR P4, PT, R0, 0x11, P4 ;  /* 0x000000110000780c */ /* 0x000fe40002781670 */
[----:B------:R-:W-:Y:S02]  /*ea90*/  P2R R91, PR, RZ, 0x20 ;  /* 0x00000020ff5b7803 */ /* 0x000fe40000000000 */
[----:B------:R-:W-:Y:S02]  /*eaa0*/  FSEL R32, R32, -INF , !P4 ;  /* 0xff80000020207808 */ /* 0x000fe40006000000 */
[----:B------:R-:W-:Y:S02]  /*eab0*/  ISETP.GT.AND P4, PT, R3, 0x11, !P5 ;  /* 0x000000110300780c */ /* 0x000fe40006f84270 */
[----:B------:R-:W-:-:S02]  /*eac0*/  ISETP.GE.AND P5, PT, R9, 0x19, PT ;  /* 0x000000190900780c */ /* 0x000fc40003fa6270 */
[C---:B------:R-:W-:Y:S02]  /*ead0*/  ISETP.LT.OR P4, PT, R0.reuse, 0x12, P4 ;  /* 0x000000120000780c */ /* 0x040fe40002781670 */
[----:B------:R-:W-:Y:S02]  /*eae0*/  P2R R92, PR, RZ, 0x20 ;  /* 0x00000020ff5c7803 */ /* 0x000fe40000000000 */
[----:B------:R-:W-:Y:S02]  /*eaf0*/  FSEL R33, R33, -INF , !P4 ;  /* 0xff80000021217808 */ /* 0x000fe40006000000 */
[----:B------:R-:W-:Y:S02]  /*eb00*/  ISETP.GT.AND P4, PT, R3, 0x18, !P5 ;  /* 0x000000180300780c */ /* 0x000fe40006f84270 */
[----:B------:R-:W-:Y:S02]  /*eb10*/  ISETP.GE.AND P5, PT, R9, 0x1a, PT ;  /* 0x0000001a0900780c */ /* 0x000fe40003fa6270 */
[----:B------:R-:W-:-:S02]  /*eb20*/  ISETP.LT.OR P4, PT, R0, 0x19, P4 ;  /* 0x000000190000780c */ /* 0x000fc40002781670 */
[----:B------:R-:W-:Y:S02]  /*eb30*/  P2R R93, PR, RZ, 0x20 ;  /* 0x00000020ff5d7803 */ /* 0x000fe40000000000 */
[----:B------:R-:W-:Y:S02]  /*eb40*/  FSEL R36, R36, -INF , !P4 ;  /* 0xff80000024247808 */ /* 0x000fe40006000000 */
[----:B------:R-:W-:Y:S02]  /*eb50*/  ISETP.GT.AND P4, PT, R3, 0x19, !P5 ;  /* 0x000000190300780c */ /* 0x000fe40006f84270 */
[----:B------:R-:W-:Y:S02]  /*eb60*/  ISETP.GE.AND P5, PT, R9, 0x21, PT ;  /* 0x000000210900780c */ /* 0x000fe40003fa6270 */
[----:B------:R-:W-:Y:S02]  /*eb70*/  ISETP.LT.OR P4, PT, R0, 0x1a, P4 ;  /* 0x0000001a0000780c */ /* 0x000fe40002781670 */
[----:B------:R-:W-:-:S02]  /*eb80*/  P2R R94, PR, RZ, 0x20 ;  /* 0x00000020ff5e7803 */ /* 0x000fc40000000000 */
        /* <DEDUP_REMOVED lines=119> */
[----:B------:R-:W-:Y:S02]  /*f300*/  ISETP.GT.AND P6, PT, R3, 0x79, !P6 ;  /* 0x000000790300780c */ /* 0x000fe400077c4270 */
[----:B------:R-:W-:Y:S02]  /*f310*/  IADD3 R3, R15, 0x8, R4 ;  /* 0x000000080f037810 */ /* 0x000fe40007ffe004 */
[----:B------:R-:W-:-:S04]  /*f320*/  ISETP.LT.OR P6, PT, R0, 0x7a, P6 ;  /* 0x0000007a0000780c */ /* 0x000fc800037c1670 */
[----:B------:R-:W-:Y:S01]  /*f330*/  FSEL R85, R85, -INF , !P6 ;  /* 0xff80000055557808 */ /* 0x000fe20007000000 */
[----:B------:R-:W-:Y:S08]  /*f340*/  @!P2 BRA `(.L_x_1512) ;  /* 0x000000000054a947 */ /* 0x000ff00003800000 */
[----:B------:R-:W-:Y:S01]  /*f350*/  IADD3 R0, R192, 0x8, R4 ;  /* 0x00000008c0007810 */ /* 0x000fe20007ffe004 */
[----:B------:R-:W-:Y:S04]  /*f360*/  BSSY B0, `(.L_x_1513) ;  /* 0x000000f000007945 */ /* 0x000fe80003800000 */
[----:B------:R-:W-:-:S05]  /*f370*/  IMAD.IADD R0, R0, 0x1, -R193 ;  /* 0x0000000100007824 */ /* 0x000fca00078e0ac1 */
        /* <DEDUP_REMOVED lines=9> */
.L_x_1514:
[----:B------:R-:W-:-:S13]  /*f410*/  ISETP.NE.AND P6, PT, R11, 0x1, PT ;  /* 0x000000010b00780c */ /* 0x000fda0003fc5270 */
[----:B------:R-:W0:Y:S02]  /*f420*/  @P6 LDC.64 R12, c[0x0][0x9e8] ;  /* 0x00027a00ff0c6b82 */ /* 0x000e240000000a00 */
[----:B0-----:R-:W-:-:S05]  /*f430*/  @P6 IMAD.HI.U32 R12, R0, R12, RZ ;  /* 0x0000000c000c6227 */ /* 0x001fca00078e00ff */
[----:B------:R-:W-:-:S07]  /*f440*/  @P6 SHF.R.U32.HI R0, RZ, R13, R12 ;  /* 0x0000000dff006219 */ /* 0x000fce000001160c */
.L_x_1515:
[----:B------:R-:W-:Y:S05]  /*f450*/  BSYNC B0 ;  /* 0x0000000000007941 */ /* 0x000fea0003800000 */
.L_x_1513:
[----:B------:R-:W-:-:S04]  /*f460*/  IMAD R0, R0, R11, -R14 ;  /* 0x0000000b00007224 */ /* 0x000fc800078e0a0e */
[----:B------:R-:W-:-:S05]  /*f470*/  IMAD R0, R191, -0x2, R0 ;  /* 0xfffffffebf007824 */ /* 0x000fca00078e0200 */
[----:B------:R-:W-:Y:S02]  /*f480*/  VIMNMX R3, R3, R0, !PT ;  /* 0x0000000003037248 */ /* 0x000fe40007fe0100 */
[----:B------:R-:W-:-:S07]  /*f490*/  VIADDMNMX R6, R0, R11, R6, PT ;  /* 0x0000000b00067246 */ /* 0x000fce0003800106 */
.L_x_1512:
        /* <DEDUP_REMOVED lines=31> */
[C---:B------:R-:W-:Y:S02]  /*f690*/  ISETP.LT.OR P3, PT, R6.reuse, 0x12, P3 ;  /* 0x000000120600780c */ /* 0x040fe40001f61670 */
[----:B------:R-:W-:Y:S02]  /*f6a0*/  FMNMX.FTZ R5, R49, R0, !PT ;  /* 0x0000000031057209 */ /* 0x000fe40007810000 */
[----:B------:R-:W-:Y:S02]  /*f6b0*/  FSEL R35, R35, -INF , !P3 ;  /* 0xff80000023237808 */ /* 0x000fe40005800000 */
[----:B------:R-:W-:Y:S02]  /*f6c0*/  ISETP.GT.AND P3, PT, R3, 0x18, !P6 ;  /* 0x000000180300780c */ /* 0x000fe40007764270 */
[----:B------:R-:W-:Y:S02]  /*f6d0*/  ISETP.NE.AND P6, PT, R103, RZ, PT ;  /* 0x000000ff6700720c */ /* 0x000fe40003fc5270 */
        /* <DEDUP_REMOVED lines=53> */
[----:B------:R-:W-:Y:S02]  /*fa30*/  ISETP.NE.AND P3, PT, R100, RZ, PT ;  /* 0x000000ff6400720c */ /* 0x000fe40003f65270 */
[----:B------:R-:W-:Y:S02]  /*fa40*/  FSEL R83, R83, -INF , !P4 ;  /* 0xff80000053537808 */ /* 0x000fe40006000000 */
[----:B------:R-:W-:-:S02]  /*fa50*/  ISETP.GT.AND P3, PT, R3, 0x38, !P3 ;  /* 0x000000380300780c */ /* 0x000fc40005f64270 */
[----:B------:R-:W-:Y:S02]  /*fa60*/  FSEL R86, R86, -INF , !P5 ;  /* 0xff80000056567808 */ /* 0x000fe40006800000 */
[----:B------:R-:W-:Y:S02]  /*fa70*/  ISETP.LT.OR P3, PT, R6, 0x39, P3 ;  /* 0x000000390600780c */ /* 0x000fe40001f61670 */
[----:B0-----:R-:W-:Y:S02]  /*fa80*/  FMNMX.FTZ R9, R5, R0, !PT ;  /* 0x0000000005097209 */ /* 0x001fe40007810000 */
[----:B------:R-:W-:Y:S02]  /*fa90*/  FSEL R54, R54, -INF , !P3 ;  /* 0xff80000036367808 */ /* 0x000fe40005800000 */
[----:B------:R-:W-:Y:S01]  /*faa0*/  ISETP.NE.AND P3, PT, R101, RZ, PT ;  /* 0x000000ff6500720c */ /* 0x000fe20003f65270 */
[----:B------:R-:W0:Y:S03]  /*fab0*/  SHFL.BFLY PT, R0, R9, 0x1, 0x1f ;  /* 0x0c201f0009007f89 */ /* 0x000e2600000e0000 */
[----:B------:R-:W-:-:S04]  /*fac0*/  ISETP.GT.AND P3, PT, R3, 0x39, !P3 ;  /* 0x000000390300780c */ /* 0x000fc80005f64270 */
[----:B------:R-:W-:-:S04]  /*fad0*/  ISETP.LT.OR P3, PT, R6, 0x3a, P3 ;  /* 0x0000003a0600780c */ /* 0x000fc80001f61670 */
[----:B------:R-:W-:Y:S02]  /*fae0*/  FSEL R55, R55, -INF , !P3 ;  /* 0xff80000037377808 */ /* 0x000fe40005800000 */
[----:B------:R-:W-:-:S04]  /*faf0*/  ISETP.NE.AND P3, PT, R102, RZ, PT ;  /* 0x000000ff6600720c */ /* 0x000fc80003f65270 */
[----:B------:R-:W-:-:S04]  /*fb00*/  ISETP.GT.AND P3, PT, R3, 0x40, !P3 ;  /* 0x000000400300780c */ /* 0x000fc80005f64270 */
[----:B------:R-:W-:Y:S02]  /*fb10*/  ISETP.LT.OR P3, PT, R6, 0x41, P3 ;  /* 0x000000410600780c */ /* 0x000fe40001f61670 */
[----:B0-----:R-:W-:Y:S02]  /*fb20*/  FMNMX.FTZ R0, R9, R0, !PT ;  /* 0x0000000009007209 */ /* 0x001fe40007810000 */
[----:B------:R-:W-:Y:S02]  /*fb30*/  FSEL R58, R58, -INF , !P3 ;  /* 0xff8000003a3a7808 */ /* 0x000fe40005800000 */
[----:B------:R-:W-:Y:S01]  /*fb40*/  ISETP.GT.AND P3, PT, R3, 0x41, !P6 ;  /* 0x000000410300780c */ /* 0x000fe20007764270 */
[----:B------:R-:W-:Y:S01]  /*fb50*/  FMUL.FTZ R12, R0, UR44 ;  /* 0x0000002c000c7c20 */ /* 0x000fe20008410000 */
        /* <DEDUP_REMOVED lines=51> */
[--C-:B------:R-:W-:Y:S01]  /*fe90*/  FFMA.FTZ R180, R24, UR44, -R14.reuse ;  /* 0x0000002c18b47c23 */ /* 0x100fe2000801080e */
[----:B------:R-:W-:Y:S01]  /*fea0*/  ISETP.LT.OR P3, PT, R6, 0x1, P3 ;  /* 0x000000010600780c */ /* 0x000fe20001f61670 */
[--C-:B------:R-:W-:Y:S01]  /*feb0*/  FFMA.FTZ R5, R25, UR44, -R14.reuse ;  /* 0x0000002c19057c23 */ /* 0x100fe2000801080e */
[--C-:B------:R-:W-:Y:S01]  /*fec0*/  FFMA.FTZ R182, R28, UR44, -R14.reuse ;  /* 0x0000002c1cb67c23 */ /* 0x100fe2000801080e */
[--C-:B------:R-:W-:Y:S01]  /*fed0*/  FFMA.FTZ R13, R29, UR44, -R14.reuse ;  /* 0x0000002c1d0d7c23 */ /* 0x100fe2000801080e */
[----:B------:R-:W-:Y:S01]  /*fee0*/  FSEL R26, R26, -INF , !P3 ;  /* 0xff8000001a1a7808 */ /* 0x000fe20005800000 */
[----:B------:R-:W-:Y:S01]  /*fef0*/  MUFU.EX2 R180, R180 ;  /* 0x000000b400b47308 */ /* 0x000fe20000000800 */
[----:B------:R-:W-:Y:S01]  /*ff00*/  ISETP.GT.AND P3, PT, R3, 0x79, !P6 ;  /* 0x000000790300780c */ /* 0x000fe20007764270 */
[--C-:B------:R-:W-:Y:S01]  /*ff10*/  FFMA.FTZ R176, R32, UR44, -R14.reuse ;  /* 0x0000002c20b07c23 */ /* 0x100fe2000801080e */
[----:B------:R-:W-:Y:S01]  /*ff20*/  FMNMX.FTZ R9, R26, R27, !PT ;  /* 0x0000001b1a097209 */ /* 0x000fe20007810000 */
[--C-:B------:R-:W-:Y:S01]  /*ff30*/  FFMA.FTZ R15, R33, UR44, -R14.reuse ;  /* 0x0000002c210f7c23 */ /* 0x100fe2000801080e */
[----:B------:R-:W-:Y:S01]  /*ff40*/  ISETP.LT.OR P3, PT, R6, 0x7a, P3 ;  /* 0x0000007a0600780c */ /* 0x000fe20001f61670 */
[--C-:B------:R-:W-:Y:S01]  /*ff50*/  FFMA.FTZ R178, R36, UR44, -R14.reuse ;  /* 0x0000002c24b27c23 */ /* 0x100fe2000801080e */
[----:B------:R-:W-:Y:S01]  /*ff60*/  FMNMX.FTZ R12, R30, R9, !PT ;  /* 0x000000091e0c7209 */ /* 0x000fe20007810000 */
[----:B------:R-:W0:Y:S01]  /*ff70*/  MUFU.EX2 R5, R5 ;  /* 0x0000000500057308 */ /* 0x000e220000000800 */
[----:B------:R-:W-:Y:S01]  /*ff80*/  FSEL R87, R87, -INF , !P3 ;  /* 0xff80000057577808 */ /* 0x000fe20005800000 */
[--C-:B------:R-:W-:Y:S01]  /*ff90*/  FFMA.FTZ R21, R37, UR44, -R14.reuse ;  /* 0x0000002c25157c23 */ /* 0x100fe2000801080e */
[----:B------:R-:W-:Y:S01]  /*ffa0*/  FMNMX.FTZ R9, R31, R12, !PT ;  /* 0x0000000c1f097209 */ /* 0x000fe20007810000 */
[--C-:B------:R-:W-:Y:S01]  /*ffb0*/  FFMA.FTZ R57, R57, UR44, -R14.reuse ;  /* 0x0000002c39397c23 */ /* 0x100fe2000801080e */
[--C-:B------:R-:W-:Y:S01]  /*ffc0*/  FFMA.FTZ R172, R40, UR44, -R14.reuse ;  /* 0x0000002c28ac7c23 */ /* 0x100fe2000801080e */
[--C-:B------:R-:W-:Y:S01]  /*ffd0*/  FFMA.FTZ R25, R41, UR44, -R14.reuse ;  /* 0x0000002c29197c23 */ /* 0x100fe2000801080e */
[----:B------:R-:W-:Y:S01]  /*ffe0*/  FMNMX.FTZ R12, R34, R9, !PT ;  /* 0x00000009220c7209 */ /* 0x000fe20007810000 */
[----:B------:R-:W1:Y:S01]  /*fff0*/  MUFU.EX2 R182, R182 ;  /* 0x000000b600b67308 */ /* 0x000e620000000800 */
[--C-:B------:R-:W-:Y:S01]  /*10000*/  FFMA.FTZ R29, R45, UR44, -R14.reuse ;  /* 0x0000002c2d1d7c23 */ /* 0x100fe2000801080e */
[--C-:B------:R-:W-:Y:S01]  /*10010*/  FFMA.FTZ R33, R49, UR44, -R14.reuse ;  /* 0x0000002c31217c23 */ /* 0x100fe2000801080e */
[----:B------:R-:W-:Y:S01]  /*10020*/  FMNMX.FTZ R9, R35, R12, !PT ;  /* 0x0000000c23097209 */ /* 0x000fe20007810000 */
[--C-:B------:R-:W-:Y:S01]  /*10030*/  FFMA.FTZ R37, R53, UR44, -R14.reuse ;  /* 0x0000002c35257c23 */ /* 0x100fe2000801080e */
[--C-:B------:R-:W-:Y:S01]  /*10040*/  FFMA.FTZ R41, R61, UR44, -R14.reuse ;  /* 0x0000002c3d297c23 */ /* 0x100fe2000801080e */
[--C-:B------:R-:W-:Y:S01]  /*10050*/  FFMA.FTZ R45, R65, UR44, -R14.reuse ;  /* 0x0000002c412d7c23 */ /* 0x100fe2000801080e */
[----:B------:R-:W-:Y:S01]  /*10060*/  FMNMX.FTZ R12, R38, R9, !PT ;  /* 0x00000009260c7209 */ /* 0x000fe20007810000 */
[----:B------:R-:W2:Y:S01]  /*10070*/  MUFU.EX2 R13, R13 ;  /* 0x0000000d000d7308 */ /* 0x000ea20000000800 */
[--C-:B------:R-:W-:Y:S01]  /*10080*/  FFMA.FTZ R174, R44, UR44, -R14.reuse ;  /* 0x0000002c2cae7c23 */ /* 0x100fe2000801080e */
[--C-:B------:R-:W-:Y:S01]  /*10090*/  FFMA.FTZ R168, R48, UR44, -R14.reuse ;  /* 0x0000002c30a87c23 */ /* 0x100fe2000801080e */
[----:B------:R-:W-:Y:S01]  /*100a0*/  FMNMX.FTZ R9, R39, R12, !PT ;  /* 0x0000000c27097209 */ /* 0x000fe20007810000 */
[--C-:B------:R-:W-:Y:S01]  /*100b0*/  FFMA.FTZ R170, R52, UR44, -R14.reuse ;  /* 0x0000002c34aa7c23 */ /* 0x100fe2000801080e */
[--C-:B------:R-:W-:Y:S01]  /*100c0*/  FFMA.FTZ R164, R56, UR44, -R14.reuse ;  /* 0x0000002c38a47c23 */ /* 0x100fe2000801080e */
[--C-:B------:R-:W-:Y:S01]  /*100d0*/  FFMA.FTZ R166, R60, UR44, -R14.reuse ;  /* 0x0000002c3ca67c23 */ /* 0x100fe2000801080e */
[----:B------:R-:W-:Y:S01]  /*100e0*/  FMNMX.FTZ R12, R42, R9, !PT ;  /* 0x000000092a0c7209 */ /* 0x000fe20007810000 */
[----:B------:R-:W3:Y:S01]  /*100f0*/  MUFU.EX2 R176, R176 ;  /* 0x000000b000b07308 */ /* 0x000ee20000000800 */
[--C-:B------:R-:W-:Y:S01]  /*10100*/  FFMA.FTZ R160, R64, UR44, -R14.reuse ;  /* 0x0000002c40a07c23 */ /* 0x100fe2000801080e */
[--C-:B------:R-:W-:Y:S01]  /*10110*/  FFMA.FTZ R162, R68, UR44, -R14.reuse ;  /* 0x0000002c44a27c23 */ /* 0x100fe2000801080e */
[----:B------:R-:W-:Y:S01]  /*10120*/  FMNMX.FTZ R9, R43, R12, !PT ;  /* 0x0000000c2b097209 */ /* 0x000fe20007810000 */
[--C-:B------:R-:W-:Y:S01]  /*10130*/  FFMA.FTZ R49, R69, UR44, -R14.reuse ;  /* 0x0000002c45317c23 */ /* 0x100fe2000801080e */
[--C-:B------:R-:W-:Y:S01]  /*10140*/  FFMA.FTZ R156, R72, UR44, -R14.reuse ;  /* 0x0000002c489c7c23 */ /* 0x100fe2000801080e */
[--C-:B------:R-:W-:Y:S01]  /*10150*/  FFMA.FTZ R53, R73, UR44, -R14.reuse ;  /* 0x0000002c49357c23 */ /* 0x100fe2000801080e */
[----:B------:R-:W-:Y:S01]  /*10160*/  FMNMX.FTZ R12, R46, R9, !PT ;  /* 0x000000092e0c7209 */ /* 0x000fe20007810000 */
[----:B------:R-:W4:Y:S01]  /*10170*/  MUFU.EX2 R15, R15 ;  /* 0x0000000f000f7308 */ /* 0x000f220000000800 */
[--C-:B------:R-:W-:Y:S01]  /*10180*/  FFMA.FTZ R158, R76, UR44, -R14.reuse ;  /* 0x0000002c4c9e7c23 */ /* 0x100fe2000801080e */
[--C-:B------:R-:W-:Y:S01]  /*10190*/  FFMA.FTZ R152, R80, UR44, -R14.reuse ;  /* 0x0000002c50987c23 */ /* 0x100fe2000801080e */
[----:B------:R-:W-:Y:S01]  /*101a0*/  FMNMX.FTZ R9, R47, R12, !PT ;  /* 0x0000000c2f097209 */ /* 0x000fe20007810000 */
[--C-:B------:R-:W-:Y:S01]  /*101b0*/  FFMA.FTZ R61, R81, UR44, -R14.reuse ;  /* 0x0000002c513d7c23 */ /* 0x100fe2000801080e */
[--C-:B------:R-:W-:Y:S01]  /*101c0*/  FFMA.FTZ R154, R84, UR44, -R14.reuse ;  /* 0x0000002c549a7c23 */ /* 0x100fe2000801080e */
[----:B------:R-:W-:Y:S01]  /*101d0*/  FFMA.FTZ R65, R85, UR44, -R14 ;  /* 0x0000002c55417c23 */ /* 0x000fe2000801080e */
[----:B------:R-:W-:Y:S01]  /*101e0*/  FMNMX.FTZ R12, R50, R9, !PT ;  /* 0x00000009320c7209 */ /* 0x000fe20007810000 */
[----:B------:R-:W4:Y:S03]  /*101f0*/  MUFU.EX2 R178, R178 ;  /* 0x000000b200b27308 */ /* 0x000f260000000800 */
[----:B------:R-:W-:-:S04]  /*10200*/  FMNMX.FTZ R9, R51, R12, !PT ;  /* 0x0000000c33097209 */ /* 0x000fc80007810000 */
[----:B------:R-:W-:Y:S01]  /*10210*/  FMNMX.FTZ R12, R54, R9, !PT ;  /* 0x00000009360c7209 */ /* 0x000fe20007810000 */
[----:B------:R-:W4:Y:S03]  /*10220*/  MUFU.EX2 R21, R21 ;  /* 0x0000001500157308 */ /* 0x000f260000000800 */
[----:B------:R-:W-:-:S04]  /*10230*/  FMNMX.FTZ R9, R55, R12, !PT ;  /* 0x0000000c37097209 */ /* 0x000fc80007810000 */
[----:B------:R-:W-:Y:S01]  /*10240*/  FMNMX.FTZ R12, R58, R9, !PT ;  /* 0x000000093a0c7209 */ /* 0x000fe20007810000 */
[----:B------:R-:W4:Y:S03]  /*10250*/  MUFU.EX2 R172, R172 ;  /* 0x000000ac00ac7308 */ /* 0x000f260000000800 */
        /* <DEDUP_REMOVED lines=20> */
[----:B------:R0:W-:Y:S03]  /*103a0*/  MUFU.EX2 R3, R57 ;  /* 0x0000003900037308 */ /* 0x0001e60000000800 */
[----:B------:R-:W-:-:S05]  /*103b0*/  FMNMX.FTZ R6, R87, R6, !PT ;  /* 0x0000000657067209 */ /* 0x000fca0007810000 */
[----:B------:R-:W1:Y:S01]  /*103c0*/  SHFL.BFLY PT, R9, R6, 0x2, 0x1f ;  /* 0x0c401f0006097f89 */ /* 0x000e6200000e0000 */
[----:B0-----:R-:W-:Y:S01]  /*103d0*/  FFMA.FTZ R57, R77, UR44, -R14 ;  /* 0x0000002c4d397c23 */ /* 0x001fe2000801080e */
[----:B------:R-:W-:Y:S08]  /*103e0*/  MUFU.EX2 R37, R37 ;  /* 0x0000002500257308 */ /* 0x000ff00000000800 */
[----:B------:R-:W-:Y:S08]  /*103f0*/  MUFU.EX2 R164, R164 ;  /* 0x000000a400a47308 */ /* 0x000ff00000000800 */
[----:B------:R-:W-:Y:S01]  /*10400*/  MUFU.EX2 R166, R166 ;  /* 0x000000a600a67308 */ /* 0x000fe20000000800 */
[----:B-1----:R-:W-:-:S07]  /*10410*/  FMNMX.FTZ R12, R6, R9, !PT ;  /* 0x00000009060c7209 */ /* 0x002fce0007810000 */
[----:B------:R-:W-:Y:S01]  /*10420*/  MUFU.EX2 R41, R41 ;  /* 0x0000002900297308 */ /* 0x000fe20000000800 */
[----:B------:R-:W0:Y:S07]  /*10430*/  SHFL.BFLY PT, R9, R12, 0x1, 0x1f ;  /* 0x0c201f000c097f89 */ /* 0x000e2e00000e0000 */
[----:B------:R-:W-:Y:S08]  /*10440*/  MUFU.EX2 R160, R160 ;  /* 0x000000a000a07308 */ /* 0x000ff00000000800 */
[----:B------:R-:W-:Y:S08]  /*10450*/  MUFU.EX2 R45, R45 ;  /* 0x0000002d002d7308 */ /* 0x000ff00000000800 */
[----:B------:R-:W-:Y:S01]  /*10460*/  MUFU.EX2 R162, R162 ;  /* 0x000000a200a27308 */ /* 0x000fe20000000800 */
[----:B0-----:R-:W-:-:S04]  /*10470*/  FMNMX.FTZ R9, R12, R9, !PT ;  /* 0x000000090c097209 */ /* 0x001fc80007810000 */
[C---:B------:R-:W-:Y:S01]  /*10480*/  FSETP.NEU.FTZ.AND P3, PT, R9.reuse, -INF , PT ;  /* 0xff8000000900780b */ /* 0x040fe20003f7d000 */
[----:B------:R-:W-:Y:S02]  /*10490*/  FMUL.FTZ R6, R9, UR44 ;  /* 0x0000002c09067c20 */ /* 0x000fe40008410000 */
[----:B------:R-:W-:Y:S03]  /*104a0*/  MUFU.EX2 R49, R49 ;  /* 0x0000003100317308 */ /* 0x000fe60000000800 */
[----:B------:R-:W-:-:S05]  /*104b0*/  FSEL R6, R6, RZ, P3 ;  /* 0x000000ff06067208 */ /* 0x000fca0001800000 */
[----:B------:R-:W-:Y:S01]  /*104c0*/  MUFU.EX2 R156, R156 ;  /* 0x0000009c009c7308 */ /* 0x000fe20000000800 */
[--C-:B------:R-:W-:Y:S01]  /*104d0*/  FFMA.FTZ R12, R27, UR44, -R6.reuse ;  /* 0x0000002c1b0c7c23 */ /* 0x100fe20008010806 */
[----:B------:R-:W-:Y:S01]  /*104e0*/  FADD.FTZ R27, R180, R5 ;  /* 0x00000005b41b7221 */ /* 0x000fe20000010000 */
[--C-:B------:R-:W-:Y:S01]  /*104f0*/  FFMA.FTZ R181, R26, UR44, -R6.reuse ;  /* 0x0000002c1ab57c23 */ /* 0x100fe20008010806 */
[--C-:B------:R-:W-:Y:S01]  /*10500*/  FFMA.FTZ R177, R34, UR44, -R6.reuse ;  /* 0x0000002c22b17c23 */ /* 0x100fe20008010806 */
[--C-:B------:R-:W-:Y:S01]  /*10510*/  FFMA.FTZ R183, R30, UR44, -R6.reuse ;  /* 0x0000002c1eb77c23 */ /* 0x100fe20008010806 */
[----:B------:R-:W-:Y:S01]  /*10520*/  FADD.FTZ R34, R182, R27 ;  /* 0x0000001bb6227221 */ /* 0x000fe20000010000 */
[--C-:B------:R-:W-:Y:S01]  /*10530*/  FFMA.FTZ R14, R31, UR44, -R6.reuse ;  /* 0x0000002c1f0e7c23 */ /* 0x100fe20008010806 */
[----:B------:R-:W-:Y:S01]  /*10540*/  MUFU.EX2 R12, R12 ;  /* 0x0000000c000c7308 */ /* 0x000fe20000000800 */
[----:B------:R-:W-:Y:S01]  /*10550*/  FFMA.FTZ R20, R35, UR44, -R6 ;  /* 0x0000002c23147c23 */ /* 0x000fe20008010806 */
[----:B--2---:R-:W-:Y:S01]  /*10560*/  FADD.FTZ R27, R13, R34 ;  /* 0x000000220d1b7221 */ /* 0x004fe20000010000 */
[--C-:B------:R-:W-:Y:S01]  /*10570*/  FFMA.FTZ R179, R38, UR44, -R6.reuse ;  /* 0x0000002c26b37c23 */ /* 0x100fe20008010806 */
[--C-:B------:R-:W-:Y:S01]  /*10580*/  FFMA.FTZ R24, R39, UR44, -R6.reuse ;  /* 0x0000002c27187c23 */ /* 0x100fe20008010806 */
[--C-:B------:R-:W-:Y:S01]  /*10590*/  FFMA.FTZ R173, R42, UR44, -R6.reuse ;  /* 0x0000002c2aad7c23 */ /* 0x100fe20008010806 */
[----:B---3--:R-:W-:Y:S01]  /*105a0*/  FADD.FTZ R34, R176, R27 ;  /* 0x0000001bb0227221 */ /* 0x008fe20000010000 */
[--C-:B------:R-:W-:Y:S01]  /*105b0*/  FFMA.FTZ R26, R43, UR44, -R6.reuse ;  /* 0x0000002c2b1a7c23 */ /* 0x100fe20008010806 */
[----:B------:R-:W0:Y:S01]  /*105c0*/  MUFU.EX2 R181, R181 ;  /* 0x000000b500b57308 */ /* 0x000e220000000800 */
[----:B------:R-:W-:Y:S01]  /*105d0*/  FFMA.FTZ R175, R46, UR44, -R6 ;  /* 0x0000002c2eaf7c23 */ /* 0x000fe20008010806 */
[----:B----4-:R-:W-:Y:S01]  /*105e0*/  FADD.FTZ R27, R15, R34 ;  /* 0x000000220f1b7221 */ /* 0x010fe20000010000 */
[--C-:B------:R-:W-:Y:S01]  /*105f0*/  FFMA.FTZ R28, R47, UR44, -R6.reuse ;  /* 0x0000002c2f1c7c23 */ /* 0x100fe20008010806 */
[--C-:B------:R-:W-:Y:S01]  /*10600*/  FFMA.FTZ R169, R50, UR44, -R6.reuse ;  /* 0x0000002c32a97c23 */ /* 0x100fe20008010806 */
[--C-:B------:R-:W-:Y:S01]  /*10610*/  FFMA.FTZ R30, R51, UR44, -R6.reuse ;  /* 0x0000002c331e7c23 */ /* 0x100fe20008010806 */
[----:B------:R-:W-:Y:S01]  /*10620*/  FADD.FTZ R36, R178, R27 ;  /* 0x0000001bb2247221 */ /* 0x000fe20000010000 */
[--C-:B------:R-:W-:Y:S01]  /*10630*/  FFMA.FTZ R171, R54, UR44, -R6.reuse ;  /* 0x0000002c36ab7c23 */ /* 0x100fe20008010806 */
[----:B------:R-:W1:Y:S01]  /*10640*/  MUFU.EX2 R183, R183 ;  /* 0x000000b700b77308 */ /* 0x000e620000000800 */
[----:B------:R-:W-:Y:S01]  /*10650*/  FFMA.FTZ R32, R55, UR44, -R6 ;  /* 0x0000002c37207c23 */ /* 0x000fe20008010806 */
[----:B------:R-:W-:Y:S01]  /*10660*/  FADD.FTZ R27, R21, R36 ;  /* 0x00000024151b7221 */ /* 0x000fe20000010000 */
[--C-:B------:R-:W-:Y:S01]  /*10670*/  FFMA.FTZ R165, R58, UR44, -R6.reuse ;  /* 0x0000002c3aa57c23 */ /* 0x100fe20008010806 */
[--C-:B------:R-:W-:Y:S01]  /*10680*/  FFMA.FTZ R59, R59, UR44, -R6.reuse ;  /* 0x0000002c3b3b7c23 */ /* 0x100fe20008010806 */
[--C-:B------:R-:W-:Y:S01]  /*10690*/  FFMA.FTZ R62, R62, UR44, -R6.reuse ;  /* 0x0000002c3e3e7c23 */ /* 0x100fe20008010806 */
[----:B------:R-:W-:Y:S01]  /*106a0*/  FADD.FTZ R38, R172, R27 ;  /* 0x0000001bac267221 */ /* 0x000fe20000010000 */
[----:B------:R-:W-:Y:S01]  /*106b0*/  FFMA.FTZ R63, R63, UR44, -R6 ;  /* 0x0000002c3f3f7c23 */ /* 0x000fe20008010806 */
[----:B------:R-:W2:Y:S01]  /*106c0*/  MUFU.EX2 R14, R14 ;  /* 0x0000000e000e7308 */ /* 0x000ea20000000800 */
[----:B0-----:R-:W-:Y:S01]  /*106d0*/  FADD.FTZ R36, R181, R12 ;  /* 0x0000000cb5247221 */ /* 0x001fe20000010000 */
[----:B------:R-:W-:Y:S01]  /*106e0*/  FADD.FTZ R31, R25, R38 ;  /* 0x00000026191f7221 */ /* 0x000fe20000010000 */
[--C-:B------:R-:W-:Y:S01]  /*106f0*/  FFMA.FTZ R66, R66, UR44, -R6.reuse ;  /* 0x0000002c42427c23 */ /* 0x100fe20008010806 */
[--C-:B------:R-:W-:Y:S01]  /*10700*/  FFMA.FTZ R67, R67, UR44, -R6.reuse ;  /* 0x0000002c43437c23 */ /* 0x100fe20008010806 */
[--C-:B------:R-:W-:Y:S01]  /*10710*/  FFMA.FTZ R70, R70, UR44, -R6.reuse ;  /* 0x0000002c46467c23 */ /* 0x100fe20008010806 */
[----:B------:R-:W-:Y:S01]  /*10720*/  FADD.FTZ R38, R174, R31 ;  /* 0x0000001fae267221 */ /* 0x000fe20000010000 */
[----:B------:R-:W-:Y:S01]  /*10730*/  FFMA.FTZ R71, R71, UR44, -R6 ;  /* 0x0000002c47477c23 */ /* 0x000fe20008010806 */
[----:B------:R-:W0:Y:S01]  /*10740*/  MUFU.EX2 R177, R177 ;  /* 0x000000b100b17308 */ /* 0x000e220000000800 */
[----:B-1----:R-:W-:Y:S01]  /*10750*/  FADD.FTZ R27, R183, R36 ;  /* 0x00000024b71b7221 */ /* 0x002fe20000010000 */
[----:B------:R-:W-:Y:S01]  /*10760*/  FADD.FTZ R31, R29, R38 ;  /* 0x000000261d1f7221 */ /* 0x000fe20000010000 */
[--C-:B------:R-:W-:Y:S01]  /*10770*/  FFMA.FTZ R74, R74, UR44, -R6.reuse ;  /* 0x0000002c4a4a7c23 */ /* 0x100fe20008010806 */
[--C-:B------:R-:W-:Y:S01]  /*10780*/  FFMA.FTZ R75, R75, UR44, -R6.reuse ;  /* 0x0000002c4b4b7c23 */ /* 0x100fe20008010806 */
[--C-:B------:R-:W-:Y:S01]  /*10790*/  FFMA.FTZ R78, R78, UR44, -R6.reuse ;  /* 0x0000002c4e4e7c23 */ /* 0x100fe20008010806 */
[----:B------:R-:W-:Y:S01]  /*107a0*/  FADD.FTZ R38, R168, R31 ;  /* 0x0000001fa8267221 */ /* 0x000fe20000010000 */
[----:B------:R-:W-:Y:S01]  /*107b0*/  FFMA.FTZ R79, R79, UR44, -R6 ;  /* 0x0000002c4f4f7c23 */ /* 0x000fe20008010806 */
[----:B------:R-:W1:Y:S01]  /*107c0*/  MUFU.EX2 R20, R20 ;  /* 0x0000001400147308 */ /* 0x000e620000000800 */
[----:B--2---:R-:W-:Y:S01]  /*107d0*/  FADD.FTZ R36, R14, R27 ;  /* 0x0000001b0e247221 */ /* 0x004fe20000010000 */
        /* <DEDUP_REMOVED lines=9> */
[----:B------:R-:W-:-:S02]  /*10870*/  F2FP.F16.F32.PACK_AB R180, R5, R180 ;  /* 0x000000b405b4723e */ /* 0x000fc400000000ff */
[----:B------:R-:W-:Y:S01]  /*10880*/  F2FP.F16.F32.PACK_AB R182, R13, R182 ;  /* 0x000000b60db6723e */ /* 0x000fe200000000ff */
[----:B------:R-:W-:Y:S01]  /*10890*/  FADD.FTZ R38, R164, R31 ;  /* 0x0000001fa4267221 */ /* 0x000fe20000010000 */
[C---:B------:R-:W-:Y:S01]  /*108a0*/  F2FP.F16.F32.PACK_AB R164, R3.reuse, R164 ;  /* 0x000000a403a4723e */ /* 0x040fe200000000ff */
[----:B------:R-:W0:Y:S01]  /*108b0*/  MUFU.EX2 R24, R24 ;  /* 0x0000001800187308 */ /* 0x000e220000000800 */
[----:B-1----:R-:W-:Y:S01]  /*108c0*/  FADD.FTZ R36, R20, R27 ;  /* 0x0000001b14247221 */ /* 0x002fe20000010000 */
[----:B------:R-:W-:Y:S01]  /*108d0*/  FADD.FTZ R31, R3, R38 ;  /* 0x00000026031f7221 */ /* 0x000fe20000010000 */
[----:B------:R-:W-:Y:S02]  /*108e0*/  F2FP.F16.F32.PACK_AB R181, R12, R181 ;  /* 0x000000b50cb5723e */ /* 0x000fe400000000ff */
[----:B------:R-:W-:Y:S01]  /*108f0*/  F2FP.F16.F32.PACK_AB R183, R14, R183 ;  /* 0x000000b70eb7723e */ /* 0x000fe200000000ff */
[----:B------:R-:W-:Y:S01]  /*10900*/  FADD.FTZ R38, R166, R31 ;  /* 0x0000001fa6267221 */ /* 0x000fe20000010000 */
[----:B------:R-:W-:Y:S01]  /*10910*/  IMAD.IADD R14, R192, 0x1, -R193 ;  /* 0x00000001c00e7824 */ /* 0x000fe200078e0ac1 */
        /* <DEDUP_REMOVED lines=11> */
[----:B------:R-:W-:Y:S02]  /*109d0*/  F2FP.F16.F32.PACK_AB R168, R33, R168 ;  /* 0x000000a821a8723e */ /* 0x000fe400000000ff */
[----:B------:R-:W-:Y:S01]  /*109e0*/  F2FP.F16.F32.PACK_AB R170, R37, R170 ;  /* 0x000000aa25aa723e */ /* 0x000fe200000000ff */
[----:B------:R-:W0:Y:S01]  /*109f0*/  MUFU.EX2 R175, R175 ;  /* 0x000000af00af7308 */ /* 0x000e220000000800 */
[----:B-1----:R-:W-:Y:S01]  /*10a00*/  FADD.FTZ R27, R173, R36 ;  /* 0x00000024ad1b7221 */ /* 0x002fe20000010000 */
[----:B------:R-:W-:-:S02]  /*10a10*/  F2FP.F16.F32.PACK_AB R166, R41, R166 ;  /* 0x000000a629a6723e */ /* 0x000fc400000000ff */
[----:B------:R-:W-:Y:S02]  /*10a20*/  F2FP.F16.F32.PACK_AB R160, R45, R160 ;  /* 0x000000a02da0723e */ /* 0x000fe400000000ff */
[----:B------:R-:W-:Y:S02]  /*10a30*/  F2FP.F16.F32.PACK_AB R177, R20, R177 ;  /* 0x000000b114b1723e */ /* 0x000fe400000000ff */
[----:B------:R-:W1:Y:S01]  /*10a40*/  MUFU.EX2 R28, R28 ;  /* 0x0000001c001c7308 */ /* 0x000e620000000800 */
[----:B--2---:R-:W-:Y:S01]  /*10a50*/  FADD.FTZ R36, R26, R27 ;  /* 0x0000001b1a247221 */ /* 0x004fe20000010000 */
[----:B------:R-:W-:Y:S02]  /*10a60*/  F2FP.F16.F32.PACK_AB R179, R24, R179 ;  /* 0x000000b318b3723e */ /* 0x000fe400000000ff */
[----:B------:R-:W-:-:S04]  /*10a70*/  F2FP.F16.F32.PACK_AB R173, R26, R173 ;  /* 0x000000ad1aad723e */ /* 0x000fc800000000ff */
        /* <DEDUP_REMOVED lines=11> */
[----:B-1----:R-:W-:Y:S01]  /*10b30*/  FADD.FTZ R27, R171, R36 ;  /* 0x00000024ab1b7221 */ /* 0x002fe20000010000 */
[----:B------:R-:W-:Y:S01]  /*10b40*/  FADD.FTZ R36, R162, R31 ;  /* 0x0000001fa2247221 */ /* 0x000fe20000010000 */
[----:B------:R-:W-:-:S03]  /*10b50*/  F2FP.F16.F32.PACK_AB R162, R49, R162 ;  /* 0x000000a231a2723e */ /* 0x000fc600000000ff */
[----:B------:R-:W-:Y:S02]  /*10b60*/  FADD.FTZ R13, R49, R36 ;  /* 0x00000024310d7221 */ /* 0x000fe40000010000 */
[----:B------:R-:W1:Y:S01]  /*10b70*/  MUFU.EX2 R34, R59 ;  /* 0x0000003b00227308 */ /* 0x000e620000000800 */
[----:B--2---:R-:W-:Y:S01]  /*10b80*/  FADD.FTZ R6, R32, R27 ;  /* 0x0000001b20067221 */ /* 0x004fe20000010000 */
[----:B------:R-:W-:Y:S01]  /*10b90*/  FADD.FTZ R36, R156, R13 ;  /* 0x0000000d9c247221 */ /* 0x000fe20000010000 */
        /* <DEDUP_REMOVED lines=18> */
[----:B------:R-:W-:-:S04]  /*10cc0*/  IMAD R13, R197, 0x80, R14 ;  /* 0x00000080c50d7824 */ /* 0x000fc800078e020e */
[----:B------:R-:W-:Y:S02]  /*10cd0*/  IMAD.IADD R10, R13, 0x1, R10 ;  /* 0x000000010d0a7824 */ /* 0x000fe400078e020a */
        /* <DEDUP_REMOVED lines=34> */
[----:B--2---:R-:W-:Y:S01]  /*10f00*/  FADD.FTZ R12, R86, R3 ;  /* 0x00000003560c7221 */ /* 0x004fe20000010000 */
[----:B------:R-:W-:Y:S02]  /*10f10*/  VIADD R3, R129, 0xfffffffe ;  /* 0xfffffffe81037836 */ /* 0x000fe40000000000 */
[C---:B0-----:R-:W-:Y:S01]  /*10f20*/  FADD.FTZ R6, R65.reuse, R6 ;  /* 0x0000000641067221 */ /* 0x041fe20000010000 */
[----:B------:R-:W-:Y:S01]  /*10f30*/  F2FP.F16.F32.PACK_AB R154, R65, R154 ;  /* 0x0000009a419a723e */ /* 0x000fe200000000ff */
[C---:B-1----:R-:W-:Y:S01]  /*10f40*/  FADD.FTZ R5, R87.reuse, R12 ;  /* 0x0000000c57057221 */ /* 0x042fe20000010000 */
[----:B------:R-:W-:Y:S01]  /*10f50*/  F2FP.F16.F32.PACK_AB R155, R87, R86 ;  /* 0x00000056579b723e */ /* 0x000fe200000000ff */
[----:B------:R-:W-:Y:S06]  /*10f60*/  @!P2 BRA `(.L_x_1516) ;  /* 0x000000000048a947 */ /* 0x000fec0003800000 */
        /* <DEDUP_REMOVED lines=11> */
.L_x_1518:
[----:B------:R-:W-:-:S13]  /*11020*/  ISETP.NE.AND P3, PT, R11, 0x1, PT ;  /* 0x000000010b00780c */ /* 0x000fda0003f65270 */
[----:B------:R-:W0:Y:S02]  /*11030*/  @P3 LDC.64 R20, c[0x0][0x9e8] ;  /* 0x00027a00ff143b82 */ /* 0x000e240000000a00 */
[----:B0-----:R-:W-:-:S05]  /*11040*/  @P3 IMAD.HI.U32 R20, R12, R20, RZ ;  /* 0x000000140c143227 */ /* 0x001fca00078e00ff */
[----:B------:R-:W-:-:S07]  /*11050*/  @P3 SHF.R.U32.HI R12, RZ, R21, R20 ;  /* 0x00000015ff0c3219 */ /* 0x000fce0000011614 */
.L_x_1519:
[----:B------:R-:W-:Y:S05]  /*11060*/  BSYNC B0 ;  /* 0x0000000000007941 */ /* 0x000fea0003800000 */
.L_x_1517:
[----:B------:R-:W-:-:S05]  /*11070*/  IMAD R11, R12, R11, R11 ;  /* 0x0000000b0c0b7224 */ /* 0x000fca00078e020b */
[----:B------:R-:W-:-:S07]  /*11080*/  VIMNMX R10, R10, R11, PT ;  /* 0x0000000b0a0a7248 */ /* 0x000fce0003fe0100 */
.L_x_1516:
[----:B------:R-:W-:Y:S01]  /*11090*/  SHF.R.S32.HI R11, RZ, 0x1f, R10 ;  /* 0x0000001fff0b7819 */ /* 0x000fe2000001140a */
[----:B------:R-:W-:Y:S01]  /*110a0*/  ULDC UR49, c[0x0][0x9e4] ;  /* 0x0002790000317ab9 */ /* 0x000fe20000000800 */
[----:B------:R-:W-:Y:S01]  /*110b0*/  ULDC UR46, c[0x0][0x9e4] ;  /* 0x00027900002e7ab9 */ /* 0x000fe20000000800 */
[----:B------:R-:W-:Y:S01]  /*110c0*/  ULDC UR50, c[0x0][0x9dc] ;  /* 0x0002770000327ab9 */ /* 0x000fe20000000800 */
[----:B------:R-:W-:Y:S01]  /*110d0*/  LEA.HI R11, R11, R10, RZ, 0x7 ;  /* 0x0000000a0b0b7211 */ /* 0x000fe200078f38ff */
[----:B------:R-:W-:Y:S01]  /*110e0*/  ULDC UR52, c[0x0][0x9dc] ;  /* 0x0002770000347ab9 */ /* 0x000fe20000000800 */
[----:B------:R-:W-:Y:S01]  /*110f0*/  ULDC UR45, c[0x0][0x988] ;  /* 0x00026200002d7ab9 */ /* 0x000fe20000000800 */
[----:B------:R-:W-:Y:S01]  /*11100*/  ULDC UR48, c[0x0][0x988] ;  /* 0x0002620000307ab9 */ /* 0x000fe20000000800 */
[----:B------:R-:W-:Y:S01]  /*11110*/  SHF.R.S32.HI R11, RZ, 0x7, R11 ;  /* 0x00000007ff0b7819 */ /* 0x000fe2000001140b */
[----:B------:R-:W-:Y:S01]  /*11120*/  ULDC UR47, c[0x0][0x988] ;  /* 0x00026200002f7ab9 */ /* 0x000fe20000000800 */
[----:B------:R-:W-:Y:S01]  /*11130*/  ULDC UR53, c[0x0][0x9e0] ;  /* 0x0002780000357ab9 */ /* 0x000fe20000000800 */
[----:B------:R-:W-:Y:S01]  /*11140*/  ULDC UR51, c[0x0][0x9e0] ;  /* 0x0002780000337ab9 */ /* 0x000fe20000000800 */
[----:B------:R-:W-:-:S02]  /*11150*/  VIMNMX R20, R198, R11, !PT ;  /* 0x0000000bc6147248 */ /* 0x000fc40007fe0100 */
[----:B------:R-:W-:Y:S02]  /*11160*/  CS2R R150, SRZ ;  /* 0x0000000000967805 */ /* 0x000fe4000001ff00 */
[----:B------:R-:W-:Y:S02]  /*11170*/  CS2R R148, SRZ ;  /* 0x0000000000947805 */ /* 0x000fe4000001ff00 */
[----:B------:R-:W-:Y:S02]  /*11180*/  CS2R R146, SRZ ;  /* 0x0000000000927805 */ /* 0x000fe4000001ff00 */
[----:B------:R-:W-:Y:S02]  /*11190*/  ISETP.GE.AND P3, PT, R3, R20, PT ;  /* 0x000000140300720c */ /* 0x000fe40003f66270 */
        /* <DEDUP_REMOVED lines=14> */
[----:B-----5:R-:W-:Y:S02]  /*11280*/  CS2R R116, SRZ ;  /* 0x0000000000747805 */ /* 0x020fe4000001ff00 */
        /* <DEDUP_REMOVED lines=13> */
[----:B------:R-:W-:Y:S01]  /*11360*/  CS2R R88, SRZ ;  /* 0x0000000000587805 */ /* 0x000fe2000001ff00 */
[----:B------:R-:W-:Y:S06]  /*11370*/  @!P3 BRA `(.L_x_1520) ;  /* 0x00000030009cb947 */ /* 0x000fec0003800000 */
[----:B------:R-:W-:Y:S02]  /*11380*/  IMAD.IADD R21, R4, 0x1, R14 ;  /* 0x0000000104157824 */ /* 0x000fe400078e020e */
[----:B------:R-:W-:Y:S02]  /*11390*/  IMAD.MOV.U32 R151, RZ, RZ, RZ ;  /* 0x000000ffff977224 */ /* 0x000fe400078e00ff */
[----:B------:R-:W-:-:S07]  /*113a0*/  VIADD R199, R21, 0x8 ;  /* 0x0000000815c77836 */ /* 0x000fce0000000000 */
.L_x_1538:
[----:B------:R-:W-:Y:S01]  /*113b0*/  ISETP.NE.AND P3, PT, R196, RZ, PT ;  /* 0x000000ffc400720c */ /* 0x000fe20003f65270 */
[----:B------:R-:W-:Y:S01]  /*113c0*/  VIADD R215, R184, 0x1 ;  /* 0x00000001b8d77836 */ /* 0x000fe20000000000 */
[----:B------:R-:W-:Y:S05]  /*113d0*/  YIELD ;  /* 0x0000000000007946 */ /* 0x000fea0003800000 */
[----:B------:R-:W-:-:S04]  /*113e0*/  ISETP.NE.AND P4, PT, R215, 0x2, PT ;  /* 0x00000002d700780c */ /* 0x000fc80003f85270 */
[----:B------:R-:W-:Y:S02]  /*113f0*/  SEL R15, RZ, 0x1, P4 ;  /* 0x00000001ff0f7807 */ /* 0x000fe40002000000 */
[----:B------:R-:W-:Y:S02]  /*11400*/  SEL R215, R215, RZ, P4 ;  /* 0x000000ffd7d77207 */ /* 0x000fe40002000000 */
[----:B------:R-:W-:Y:S01]  /*11410*/  LOP3.LUT R15, R186, R15, RZ, 0x3c, !PT ;  /* 0x0000000fba0f7212 */ /* 0x000fe200078e3cff */
[----:B------:R-:W-:Y:S06]  /*11420*/  @P3 BRA `(.L_x_1521) ;  /* 0x0000000000303947 */ /* 0x000fec0003800000 */
[----:B------:R-:W-:Y:S05]  /*11430*/  @!P0 BRA `(.L_x_1522) ;  /* 0x0000000000048947 */ /* 0x000fea0003800000 */
[----:B------:R-:W-:Y:S01]  /*11440*/  BPT.TRAP 0x1 ;  /* 0x000000040000795c */ /* 0x000fe20000300000 */
.L_x_1522:
[----:B------:R-:W-:Y:S02]  /*11450*/  LEA R10, R215, R2, 0x3 ;  /* 0x00000002d70a7211 */ /* 0x000fe400078e18ff */
[----:B------:R-:W-:-:S04]  /*11460*/  SHF.L.U32 R7, R15, 0x1f, RZ ;  /* 0x0000001f0f077819 */ /* 0x000fc800000006ff */
[----:B------:R0:W1:Y:S01]  /*11470*/  SYNCS.PHASECHK.TRANS64.TRYWAIT P4, [R10+URZ+0x28830], R7 ;  /* 0x028830070a0075a7 */ /* 0x000062000808017f */
[----:B------:R-:W-:Y:S05]  /*11480*/  @!P0 BRA `(.L_x_1523) ;  /* 0x0000000000048947 */ /* 0x000fea0003800000 */
[----:B------:R-:W-:Y:S01]  /*11490*/  BPT.TRAP 0x1 ;  /* 0x000000040000795c */ /* 0x000fe20000300000 */
.L_x_1523:
[----:B------:R-:W-:Y:S04]  /*114a0*/  BSSY B0, `(.L_x_1521) ;  /* 0x0000004000007945 */ /* 0x000fe80003800000 */
[----:B-1----:R-:W-:Y:S05]  /*114b0*/  @P4 BRA `(.L_x_1524) ;  /* 0x0000000000084947 */ /* 0x002fea0003800000 */
[----:B------:R-:W1:Y:S02]  /*114c0*/  SYNCS.PHASECHK.TRANS64.TRYWAIT P4, [R10+URZ+0x28830], R7 ;  /* 0x028830070a0075a7 */ /* 0x000e64000808017f */
[----:B-1----:R-:W-:Y:S05]  /*114d0*/  @!P4 BRA `(.L_x_1525) ;  /* 0x000001280054c947 */ /* 0x002fea0003800000 */
.L_x_1524:
[----:B------:R-:W-:Y:S05]  /*114e0*/  BSYNC B0 ;  /* 0x0000000000007941 */ /* 0x000fea0003800000 */
.L_x_1521:
[----:B01----:R-:W0:Y:S01]  /*114f0*/  S2R R7, SR_TID.X ;  /* 0x0000000000077919 */ /* 0x003e220000002100 */
[----:B------:R-:W-:Y:S05]  /*11500*/  WARPSYNC.ALL ;  /* 0x0000000000007948 */ /* 0x000fea0003800000 */
[----:B------:R-:W-:Y:S02]  /*11510*/  IMAD R10, R215, 0x800, R8 ;  /* 0x00000800d70a7824 */ /* 0x000fe400078e0208 */
[----:B------:R-:W-:Y:S02]  /*11520*/  IMAD.MOV.U32 R11, RZ, RZ, 0x40000040 ;  /* 0x40000040ff0b7424 */ /* 0x000fe400078e00ff */
[C---:B------:R-:W-:Y:S01]  /*11530*/  VIADD R12, R10.reuse, 0x2 ;  /* 0x000000020a0c7836 */ /* 0x040fe20000000000 */
[----:B------:R-:W-:Y:S01]  /*11540*/  R2UR UR34, R10 ;  /* 0x000000000a2272ca */ /* 0x000fe200000e0000 */
[----:B------:R-:W-:Y:S01]  /*11550*/  IMAD.MOV.U32 R13, RZ, RZ, 0x40000040 ;  /* 0x40000040ff0d7424 */ /* 0x000fe200078e00ff */
[----:B------:R-:W-:Y:S01]  /*11560*/  R2UR UR35, R11 ;  /* 0x000000000b2372ca */ /* 0x000fe200000e0000 */
[----:B------:R-:W-:Y:S01]  /*11570*/  IMAD.MOV.U32 R11, RZ, RZ, 0x40000040 ;  /* 0x40000040ff0b7424 */ /* 0x000fe200078e00ff */
[----:B------:R-:W-:Y:S01]  /*11580*/  R2UR UR6, R12 ;  /* 0x000000000c0672ca */ /* 0x000fe200000e0000 */
[----:B------:R-:W-:Y:S01]  /*11590*/  VIADD R12, R10, 0x4 ;  /* 0x000000040a0c7836 */ /* 0x000fe20000000000 */
[----:B------:R-:W-:Y:S01]  /*115a0*/  R2UR UR7, R13 ;  /* 0x000000000d0772ca */ /* 0x000fe200000e0000 */
[----:B------:R-:W-:Y:S01]  /*115b0*/  IMAD.MOV.U32 R13, RZ, RZ, 0x40000040 ;  /* 0x40000040ff0d7424 */ /* 0x000fe200078e00ff */
[----:B------:R-:W-:-:S02]  /*115c0*/  R2UR UR31, R11 ;  /* 0x000000000b1f72ca */ /* 0x000fc400000e0000 */
[----:B------:R-:W-:Y:S01]  /*115d0*/  R2UR UR10, R12 ;  /* 0x000000000c0a72ca */ /* 0x000fe200000e0000 */
[----:B------:R-:W-:Y:S01]  /*115e0*/  VIADD R12, R10, 0x6 ;  /* 0x000000060a0c7836 */ /* 0x000fe20000000000 */
[----:B------:R-:W-:Y:S01]  /*115f0*/  R2UR UR11, R13 ;  /* 0x000000000d0b72ca */ /* 0x000fe200000e0000 */
[----:B------:R-:W-:-:S03]  /*11600*/  IMAD.MOV.U32 R13, RZ, RZ, 0x40000040 ;  /* 0x40000040ff0d7424 */ /* 0x000fc600078e00ff */
[----:B------:R-:W-:Y:S01]  /*11610*/  R2UR UR14, R12 ;  /* 0x000000000c0e72ca */ /* 0x000fe200000e0000 */
[----:B------:R-:W-:Y:S01]  /*11620*/  VIADD R12, R10, 0x400 ;  /* 0x000004000a0c7836 */ /* 0x000fe20000000000 */
[----:B------:R-:W-:Y:S01]  /*11630*/  R2UR UR15, R13 ;  /* 0x000000000d0f72ca */ /* 0x000fe200000e0000 */
[----:B------:R-:W-:Y:S01]  /*11640*/  IMAD.MOV.U32 R13, RZ, RZ, 0x40000040 ;  /* 0x40000040ff0d7424 */ /* 0x000fe200078e00ff */
[----:B0-----:R-:W-:Y:S02]  /*11650*/  SHF.R.U32.HI R7, RZ, 0x7, R7 ;  /* 0x00000007ff077819 */ /* 0x001fe40000011607 */
[----:B------:R-:W-:Y:S01]  /*11660*/  R2UR UR18, R12 ;  /* 0x000000000c1272ca */ /* 0x000fe200000e0000 */
[----:B------:R-:W-:Y:S01]  /*11670*/  VIADD R12, R10, 0x402 ;  /* 0x000004020a0c7836 */ /* 0x000fe20000000000 */
[----:B------:R-:W-:Y:S01]  /*11680*/  R2UR UR19, R13 ;  /* 0x000000000d1372ca */ /* 0x000fe200000e0000 */
[----:B------:R-:W-:Y:S02]  /*11690*/  VIADD R7, R7, 0x8 ;  /* 0x0000000807077836 */ /* 0x000fe40000000000 */
[----:B------:R-:W-:Y:S01]  /*116a0*/  IMAD.MOV.U32 R13, RZ, RZ, 0x40000040 ;  /* 0x40000040ff0d7424 */ /* 0x000fe200078e00ff */
[----:B------:R-:W-:Y:S01]  /*116b0*/  R2UR UR22, R12 ;  /* 0x000000000c1672ca */ /* 0x000fe200000e0000 */
[C---:B------:R-:W-:Y:S01]  /*116c0*/  VIADD R12, R10.reuse, 0x404 ;  /* 0x000004040a0c7836 */ /* 0x040fe20000000000 */
[----:B------:R0:W-:Y:S01]  /*116d0*/  BAR.SYNC.DEFER_BLOCKING R7, 0x100 ;  /* 0x000400070000751d */ /* 0x0001e20000010000 */
[----:B------:R-:W-:Y:S01]  /*116e0*/  VIADD R10, R10, 0x406 ;  /* 0x000004060a0a7836 */ /* 0x000fe20000000000 */
[----:B------:R-:W-:Y:S01]  /*116f0*/  R2UR UR23, R13 ;  /* 0x000000000d1772ca */ /* 0x000fe200000e0000 */
[----:B------:R-:W-:Y:S01]  /*11700*/  IMAD.MOV.U32 R13, RZ, RZ, 0x40000040 ;  /* 0x40000040ff0d7424 */ /* 0x000fe200078e00ff */
[----:B------:R-:W-:-:S02]  /*11710*/  R2UR UR26, R12 ;  /* 0x000000000c1a72ca */ /* 0x000fc400000e0000 */
[----:B------:R-:W-:Y:S02]  /*11720*/  R2UR UR30, R10 ;  /* 0x000000000a1e72ca */ /* 0x000fe400000e0000 */
[----:B------:R-:W-:Y:S01]  /*11730*/  R2UR UR27, R13 ;  /* 0x000000000d1b72ca */ /* 0x000fe200000e0000 */
        /* <DEDUP_REMOVED lines=27> */
.L_x_1527:
[----:B------:R-:W-:Y:S01]  /*118f0*/  SHF.L.U32 R7, R186, 0x1f, RZ ;  /* 0x0000001fba077819 */ /* 0x000fe200000006ff */
[----:B------:R-:W-:-:S04]  /*11900*/  IMAD R10, R184, 0x8, R2 ;  /* 0x00000008b80a7824 */ /* 0x000fc800078e0202 */
[----:B------:R0:W1:Y:S01]  /*11910*/  SYNCS.PHASECHK.TRANS64.TRYWAIT P3, [R10+URZ+0x28850], R7 ;  /* 0x028850070a0075a7 */ /* 0x000062000806017f */
[----:B------:R-:W-:Y:S05]  /*11920*/  @!P0 BRA `(.L_x_1528) ;  /* 0x0000000000048947 */ /* 0x000fea0003800000 */
[----:B------:R-:W-:Y:S01]  /*11930*/  BPT.TRAP 0x1 ;  /* 0x000000040000795c */ /* 0x000fe20000300000 */
.L_x_1528:
[----:B-1----:R-:W-:Y:S05]  /*11940*/  @P3 BRA `(.L_x_1526) ;  /* 0x0000000000083947 */ /* 0x002fea0003800000 */
[----:B------:R-:W1:Y:S02]  /*11950*/  SYNCS.PHASECHK.TRANS64.TRYWAIT P3, [R10+URZ+0x28850], R7 ;  /* 0x028850070a0075a7 */ /* 0x000e64000806017f */
[----:B-1----:R-:W-:Y:S05]  /*11960*/  @!P3 BRA `(.L_x_1529) ;  /* 0x000001240044b947 */ /* 0x002fea0003800000 */
.L_x_1526:
[----:B01----:R-:W-:Y:S01]  /*11970*/  VIADD R7, R2, 0x400 ;  /* 0x0000040002077836 */ /* 0x003fe20000000000 */
[----:B------:R-:W-:Y:S05]  /*11980*/  WARPSYNC.ALL ;  /* 0x0000000000007948 */ /* 0x000fea0003800000 */
[----:B------:R-:W-:Y:S01]  /*11990*/  SHF.R.U32.HI R7, RZ, 0x4, R7 ;  /* 0x00000004ff077819 */ /* 0x000fe20000011607 */
[----:B------:R-:W-:Y:S01]  /*119a0*/  IMAD.MOV.U32 R11, RZ, RZ, 0x40000040 ;  /* 0x40000040ff0b7424 */ /* 0x000fe200078e00ff */
[----:B------:R-:W-:Y:S01]  /*119b0*/  WARPGROUP.ARRIVE ;  /* 0x00000000000079c5 */ /* 0x000fe20000000000 */
[----:B------:R-:W-:-:S05]  /*119c0*/  MOV R13, 0x40000040 ;  /* 0x40000040000d7802 */ /* 0x000fca0000000f00 */
[----:B------:R-:W0:Y:S01]  /*119d0*/  S2R R186, SR_TID.X ;  /* 0x0000000000ba7919 */ /* 0x000e220000002100 */
[----:B------:R-:W-:Y:S02]  /*119e0*/  LOP3.LUT R7, R7, 0x3fff, RZ, 0xc0, !PT ;  /* 0x00003fff07077812 */ /* 0x000fe400078ec0ff */
[----:B------:R-:W-:Y:S01]  /*119f0*/  R2UR UR7, R11 ;  /* 0x000000000b0772ca */ /* 0x000fe200000e0000 */
[----:B------:R-:W-:Y:S01]  /*11a00*/  IMAD.MOV.U32 R11, RZ, RZ, 0x40000040 ;  /* 0x40000040ff0b7424 */ /* 0x000fe200078e00ff */
[----:B------:R-:W-:-:S05]  /*11a10*/  LOP3.LUT R7, R7, 0x4000000, RZ, 0xfc, !PT ;  /* 0x0400000007077812 */ /* 0x000fca00078efcff */
[----:B------:R-:W-:Y:S02]  /*11a20*/  IMAD R10, R184, 0x800, R7 ;  /* 0x00000800b80a7824 */ /* 0x000fe400078e0207 */
[----:B------:R-:W-:Y:S02]  /*11a30*/  @!P1 IMAD R7, R215, 0x8, R2 ;  /* 0x00000008d7079824 */ /* 0x000fe400078e0202 */
[C---:B------:R-:W-:Y:S01]  /*11a40*/  VIADD R12, R10.reuse, 0x80 ;  /* 0x000000800a0c7836 */ /* 0x040fe20000000000 */
[----:B------:R-:W-:Y:S01]  /*11a50*/  R2UR UR6, R10 ;  /* 0x000000000a0672ca */ /* 0x000fe200000e0000 */
[----:B------:R-:W-:-:S05]  /*11a60*/  @!P1 VIADD R7, R7, 0x28840 ;  /* 0x0002884007079836 */ /* 0x000fca0000000000 */
[----:B------:R-:W-:-:S07]  /*11a70*/  @!P1 PRMT R7, RZ, 0x654, R7 ;  /* 0x00000654ff079816 */ /* 0x000fce0000000007 */
[----:B------:R-:W-:Y:S01]  /*11a80*/  HGMMA.64x128x16.F32 R88, R180, gdesc[UR4].tnspB, R88, gsb0 ;  /* 0x41e00004b4587df0 */ /* 0x000fe20008000858 */
[----:B------:R-:W-:Y:S01]  /*11a90*/  R2UR UR6, R12 ;  /* 0x000000000c0672ca */ /* 0x000fe200000e0000 */
[----:B------:R-:W-:Y:S01]  /*11aa0*/  VIADD R12, R10, 0x100 ;  /* 0x000001000a0c7836 */ /* 0x000fe20000000000 */
[----:B------:R-:W-:Y:S01]  /*11ab0*/  R2UR UR7, R13 ;  /* 0x000000000d0772ca */ /* 0x000fe200000e0000 */
[----:B------:R-:W-:Y:S01]  /*11ac0*/  IMAD.MOV.U32 R13, RZ, RZ, 0x40000040 ;  /* 0x40000040ff0d7424 */ /* 0x000fe200078e00ff */
[----:B0-----:R-:W-:Y:S01]  /*11ad0*/  SHF.R.U32.HI R186, RZ, 0x7, R186 ;  /* 0x00000007ffba7819 */ /* 0x001fe200000116ba */
        /* <DEDUP_REMOVED lines=34> */
[----:B------:R-:W-:-:S05]  /*11d00*/  IMAD.SHL.U32 R13, R3, 0x80, RZ ;  /* 0x00000080030d7824 */ /* 0x000fca00078e00ff */
[----:B------:R-:W-:-:S05]  /*11d10*/  IADD3 R12, R192, 0x1, -R13 ;  /* 0x00000001c00c7810 */ /* 0x000fca0007ffe80d */
[----:B------:R-:W-:-:S04]  /*11d20*/  IMAD.IADD R12, R12, 0x1, -R193 ;  /* 0x000000010c0c7824 */ /* 0x000fc800078e0ac1 */
[----:B------:R-:W-:Y:S01]  /*11d30*/  IMAD R12, R191, -0x2, R12 ;  /* 0xfffffffebf0c7824 */ /* 0x000fe200078e020c */
[----:B------:R-:W-:Y:S02]  /*11d40*/  WARPGROUP.DEPBAR.LE gsb0, 0x0 ;  /* 0x00008000000079c5 */ /* 0x000fe40000010000 */
[----:B------:R-:W-:-:S06]  /*11d50*/  WARPGROUP.ARRIVE ;  /* 0x00000000000079c5 */ /* 0x000fcc0000000000 */
[----:B------:R-:W-:Y:S01]  /*11d60*/  HGMMA.64x128x16.F32 R88, R156, gdesc[UR4].tnspB, R88, gsb0 ;  /* 0x41e000049c587df0 */ /* 0x000fe20008000858 */
[----:B------:R-:W-:Y:S02]  /*11d70*/  R2UR UR6, R10 ;  /* 0x000000000a0672ca */ /* 0x000fe400000e0000 */
[----:B------:R-:W-:Y:S02]  /*11d80*/  R2UR UR7, R11 ;  /* 0x000000000b0772ca */ /* 0x000fe400000e0000 */
[----:B------:R-:W-:Y:S01]  /*11d90*/  IADD3 R10, -R186, 0xb, RZ ;  /* 0x0000000bba0a7810 */ /* 0x000fe20007ffe1ff */
[----:B------:R-:W-:Y:S02]  /*11da0*/  WARPGROUP.DEPBAR.LE gsb0, 0x0 ;  /* 0x00008000000079c5 */ /* 0x000fe40000010000 */
[----:B------:R-:W-:-:S08]  /*11db0*/  WARPGROUP.ARRIVE ;  /* 0x00000000000079c5 */ /* 0x000fd00000000000 */
[----:B------:R-:W-:Y:S03]  /*11dc0*/  HGMMA.64x128x16.F32 R88, R152, gdesc[UR4].tnspB, R88, gsb0 ;  /* 0x41e0000498587df0 */ /* 0x000fe60008000858 */
[----:B------:R-:W-:Y:S02]  /*11dd0*/  WARPGROUP.DEPBAR.LE gsb0, 0x0 ;  /* 0x00008000000079c5 */ /* 0x000fe40000010000 */
[----:B------:R0:W-:Y:S06]  /*11de0*/  BAR.ARV R10, 0x100 ;  /* 0x0004000a0000751d */ /* 0x0001ec0000002000 */
[----:B------:R1:W-:Y:S01]  /*11df0*/  @!P1 SYNCS.ARRIVE.TRANS64.RED.A1T0 RZ, [R7+URZ], RZ ;  /* 0x000000ff07ff99a7 */ /* 0x0003e2000810043f */
[----:B------:R-:W-:-:S02]  /*11e00*/  VIADD R155, R12, UR53 ;  /* 0x000000350c9b7c36 */ /* 0x000fc40008000000 */
[----:B-1----:R-:W-:-:S05]  /*11e10*/  IMAD.U32 R7, RZ, RZ, UR50 ;  /* 0x00000032ff077e24 */ /* 0x002fca000f8e00ff */
[----:B------:R-:W-:-:S05]  /*11e20*/  LOP3.LUT R157, RZ, R7, RZ, 0x33, !PT ;  /* 0x00000007ff9d7212 */ /* 0x000fca00078e33ff */
[----:B------:R-:W-:Y:S02]  /*11e30*/  IMAD.IADD R157, R157, 0x1, R12 ;  /* 0x000000019d9d7824 */ /* 0x000fe400078e020c */
[C---:B------:R-:W-:Y:S02]  /*11e40*/  IMAD.IADD R12, R4.reuse, 0x1, R155 ;  /* 0x00000001040c7824 */ /* 0x040fe400078e029b */
[----:B------:R-:W-:Y:S01]  /*11e50*/  IMAD.IADD R152, R4, 0x1, R157 ;  /* 0x0000000104987824 */ /* 0x000fe200078e029d */
[----:B0-----:R-:W-:Y:S06]  /*11e60*/  @!P2 BRA `(.L_x_1530) ;  /* 0x00000000005ca947 */ /* 0x001fec0003800000 */
[----:B------:R-:W-:Y:S01]  /*11e70*/  IMAD.IADD R153, R4, 0x1, R14 ;  /* 0x0000000104997824 */ /* 0x000fe200078e020e */
[----:B------:R-:W-:Y:S04]  /*11e80*/  BSSY B0, `(.L_x_1531) ;  /* 0x0000011000007945 */ /* 0x000fe80003800000 */
[----:B------:R-:W-:-:S13]  /*11e90*/  ISETP.GT.AND P3, PT, R153, -0x1, PT ;  /* 0xffffffff9900780c */ /* 0x000fda0003f64270 */
[----:B------:R-:W-:Y:S05]  /*11ea0*/  @P3 BRA `(.L_x_1532) ;  /* 0x0000000000203947 */ /* 0x000fea0003800000 */
[----:B------:R-:W-:Y:S02]  /*11eb0*/  MOV R156, UR49 ;  /* 0x00000031009c7c02 */ /* 0x000fe40008000f00 */
[----:B------:R-:W-:Y:S02]  /*11ec0*/  LOP3.LUT R153, RZ, R153, RZ, 0x33, !PT ;  /* 0x00000099ff997212 */ /* 0x000fe400078e33ff */
[----:B------:R-:W-:-:S13]  /*11ed0*/  ISETP.NE.AND P3, PT, R156, 0x1, PT ;  /* 0x000000019c00780c */ /* 0x000fda0003f65270 */
[----:B------:R-:W0:Y:S02]  /*11ee0*/  @P3 LDC.64 R10, c[0x0][0x9e8] ;  /* 0x00027a00ff0a3b82 */ /* 0x000e240000000a00 */
[----:B0-----:R-:W-:-:S05]  /*11ef0*/  @P3 IMAD.HI.U32 R10, R153, R10, RZ ;  /* 0x0000000a990a3227 */ /* 0x001fca00078e00ff */
[----:B------:R-:W-:-:S04]  /*11f00*/  @P3 SHF.R.U32.HI R153, RZ, R11, R10 ;  /* 0x0000000bff993219 */ /* 0x000fc8000001160a */
[----:B------:R-:W-:Y:S01]  /*11f10*/  LOP3.LUT R10, RZ, R153, RZ, 0x33, !PT ;  /* 0x00000099ff0a7212 */ /* 0x000fe200078e33ff */
[----:B------:R-:W-:Y:S06]  /*11f20*/  BRA `(.L_x_1533) ;  /* 0x0000000000187947 */ /* 0x000fec0003800000 */
.L_x_1532:
[----:B------:R-:W-:-:S05]  /*11f30*/  IMAD.U32 R156, RZ, RZ, UR49 ;  /* 0x00000031ff9c7e24 */ /* 0x000fca000f8e00ff */
[----:B------:R-:W-:-:S13]  /*11f40*/  ISETP.NE.AND P3, PT, R156, 0x1, PT ;  /* 0x000000019c00780c */ /* 0x000fda0003f65270 */
[----:B------:R-:W0:Y:S02]  /*11f50*/  @P3 LDC.64 R10, c[0x0][0x9e8] ;  /* 0x00027a00ff0a3b82 */ /* 0x000e240000000a00 */
[----:B0-----:R-:W-:-:S04]  /*11f60*/  @P3 IMAD.HI.U32 R154, R153, R10, RZ ;  /* 0x0000000a999a3227 */ /* 0x001fc800078e00ff */
[----:B------:R-:W-:Y:S01]  /*11f70*/  IMAD.MOV.U32 R10, RZ, RZ, R153 ;  /* 0x000000ffff0a7224 */ /* 0x000fe200078e0099 */
[----:B------:R-:W-:-:S07]  /*11f80*/  @P3 SHF.R.U32.HI R10, RZ, R11, R154 ;  /* 0x0000000bff0a3219 */ /* 0x000fce000001169a */
.L_x_1533:
[----:B------:R-:W-:Y:S05]  /*11f90*/  BSYNC B0 ;  /* 0x0000000000007941 */ /* 0x000fea0003800000 */
.L_x_1531:
[----:B------:R-:W-:-:S04]  /*11fa0*/  IMAD R10, R10, R156, -R13 ;  /* 0x0000009c0a0a7224 */ /* 0x000fc800078e0a0d */
[----:B------:R-:W-:-:S05]  /*11fb0*/  IMAD R11, R191, -0x2, R10 ;  /* 0xfffffffebf0b7824 */ /* 0x000fca00078e020a */
[----:B------:R-:W-:Y:S02]  /*11fc0*/  VIADDMNMX R12, R11, R156, R12, PT ;  /* 0x0000009c0b0c7246 */ /* 0x000fe4000380010c */
[----:B------:R-:W-:-:S07]  /*11fd0*/  VIMNMX R152, R152, R11, !PT ;  /* 0x0000000b98987248 */ /* 0x000fce0007fe0100 */
.L_x_1530:
        /* <DEDUP_REMOVED lines=95> */
[--C-:B------:R-:W-:Y:S02]  /*125d0*/  IADD3 R24, R155, 0x8, R4.reuse ;  /* 0x000000089b187810 */ /* 0x100fe40007ffe004 */
[----:B------:R-:W-:-:S02]  /*125e0*/  IADD3 R12, R157, 0x8, R4 ;  /* 0x000000089d0c7810 */ /* 0x000fc40007ffe004 */
[----:B------:R-:W-:Y:S02]  /*125f0*/  FSEL R84, R84, -INF , !P5 ;  /* 0xff80000054547808 */ /* 0x000fe40006800000 */
[----:B------:R-:W-:Y:S01]  /*12600*/  FSEL R85, R85, -INF , !P4 ;  /* 0xff80000055557808 */ /* 0x000fe20006000000 */
[----:B------:R-:W-:Y:S06]  /*12610*/  @!P2 BRA `(.L_x_1534) ;  /* 0x00000000005ca947 */ /* 0x000fec0003800000 */
[----:B------:R-:W-:Y:S01]  /*12620*/  ISETP.GT.AND P4, PT, R199, -0x1, PT ;  /* 0xffffffffc700780c */ /* 0x000fe20003f84270 */
[----:B------:R-:W-:-:S12]  /*12630*/  BSSY B0, `(.L_x_1535) ;  /* 0x0000011000007945 */ /* 0x000fd80003800000 */
[----:B------:R-:W-:Y:S05]  /*12640*/  @P4 BRA `(.L_x_1536) ;  /* 0x0000000000244947 */ /* 0x000fea0003800000 */
[----:B------:R-:W-:Y:S02]  /*12650*/  IMAD.U32 R154, RZ, RZ, UR49 ;  /* 0x00000031ff9a7e24 */ /* 0x000fe4000f8e00ff */
[----:B------:R-:W-:-:S03]  /*12660*/  VIADD R155, R21, 0x8 ;  /* 0x00000008159b7836 */ /* 0x000fc60000000000 */
[----:B------:R-:W-:Y:S02]  /*12670*/  ISETP.NE.AND P4, PT, R154, 0x1, PT ;  /* 0x000000019a00780c */ /* 0x000fe40003f85270 */
[----:B------:R-:W-:-:S11]  /*12680*/  LOP3.LUT R155, RZ, R155, RZ, 0x33, !PT ;  /* 0x0000009bff9b7212 */ /* 0x000fd600078e33ff */
[----:B------:R-:W0:Y:S02]  /*12690*/  @P4 LDC.64 R10, c[0x0][0x9e8] ;  /* 0x00027a00ff0a4b82 */ /* 0x000e240000000a00 */
[----:B0-----:R-:W-:-:S05]  /*126a0*/  @P4 IMAD.HI.U32 R10, R155, R10, RZ ;  /* 0x0000000a9b0a4227 */ /* 0x001fca00078e00ff */
[----:B------:R-:W-:-:S04]  /*126b0*/  @P4 SHF.R.U32.HI R155, RZ, R11, R10 ;  /* 0x0000000bff9b4219 */ /* 0x000fc8000001160a */
[----:B------:R-:W-:Y:S01]  /*126c0*/  LOP3.LUT R10, RZ, R155, RZ, 0x33, !PT ;  /* 0x0000009bff0a7212 */ /* 0x000fe200078e33ff */
[----:B------:R-:W-:Y:S06]  /*126d0*/  BRA `(.L_x_1537) ;  /* 0x0000000000187947 */ /* 0x000fec0003800000 */
.L_x_1536:
[----:B------:R-:W-:-:S05]  /*126e0*/  IMAD.U32 R154, RZ, RZ, UR49 ;  /* 0x00000031ff9a7e24 */ /* 0x000fca000f8e00ff */
[----:B------:R-:W-:-:S13]  /*126f0*/  ISETP.NE.AND P4, PT, R154, 0x1, PT ;  /* 0x000000019a00780c */ /* 0x000fda0003f85270 */
[----:B------:R-:W0:Y:S02]  /*12700*/  @P4 LDC.64 R10, c[0x0][0x9e8] ;  /* 0x00027a00ff0a4b82 */ /* 0x000e240000000a00 */
[----:B0-----:R-:W-:-:S04]  /*12710*/  @P4 IMAD.HI.U32 R152, R199, R10, RZ ;  /* 0x0000000ac7984227 */ /* 0x001fc800078e00ff */
[----:B------:R-:W-:Y:S01]  /*12720*/  IMAD.MOV.U32 R10, RZ, RZ, R199 ;  /* 0x000000ffff0a7224 */ /* 0x000fe200078e00c7 */
[----:B------:R-:W-:-:S07]  /*12730*/  @P4 SHF.R.U32.HI R10, RZ, R11, R152 ;  /* 0x0000000bff0a4219 */ /* 0x000fce0000011698 */
.L_x_1537:
[----:B------:R-:W-:Y:S05]  /*12740*/  BSYNC B0 ;  /* 0x0000000000007941 */ /* 0x000fea0003800000 */
.L_x_1535:
[----:B------:R-:W-:-:S04]  /*12750*/  IMAD R10, R10, R154, -R13 ;  /* 0x0000009a0a0a7224 */ /* 0x000fc800078e0a0d */
[----:B------:R-:W-:-:S05]  /*12760*/  IMAD R11, R191, -0x2, R10 ;  /* 0xfffffffebf0b7824 */ /* 0x000fca00078e020a */
[----:B------:R-:W-:Y:S02]  /*12770*/  VIADDMNMX R24, R11, R154, R24, PT ;  /* 0x0000009a0b187246 */ /* 0x000fe40003800118 */
[----:B------:R-:W-:-:S07]  /*12780*/  VIMNMX R12, R12, R11, !PT ;  /* 0x0000000b0c0c7248 */ /* 0x000fce0007fe0100 */
.L_x_1534:
[----:B------:R-:W-:Y:S01]  /*12790*/  FMNMX.FTZ R10, R153, R0, !PT ;  /* 0x00000000990a7209 */ /* 0x000fe20007810000 */
[----:B------:R-:W-:Y:S01]  /*127a0*/  UMOV UR44, UR48 ;  /* 0x00000030002c7c82 */ /* 0x000fe20008000000 */
[----:B------:R-:W-:Y:S01]  /*127b0*/  ISETP.GT.AND P5, PT, R12, 0x8, P3 ;  /* 0x000000080c00780c */ /* 0x000fe20001fa4270 */
[----:B------:R-:W-:Y:S01]  /*127c0*/  IMAD.MOV.U32 R186, RZ, RZ, R15 ;  /* 0x000000ffffba7224 */ /* 0x000fe200078e000f */
        /* <DEDUP_REMOVED lines=11> */
[C---:B------:R-:W-:Y:S02]  /*12880*/  ISETP.GT.AND P5, PT, R12.reuse, 0x18, P3 ;  /* 0x000000180c00780c */ /* 0x040fe40001fa4270 */
        /* <DEDUP_REMOVED lines=50> */
[C---:B------:R-:W-:Y:S01]  /*12bb0*/  ISETP.LT.OR P5, PT, R24.reuse, 0x39, P5 ;  /* 0x000000391800780c */ /* 0x040fe20002fa1670 */
[----:B------:R-:W0:Y:S01]  /*12bc0*/  SHFL.BFLY PT, R11, R10, 0x2, 0x1f ;  /* 0x0c401f000a0b7f89 */ /* 0x000e2200000e0000 */
[----:B------:R-:W-:-:S02]  /*12bd0*/  ISETP.LT.OR P4, PT, R24, 0x22, P4 ;  /* 0x000000221800780c */ /* 0x000fc40002781670 */
[----:B------:R-:W-:Y:S02]  /*12be0*/  FSEL R54, R54, -INF , !P5 ;  /* 0xff80000036367808 */ /* 0x000fe40006800000 */
[C---:B------:R-:W-:Y:S02]  /*12bf0*/  ISETP.GT.AND P5, PT, R12.reuse, 0x40, P3 ;  /* 0x000000400c00780c */ /* 0x040fe40001fa4270 */
[----:B------:R-:W-:Y:S02]  /*12c00*/  FSEL R43, R43, -INF , !P4 ;  /* 0xff8000002b2b7808 */ /* 0x000fe40006000000 */
[----:B------:R-:W-:Y:S02]  /*12c10*/  ISETP.GT.AND P4, PT, R12, 0x29, P3 ;  /* 0x000000290c00780c */ /* 0x000fe40001f84270 */
[C---:B------:R-:W-:Y:S02]  /*12c20*/  ISETP.LT.OR P5, PT, R24.reuse, 0x41, P5 ;  /* 0x000000411800780c */ /* 0x040fe40002fa1670 */
[----:B------:R-:W-:-:S02]  /*12c30*/  ISETP.LT.OR P4, PT, R24, 0x2a, P4 ;  /* 0x0000002a1800780c */ /* 0x000fc40002781670 */
[----:B------:R-:W-:Y:S02]  /*12c40*/  FSEL R58, R58, -INF , !P5 ;  /* 0xff8000003a3a7808 */ /* 0x000fe40006800000 */
[C---:B------:R-:W-:Y:S02]  /*12c50*/  ISETP.GT.AND P5, PT, R12.reuse, 0x41, P3 ;  /* 0x000000410c00780c */ /* 0x040fe40001fa4270 */
[----:B------:R-:W-:Y:S02]  /*12c60*/  FSEL R47, R47, -INF , !P4 ;  /* 0xff8000002f2f7808 */ /* 0x000fe40006000000 */
[----:B------:R-:W-:Y:S02]  /*12c70*/  ISETP.GT.AND P4, PT, R12, 0x31, P3 ;  /* 0x000000310c00780c */ /* 0x000fe40001f84270 */
[----:B------:R-:W-:Y:S02]  /*12c80*/  ISETP.LT.OR P5, PT, R24, 0x42, P5 ;  /* 0x000000421800780c */ /* 0x000fe40002fa1670 */
[----:B0-----:R-:W-:-:S02]  /*12c90*/  FMNMX.FTZ R10, R10, R11, !PT ;  /* 0x0000000b0a0a7209 */ /* 0x001fc40007810000 */
[----:B------:R-:W-:Y:S02]  /*12ca0*/  ISETP.LT.OR P4, PT, R24, 0x32, P4 ;  /* 0x000000321800780c */ /* 0x000fe40002781670 */
[----:B------:R-:W-:Y:S01]  /*12cb0*/  FSEL R59, R59, -INF , !P5 ;  /* 0xff8000003b3b7808 */ /* 0x000fe20006800000 */
[----:B------:R-:W0:Y:S01]  /*12cc0*/  SHFL.BFLY PT, R11, R10, 0x1, 0x1f ;  /* 0x0c201f000a0b7f89 */ /* 0x000e2200000e0000 */
[C---:B------:R-:W-:Y:S02]  /*12cd0*/  ISETP.GT.AND P5, PT, R12.reuse, 0x48, P3 ;  /* 0x000000480c00780c */ /* 0x040fe40001fa4270 */
[----:B------:R-:W-:Y:S02]  /*12ce0*/  FSEL R51, R51, -INF , !P4 ;  /* 0xff80000033337808 */ /* 0x000fe40006000000 */
[----:B------:R-:W-:Y:S02]  /*12cf0*/  ISETP.GT.AND P4, PT, R12, 0x39, P3 ;  /* 0x000000390c00780c */ /* 0x000fe40001f84270 */
[----:B------:R-:W-:-:S02]  /*12d00*/  ISETP.LT.OR P5, PT, R24, 0x49, P5 ;  /* 0x000000491800780c */ /* 0x000fc40002fa1670 */
[----:B------:R-:W-:Y:S02]  /*12d10*/  ISETP.LT.OR P4, PT, R24, 0x3a, P4 ;  /* 0x0000003a1800780c */ /* 0x000fe40002781670 */
[----:B------:R-:W-:Y:S02]  /*12d20*/  FSEL R62, R62, -INF , !P5 ;  /* 0xff8000003e3e7808 */ /* 0x000fe40006800000 */
[----:B------:R-:W-:Y:S02]  /*12d30*/  ISETP.GT.AND P5, PT, R12, RZ, P3 ;  /* 0x000000ff0c00720c */ /* 0x000fe40001fa4270 */
[----:B------:R-:W-:Y:S02]  /*12d40*/  FSEL R55, R55, -INF , !P4 ;  /* 0xff80000037377808 */ /* 0x000fe40006000000 */
[----:B------:R-:W-:-:S04]  /*12d50*/  ISETP.LT.OR P5, PT, R24, 0x1, P5 ;  /* 0x000000011800780c */ /* 0x000fc80002fa1670 */
[----:B------:R-:W-:Y:S02]  /*12d60*/  FSEL R26, R26, -INF , !P5 ;  /* 0xff8000001a1a7808 */ /* 0x000fe40006800000 */
[----:B------:R-:W-:Y:S02]  /*12d70*/  ISETP.GT.AND P5, PT, R12, 0x49, P3 ;  /* 0x000000490c00780c */ /* 0x000fe40001fa4270 */
[----:B0-----:R-:W-:Y:S02]  /*12d80*/  FMNMX.FTZ R10, R10, R11, !PT ;  /* 0x0000000b0a0a7209 */ /* 0x001fe40007810000 */
[----:B------:R-:W-:Y:S02]  /*12d90*/  ISETP.LT.OR P5, PT, R24, 0x4a, P5 ;  /* 0x0000004a1800780c */ /* 0x000fe40002fa1670 */
[C---:B------:R-:W-:Y:S01]  /*12da0*/  FSETP.NEU.FTZ.AND P4, PT, R10.reuse, -INF , PT ;  /* 0xff8000000a00780b */ /* 0x040fe20003f9d000 */
[----:B------:R-:W-:Y:S01]  /*12db0*/  FMUL.FTZ R152, R10, UR44 ;  /* 0x0000002c0a987c20 */ /* 0x000fe20008410000 */
[----:B------:R-:W-:-:S02]  /*12dc0*/  FSEL R63, R63, -INF , !P5 ;  /* 0xff8000003f3f7808 */ /* 0x000fc40006800000 */
[----:B------:R-:W-:Y:S02]  /*12dd0*/  ISETP.GT.AND P5, PT, R12, 0x50, P3 ;  /* 0x000000500c00780c */ /* 0x000fe40001fa4270 */
[----:B------:R-:W-:Y:S02]  /*12de0*/  FSEL R152, R152, RZ, P4 ;  /* 0x000000ff98987208 */ /* 0x000fe40002000000 */
[----:B------:R-:W-:-:S03]  /*12df0*/  ISETP.LT.OR P5, PT, R24, 0x51, P5 ;  /* 0x000000511800780c */ /* 0x000fc60002fa1670 */
[--C-:B------:R-:W-:Y:S01]  /*12e00*/  FFMA.FTZ R182, R28, UR44, -R152.reuse ;  /* 0x0000002c1cb67c23 */ /* 0x100fe20008010898 */
[----:B------:R-:W-:Y:S01]  /*12e10*/  FMNMX.FTZ R28, R26, R9, !PT ;  /* 0x000000091a1c7209 */ /* 0x000fe20007810000 */
[--C-:B------:R-:W-:Y:S01]  /*12e20*/  FFMA.FTZ R13, R29, UR44, -R152.reuse ;  /* 0x0000002c1d0d7c23 */ /* 0x100fe20008010898 */
[--C-:B------:R-:W-:Y:S01]  /*12e30*/  FFMA.FTZ R180, R25, UR44, -R152.reuse ;  /* 0x0000002c19b47c23 */ /* 0x100fe20008010898 */
[--C-:B------:R-:W-:Y:S01]  /*12e40*/  FFMA.FTZ R25, R33, UR44, -R152.reuse ;  /* 0x0000002c21197c23 */ /* 0x100fe20008010898 */
[----:B------:R-:W-:Y:S01]  /*12e50*/  FMNMX.FTZ R29, R27, R28, !PT ;  /* 0x0000001c1b1d7209 */ /* 0x000fe20007810000 */
[--C-:B------:R-:W-:Y:S01]  /*12e60*/  FFMA.FTZ R11, R153, UR44, -R152.reuse ;  /* 0x0000002c990b7c23 */ /* 0x100fe20008010898 */
[----:B------:R-:W-:Y:S01]  /*12e70*/  FSEL R66, R66, -INF , !P5 ;  /* 0xff80000042427808 */ /* 0x000fe20006800000 */
[--C-:B------:R-:W-:Y:S01]  /*12e80*/  FFMA.FTZ R174, R44, UR44, -R152.reuse ;  /* 0x0000002c2cae7c23 */ /* 0x100fe20008010898 */
[----:B------:R-:W-:Y:S01]  /*12e90*/  FMNMX.FTZ R28, R30, R29, !PT ;  /* 0x0000001d1e1c7209 */ /* 0x000fe20007810000 */
[----:B------:R-:W-:Y:S01]  /*12ea0*/  MUFU.EX2 R180, R180 ;  /* 0x000000b400b47308 */ /* 0x000fe20000000800 */
[----:B------:R-:W-:Y:S01]  /*12eb0*/  ISETP.GT.AND P5, PT, R12, 0x51, P3 ;  /* 0x000000510c00780c */ /* 0x000fe20001fa4270 */
[--C-:B------:R-:W-:Y:S01]  /*12ec0*/  FFMA.FTZ R176, R32, UR44, -R152.reuse ;  /* 0x0000002c20b07c23 */ /* 0x100fe20008010898 */
[----:B------:R-:W-:Y:S01]  /*12ed0*/  FMNMX.FTZ R29, R31, R28, !PT ;  /* 0x0000001c1f1d7209 */ /* 0x000fe20007810000 */
[--C-:B------:R-:W-:Y:S01]  /*12ee0*/  FFMA.FTZ R178, R36, UR44, -R152.reuse ;  /* 0x0000002c24b27c23 */ /* 0x100fe20008010898 */
[----:B------:R-:W-:Y:S01]  /*12ef0*/  ISETP.LT.OR P5, PT, R24, 0x52, P5 ;  /* 0x000000521800780c */ /* 0x000fe20002fa1670 */
[--C-:B------:R-:W-:Y:S01]  /*12f00*/  FFMA.FTZ R172, R40, UR44, -R152.reuse ;  /* 0x0000002c28ac7c23 */ /* 0x100fe20008010898 */
[----:B------:R-:W-:Y:S01]  /*12f10*/  FMNMX.FTZ R28, R34, R29, !PT ;  /* 0x0000001d221c7209 */ /* 0x000fe20007810000 */
[--C-:B------:R-:W-:Y:S01]  /*12f20*/  FFMA.FTZ R29, R37, UR44, -R152.reuse ;  /* 0x0000002c251d7c23 */ /* 0x100fe20008010898 */
[----:B------:R-:W-:Y:S01]  /*12f30*/  FSEL R67, R67, -INF , !P5 ;  /* 0xff80000043437808 */ /* 0x000fe20006800000 */
[----:B------:R-:W-:Y:S01]  /*12f40*/  MUFU.EX2 R11, R11 ;  /* 0x0000000b000b7308 */ /* 0x000fe20000000800 */
[----:B------:R-:W-:Y:S01]  /*12f50*/  FMNMX.FTZ R33, R35, R28, !PT ;  /* 0x0000001c23217209 */ /* 0x000fe20007810000 */
[--C-:B------:R-:W-:Y:S01]  /*12f60*/  FFMA.FTZ R168, R48, UR44, -R152.reuse ;  /* 0x0000002c30a87c23 */ /* 0x100fe20008010898 */
[----:B------:R-:W-:Y:S01]  /*12f70*/  ISETP.GT.AND P5, PT, R12, 0x58, P3 ;  /* 0x000000580c00780c */ /* 0x000fe20001fa4270 */
[--C-:B------:R-:W-:Y:S01]  /*12f80*/  FFMA.FTZ R170, R52, UR44, -R152.reuse ;  /* 0x0000002c34aa7c23 */ /* 0x100fe20008010898 */
[----:B------:R-:W-:Y:S01]  /*12f90*/  FMNMX.FTZ R28, R38, R33, !PT ;  /* 0x00000021261c7209 */ /* 0x000fe20007810000 */
[--C-:B------:R-:W-:Y:S01]  /*12fa0*/  FFMA.FTZ R164, R56, UR44, -R152.reuse ;  /* 0x0000002c38a47c23 */ /* 0x100fe20008010898 */
[----:B------:R-:W-:Y:S01]  /*12fb0*/  ISETP.LT.OR P5, PT, R24, 0x59, P5 ;  /* 0x000000591800780c */ /* 0x000fe20002fa1670 */
[----:B------:R-:W-:Y:S01]  /*12fc0*/  MUFU.EX2 R182, R182 ;  /* 0x000000b600b67308 */ /* 0x000fe20000000800 */
[----:B------:R-:W-:Y:S01]  /*12fd0*/  FMNMX.FTZ R33, R39, R28, !PT ;  /* 0x0000001c27217209 */ /* 0x000fe20007810000 */
[--C-:B------:R-:W-:Y:S01]  /*12fe0*/  FFMA.FTZ R166, R60, UR44, -R152.reuse ;  /* 0x0000002c3ca67c23 */ /* 0x100fe20008010898 */
[----:B------:R-:W-:Y:S01]  /*12ff0*/  FSEL R70, R70, -INF , !P5 ;  /* 0xff80000046467808 */ /* 0x000fe20006800000 */
[--C-:B------:R-:W-:Y:S01]  /*13000*/  FFMA.FTZ R160, R64, UR44, -R152.reuse ;  /* 0x0000002c40a07c23 */ /* 0x100fe20008010898 */
[----:B------:R-:W-:Y:S01]  /*13010*/  FMNMX.FTZ R28, R42, R33, !PT ;  /* 0x000000212a1c7209 */ /* 0x000fe20007810000 */
[--C-:B------:R-:W-:Y:S01]  /*13020*/  FFMA.FTZ R33, R41, UR44, -R152.reuse ;  /* 0x0000002c29217c23 */ /* 0x100fe20008010898 */
[----:B------:R-:W-:Y:S01]  /*13030*/  ISETP.GT.AND P5, PT, R12, 0x59, P3 ;  /* 0x000000590c00780c */ /* 0x000fe20001fa4270 */
[----:B------:R-:W-:Y:S01]  /*13040*/  MUFU.EX2 R13, R13 ;  /* 0x0000000d000d7308 */ /* 0x000fe20000000800 */
        /* <DEDUP_REMOVED lines=13> */
[----:B------:R-:W-:Y:S01]  /*13120*/  FFMA.FTZ R37, R45, UR44, -R152 ;  /* 0x0000002c2d257c23 */ /* 0x000fe20008010898 */
[----:B------:R-:W-:Y:S01]  /*13130*/  ISETP.LT.OR P5, PT, R24, 0x61, P5 ;  /* 0x000000611800780c */ /* 0x000fe20002fa1670 */
[----:B------:R-:W-:Y:S01]  /*13140*/  MUFU.EX2 R25, R25 ;  /* 0x0000001900197308 */ /* 0x000fe20000000800 */
[----:B------:R-:W-:-:S02]  /*13150*/  FMNMX.FTZ R41, R51, R28, !PT ;  /* 0x0000001c33297209 */ /* 0x000fc40007810000 */
[----:B------:R-:W-:Y:S02]  /*13160*/  FSEL R74, R74, -INF , !P5 ;  /* 0xff8000004a4a7808 */ /* 0x000fe40006800000 */
[----:B------:R-:W-:Y:S02]  /*13170*/  FMNMX.FTZ R28, R54, R41, !PT ;  /* 0x00000029361c7209 */ /* 0x000fe40007810000 */
[----:B------:R-:W-:Y:S01]  /*13180*/  ISETP.GT.AND P5, PT, R12, 0x61, P3 ;  /* 0x000000610c00780c */ /* 0x000fe20001fa4270 */
[----:B------:R-:W-:Y:S01]  /*13190*/  MUFU.EX2 R178, R178 ;  /* 0x000000b200b27308 */ /* 0x000fe20000000800 */
[----:B------:R-:W-:Y:S02]  /*131a0*/  FMNMX.FTZ R41, R55, R28, !PT ;  /* 0x0000001c37297209 */ /* 0x000fe40007810000 */
[----:B------:R-:W-:Y:S02]  /*131b0*/  ISETP.LT.OR P5, PT, R24, 0x62, P5 ;  /* 0x000000621800780c */ /* 0x000fe40002fa1670 */
[----:B------:R-:W-:Y:S01]  /*131c0*/  FMNMX.FTZ R28, R58, R41, !PT ;  /* 0x000000293a1c7209 */ /* 0x000fe20007810000 */
[----:B------:R-:W-:Y:S01]  /*131d0*/  FFMA.FTZ R41, R49, UR44, -R152 ;  /* 0x0000002c31297c23 */ /* 0x000fe20008010898 */
[----:B------:R-:W-:Y:S01]  /*131e0*/  FSEL R75, R75, -INF , !P5 ;  /* 0xff8000004b4b7808 */ /* 0x000fe20006800000 */
[----:B------:R-:W-:Y:S01]  /*131f0*/  MUFU.EX2 R29, R29 ;  /* 0x0000001d001d7308 */ /* 0x000fe20000000800 */
[----:B------:R-:W-:-:S02]  /*13200*/  FMNMX.FTZ R45, R59, R28, !PT ;  /* 0x0000001c3b2d7209 */ /* 0x000fc40007810000 */
[----:B------:R-:W-:Y:S02]  /*13210*/  ISETP.GT.AND P5, PT, R12, 0x68, P3 ;  /* 0x000000680c00780c */ /* 0x000fe40001fa4270 */
[----:B------:R-:W-:Y:S02]  /*13220*/  FMNMX.FTZ R28, R62, R45, !PT ;  /* 0x0000002d3e1c7209 */ /* 0x000fe40007810000 */
[----:B------:R-:W-:Y:S01]  /*13230*/  ISETP.LT.OR P5, PT, R24, 0x69, P5 ;  /* 0x000000691800780c */ /* 0x000fe20002fa1670 */
[----:B------:R-:W-:Y:S01]  /*13240*/  MUFU.EX2 R172, R172 ;  /* 0x000000ac00ac7308 */ /* 0x000fe20000000800 */
[----:B------:R-:W-:Y:S02]  /*13250*/  FMNMX.FTZ R45, R63, R28, !PT ;  /* 0x0000001c3f2d7209 */ /* 0x000fe40007810000 */
[----:B------:R-:W-:Y:S02]  /*13260*/  FSEL R78, R78, -INF , !P5 ;  /* 0xff8000004e4e7808 */ /* 0x000fe40006800000 */
[----:B------:R-:W-:Y:S01]  /*13270*/  FMNMX.FTZ R28, R66, R45, !PT ;  /* 0x0000002d421c7209 */ /* 0x000fe20007810000 */
[----:B------:R-:W-:Y:S01]  /*13280*/  FFMA.FTZ R45, R53, UR44, -R152 ;  /* 0x0000002c352d7c23 */ /* 0x000fe20008010898 */
[----:B------:R-:W-:Y:S01]  /*13290*/  ISETP.GT.AND P5, PT, R12, 0x69, P3 ;  /* 0x000000690c00780c */ /* 0x000fe20001fa4270 */
[----:B------:R-:W-:Y:S01]  /*132a0*/  MUFU.EX2 R33, R33 ;  /* 0x0000002100217308 */ /* 0x000fe20000000800 */
[----:B------:R-:W-:-:S02]  /*132b0*/  FMNMX.FTZ R49, R67, R28, !PT ;  /* 0x0000001c43317209 */ /* 0x000fc40007810000 */
[----:B------:R-:W-:Y:S02]  /*132c0*/  ISETP.LT.OR P5, PT, R24, 0x6a, P5 ;  /* 0x0000006a1800780c */ /* 0x000fe40002fa1670 */
[----:B------:R-:W-:Y:S02]  /*132d0*/  FMNMX.FTZ R28, R70, R49, !PT ;  /* 0x00000031461c7209 */ /* 0x000fe40007810000 */
[----:B------:R-:W-:Y:S01]  /*132e0*/  FSEL R79, R79, -INF , !P5 ;  /* 0xff8000004f4f7808 */ /* 0x000fe20006800000 */
[----:B------:R-:W-:Y:S01]  /*132f0*/  MUFU.EX2 R174, R174 ;  /* 0x000000ae00ae7308 */ /* 0x000fe20000000800 */
[----:B------:R-:W-:Y:S02]  /*13300*/  ISETP.GT.AND P5, PT, R12, 0x70, P3 ;  /* 0x000000700c00780c */ /* 0x000fe40001fa4270 */
[----:B------:R-:W-:Y:S02]  /*13310*/  FMNMX.FTZ R49, R71, R28, !PT ;  /* 0x0000001c47317209 */ /* 0x000fe40007810000 */
[----:B------:R-:W-:-:S02]  /*13320*/  ISETP.LT.OR P5, PT, R24, 0x71, P5 ;  /* 0x000000711800780c */ /* 0x000fc40002fa1670 */
[----:B------:R-:W-:Y:S01]  /*13330*/  FMNMX.FTZ R28, R74, R49, !PT ;  /* 0x000000314a1c7209 */ /* 0x000fe20007810000 */
[----:B------:R-:W-:Y:S01]  /*13340*/  FFMA.FTZ R49, R57, UR44, -R152 ;  /* 0x0000002c39317c23 */ /* 0x000fe20008010898 */
[----:B------:R-:W-:Y:S01]  /*13350*/  FSEL R82, R82, -INF , !P5 ;  /* 0xff80000052527808 */ /* 0x000fe20006800000 */
[----:B------:R-:W-:Y:S01]  /*13360*/  MUFU.EX2 R37, R37 ;  /* 0x0000002500257308 */ /* 0x000fe20000000800 */
[----:B------:R-:W-:Y:S02]  /*13370*/  ISETP.GT.AND P5, PT, R12, 0x71, P3 ;  /* 0x000000710c00780c */ /* 0x000fe40001fa4270 */
[----:B------:R-:W-:Y:S02]  /*13380*/  FMNMX.FTZ R53, R75, R28, !PT ;  /* 0x0000001c4b357209 */ /* 0x000fe40007810000 */
[----:B------:R-:W-:Y:S02]  /*13390*/  ISETP.LT.OR P5, PT, R24, 0x72, P5 ;  /* 0x000000721800780c */ /* 0x000fe40002fa1670 */
[----:B------:R-:W-:Y:S01]  /*133a0*/  FMNMX.FTZ R28, R78, R53, !PT ;  /* 0x000000354e1c7209 */ /* 0x000fe20007810000 */
[----:B------:R-:W-:Y:S01]  /*133b0*/  MUFU.EX2 R168, R168 ;  /* 0x000000a800a87308 */ /* 0x000fe20000000800 */
[----:B------:R-:W-:-:S02]  /*133c0*/  FSEL R83, R83, -INF , !P5 ;  /* 0xff80000053537808 */ /* 0x000fc40006800000 */
[C---:B------:R-:W-:Y:S02]  /*133d0*/  ISETP.GT.AND P5, PT, R12.reuse, 0x78, P3 ;  /* 0x000000780c00780c */ /* 0x040fe40001fa4270 */
[----:B------:R-:W-:Y:S02]  /*133e0*/  FMNMX.FTZ R53, R79, R28, !PT ;  /* 0x0000001c4f357209 */ /* 0x000fe40007810000 */
[----:B------:R-:W-:Y:S01]  /*133f0*/  ISETP.GT.AND P3, PT, R12, 0x79, P3 ;  /* 0x000000790c00780c */ /* 0x000fe20001f64270 */
[----:B------:R-:W-:Y:S01]  /*13400*/  MUFU.EX2 R41, R41 ;  /* 0x0000002900297308 */ /* 0x000fe20000000800 */
[----:B------:R-:W-:Y:S02]  /*13410*/  ISETP.LT.OR P5, PT, R24, 0x79, P5 ;  /* 0x000000791800780c */ /* 0x000fe40002fa1670 */
[----:B------:R-:W-:Y:S01]  /*13420*/  FMNMX.FTZ R12, R82, R53, !PT ;  /* 0x00000035520c7209 */ /* 0x000fe20007810000 */
[--C-:B------:R-:W-:Y:S01]  /*13430*/  FFMA.FTZ R53, R61, UR44, -R152.reuse ;  /* 0x0000002c3d357c23 */ /* 0x100fe20008010898 */
[----:B------:R-:W-:Y:S01]  /*13440*/  ISETP.LT.OR P3, PT, R24, 0x7a, P3 ;  /* 0x0000007a1800780c */ /* 0x000fe20001f61670 */
[--C-:B------:R-:W-:Y:S01]  /*13450*/  FFMA.FTZ R61, R69, UR44, -R152.reuse ;  /* 0x0000002c453d7c23 */ /* 0x100fe20008010898 */
[----:B------:R-:W-:Y:S01]  /*13460*/  FSEL R86, R86, -INF , !P5 ;  /* 0xff80000056567808 */ /* 0x000fe20006800000 */
[--C-:B------:R-:W-:Y:S01]  /*13470*/  FFMA.FTZ R69, R77, UR44, -R152.reuse ;  /* 0x0000002c4d457c23 */ /* 0x100fe20008010898 */
[----:B------:R-:W-:Y:S01]  /*13480*/  FMNMX.FTZ R57, R83, R12, !PT ;  /* 0x0000000c53397209 */ /* 0x000fe20007810000 */
[----:B------:R-:W-:Y:S01]  /*13490*/  MUFU.EX2 R170, R170 ;  /* 0x000000aa00aa7308 */ /* 0x000fe20000000800 */
[----:B------:R-:W-:Y:S01]  /*134a0*/  FSEL R87, R87, -INF , !P3 ;  /* 0xff80000057577808 */ /* 0x000fe20005800000 */
[--C-:B------:R-:W-:Y:S01]  /*134b0*/  FFMA.FTZ R24, R80, UR44, -R152.reuse ;  /* 0x0000002c50187c23 */ /* 0x100fe20008010898 */
[----:B------:R-:W-:Y:S01]  /*134c0*/  FMNMX.FTZ R12, R86, R57, !PT ;  /* 0x00000039560c7209 */ /* 0x000fe20007810000 */
[--C-:B------:R-:W-:Y:S01]  /*134d0*/  FFMA.FTZ R57, R65, UR44, -R152.reuse ;  /* 0x0000002c41397c23 */ /* 0x100fe20008010898 */
[----:B------:R-:W-:Y:S01]  /*134e0*/  FSEL R77, R10, RZ, P4 ;  /* 0x000000ff0a4d7208 */ /* 0x000fe20002000000 */
[--C-:B------:R-:W-:Y:S01]  /*134f0*/  FFMA.FTZ R65, R73, UR44, -R152.reuse ;  /* 0x0000002c49417c23 */ /* 0x100fe20008010898 */
[----:B------:R-:W-:Y:S01]  /*13500*/  FMNMX.FTZ R12, R87, R12, !PT ;  /* 0x0000000c570c7209 */ /* 0x000fe20007810000 */
[----:B------:R-:W-:Y:S01]  /*13510*/  MUFU.EX2 R45, R45 ;  /* 0x0000002d002d7308 */ /* 0x000fe20000000800 */
[----:B------:R-:W-:Y:S01]  /*13520*/  FFMA.FTZ R73, R81, UR44, -R152 ;  /* 0x0000002c51497c23 */ /* 0x000fe20008010898 */
[----:B------:R-:W-:-:S02]  /*13530*/  FADD.FTZ R0, -R77, R0 ;  /* 0x000000004d007221 */ /* 0x000fc40000010100 */
[----:B------:R-:W0:Y:S02]  /*13540*/  SHFL.BFLY PT, R153, R12, 0x2, 0x1f ;  /* 0x0c401f000c997f89 */ /* 0x000e2400000e0000 */
[----:B------:R-:W-:Y:S02]  /*13550*/  FMUL.FTZ R0, R0, UR44 ;  /* 0x0000002c00007c20 */ /* 0x000fe40008410000 */
[----:B------:R-:W-:Y:S08]  /*13560*/  MUFU.EX2 R164, R164 ;  /* 0x000000a400a47308 */ /* 0x000ff00000000800 */
[----:B------:R-:W1:Y:S08]  /*13570*/  MUFU.EX2 R0, R0 ;  /* 0x0000000000007308 */ /* 0x000e700000000800 */
[----:B------:R-:W2:Y:S01]  /*13580*/  MUFU.EX2 R49, R49 ;  /* 0x0000003100317308 */ /* 0x000ea20000000800 */
[----:B0-----:R-:W-:-:S07]  /*13590*/  FMNMX.FTZ R153, R12, R153, !PT ;  /* 0x000000990c997209 */ /* 0x001fce0007810000 */
[----:B------:R-:W0:Y:S01]  /*135a0*/  MUFU.EX2 R166, R166 ;  /* 0x000000a600a67308 */ /* 0x000e220000000800 */
[----:B------:R-:W3:Y:S01]  /*135b0*/  SHFL.BFLY PT, R12, R153, 0x1, 0x1f ;  /* 0x0c201f00990c7f89 */ /* 0x000ee200000e0000 */
[-C--:B-1----:R-:W-:Y:S01]  /*135c0*/  FMUL.FTZ R88, R88, R0.reuse ;  /* 0x0000000058587220 */ /* 0x082fe20000410000 */
[-C--:B------:R-:W-:Y:S01]  /*135d0*/  FMUL.FTZ R89, R89, R0.reuse ;  /* 0x0000000059597220 */ /* 0x080fe20000410000 */
[-C--:B------:R-:W-:Y:S01]  /*135e0*/  FMUL.FTZ R92, R92, R0.reuse ;  /* 0x000000005c5c7220 */ /* 0x080fe20000410000 */
[-C--:B------:R-:W-:Y:S01]  /*135f0*/  FMUL.FTZ R93, R93, R0.reuse ;  /* 0x000000005d5d7220 */ /* 0x080fe20000410000 */
[-C--:B------:R-:W-:Y:S01]  /*13600*/  FMUL.FTZ R96, R96, R0.reuse ;  /* 0x0000000060607220 */ /* 0x080fe20000410000 */
[-C--:B------:R-:W-:Y:S01]  /*13610*/  FMUL.FTZ R97, R97, R0.reuse ;  /* 0x0000000061617220 */ /* 0x080fe20000410000 */
[----:B------:R-:W-:Y:S01]  /*13620*/  MUFU.EX2 R53, R53 ;  /* 0x0000003500357308 */ /* 0x000fe20000000800 */
[-C--:B------:R-:W-:Y:S01]  /*13630*/  FMUL.FTZ R100, R100, R0.reuse ;  /* 0x0000000064647220 */ /* 0x080fe20000410000 */
[-C--:B------:R-:W-:Y:S01]  /*13640*/  FMUL.FTZ R101, R101, R0.reuse ;  /* 0x0000000065657220 */ /* 0x080fe20000410000 */
        /* <DEDUP_REMOVED lines=12> */
[----:B------:R-:W-:Y:S01]  /*13710*/  FMUL.FTZ R125, R125, R0 ;  /* 0x000000007d7d7220 */ /* 0x000fe20000410000 */
[----:B------:R-:W-:Y:S01]  /*13720*/  MUFU.EX2 R57, R57 ;  /* 0x0000003900397308 */ /* 0x000fe20000000800 */
[----:B---3--:R-:W-:Y:S01]  /*13730*/  FMNMX.FTZ R12, R153, R12, !PT ;  /* 0x0000000c990c7209 */ /* 0x008fe20007810000 */
[-C--:B------:R-:W-:Y:S01]  /*13740*/  FMUL.FTZ R128, R128, R0.reuse ;  /* 0x0000000080807220 */ /* 0x080fe20000410000 */
[-C--:B------:R-:W-:Y:S01]  /*13750*/  FMUL.FTZ R129, R129, R0.reuse ;  /* 0x0000000081817220 */ /* 0x080fe20000410000 */
[-C--:B------:R-:W-:Y:S01]  /*13760*/  FMUL.FTZ R132, R132, R0.reuse ;  /* 0x0000000084847220 */ /* 0x080fe20000410000 */
[C---:B------:R-:W-:Y:S01]  /*13770*/  FSETP.NEU.FTZ.AND P3, PT, R12.reuse, -INF , PT ;  /* 0xff8000000c00780b */ /* 0x040fe20003f7d000 */
[----:B------:R-:W-:Y:S01]  /*13780*/  FMUL.FTZ R44, R12, UR44 ;  /* 0x0000002c0c2c7c20 */ /* 0x000fe20008410000 */
[-C--:B------:R-:W-:Y:S01]  /*13790*/  FMUL.FTZ R133, R133, R0.reuse ;  /* 0x0000000085857220 */ /* 0x080fe20000410000 */
[----:B------:R-:W-:Y:S01]  /*137a0*/  MUFU.EX2 R162, R162 ;  /* 0x000000a200a27308 */ /* 0x000fe20000000800 */
[-C--:B------:R-:W-:Y:S01]  /*137b0*/  FMUL.FTZ R136, R136, R0.reuse ;  /* 0x0000000088887220 */ /* 0x080fe20000410000 */
[-C--:B------:R-:W-:Y:S01]  /*137c0*/  FMUL.FTZ R137, R137, R0.reuse ;  /* 0x0000000089897220 */ /* 0x080fe20000410000 */
[----:B------:R-:W-:Y:S01]  /*137d0*/  FSEL R44, R44, RZ, P3 ;  /* 0x000000ff2c2c7208 */ /* 0x000fe20001800000 */
[-C--:B------:R-:W-:Y:S01]  /*137e0*/  FMUL.FTZ R140, R140, R0.reuse ;  /* 0x000000008c8c7220 */ /* 0x080fe20000410000 */
[-C--:B------:R-:W-:Y:S01]  /*137f0*/  FMUL.FTZ R141, R141, R0.reuse ;  /* 0x000000008d8d7220 */ /* 0x080fe20000410000 */
[-C--:B------:R-:W-:Y:S01]  /*13800*/  FMUL.FTZ R144, R144, R0.reuse ;  /* 0x0000000090907220 */ /* 0x080fe20000410000 */
[----:B------:R-:W-:Y:S01]  /*13810*/  FMUL.FTZ R145, R145, R0 ;  /* 0x0000000091917220 */ /* 0x000fe20000410000 */
[--C-:B------:R-:W-:Y:S01]  /*13820*/  FFMA.FTZ R181, R27, UR44, -R44.reuse ;  /* 0x0000002c1bb57c23 */ /* 0x100fe2000801082c */
[----:B------:R-:W-:Y:S01]  /*13830*/  FFMA.FTZ R27, R0, R6, R11 ;  /* 0x00000006001b7223 */ /* 0x000fe2000001000b */
[--C-:B------:R-:W-:Y:S01]  /*13840*/  FFMA.FTZ R173, R42, UR44, -R44.reuse ;  /* 0x0000002c2aad7c23 */ /* 0x100fe2000801082c */
[--C-:B------:R-:W-:Y:S01]  /*13850*/  FFMA.FTZ R26, R26, UR44, -R44.reuse ;  /* 0x0000002c1a1a7c23 */ /* 0x100fe2000801082c */
[--C-:B------:R-:W-:Y:S01]  /*13860*/  FFMA.FTZ R175, R46, UR44, -R44.reuse ;  /* 0x0000002c2eaf7c23 */ /* 0x100fe2000801082c */
[----:B------:R-:W-:Y:S01]  /*13870*/  FADD.FTZ R27, R180, R27 ;  /* 0x0000001bb41b7221 */ /* 0x000fe20000010000 */
[--C-:B------:R-:W-:Y:S01]  /*13880*/  FFMA.FTZ R183, R30, UR44, -R44.reuse ;  /* 0x0000002c1eb77c23 */ /* 0x100fe2000801082c */
[----:B------:R-:W-:Y:S01]  /*13890*/  MUFU.EX2 R181, R181 ;  /* 0x000000b500b57308 */ /* 0x000fe20000000800 */
[--C-:B------:R-:W-:Y:S01]  /*138a0*/  FFMA.FTZ R28, R31, UR44, -R44.reuse ;  /* 0x0000002c1f1c7c23 */ /* 0x100fe2000801082c */
[----:B------:R-:W-:Y:S01]  /*138b0*/  FADD.FTZ R6, R182, R27 ;  /* 0x0000001bb6067221 */ /* 0x000fe20000010000 */
[--C-:B------:R-:W-:Y:S01]  /*138c0*/  FFMA.FTZ R177, R34, UR44, -R44.reuse ;  /* 0x0000002c22b17c23 */ /* 0x100fe2000801082c */
[--C-:B------:R-:W-:Y:S01]  /*138d0*/  FFMA.FTZ R30, R35, UR44, -R44.reuse ;  /* 0x0000002c231e7c23 */ /* 0x100fe2000801082c */
[----:B------:R-:W-:Y:S01]  /*138e0*/  FFMA.FTZ R179, R38, UR44, -R44 ;  /* 0x0000002c26b37c23 */ /* 0x000fe2000801082c */
        /* <DEDUP_REMOVED lines=9> */
[----:B------:R-:W-:Y:S01]  /*13980*/  F2FP.F16.F32.PACK_AB R180, R180, R11 ;  /* 0x0000000bb4b4723e */ /* 0x000fe200000000ff */
        /* <DEDUP_REMOVED lines=15> */
[----:B------:R-:W-:Y:S01]  /*13a80*/  FSEL R6, R12, RZ, P3 ;  /* 0x000000ff0c067208 */ /* 0x000fe20001800000 */
[----:B------:R-:W-:Y:S01]  /*13a90*/  MUFU.EX2 R177, R177 ;  /* 0x000000b100b17308 */ /* 0x000fe20000000800 */
[--C-:B------:R-:W-:Y:S01]  /*13aa0*/  FFMA.FTZ R75, R75, UR44, -R44.reuse ;  /* 0x0000002c4b4b7c23 */ /* 0x100fe2000801082c */
[----:B------:R-:W-:Y:S01]  /*13ab0*/  FADD.FTZ R42, R174, R27 ;  /* 0x0000001bae2a7221 */ /* 0x000fe20000010000 */
[--C-:B------:R-:W-:Y:S01]  /*13ac0*/  FFMA.FTZ R78, R78, UR44, -R44.reuse ;  /* 0x0000002c4e4e7c23 */ /* 0x100fe2000801082c */
[----:B------:R-:W-:Y:S01]  /*13ad0*/  FADD.FTZ R6, -R6, R9 ;  /* 0x0000000906067221 */ /* 0x000fe20000010100 */
[----:B------:R-:W-:Y:S01]  /*13ae0*/  FFMA.FTZ R79, R79, UR44, -R44 ;  /* 0x0000002c4f4f7c23 */ /* 0x000fe2000801082c */
[----:B------:R-:W-:Y:S01]  /*13af0*/  FADD.FTZ R27, R37, R42 ;  /* 0x0000002a251b7221 */ /* 0x000fe20000010000 */
[--C-:B------:R-:W-:Y:S01]  /*13b00*/  FFMA.FTZ R82, R82, UR44, -R44.reuse ;  /* 0x0000002c52527c23 */ /* 0x100fe2000801082c */
[----:B------:R-:W-:Y:S01]  /*13b10*/  FMUL.FTZ R6, R6, UR44 ;  /* 0x0000002c06067c20 */ /* 0x000fe20008410000 */
[----:B------:R-:W-:Y:S01]  /*13b20*/  MUFU.EX2 R30, R30 ;  /* 0x0000001e001e7308 */ /* 0x000fe20000000800 */
[----:B------:R-:W-:Y:S01]  /*13b30*/  FADD.FTZ R42, R168, R27 ;  /* 0x0000001ba82a7221 */ /* 0x000fe20000010000 */
[--C-:B------:R-:W-:Y:S01]  /*13b40*/  FFMA.FTZ R83, R83, UR44, -R44.reuse ;  /* 0x0000002c53537c23 */ /* 0x100fe2000801082c */
[--C-:B------:R-:W-:Y:S01]  /*13b50*/  FFMA.FTZ R86, R86, UR44, -R44.reuse ;  /* 0x0000002c56567c23 */ /* 0x100fe2000801082c */
[----:B------:R-:W-:Y:S01]  /*13b60*/  FFMA.FTZ R87, R87, UR44, -R44 ;  /* 0x0000002c57577c23 */ /* 0x000fe2000801082c */
[----:B------:R-:W-:Y:S01]  /*13b70*/  FADD.FTZ R27, R41, R42 ;  /* 0x0000002a291b7221 */ /* 0x000fe20000010000 */
[----:B------:R-:W-:Y:S01]  /*13b80*/  FFMA.FTZ R42, R59, UR44, -R44 ;  /* 0x0000002c3b2a7c23 */ /* 0x000fe2000801082c */
[----:B------:R-:W-:Y:S01]  /*13b90*/  @!P1 IMAD R31, R184, 0x8, R2 ;  /* 0x00000008b81f9824 */ /* 0x000fe200078e0202 */
[----:B------:R-:W1:Y:S01]  /*13ba0*/  MUFU.EX2 R9, R6 ;  /* 0x0000000600097308 */ /* 0x000e620000000800 */
[----:B------:R-:W-:Y:S01]  /*13bb0*/  FADD.FTZ R46, R170, R27 ;  /* 0x0000001baa2e7221 */ /* 0x000fe20000010000 */
[----:B------:R-:W-:Y:S01]  /*13bc0*/  ISETP.GT.AND P3, PT, R3, R20, PT ;  /* 0x000000140300720c */ /* 0x000fe20003f64270 */
[----:B------:R-:W-:-:S02]  /*13bd0*/  @!P1 VIADD R31, R31, 0x28860 ;  /* 0x000288601f1f9836 */ /* 0x000fc40000000000 */
[-C--:B------:R-:W-:Y:S01]  /*13be0*/  FMUL.FTZ R148, R148, R0.reuse ;  /* 0x0000000094947220 */ /* 0x080fe20000410000 */
[----:B------:R-:W-:Y:S01]  /*13bf0*/  FADD.FTZ R27, R45, R46 ;  /* 0x0000002e2d1b7221 */ /* 0x000fe20000010000 */
[----:B------:R-:W-:Y:S01]  /*13c00*/  FFMA.FTZ R46, R67, UR44, -R44 ;  /* 0x0000002c432e7c23 */ /* 0x000fe2000801082c */
[----:B------:R-:W-:Y:S01]  /*13c10*/  FMUL.FTZ R149, R149, R0 ;  /* 0x0000000095957220 */ /* 0x000fe20000410000 */
[----:B------:R-:W-:Y:S01]  /*13c20*/  MUFU.EX2 R179, R179 ;  /* 0x000000b300b37308 */ /* 0x000fe20000000800 */
[----:B------:R-:W-:Y:S01]  /*13c30*/  FADD.FTZ R48, R164, R27 ;  /* 0x0000001ba4307221 */ /* 0x000fe20000010000 */
[----:B------:R-:W-:Y:S01]  /*13c40*/  @!P1 PRMT R31, RZ, 0x654, R31 ;  /* 0x00000654ff1f9816 */ /* 0x000fe2000000001f */
[----:B------:R-:W-:Y:S01]  /*13c50*/  VIADD R3, R3, 0xffffffff ;  /* 0xffffffff03037836 */ /* 0x000fe20000000000 */
[----:B------:R-:W-:Y:S01]  /*13c60*/  F2FP.F16.F32.PACK_AB R182, R13, R182 ;  /* 0x000000b60db6723e */ /* 0x000fe200000000ff */
[----:B--2---:R-:W-:Y:S01]  /*13c70*/  FADD.FTZ R27, R49, R48 ;  /* 0x00000030311b7221 */ /* 0x004fe20000010000 */
[----:B------:R2:W-:Y:S01]  /*13c80*/  @!P1 SYNCS.ARRIVE.TRANS64.RED.A1T0 RZ, [R31+URZ], RZ ;  /* 0x000000ff1fff99a7 */ /* 0x0005e2000810043f */
[----:B------:R-:W-:Y:S01]  /*13c90*/  F2FP.F16.F32.PACK_AB R176, R25, R176 ;  /* 0x000000b019b0723e */ /* 0x000fe200000000ff */
[----:B------:R-:W-:Y:S01]  /*13ca0*/  MUFU.EX2 R32, R32 ;  /* 0x0000002000207308 */ /* 0x000fe20000000800 */
[----:B0-----:R-:W-:Y:S01]  /*13cb0*/  FADD.FTZ R48, R166, R27 ;  /* 0x0000001ba6307221 */ /* 0x001fe20000010000 */
[----:B-1----:R-:W-:Y:S01]  /*13cc0*/  FFMA.FTZ R6, R9, R5, R26 ;  /* 0x0000000509067223 */ /* 0x002fe2000001001a */
[-C--:B------:R-:W-:Y:S01]  /*13cd0*/  FMUL.FTZ R90, R90, R9.reuse ;  /* 0x000000095a5a7220 */ /* 0x080fe20000410000 */
[-C--:B------:R-:W-:Y:S01]  /*13ce0*/  FMUL.FTZ R91, R91, R9.reuse ;  /* 0x000000095b5b7220 */ /* 0x080fe20000410000 */
[----:B------:R-:W-:Y:S01]  /*13cf0*/  FADD.FTZ R5, R53, R48 ;  /* 0x0000003035057221 */ /* 0x000fe20000010000 */
[----:B------:R-:W-:Y:S01]  /*13d00*/  FADD.FTZ R6, R181, R6 ;  /* 0x00000006b5067221 */ /* 0x000fe20000010000 */
[-C--:B------:R-:W-:Y:S01]  /*13d10*/  FMUL.FTZ R94, R94, R9.reuse ;  /* 0x000000095e5e7220 */ /* 0x080fe20000410000 */
[----:B------:R-:W0:Y:S01]  /*13d20*/  MUFU.EX2 R61, R61 ;  /* 0x0000003d003d7308 */ /* 0x000e220000000800 */
[----:B------:R-:W-:Y:S01]  /*13d30*/  FADD.FTZ R48, R160, R5 ;  /* 0x00000005a0307221 */ /* 0x000fe20000010000 */
[----:B------:R-:W-:Y:S01]  /*13d40*/  FADD.FTZ R5, R183, R6 ;  /* 0x00000006b7057221 */ /* 0x000fe20000010000 */
[-C--:B------:R-:W-:Y:S01]  /*13d50*/  FMUL.FTZ R95, R95, R9.reuse ;  /* 0x000000095f5f7220 */ /* 0x080fe20000410000 */
[-C--:B------:R-:W-:Y:S01]  /*13d60*/  FMUL.FTZ R98, R98, R9.reuse ;  /* 0x0000000962627220 */ /* 0x080fe20000410000 */
[----:B------:R-:W-:Y:S01]  /*13d70*/  FADD.FTZ R27, R57, R48 ;  /* 0x00000030391b7221 */ /* 0x000fe20000010000 */
[----:B------:R-:W-:Y:S01]  /*13d80*/  FADD.FTZ R6, R28, R5 ;  /* 0x000000051c067221 */ /* 0x000fe20000010000 */
[-C--:B------:R-:W-:Y:S01]  /*13d90*/  FMUL.FTZ R99, R99, R9.reuse ;  /* 0x0000000963637220 */ /* 0x080fe20000410000 */
[----:B------:R-:W1:Y:S01]  /*13da0*/  MUFU.EX2 R173, R173 ;  /* 0x000000ad00ad7308 */ /* 0x000e620000000800 */
[----:B------:R-:W-:Y:S01]  /*13db0*/  FADD.FTZ R48, R162, R27 ;  /* 0x0000001ba2307221 */ /* 0x000fe20000010000 */
[----:B------:R-:W-:Y:S01]  /*13dc0*/  FADD.FTZ R5, R177, R6 ;  /* 0x00000006b1057221 */ /* 0x000fe20000010000 */
[-C--:B------:R-:W-:Y:S01]  /*13dd0*/  FMUL.FTZ R102, R102, R9.reuse ;  /* 0x0000000966667220 */ /* 0x080fe20000410000 */
[-C--:B------:R-:W-:Y:S01]  /*13de0*/  FMUL.FTZ R103, R103, R9.reuse ;  /* 0x0000000967677220 */ /* 0x080fe20000410000 */
[-C--:B------:R-:W-:Y:S01]  /*13df0*/  FMUL.FTZ R106, R106, R9.reuse ;  /* 0x000000096a6a7220 */ /* 0x080fe20000410000 */
[----:B------:R-:W-:Y:S01]  /*13e00*/  FADD.FTZ R6, R30, R5 ;  /* 0x000000051e067221 */ /* 0x000fe20000010000 */
[-C--:B------:R-:W-:Y:S01]  /*13e10*/  FMUL.FTZ R107, R107, R9.reuse ;  /* 0x000000096b6b7220 */ /* 0x080fe20000410000 */
[----:B------:R-:W3:Y:S01]  /*13e20*/  MUFU.EX2 R156, R156 ;  /* 0x0000009c009c7308 */ /* 0x000ee20000000800 */
        /* <DEDUP_REMOVED lines=8> */
[-C--:B------:R-:W-:Y:S01]  /*13eb0*/  FMUL.FTZ R118, R118, R9.reuse ;  /* 0x0000000976767220 */ /* 0x080fe20000410000 */
[----:B-1----:R-:W-:Y:S01]  /*13ec0*/  FADD.FTZ R5, R173, R6 ;  /* 0x00000006ad057221 */ /* 0x002fe20000010000 */
[-C--:B------:R-:W-:Y:S01]  /*13ed0*/  FMUL.FTZ R119, R119, R9.reuse ;  /* 0x0000000977777220 */ /* 0x080fe20000410000 */
[-C--:B------:R-:W-:Y:S01]  /*13ee0*/  FMUL.FTZ R122, R122, R9.reuse ;  /* 0x000000097a7a7220 */ /* 0x080fe20000410000 */
[-C--:B------:R-:W-:Y:S01]  /*13ef0*/  FMUL.FTZ R123, R123, R9.reuse ;  /* 0x000000097b7b7220 */ /* 0x080fe20000410000 */
[-C--:B------:R-:W-:Y:S01]  /*13f00*/  FMUL.FTZ R126, R126, R9.reuse ;  /* 0x000000097e7e7220 */ /* 0x080fe20000410000 */
[-C--:B------:R-:W-:Y:S01]  /*13f10*/  FMUL.FTZ R127, R127, R9.reuse ;  /* 0x000000097f7f7220 */ /* 0x080fe20000410000 */
[----:B------:R-:W1:Y:S01]  /*13f20*/  MUFU.EX2 R65, R65 ;  /* 0x0000004100417308 */ /* 0x000e620000000800 */
        /* <DEDUP_REMOVED lines=16> */
[----:B-1----:R-:W-:Y:S01]  /*14030*/  FADD.FTZ R11, R65, R48 ;  /* 0x00000030410b7221 */ /* 0x002fe20000010000 */
[----:B------:R-:W-:Y:S01]  /*14040*/  F2FP.F16.F32.PACK_AB R178, R29, R178 ;  /* 0x000000b21db2723e */ /* 0x000fe200000000ff */
[----:B------:R-:W-:Y:S01]  /*14050*/  IMAD.MOV.U32 R184, RZ, RZ, R215 ;  /* 0x000000ffffb87224 */ /* 0x000fe200078e00d7 */
[----:B------:R-:W-:Y:S01]  /*14060*/  F2FP.F16.F32.PACK_AB R172, R33, R172 ;  /* 0x000000ac21ac723e */ /* 0x000fe200000000ff */
[----:B------:R-:W-:Y:S01]  /*14070*/  IMAD.MOV.U32 R0, RZ, RZ, R10 ;  /* 0x000000ffff007224 */ /* 0x000fe200078e000a */
[----:B------:R-:W-:Y:S01]  /*14080*/  F2FP.F16.F32.PACK_AB R174, R37, R174 ;  /* 0x000000ae25ae723e */ /* 0x000fe200000000ff */
[----:B------:R-:W-:Y:S01]  /*14090*/  IMAD.MOV.U32 R9, RZ, RZ, R12 ;  /* 0x000000ffff097224 */ /* 0x000fe200078e000c */
[----:B------:R-:W1:Y:S01]  /*140a0*/  MUFU.EX2 R36, R36 ;  /* 0x0000002400247308 */ /* 0x000e620000000800 */
[----:B---3--:R-:W-:Y:S01]  /*140b0*/  FADD.FTZ R5, R175, R6 ;  /* 0x00000006af057221 */ /* 0x008fe20000010000 */
[----:B------:R-:W-:-:S02]  /*140c0*/  F2FP.F16.F32.PACK_AB R168, R41, R168 ;  /* 0x000000a829a8723e */ /* 0x000fc400000000ff */
[----:B------:R-:W-:Y:S02]  /*140d0*/  F2FP.F16.F32.PACK_AB R170, R45, R170 ;  /* 0x000000aa2daa723e */ /* 0x000fe400000000ff */
[----:B------:R-:W-:Y:S02]  /*140e0*/  F2FP.F16.F32.PACK_AB R164, R49, R164 ;  /* 0x000000a431a4723e */ /* 0x000fe400000000ff */
[----:B------:R-:W3:Y:S01]  /*140f0*/  MUFU.EX2 R69, R69 ;  /* 0x0000004500457308 */ /* 0x000ee20000000800 */
[----:B0-----:R-:W-:Y:S01]  /*14100*/  FADD.FTZ R48, R158, R11 ;  /* 0x0000000b9e307221 */ /* 0x001fe20000010000 */
[----:B------:R-:W-:Y:S02]  /*14110*/  F2FP.F16.F32.PACK_AB R166, R53, R166 ;  /* 0x000000a635a6723e */ /* 0x000fe400000000ff */
[----:B------:R-:W-:Y:S02]  /*14120*/  F2FP.F16.F32.PACK_AB R160, R57, R160 ;  /* 0x000000a039a0723e */ /* 0x000fe400000000ff */
[----:B------:R-:W-:-:S02]  /*14130*/  F2FP.F16.F32.PACK_AB R162, R61, R162 ;  /* 0x000000a23da2723e */ /* 0x000fc400000000ff */
[----:B------:R-:W0:Y:S01]  /*14140*/  MUFU.EX2 R169, R169 ;  /* 0x000000a900a97308 */ /* 0x000e220000000800 */
[----:B-1----:R-:W-:Y:S01]  /*14150*/  FADD.FTZ R6, R36, R5 ;  /* 0x0000000524067221 */ /* 0x002fe20000010000 */
[----:B------:R-:W-:Y:S02]  /*14160*/  F2FP.F16.F32.PACK_AB R156, R65, R156 ;  /* 0x0000009c419c723e */ /* 0x000fe400000000ff */
[----:B------:R-:W-:Y:S02]  /*14170*/  F2FP.F16.F32.PACK_AB R181, R181, R26 ;  /* 0x0000001ab5b5723e */ /* 0x000fe400000000ff */
[----:B------:R-:W-:Y:S02]  /*14180*/  F2FP.F16.F32.PACK_AB R183, R28, R183 ;  /* 0x000000b71cb7723e */ /* 0x000fe400000000ff */
[----:B------:R-:W1:Y:S01]  /*14190*/  MUFU.EX2 R24, R24 ;  /* 0x0000001800187308 */ /* 0x000e620000000800 */
[C---:B---3--:R-:W-:Y:S01]  /*141a0*/  FADD.FTZ R11, R69.reuse, R48 ;  /* 0x00000030450b7221 */ /* 0x048fe20000010000 */
[----:B------:R-:W-:-:S02]  /*141b0*/  F2FP.F16.F32.PACK_AB R158, R69, R158 ;  /* 0x0000009e459e723e */ /* 0x000fc400000000ff */
[----:B------:R-:W-:Y:S02]  /*141c0*/  F2FP.F16.F32.PACK_AB R177, R30, R177 ;  /* 0x000000b11eb1723e */ /* 0x000fe400000000ff */
[----:B------:R-:W-:Y:S02]  /*141d0*/  F2FP.F16.F32.PACK_AB R179, R32, R179 ;  /* 0x000000b320b3723e */ /* 0x000fe400000000ff */
[----:B------:R-:W3:Y:S01]  /*141e0*/  MUFU.EX2 R73, R73 ;  /* 0x0000004900497308 */ /* 0x000ee20000000800 */
[----:B0-----:R-:W-:Y:S01]  /*141f0*/  FADD.FTZ R5, R169, R6 ;  /* 0x00000006a9057221 */ /* 0x001fe20000010000 */
[----:B------:R-:W-:Y:S02]  /*14200*/  F2FP.F16.F32.PACK_AB R173, R34, R173 ;  /* 0x000000ad22ad723e */ /* 0x000fe400000000ff */
[----:B------:R-:W-:-:S04]  /*14210*/  F2FP.F16.F32.PACK_AB R175, R36, R175 ;  /* 0x000000af24af723e */ /* 0x000fc800000000ff */
[----:B------:R-:W0:Y:S01]  /*14220*/  MUFU.EX2 R38, R38 ;  /* 0x0000002600267308 */ /* 0x000e220000000800 */
[----:B-1----:R-:W-:-:S07]  /*14230*/  FADD.FTZ R48, R24, R11 ;  /* 0x0000000b18307221 */ /* 0x002fce0000010000 */
[----:B------:R-:W1:Y:S01]  /*14240*/  MUFU.EX2 R171, R171 ;  /* 0x000000ab00ab7308 */ /* 0x000e620000000800 */
[C---:B---3--:R-:W-:Y:S01]  /*14250*/  F2FP.F16.F32.PACK_AB R152, R73.reuse, R24 ;  /* 0x000000184998723e */ /* 0x048fe200000000ff */
[----:B------:R-:W-:-:S06]  /*14260*/  FADD.FTZ R11, R73, R48 ;  /* 0x00000030490b7221 */ /* 0x000fcc0000010000 */
[----:B------:R-:W3:Y:S01]  /*14270*/  MUFU.EX2 R40, R40 ;  /* 0x0000002800287308 */ /* 0x000ee20000000800 */
[C---:B0-----:R-:W-:Y:S01]  /*14280*/  FADD.FTZ R24, R38.reuse, R5 ;  /* 0x0000000526187221 */ /* 0x041fe20000010000 */
[----:B------:R-:W-:-:S06]  /*14290*/  F2FP.F16.F32.PACK_AB R169, R38, R169 ;  /* 0x000000a926a9723e */ /* 0x000fcc00000000ff */
[----:B------:R-:W0:Y:S01]  /*142a0*/  MUFU.EX2 R165, R165 ;  /* 0x000000a500a57308 */ /* 0x000e220000000800 */
[----:B-1----:R-:W-:-:S07]  /*142b0*/  FADD.FTZ R5, R171, R24 ;  /* 0x00000018ab057221 */ /* 0x002fce0000010000 */
[----:B------:R-:W1:Y:S01]  /*142c0*/  MUFU.EX2 R42, R42 ;  /* 0x0000002a002a7308 */ /* 0x000e620000000800 */
[C---:B---3--:R-:W-:Y:S01]  /*142d0*/  FADD.FTZ R24, R40.reuse, R5 ;  /* 0x0000000528187221 */ /* 0x048fe20000010000 */
[----:B------:R-:W-:-:S06]  /*142e0*/  F2FP.F16.F32.PACK_AB R171, R40, R171 ;  /* 0x000000ab28ab723e */ /* 0x000fcc00000000ff */
[----:B------:R-:W3:Y:S01]  /*142f0*/  MUFU.EX2 R167, R167 ;  /* 0x000000a700a77308 */ /* 0x000ee20000000800 */
[----:B0-----:R-:W-:-:S07]  /*14300*/  FADD.FTZ R5, R165, R24 ;  /* 0x00000018a5057221 */ /* 0x001fce0000010000 */
[----:B------:R-:W0:Y:S01]  /*14310*/  MUFU.EX2 R44, R63 ;  /* 0x0000003f002c7308 */ /* 0x000e220000000800 */
[C---:B-1----:R-:W-:Y:S01]  /*14320*/  FADD.FTZ R24, R42.reuse, R5 ;  /* 0x000000052a187221 */ /* 0x042fe20000010000 */
[----:B------:R-:W-:-:S06]  /*14330*/  F2FP.F16.F32.PACK_AB R165, R42, R165 ;  /* 0x000000a52aa5723e */ /* 0x000fcc00000000ff */
[----:B------:R-:W1:Y:S01]  /*14340*/  MUFU.EX2 R161, R161 ;  /* 0x000000a100a17308 */ /* 0x000e620000000800 */
[----:B---3--:R-:W-:-:S07]  /*14350*/  FADD.FTZ R5, R167, R24 ;  /* 0x00000018a7057221 */ /* 0x008fce0000010000 */
        /* <DEDUP_REMOVED lines=31> */
[----:B0-----:R-:W-:Y:S01]  /*14550*/  FADD.FTZ R5, R86, R5 ;  /* 0x0000000556057221 */ /* 0x001fe20000010000 */
[C---:B-1----:R-:W-:Y:S01]  /*14560*/  FADD.FTZ R6, R77.reuse, R48 ;  /* 0x000000304d067221 */ /* 0x042fe20000010000 */
[----:B------:R-:W-:Y:S02]  /*14570*/  F2FP.F16.F32.PACK_AB R154, R77, R154 ;  /* 0x0000009a4d9a723e */ /* 0x000fe400000000ff */
[C---:B---3--:R-:W-:Y:S01]  /*14580*/  FADD.FTZ R5, R87.reuse, R5 ;  /* 0x0000000557057221 */ /* 0x048fe20000010000 */
[----:B------:R-:W-:Y:S01]  /*14590*/  F2FP.F16.F32.PACK_AB R155, R87, R86 ;  /* 0x00000056579b723e */ /* 0x000fe200000000ff */
[----:B--2---:R-:W-:Y:S06]  /*145a0*/  @P3 BRA `(.L_x_1538) ;  /* 0xffffffcc00803947 */ /* 0x004fec000383ffff */
[----:B------:R-:W-:Y:S02]  /*145b0*/  IMAD.MOV.U32 R9, RZ, RZ, R12 ;  /* 0x000000ffff097224 */ /* 0x000fe400078e000c */
[----:B------:R-:W-:Y:S02]  /*145c0*/  IMAD.MOV.U32 R0, RZ, RZ, R10 ;  /* 0x000000ffff007224 */ /* 0x000fe400078e000a */
[----:B------:R-:W-:Y:S02]  /*145d0*/  IMAD.MOV.U32 R184, RZ, RZ, R215 ;  /* 0x000000ffffb87224 */ /* 0x000fe400078e00d7 */
[----:B------:R-:W-:-:S07]  /*145e0*/  IMAD.MOV.U32 R186, RZ, RZ, R15 ;  /* 0x000000ffffba7224 */ /* 0x000fce00078e000f */
.L_x_1520:
[----:B------:R-:W0:Y:S01]  /*145f0*/  LDC R13, c[0x0][0x9e4] ;  /* 0x00027900ff0d7b82 */ /* 0x000e220000000800 */
[----:B------:R-:W-:-:S05]  /*14600*/  IADD3 R4, R192, 0x80, -R193 ;  /* 0x00000080c0047810 */ /* 0x000fca0007ffe8c1 */
[----:B------:R-:W-:-:S04]  /*14610*/  IMAD R4, R197, 0x80, R4 ;  /* 0x00000080c5047824 */ /* 0x000fc800078e0204 */
[----:B------:R-:W-:Y:S01]  /*14620*/  IMAD.IADD R7, R4, 0x1, -R7 ;  /* 0x0000000104077824 */ /* 0x000fe200078e0a07 */
[----:B0-----:R-:W-:-:S13]  /*14630*/  ISETP.GE.AND P5, PT, R13, 0x1, PT ;  /* 0x000000010d00780c */ /* 0x001fda0003fa6270 */
[----:B------:R-:W-:Y:S05]  /*14640*/  @!P5 BRA `(.L_x_1539) ;  /* 0x000000000044d947 */ /* 0x000fea0003800000 */
        /* <DEDUP_REMOVED lines=10> */
.L_x_1541:
[----:B------:R-:W-:-:S13]  /*146f0*/  ISETP.NE.AND P2, PT, R13, 0x1, PT ;  /* 0x000000010d00780c */ /* 0x000fda0003f45270 */
[----:B------:R-:W0:Y:S02]  /*14700*/  @P2 LDC.64 R10, c[0x0][0x9e8] ;  /* 0x00027a00ff0a2b82 */ /* 0x000e240000000a00 */
[----:B0-----:R-:W-:-:S05]  /*14710*/  @P2 IMAD.HI.U32 R10, R4, R10, RZ ;  /* 0x0000000a040a2227 */ /* 0x001fca00078e00ff */
[----:B------:R-:W-:-:S07]  /*14720*/  @P2 SHF.R.U32.HI R4, RZ, R11, R10 ;  /* 0x0000000bff042219 */ /* 0x000fce000001160a */
.L_x_1542:
[----:B------:R-:W-:Y:S05]  /*14730*/  BSYNC B0 ;  /* 0x0000000000007941 */ /* 0x000fea0003800000 */
.L_x_1540:
[----:B------:R-:W-:-:S05]  /*14740*/  IMAD R4, R4, R13, RZ ;  /* 0x0000000d04047224 */ /* 0x000fca00078e02ff */
[----:B------:R-:W-:-:S07]  /*14750*/  VIMNMX R7, R7, R4, !PT ;  /* 0x0000000407077248 */ /* 0x000fce0007fe0100 */
.L_x_1539:
[----:B------:R-:W-:-:S05]  /*14760*/  VIADD R7, R7, 0x7f ;  /* 0x0000007f07077836 */ /* 0x000fca0000000000 */
[----:B------:R-:W-:-:S04]  /*14770*/  SHF.R.S32.HI R4, RZ, 0x1f, R7 ;  /* 0x0000001fff047819 */ /* 0x000fc80000011407 */
[----:B------:R-:W-:-:S04]  /*14780*/  LEA.HI R4, R4, R7, RZ, 0x7 ;  /* 0x0000000704047211 */ /* 0x000fc800078f38ff */
[----:B------:R-:W-:-:S04]  /*14790*/  SHF.R.S32.HI R7, RZ, 0x7, R4 ;  /* 0x00000007ff077819 */ /* 0x000fc80000011404 */
[----:B------:R-:W-:-:S04]  /*147a0*/  VIMNMX R7, R198, R7, !PT ;  /* 0x00000007c6077248 */ /* 0x000fc80007fe0100 */
[----:B------:R-:W-:-:S13]  /*147b0*/  ISETP.GE.AND P2, PT, R3, R7, PT ;  /* 0x000000070300720c */ /* 0x000fda0003f46270 */
[----:B------:R-:W-:Y:S05]  /*147c0*/  @!P2 BRA `(.L_x_1543) ;  /* 0x000000200084a947 */ /* 0x000fea0003800000 */
[----:B------:R-:W-:Y:S01]  /*147d0*/  IMAD.MOV.U32 R4, RZ, RZ, R9 ;  /* 0x000000ffff047224 */ /* 0x000fe200078e0009 */
[----:B------:R-:W-:Y:S01]  /*147e0*/  MOV R20, R186 ;  /* 0x000000ba00147202 */ /* 0x000fe20000000f00 */
[----:B------:R-:W-:Y:S02]  /*147f0*/  IMAD.MOV.U32 R15, RZ, RZ, R0 ;  /* 0x000000ffff0f7224 */ /* 0x000fe400078e0000 */
[----:B------:R-:W-:-:S07]  /*14800*/  IMAD.MOV.U32 R14, RZ, RZ, R184 ;  /* 0x000000ffff0e7224 */ /* 0x000fce00078e00b8 */
.L_x_1553:
        /* <DEDUP_REMOVED lines=10> */
.L_x_1545:
[----:B------:R-:W-:Y:S01]  /*148b0*/  IMAD R0, R184, 0x8, R2 ;  /* 0x00000008b8007824 */ /* 0x000fe200078e0202 */
[----:B------:R-:W-:-:S04]  /*148c0*/  SHF.L.U32 R9, R186, 0x1f, RZ ;  /* 0x0000001fba097819 */ /* 0x000fc800000006ff */
[----:B------:R0:W1:Y:S01]  /*148d0*/  SYNCS.PHASECHK.TRANS64.TRYWAIT P3, [R0+URZ+0x28830], R9 ;  /* 0x02883009000075a7 */ /* 0x000062000806017f */
[----:B------:R-:W-:Y:S05]  /*148e0*/  @!P0 BRA `(.L_x_1546) ;  /* 0x0000000000048947 */ /* 0x000fea0003800000 */
[----:B------:R-:W-:Y:S01]  /*148f0*/  BPT.TRAP 0x1 ;  /* 0x000000040000795c */ /* 0x000fe20000300000 */
.L_x_1546:
[----:B------:R-:W-:Y:S04]  /*14900*/  BSSY B0, `(.L_x_1544) ;  /* 0x0000004000007945 */ /* 0x000fe80003800000 */
[----:B-1----:R-:W-:Y:S05]  /*14910*/  @P3 BRA `(.L_x_1547) ;  /* 0x0000000000083947 */ /* 0x002fea0003800000 */
[----:B------:R-:W1:Y:S02]  /*14920*/  SYNCS.PHASECHK.TRANS64.TRYWAIT P3, [R0+URZ+0x28830], R9 ;  /* 0x02883009000075a7 */ /* 0x000e64000806017f */
[----:B-1----:R-:W-:Y:S05]  /*14930*/  @!P3 BRA `(.L_x_1548) ;  /* 0x000000f40064b947 */ /* 0x002fea0003800000 */
.L_x_1547:
[----:B------:R-:W-:Y:S05]  /*14940*/  BSYNC B0 ;  /* 0x0000000000007941 */ /* 0x000fea0003800000 */
.L_x_1544:
        /* <DEDUP_REMOVED lines=64> */
.L_x_1550:
[----:B------:R-:W-:Y:S01]  /*14d50*/  SHF.L.U32 R0, R20, 0x1f, RZ ;  /* 0x0000001f14007819 */ /* 0x000fe200000006ff */
[----:B------:R-:W-:-:S04]  /*14d60*/  IMAD R9, R14, 0x8, R2 ;  /* 0x000000080e097824 */ /* 0x000fc800078e0202 */
[----:B------:R0:W1:Y:S01]  /*14d70*/  SYNCS.PHASECHK.TRANS64.TRYWAIT P2, [R9+URZ+0x28850], R0 ;  /* 0x02885000090075a7 */ /* 0x000062000804017f */
[----:B------:R-:W-:Y:S05]  /*14d80*/  @!P0 BRA `(.L_x_1551) ;  /* 0x0000000000048947 */ /* 0x000fea0003800000 */
[----:B------:R-:W-:Y:S01]  /*14d90*/  BPT.TRAP 0x1 ;  /* 0x000000040000795c */ /* 0x000fe20000300000 */
.L_x_1551:
[----:B-1----:R-:W-:Y:S05]  /*14da0*/  @P2 BRA `(.L_x_1549) ;  /* 0x0000000000082947 */ /* 0x002fea0003800000 */
[----:B------:R-:W1:Y:S02]  /*14db0*/  SYNCS.PHASECHK.TRANS64.TRYWAIT P2, [R9+URZ+0x28850], R0 ;  /* 0x02885000090075a7 */ /* 0x000e64000804017f */
[----:B-1----:R-:W-:Y:S05]  /*14dc0*/  @!P2 BRA `(.L_x_1552) ;  /* 0x000000f00054a947 */ /* 0x002fea0003800000 */
.L_x_1549:
[----:B01----:R-:W-:Y:S01]  /*14dd0*/  VIADD R0, R2, 0x400 ;  /* 0x0000040002007836 */ /* 0x003fe20000000000 */
[----:B------:R-:W-:Y:S05]  /*14de0*/  WARPSYNC.ALL ;  /* 0x0000000000007948 */ /* 0x000fea0003800000 */
[----:B------:R-:W-:-:S04]  /*14df0*/  SHF.R.U32.HI R0, RZ, 0x4, R0 ;  /* 0x00000004ff007819 */ /* 0x000fc80000011600 */
[----:B------:R-:W-:-:S04]  /*14e00*/  LOP3.LUT R0, R0, 0x3fff, RZ, 0xc0, !PT ;  /* 0x00003fff00007812 */ /* 0x000fc800078ec0ff */
[----:B------:R-:W-:-:S04]  /*14e10*/  LOP3.LUT R11, R0, 0x4000000, RZ, 0xfc, !PT ;  /* 0x04000000000b7812 */ /* 0x000fc800078efcff */
[----:B------:R-:W-:Y:S01]  /*14e20*/  LEA R10, R14, R11, 0xb ;  /* 0x0000000b0e0a7211 */ /* 0x000fe200078e58ff */
[----:B------:R-:W-:Y:S01]  /*14e30*/  IMAD.MOV.U32 R11, RZ, RZ, 0x40000040 ;  /* 0x40000040ff0b7424 */ /* 0x000fe200078e00ff */
[----:B------:R-:W-:Y:S01]  /*14e40*/  WARPGROUP.ARRIVE ;  /* 0x00000000000079c5 */ /* 0x000fe20000000000 */
[----:B------:R-:W-:Y:S01]  /*14e50*/  IMAD.MOV.U32 R13, RZ, RZ, 0x40000040 ;  /* 0x40000040ff0d7424 */ /* 0x000fe200078e00ff */
[C---:B------:R-:W-:Y:S01]  /*14e60*/  R2UR UR6, R10.reuse ;  /* 0x000000000a0672ca */ /* 0x040fe200000e0000 */
[----:B------:R-:W-:Y:S01]  /*14e70*/  VIADD R12, R10, 0x80 ;  /* 0x000000800a0c7836 */ /* 0x000fe20000000000 */
[----:B------:R-:W-:Y:S01]  /*14e80*/  R2UR UR7, R11 ;  /* 0x000000000b0772ca */ /* 0x000fe200000e0000 */
[----:B------:R-:W-:Y:S01]  /*14e90*/  UMOV UR44, UR47 ;  /* 0x0000002f002c7c82 */ /* 0x000fe20008000000 */
[----:B------:R-:W-:Y:S01]  /*14ea0*/  FMNMX.FTZ R0, R24, R15, !PT ;  /* 0x0000000f18007209 */ /* 0x000fe20007810000 */
[----:B------:R-:W0:Y:S01]  /*14eb0*/  S2R R199, SR_TID.X ;  /* 0x0000000000c77919 */ /* 0x000e220000002100 */
[C---:B------:R-:W-:Y:S01]  /*14ec0*/  ISETP.GT.AND P2, PT, R3.reuse, R7, PT ;  /* 0x000000070300720c */ /* 0x040fe20003f44270 */
[----:B------:R-:W-:Y:S01]  /*14ed0*/  VIADD R3, R3, 0xffffffff ;  /* 0xffffffff03037836 */ /* 0x000fe20000000000 */
[----:B------:R-:W-:-:S04]  /*14ee0*/  FMNMX.FTZ R9, R25, R0, !PT ;  /* 0x0000000019097209 */ /* 0x000fc80007810000 */
[----:B------:R-:W-:-:S03]  /*14ef0*/  FMNMX.FTZ R0, R28, R9, !PT ;  /* 0x000000091c007209 */ /* 0x000fc60007810000 */
[----:B------:R-:W-:Y:S01]  /*14f00*/  HGMMA.64x128x16.F32 R88, R180, gdesc[UR4].tnspB, R88, gsb0 ;  /* 0x41e00004b4587df0 */ /* 0x000fe20008000858 */
[----:B------:R-:W-:Y:S01]  /*14f10*/  R2UR UR6, R12 ;  /* 0x000000000c0672ca */ /* 0x000fe200000e0000 */
[----:B------:R-:W-:Y:S01]  /*14f20*/  VIADD R12, R10, 0x100 ;  /* 0x000001000a0c7836 */ /* 0x000fe20000000000 */
[----:B------:R-:W-:Y:S01]  /*14f30*/  R2UR UR7, R13 ;  /* 0x000000000d0772ca */ /* 0x000fe200000e0000 */
[----:B------:R-:W-:Y:S01]  /*14f40*/  IMAD.MOV.U32 R13, RZ, RZ, 0x40000040 ;  /* 0x40000040ff0d7424 */ /* 0x000fe200078e00ff */
[----:B------:R-:W-:-:S04]  /*14f50*/  FMNMX.FTZ R9, R29, R0, !PT ;  /* 0x000000001d097209 */ /* 0x000fc80007810000 */
[----:B------:R-:W-:-:S04]  /*14f60*/  FMNMX.FTZ R0, R32, R9, !PT ;  /* 0x0000000920007209 */ /* 0x000fc80007810000 */
[----:B------:R-:W-:-:S04]  /*14f70*/  FMNMX.FTZ R9, R33, R0, !PT ;  /* 0x0000000021097209 */ /* 0x000fc80007810000 */
        /* <DEDUP_REMOVED lines=27> */
[----:B------:R-:W0:Y:S01]  /*15130*/  SHFL.BFLY PT, R0, R9, 0x2, 0x1f ;  /* 0x0c401f0009007f89 */ /* 0x000e2200000e0000 */
[----:B------:R-:W-:Y:S02]  /*15140*/  WARPGROUP.DEPBAR.LE gsb0, 0x0 ;  /* 0x00008000000079c5 */ /* 0x000fe40000010000 */
[----:B------:R-:W-:Y:S01]  /*15150*/  WARPGROUP.ARRIVE ;  /* 0x00000000000079c5 */ /* 0x000fe20000000000 */
[----:B0-----:R-:W-:-:S05]  /*15160*/  FMNMX.FTZ R20, R9, R0, !PT ;  /* 0x0000000009147209 */ /* 0x001fca0007810000 */
[----:B------:R-:W-:Y:S01]  /*15170*/  HGMMA.64x128x16.F32 R88, R176, gdesc[UR4].tnspB, R88, gsb0 ;  /* 0x41e00004b0587df0 */ /* 0x000fe20008000858 */
[----:B------:R-:W-:Y:S01]  /*15180*/  R2UR UR6, R12 ;  /* 0x000000000c0672ca */ /* 0x000fe200000e0000 */
[----:B------:R-:W-:Y:S01]  /*15190*/  VIADD R12, R10, 0x180 ;  /* 0x000001800a0c7836 */ /* 0x000fe20000000000 */
[----:B------:R-:W-:Y:S01]  /*151a0*/  R2UR UR7, R13 ;  /* 0x000000000d0772ca */ /* 0x000fe200000e0000 */
[----:B------:R-:W-:Y:S01]  /*151b0*/  IMAD.MOV.U32 R13, RZ, RZ, 0x40000040 ;  /* 0x40000040ff0d7424 */ /* 0x000fe200078e00ff */
[----:B------:R-:W0:Y:S02]  /*151c0*/  SHFL.BFLY PT, R11, R20, 0x1, 0x1f ;  /* 0x0c201f00140b7f89 */ /* 0x000e2400000e0000 */
[----:B0-----:R-:W-:-:S05]  /*151d0*/  FMNMX.FTZ R0, R20, R11, !PT ;  /* 0x0000000b14007209 */ /* 0x001fca0007810000 */
[C---:B------:R-:W-:Y:S01]  /*151e0*/  FADD.FTZ R11, -R0.reuse, R15 ;  /* 0x0000000f000b7221 */ /* 0x040fe20000010100 */
[----:B------:R-:W-:-:S03]  /*151f0*/  FMUL.FTZ R15, R0, UR44 ;  /* 0x0000002c000f7c20 */ /* 0x000fc60008410000 */
[----:B------:R-:W-:Y:S01]  /*15200*/  FMUL.FTZ R11, R11, UR44 ;  /* 0x0000002c0b0b7c20 */ /* 0x000fe20008410000 */
[--C-:B------:R-:W-:Y:S01]  /*15210*/  FFMA.FTZ R180, R24, UR44, -R15.reuse ;  /* 0x0000002c18b47c23 */ /* 0x100fe2000801080f */
[--C-:B------:R-:W-:Y:S01]  /*15220*/  FFMA.FTZ R21, R25, UR44, -R15.reuse ;  /* 0x0000002c19157c23 */ /* 0x100fe2000801080f */
[--C-:B------:R-:W-:Y:S01]  /*15230*/  FFMA.FTZ R182, R28, UR44, -R15.reuse ;  /* 0x0000002c1cb67c23 */ /* 0x100fe2000801080f */
[--C-:B------:R-:W-:Y:S01]  /*15240*/  FFMA.FTZ R25, R29, UR44, -R15.reuse ;  /* 0x0000002c1d197c23 */ /* 0x100fe2000801080f */
[--C-:B------:R-:W-:Y:S01]  /*15250*/  FFMA.FTZ R29, R33, UR44, -R15.reuse ;  /* 0x0000002c211d7c23 */ /* 0x100fe2000801080f */
[----:B------:R-:W-:Y:S01]  /*15260*/  MUFU.EX2 R11, R11 ;  /* 0x0000000b000b7308 */ /* 0x000fe20000000800 */
[--C-:B------:R-:W-:Y:S01]  /*15270*/  FFMA.FTZ R37, R37, UR44, -R15.reuse ;  /* 0x0000002c25257c23 */ /* 0x100fe2000801080f */
[--C-:B------:R-:W-:Y:S01]  /*15280*/  FFMA.FTZ R41, R41, UR44, -R15.reuse ;  /* 0x0000002c29297c23 */ /* 0x100fe2000801080f */
[--C-:B------:R-:W-:Y:S01]  /*15290*/  FFMA.FTZ R33, R45, UR44, -R15.reuse ;  /* 0x0000002c2d217c23 */ /* 0x100fe2000801080f */
[--C-:B------:R-:W-:Y:S01]  /*152a0*/  FFMA.FTZ R45, R49, UR44, -R15.reuse ;  /* 0x0000002c312d7c23 */ /* 0x100fe2000801080f */
[--C-:B------:R-:W-:Y:S01]  /*152b0*/  FFMA.FTZ R49, R53, UR44, -R15.reuse ;  /* 0x0000002c35317c23 */ /* 0x100fe2000801080f */
[--C-:B------:R-:W-:Y:S01]  /*152c0*/  FFMA.FTZ R53, R57, UR44, -R15.reuse ;  /* 0x0000002c39357c23 */ /* 0x100fe2000801080f */
[--C-:B------:R-:W-:Y:S01]  /*152d0*/  FFMA.FTZ R57, R61, UR44, -R15.reuse ;  /* 0x0000002c3d397c23 */ /* 0x100fe2000801080f */
[----:B------:R-:W0:Y:S01]  /*152e0*/  MUFU.EX2 R180, R180 ;  /* 0x000000b400b47308 */ /* 0x000e220000000800 */
[--C-:B------:R-:W-:Y:S01]  /*152f0*/  FFMA.FTZ R61, R65, UR44, -R15.reuse ;  /* 0x0000002c413d7c23 */ /* 0x100fe2000801080f */
[--C-:B------:R-:W-:Y:S01]  /*15300*/  FFMA.FTZ R69, R69, UR44, -R15.reuse ;  /* 0x0000002c45457c23 */ /* 0x100fe2000801080f */
[--C-:B------:R-:W-:Y:S01]  /*15310*/  FFMA.FTZ R65, R73, UR44, -R15.reuse ;  /* 0x0000002c49417c23 */ /* 0x100fe2000801080f */
[--C-:B------:R-:W-:Y:S01]  /*15320*/  FFMA.FTZ R24, R76, UR44, -R15.reuse ;  /* 0x0000002c4c187c23 */ /* 0x100fe2000801080f */
[--C-:B------:R-:W-:Y:S01]  /*15330*/  FFMA.FTZ R73, R77, UR44, -R15.reuse ;  /* 0x0000002c4d497c23 */ /* 0x100fe2000801080f */
[--C-:B------:R-:W-:Y:S01]  /*15340*/  FFMA.FTZ R28, R80, UR44, -R15.reuse ;  /* 0x0000002c501c7c23 */ /* 0x100fe2000801080f */
[----:B------:R-:W-:Y:S01]  /*15350*/  FFMA.FTZ R77, R81, UR44, -R15 ;  /* 0x0000002c514d7c23 */ /* 0x000fe2000801080f */
[----:B------:R-:W1:Y:S08]  /*15360*/  MUFU.EX2 R21, R21 ;  /* 0x0000001500157308 */ /* 0x000e700000000800 */
[----:B------:R-:W-:Y:S01]  /*15370*/  MUFU.EX2 R182, R182 ;  /* 0x000000b600b67308 */ /* 0x000fe20000000800 */
[----:B0-----:R-:W-:-:S07]  /*15380*/  FFMA.FTZ R6, R11, R6, R180 ;  /* 0x000000060b067223 */ /* 0x001fce00000100b4 */
[----:B------:R-:W-:Y:S01]  /*15390*/  MUFU.EX2 R25, R25 ;  /* 0x0000001900197308 */ /* 0x000fe20000000800 */
[----:B-1----:R-:W-:-:S07]  /*153a0*/  F2FP.F16.F32.PACK_AB R180, R21, R180 ;  /* 0x000000b415b4723e */ /* 0x002fce00000000ff */
        /* <DEDUP_REMOVED lines=10> */
[--C-:B------:R-:W-:Y:S01]  /*15450*/  FFMA.FTZ R178, R36, UR44, -R15.reuse ;  /* 0x0000002c24b27c23 */ /* 0x100fe2000801080f */
[--C-:B------:R-:W-:Y:S01]  /*15460*/  FFMA.FTZ R176, R32, UR44, -R15.reuse ;  /* 0x0000002c20b07c23 */ /* 0x100fe2000801080f */
[----:B------:R-:W-:Y:S02]  /*15470*/  FFMA.FTZ R32, R84, UR44, -R15 ;  /* 0x0000002c54207c23 */ /* 0x000fe4000801080f */
[----:B------:R-:W-:Y:S01]  /*15480*/  MUFU.EX2 R61, R61 ;  /* 0x0000003d003d7308 */ /* 0x000fe20000000800 */
[----:B------:R-:W-:Y:S01]  /*15490*/  HGMMA.64x128x16.F32 R88, R172, gdesc[UR4].tnspB, R88, gsb0 ;  /* 0x41e00004ac587df0 */ /* 0x000fe20008000858 */
[----:B------:R-:W-:Y:S01]  /*154a0*/  R2UR UR6, R12 ;  /* 0x000000000c0672ca */ /* 0x000fe200000e0000 */
[----:B------:R-:W-:Y:S01]  /*154b0*/  VIADD R12, R10, 0x200 ;  /* 0x000002000a0c7836 */ /* 0x000fe20000000000 */
[----:B------:R-:W-:Y:S01]  /*154c0*/  R2UR UR7, R13 ;  /* 0x000000000d0772ca */ /* 0x000fe200000e0000 */
[----:B------:R-:W-:-:S03]  /*154d0*/  IMAD.MOV.U32 R13, RZ, RZ, 0x40000040 ;  /* 0x40000040ff0d7424 */ /* 0x000fc600078e00ff */
        /* <DEDUP_REMOVED lines=12> */
[----:B------:R-:W-:-:S04]  /*155a0*/  FFMA.FTZ R174, R44, UR44, -R15 ;  /* 0x0000002c2cae7c23 */ /* 0x000fc8000801080f */
[----:B------:R-:W-:Y:S01]  /*155b0*/  HGMMA.64x128x16.F32 R88, R168, gdesc[UR4].tnspB, R88, gsb0 ;  /* 0x41e00004a8587df0 */ /* 0x000fe20008000858 */
[----:B------:R-:W-:Y:S01]  /*155c0*/  R2UR UR6, R12 ;  /* 0x000000000c0672ca */ /* 0x000fe200000e0000 */
[----:B------:R-:W-:Y:S01]  /*155d0*/  MUFU.EX2 R172, R172 ;  /* 0x000000ac00ac7308 */ /* 0x000fe20000000800 */
[----:B------:R-:W-:Y:S01]  /*155e0*/  R2UR UR7, R13 ;  /* 0x000000000d0772ca */ /* 0x000fe200000e0000 */
[----:B------:R-:W-:Y:S01]  /*155f0*/  IMAD.MOV.U32 R13, RZ, RZ, 0x40000040 ;  /* 0x40000040ff0d7424 */ /* 0x000fe200078e00ff */
        /* <DEDUP_REMOVED lines=19> */
[----:B------:R-:W-:-:S03]  /*15730*/  VIADD R12, R10, 0x280 ;  /* 0x000002800a0c7836 */ /* 0x000fc60000000000 */
[----:B------:R-:W-:-:S04]  /*15740*/  FMNMX.FTZ R20, R62, R9, !PT ;  /* 0x000000093e147209 */ /* 0x000fc80007810000 */
[----:B------:R-:W-:Y:S01]  /*15750*/  FMNMX.FTZ R9, R63, R20, !PT ;  /* 0x000000143f097209 */ /* 0x000fe20007810000 */
[----:B------:R-:W-:-:S06]  /*15760*/  FFMA.FTZ R20, R72, UR44, -R15 ;  /* 0x0000002c48147c23 */ /* 0x000fcc000801080f */
[----:B------:R-:W-:Y:S01]  /*15770*/  MUFU.EX2 R20, R20 ;  /* 0x0000001400147308 */ /* 0x000fe20000000800 */
[----:B------:R-:W-:Y:S02]  /*15780*/  WARPGROUP.DEPBAR.LE gsb0, 0x0 ;  /* 0x00008000000079c5 */ /* 0x000fe40000010000 */
        /* <DEDUP_REMOVED lines=22> */
[----:B0-----:R-:W-:Y:S01]  /*158f0*/  FMNMX.FTZ R9, R12, R9, !PT ;  /* 0x000000090c097209 */ /* 0x001fe20007810000 */
[----:B------:R-:W-:-:S04]  /*15900*/  VIADD R12, R10, 0x300 ;  /* 0x000003000a0c7836 */ /* 0x000fc80000000000 */
        /* <DEDUP_REMOVED lines=11> */
[----:B------:R-:W-:Y:S01]  /*159c0*/  IADD3 R31, -R199, 0xb, RZ ;  /* 0x0000000bc71f7810 */ /* 0x000fe20007ffe1ff */
[--C-:B------:R-:W-:Y:S01]  /*159d0*/  FFMA.FTZ R34, R35, UR44, -R36.reuse ;  /* 0x0000002c23227c23 */ /* 0x100fe20008010824 */
[----:B------:R-:W-:Y:S01]  /*159e0*/  FFMA.FTZ R179, R38, UR44, -R36 ;  /* 0x0000002c26b37c23 */ /* 0x000fe20008010824 */
[----:B------:R-:W-:-:S02]  /*159f0*/  @!P1 IMAD R27, R14, 0x8, R2 ;  /* 0x000000080e1b9824 */ /* 0x000fc400078e0202 */
        /* <DEDUP_REMOVED lines=10> */
[--C-:B------:R-:W-:Y:S01]  /*15aa0*/  FFMA.FTZ R75, R75, UR44, -R36.reuse ;  /* 0x0000002c4b4b7c23 */ /* 0x100fe20008010824 */
[----:B------:R-:W1:Y:S01]  /*15ab0*/  MUFU.EX2 R26, R26 ;  /* 0x0000001a001a7308 */ /* 0x000e620000000800 */
[--C-:B------:R-:W-:Y:S01]  /*15ac0*/  FFMA.FTZ R78, R78, UR44, -R36.reuse ;  /* 0x0000002c4e4e7c23 */ /* 0x100fe20008010824 */
[--C-:B------:R-:W-:Y:S01]  /*15ad0*/  FFMA.FTZ R79, R79, UR44, -R36.reuse ;  /* 0x0000002c4f4f7c23 */ /* 0x100fe20008010824 */
[----:B------:R-:W-:Y:S01]  /*15ae0*/  FFMA.FTZ R82, R82, UR44, -R36 ;  /* 0x0000002c52527c23 */ /* 0x000fe20008010824 */
[----:B------:R-:W-:-:S02]  /*15af0*/  WARPGROUP.DEPBAR.LE gsb0, 0x0 ;  /* 0x00008000000079c5 */ /* 0x000fc40000010000 */
[----:B------:R-:W-:Y:S01]  /*15b00*/  WARPGROUP.ARRIVE ;  /* 0x00000000000079c5 */ /* 0x000fe20000000000 */
[----:B------:R-:W-:Y:S01]  /*15b10*/  FFMA.FTZ R164, R56, UR44, -R15 ;  /* 0x0000002c38a47c23 */ /* 0x000fe2000801080f */
[----:B------:R-:W2:Y:S01]  /*15b20*/  MUFU.EX2 R183, R183 ;  /* 0x000000b700b77308 */ /* 0x000ea20000000800 */
[----:B0-----:R-:W-:Y:S01]  /*15b30*/  FFMA.FTZ R5, R4, R5, R181 ;  /* 0x0000000504057223 */ /* 0x001fe200000100b5 */
[--C-:B------:R-:W-:Y:S01]  /*15b40*/  FFMA.FTZ R165, R58, UR44, -R36.reuse ;  /* 0x0000002c3aa57c23 */ /* 0x100fe20008010824 */
[----:B------:R-:W-:Y:S01]  /*15b50*/  FFMA.FTZ R166, R60, UR44, -R15 ;  /* 0x0000002c3ca67c23 */ /* 0x000fe2000801080f */
[----:B------:R-:W-:Y:S01]  /*15b60*/  HGMMA.64x128x16.F32 R88, R160, gdesc[UR4].tnspB, R88, gsb0 ;  /* 0x41e00004a0587df0 */ /* 0x000fe20008000858 */
[----:B------:R-:W-:Y:S01]  /*15b70*/  R2UR UR6, R12 ;  /* 0x000000000c0672ca */ /* 0x000fe200000e0000 */
[----:B------:R-:W-:Y:S01]  /*15b80*/  VIADD R12, R10, 0x380 ;  /* 0x000003800a0c7836 */ /* 0x000fe20000000000 */
[----:B------:R-:W-:Y:S01]  /*15b90*/  R2UR UR7, R13 ;  /* 0x000000000d0772ca */ /* 0x000fe200000e0000 */
[----:B------:R-:W-:Y:S01]  /*15ba0*/  IMAD.MOV.U32 R13, RZ, RZ, 0x40000040 ;  /* 0x40000040ff0d7424 */ /* 0x000fe200078e00ff */
[----:B------:R-:W0:Y:S01]  /*15bb0*/  MUFU.EX2 R30, R30 ;  /* 0x0000001e001e7308 */ /* 0x000e220000000800 */
[----:B-1----:R-:W-:Y:S01]  /*15bc0*/  FADD.FTZ R14, R26, R5 ;  /* 0x000000051a0e7221 */ /* 0x002fe20000010000 */
[--C-:B------:R-:W-:Y:S01]  /*15bd0*/  FFMA.FTZ R10, R55, UR44, -R36.reuse ;  /* 0x0000002c370a7c23 */ /* 0x100fe20008010824 */
[--C-:B------:R-:W-:Y:S01]  /*15be0*/  FFMA.FTZ R167, R62, UR44, -R36.reuse ;  /* 0x0000002c3ea77c23 */ /* 0x100fe20008010824 */
[----:B------:R-:W-:Y:S01]  /*15bf0*/  F2FP.F16.F32.PACK_AB R181, R26, R181 ;  /* 0x000000b51ab5723e */ /* 0x000fe200000000ff */
[--C-:B------:R-:W-:Y:S01]  /*15c00*/  FFMA.FTZ R83, R83, UR44, -R36.reuse ;  /* 0x0000002c53537c23 */ /* 0x100fe20008010824 */
[----:B------:R-:W-:Y:S01]  /*15c10*/  FFMA.FTZ R86, R86, UR44, -R36 ;  /* 0x0000002c56567c23 */ /* 0x000fe20008010824 */
[----:B------:R-:W-:Y:S01]  /*15c20*/  @!P1 VIADD R27, R27, 0x28860 ;  /* 0x000288601b1b9836 */ /* 0x000fe20000000000 */
[----:B------:R-:W1:Y:S01]  /*15c30*/  MUFU.EX2 R177, R177 ;  /* 0x000000b100b17308 */ /* 0x000e620000000800 */
[----:B--2---:R-:W-:-:S03]  /*15c40*/  FADD.FTZ R5, R183, R14 ;  /* 0x0000000eb7057221 */ /* 0x004fc60000010000 */
[----:B------:R-:W-:-:S04]  /*15c50*/  @!P1 PRMT R27, RZ, 0x654, R27 ;  /* 0x00000654ff1b9816 */ /* 0x000fc8000000001b */
[----:B------:R-:W2:Y:S01]  /*15c60*/  MUFU.EX2 R34, R34 ;  /* 0x0000002200227308 */ /* 0x000ea20000000800 */
[C---:B0-----:R-:W-:Y:S01]  /*15c70*/  FADD.FTZ R14, R30.reuse, R5 ;  /* 0x000000051e0e7221 */ /* 0x041fe20000010000 */
[----:B------:R-:W-:-:S06]  /*15c80*/  F2FP.F16.F32.PACK_AB R183, R30, R183 ;  /* 0x000000b71eb7723e */ /* 0x000fcc00000000ff */
[----:B------:R-:W0:Y:S01]  /*15c90*/  MUFU.EX2 R179, R179 ;  /* 0x000000b300b37308 */ /* 0x000e220000000800 */
[----:B-1----:R-:W-:Y:S01]  /*15ca0*/  FADD.FTZ R5, R177, R14 ;  /* 0x0000000eb1057221 */ /* 0x002fe20000010000 */
[----:B------:R-:W-:-:S06]  /*15cb0*/  FFMA.FTZ R14, R67, UR44, -R36 ;  /* 0x0000002c430e7c23 */ /* 0x000fcc0008010824 */
        /* <DEDUP_REMOVED lines=23> */
[----:B------:R-:W-:Y:S01]  /*15e30*/  MUFU.EX2 R164, R164 ;  /* 0x000000a400a47308 */ /* 0x000fe20000000800 */
[----:B--2---:R-:W-:-:S07]  /*15e40*/  FADD.FTZ R5, R171, R48 ;  /* 0x00000030ab057221 */ /* 0x004fce0000010000 */
[----:B------:R-:W1:Y:S01]  /*15e50*/  MUFU.EX2 R165, R165 ;  /* 0x000000a500a57308 */ /* 0x000e620000000800 */
[C---:B0-----:R-:W-:Y:S01]  /*15e60*/  FADD.FTZ R30, R10.reuse, R5 ;  /* 0x000000050a1e7221 */ /* 0x041fe20000010000 */
[----:B------:R-:W-:-:S06]  /*15e70*/  F2FP.F16.F32.PACK_AB R171, R10, R171 ;  /* 0x000000ab0aab723e */ /* 0x000fcc00000000ff */
[----:B------:R-:W-:Y:S08]  /*15e80*/  MUFU.EX2 R166, R166 ;  /* 0x000000a600a67308 */ /* 0x000ff00000000800 */
[----:B------:R-:W-:Y:S01]  /*15e90*/  MUFU.EX2 R167, R167 ;  /* 0x000000a700a77308 */ /* 0x000fe20000000800 */
[----:B-1----:R-:W-:-:S07]  /*15ea0*/  FADD.FTZ R5, R165, R30 ;  /* 0x0000001ea5057221 */ /* 0x002fce0000010000 */
[----:B------:R-:W-:Y:S01]  /*15eb0*/  MUFU.EX2 R14, R14 ;  /* 0x0000000e000e7308 */ /* 0x000fe20000000800 */
[----:B------:R-:W-:Y:S02]  /*15ec0*/  WARPGROUP.DEPBAR.LE gsb0, 0x0 ;  /* 0x00008000000079c5 */ /* 0x000fe40000010000 */
[----:B------:R-:W-:Y:S01]  /*15ed0*/  WARPGROUP.ARRIVE ;  /* 0x00000000000079c5 */ /* 0x000fe20000000000 */
[--C-:B------:R-:W-:Y:S01]  /*15ee0*/  FFMA.FTZ R160, R64, UR44, -R15.reuse ;  /* 0x0000002c40a07c23 */ /* 0x100fe2000801080f */
[--C-:B------:R-:W-:Y:S01]  /*15ef0*/  FFMA.FTZ R161, R66, UR44, -R36.reuse ;  /* 0x0000002c42a17c23 */ /* 0x100fe20008010824 */
[--C-:B------:R-:W-:Y:S01]  /*15f00*/  FFMA.FTZ R162, R68, UR44, -R15.reuse ;  /* 0x0000002c44a27c23 */ /* 0x100fe2000801080f */
[----:B------:R-:W-:Y:S01]  /*15f10*/  FFMA.FTZ R163, R70, UR44, -R36 ;  /* 0x0000002c46a37c23 */ /* 0x000fe20008010824 */
[----:B------:R-:W-:Y:S01]  /*15f20*/  MUFU.EX2 R78, R78 ;  /* 0x0000004e004e7308 */ /* 0x000fe20000000800 */
[----:B------:R-:W-:Y:S01]  /*15f30*/  HGMMA.64x128x16.F32 R88, R156, gdesc[UR4].tnspB, R88, gsb0 ;  /* 0x41e000049c587df0 */ /* 0x000fe20008000858 */
[----:B------:R-:W-:Y:S01]  /*15f40*/  R2UR UR6, R12 ;  /* 0x000000000c0672ca */ /* 0x000fe200000e0000 */
[----:B------:R-:W-:Y:S01]  /*15f50*/  @!P1 IMAD R12, R184, 0x8, R2 ;  /* 0x00000008b80c9824 */ /* 0x000fe200078e0202 */
[----:B------:R-:W-:Y:S01]  /*15f60*/  R2UR UR7, R13 ;  /* 0x000000000d0772ca */ /* 0x000fe200000e0000 */
[----:B------:R-:W-:-:S02]  /*15f70*/  FFMA.FTZ R15, R85, UR44, -R15 ;  /* 0x0000002c550f7c23 */ /* 0x000fc4000801080f */
[----:B------:R-:W-:Y:S01]  /*15f80*/  @!P1 VIADD R12, R12, 0x28840 ;  /* 0x000288400c0c9836 */ /* 0x000fe20000000000 */
[----:B------:R-:W-:Y:S04]  /*15f90*/  MUFU.EX2 R160, R160 ;  /* 0x000000a000a07308 */ /* 0x000fe80000000800 */
[----:B------:R-:W-:-:S04]  /*15fa0*/  @!P1 PRMT R13, RZ, 0x654, R12 ;  /* 0x00000654ff0d9816 */ /* 0x000fc8000000000c */
[----:B------:R-:W0:Y:S08]  /*15fb0*/  MUFU.EX2 R12, R59 ;  /* 0x0000003b000c7308 */ /* 0x000e300000000800 */
[----:B------:R-:W-:Y:S08]  /*15fc0*/  MUFU.EX2 R161, R161 ;  /* 0x000000a100a17308 */ /* 0x000ff00000000800 */
[----:B------:R-:W-:Y:S01]  /*15fd0*/  MUFU.EX2 R162, R162 ;  /* 0x000000a200a27308 */ /* 0x000fe20000000800 */
[C---:B0-----:R-:W-:Y:S01]  /*15fe0*/  FADD.FTZ R30, R12.reuse, R5 ;  /* 0x000000050c1e7221 */ /* 0x041fe20000010000 */
[----:B------:R-:W-:-:S03]  /*15ff0*/  F2FP.F16.F32.PACK_AB R165, R12, R165 ;  /* 0x000000a50ca5723e */ /* 0x000fc600000000ff */
[----:B------:R-:W-:-:S03]  /*16000*/  FADD.FTZ R5, R167, R30 ;  /* 0x0000001ea7057221 */ /* 0x000fc60000010000 */
[----:B------:R-:W-:Y:S08]  /*16010*/  MUFU.EX2 R163, R163 ;  /* 0x000000a300a37308 */ /* 0x000ff00000000800 */
[----:B------:R-:W0:Y:S08]  /*16020*/  MUFU.EX2 R79, R79 ;  /* 0x0000004f004f7308 */ /* 0x000e300000000800 */
[----:B------:R-:W-:Y:S08]  /*16030*/  MUFU.EX2 R82, R82 ;  /* 0x0000005200527308 */ /* 0x000ff00000000800 */
[----:B------:R-:W-:Y:S08]  /*16040*/  MUFU.EX2 R83, R83 ;  /* 0x0000005300537308 */ /* 0x000ff00000000800 */
[----:B------:R-:W-:Y:S08]  /*16050*/  MUFU.EX2 R86, R86 ;  /* 0x0000005600567308 */ /* 0x000ff00000000800 */
[----:B------:R-:W1:Y:S01]  /*16060*/  MUFU.EX2 R15, R15 ;  /* 0x0000000f000f7308 */ /* 0x000e620000000800 */
[----:B------:R-:W-:-:S02]  /*16070*/  WARPGROUP.DEPBAR.LE gsb0, 0x0 ;  /* 0x00008000000079c5 */ /* 0x000fc40000010000 */
[----:B------:R-:W-:Y:S01]  /*16080*/  WARPGROUP.ARRIVE ;  /* 0x00000000000079c5 */ /* 0x000fe20000000000 */
[----:B------:R-:W-:Y:S01]  /*16090*/  FFMA.FTZ R157, R74, UR44, -R36 ;  /* 0x0000002c4a9d7c23 */ /* 0x000fe20008010824 */
[----:B------:R-:W-:Y:S02]  /*160a0*/  F2FP.F16.F32.PACK_AB R156, R65, R20 ;  /* 0x00000014419c723e */ /* 0x000fe400000000ff */
[----:B------:R-:W-:Y:S02]  /*160b0*/  F2FP.F16.F32.PACK_AB R158, R73, R24 ;  /* 0x00000018499e723e */ /* 0x000fe400000000ff */
[----:B------:R-:W-:Y:S01]  /*160c0*/  HGMMA.64x128x16.F32 R88, R152, gdesc[UR4].tnspB, R88, gsb0 ;  /* 0x41e0000498587df0 */ /* 0x000fe20008000858 */
[----:B------:R-:W-:Y:S01]  /*160d0*/  MUFU.EX2 R157, R157 ;  /* 0x0000009d009d7308 */ /* 0x000fe20000000800 */
[----:B0-----:R-:W-:Y:S01]  /*160e0*/  F2FP.F16.F32.PACK_AB R159, R79, R78 ;  /* 0x0000004e4f9f723e */ /* 0x001fe200000000ff */
[----:B------:R-:W-:Y:S02]  /*160f0*/  WARPGROUP.DEPBAR.LE gsb0, 0x0 ;  /* 0x00008000000079c5 */ /* 0x000fe40000010000 */
[----:B------:R0:W-:Y:S06]  /*16100*/  BAR.ARV R31, 0x100 ;  /* 0x0004001f0000751d */ /* 0x0001ec0000002000 */
[----:B------:R2:W-:Y:S01]  /*16110*/  @!P1 SYNCS.ARRIVE.TRANS64.RED.A1T0 RZ, [R13+URZ], RZ ;  /* 0x000000ff0dff99a7 */ /* 0x0005e2000810043f */
[----:B-1----:R-:W-:Y:S01]  /*16120*/  F2FP.F16.F32.PACK_AB R154, R15, R32 ;  /* 0x000000200f9a723e */ /* 0x002fe200000000ff */
[-C--:B------:R-:W-:Y:S01]  /*16130*/  FMUL.FTZ R90, R90, R4.reuse ;  /* 0x000000045a5a7220 */ /* 0x080fe20000410000 */
[-C--:B------:R-:W-:Y:S01]  /*16140*/  FMUL.FTZ R91, R91, R4.reuse ;  /* 0x000000045b5b7220 */ /* 0x080fe20000410000 */
[-C--:B------:R-:W-:Y:S01]  /*16150*/  FMUL.FTZ R94, R94, R4.reuse ;  /* 0x000000045e5e7220 */ /* 0x080fe20000410000 */
[-C--:B------:R-:W-:Y:S01]  /*16160*/  FMUL.FTZ R95, R95, R4.reuse ;  /* 0x000000045f5f7220 */ /* 0x080fe20000410000 */
[-C--:B------:R-:W-:Y:S01]  /*16170*/  FMUL.FTZ R98, R98, R4.reuse ;  /* 0x0000000462627220 */ /* 0x080fe20000410000 */
[-C--:B------:R-:W-:Y:S01]  /*16180*/  FMUL.FTZ R99, R99, R4.reuse ;  /* 0x0000000463637220 */ /* 0x080fe20000410000 */
[----:B--2---:R-:W-:Y:S01]  /*16190*/  FADD.FTZ R13, R21, R6 ;  /* 0x00000006150d7221 */ /* 0x004fe20000010000 */
[----:B------:R-:W-:Y:S01]  /*161a0*/  FFMA.FTZ R6, R63, UR44, -R36 ;  /* 0x0000002c3f067c23 */ /* 0x000fe20008010824 */
[----:B------:R0:W-:Y:S01]  /*161b0*/  @!P1 SYNCS.ARRIVE.TRANS64.RED.A1T0 RZ, [R27+URZ], RZ ;  /* 0x000000ff1bff99a7 */ /* 0x0001e2000810043f */
[-C--:B------:R-:W-:Y:S01]  /*161c0*/  FMUL.FTZ R102, R102, R4.reuse ;  /* 0x0000000466667220 */ /* 0x080fe20000410000 */
[----:B------:R-:W-:Y:S01]  /*161d0*/  FADD.FTZ R46, R182, R13 ;  /* 0x0000000db62e7221 */ /* 0x000fe20000010000 */
[-C--:B------:R-:W-:Y:S01]  /*161e0*/  FMUL.FTZ R103, R103, R4.reuse ;  /* 0x0000000467677220 */ /* 0x080fe20000410000 */
[-C--:B------:R-:W-:Y:S01]  /*161f0*/  FMUL.FTZ R106, R106, R4.reuse ;  /* 0x000000046a6a7220 */ /* 0x080fe20000410000 */
[----:B------:R-:W1:Y:S01]  /*16200*/  MUFU.EX2 R6, R6 ;  /* 0x0000000600067308 */ /* 0x000e620000000800 */
[----:B------:R-:W-:Y:S01]  /*16210*/  FADD.FTZ R13, R25, R46 ;  /* 0x0000002e190d7221 */ /* 0x000fe20000010000 */
[-C--:B------:R-:W-:Y:S01]  /*16220*/  FMUL.FTZ R107, R107, R4.reuse ;  /* 0x000000046b6b7220 */ /* 0x080fe20000410000 */
[-C--:B------:R-:W-:Y:S01]  /*16230*/  FMUL.FTZ R110, R110, R4.reuse ;  /* 0x000000046e6e7220 */ /* 0x080fe20000410000 */
[-C--:B------:R-:W-:Y:S01]  /*16240*/  FMUL.FTZ R111, R111, R4.reuse ;  /* 0x000000046f6f7220 */ /* 0x080fe20000410000 */
[----:B------:R-:W-:Y:S01]  /*16250*/  FADD.FTZ R46, R176, R13 ;  /* 0x0000000db02e7221 */ /* 0x000fe20000010000 */
[-C--:B------:R-:W-:Y:S01]  /*16260*/  FMUL.FTZ R114, R114, R4.reuse ;  /* 0x0000000472727220 */ /* 0x080fe20000410000 */
[-C--:B------:R-:W-:Y:S01]  /*16270*/  FMUL.FTZ R115, R115, R4.reuse ;  /* 0x0000000473737220 */ /* 0x080fe20000410000 */
[-C--:B------:R-:W-:Y:S01]  /*16280*/  FMUL.FTZ R118, R118, R4.reuse ;  /* 0x0000000476767220 */ /* 0x080fe20000410000 */
[----:B------:R-:W-:Y:S01]  /*16290*/  FADD.FTZ R13, R29, R46 ;  /* 0x0000002e1d0d7221 */ /* 0x000fe20000010000 */
[--C-:B------:R-:W-:Y:S01]  /*162a0*/  FFMA.FTZ R46, R71, UR44, -R36.reuse ;  /* 0x0000002c472e7c23 */ /* 0x100fe20008010824 */
[----:B------:R-:W-:Y:S01]  /*162b0*/  FFMA.FTZ R36, R87, UR44, -R36 ;  /* 0x0000002c57247c23 */ /* 0x000fe20008010824 */
[-C--:B------:R-:W-:Y:S01]  /*162c0*/  FMUL.FTZ R119, R119, R4.reuse ;  /* 0x0000000477777220 */ /* 0x080fe20000410000 */
[----:B------:R-:W-:Y:S01]  /*162d0*/  FADD.FTZ R50, R178, R13 ;  /* 0x0000000db2327221 */ /* 0x000fe20000010000 */
[-C--:B------:R-:W-:Y:S01]  /*162e0*/  FMUL.FTZ R122, R122, R4.reuse ;  /* 0x000000047a7a7220 */ /* 0x080fe20000410000 */
[-C--:B------:R-:W-:Y:S01]  /*162f0*/  FMUL.FTZ R123, R123, R4.reuse ;  /* 0x000000047b7b7220 */ /* 0x080fe20000410000 */
[----:B------:R-:W2:Y:S01]  /*16300*/  MUFU.EX2 R46, R46 ;  /* 0x0000002e002e7308 */ /* 0x000ea20000000800 */
[----:B------:R-:W-:Y:S01]  /*16310*/  FADD.FTZ R13, R37, R50 ;  /* 0x00000032250d7221 */ /* 0x000fe20000010000 */
[C---:B-1----:R-:W-:Y:S01]  /*16320*/  FADD.FTZ R30, R6.reuse, R5 ;  /* 0x00000005061e7221 */ /* 0x042fe20000010000 */
[----:B------:R-:W-:Y:S01]  /*16330*/  F2FP.F16.F32.PACK_AB R167, R6, R167 ;  /* 0x000000a706a7723e */ /* 0x000fe200000000ff */
[-C--:B------:R-:W-:Y:S01]  /*16340*/  FMUL.FTZ R126, R126, R4.reuse ;  /* 0x000000047e7e7220 */ /* 0x080fe20000410000 */
        /* <DEDUP_REMOVED lines=17> */
[----:B------:R-:W-:Y:S01]  /*16460*/  FADD.FTZ R5, R157, R10 ;  /* 0x0000000a9d057221 */ /* 0x000fe20000010000 */
[-C--:B------:R-:W-:Y:S01]  /*16470*/  FMUL.FTZ R139, R139, R4.reuse ;  /* 0x000000048b8b7220 */ /* 0x080fe20000410000 */
[-C--:B------:R-:W-:Y:S01]  /*16480*/  FMUL.FTZ R142, R142, R4.reuse ;  /* 0x000000048e8e7220 */ /* 0x080fe20000410000 */
[----:B------:R-:W-:Y:S01]  /*16490*/  FADD.FTZ R13, R45, R50 ;  /* 0x000000322d0d7221 */ /* 0x000fe20000010000 */
[-C--:B------:R-:W-:Y:S01]  /*164a0*/  FMUL.FTZ R143, R143, R4.reuse ;  /* 0x000000048f8f7220 */ /* 0x080fe20000410000 */
[-C--:B------:R-:W-:Y:S01]  /*164b0*/  FMUL.FTZ R146, R146, R4.reuse ;  /* 0x0000000492927220 */ /* 0x080fe20000410000 */
[-C--:B------:R-:W-:Y:S01]  /*164c0*/  FMUL.FTZ R147, R147, R4.reuse ;  /* 0x0000000493937220 */ /* 0x080fe20000410000 */
[----:B------:R-:W-:Y:S01]  /*164d0*/  FADD.FTZ R26, R170, R13 ;  /* 0x0000000daa1a7221 */ /* 0x000fe20000010000 */
[-C--:B------:R-:W-:Y:S01]  /*164e0*/  FMUL.FTZ R150, R150, R4.reuse ;  /* 0x0000000496967220 */ /* 0x080fe20000410000 */
[----:B------:R-:W-:Y:S01]  /*164f0*/  FMUL.FTZ R151, R151, R4 ;  /* 0x0000000497977220 */ /* 0x000fe20000410000 */
[----:B------:R-:W-:Y:S01]  /*16500*/  F2FP.F16.F32.PACK_AB R182, R25, R182 ;  /* 0x000000b619b6723e */ /* 0x000fe200000000ff */
[----:B------:R-:W-:Y:S01]  /*16510*/  FADD.FTZ R13, R49, R26 ;  /* 0x0000001a310d7221 */ /* 0x000fe20000010000 */
[----:B------:R-:W-:Y:S01]  /*16520*/  F2FP.F16.F32.PACK_AB R176, R29, R176 ;  /* 0x000000b01db0723e */ /* 0x000fe200000000ff */
[----:B------:R-:W1:Y:S01]  /*16530*/  MUFU.EX2 R26, R75 ;  /* 0x0000004b001a7308 */ /* 0x000e620000000800 */
[----:B------:R-:W-:Y:S01]  /*16540*/  F2FP.F16.F32.PACK_AB R178, R37, R178 ;  /* 0x000000b225b2723e */ /* 0x000fe200000000ff */
[----:B------:R-:W-:Y:S01]  /*16550*/  FADD.FTZ R34, R164, R13 ;  /* 0x0000000da4227221 */ /* 0x000fe20000010000 */
[----:B------:R-:W-:Y:S01]  /*16560*/  F2FP.F16.F32.PACK_AB R172, R41, R172 ;  /* 0x000000ac29ac723e */ /* 0x000fe200000000ff */
[-C--:B------:R-:W-:Y:S01]  /*16570*/  FMUL.FTZ R88, R88, R11.reuse ;  /* 0x0000000b58587220 */ /* 0x080fe20000410000 */
[----:B------:R-:W-:Y:S01]  /*16580*/  F2FP.F16.F32.PACK_AB R174, R33, R174 ;  /* 0x000000ae21ae723e */ /* 0x000fe200000000ff */
[----:B------:R-:W-:Y:S01]  /*16590*/  FADD.FTZ R13, R53, R34 ;  /* 0x00000022350d7221 */ /* 0x000fe20000010000 */
[----:B------:R-:W-:Y:S01]  /*165a0*/  F2FP.F16.F32.PACK_AB R168, R45, R168 ;  /* 0x000000a82da8723e */ /* 0x000fe200000000ff */
[-C--:B------:R-:W-:Y:S01]  /*165b0*/  FMUL.FTZ R89, R89, R11.reuse ;  /* 0x0000000b59597220 */ /* 0x080fe20000410000 */
[----:B------:R-:W-:Y:S01]  /*165c0*/  F2FP.F16.F32.PACK_AB R170, R49, R170 ;  /* 0x000000aa31aa723e */ /* 0x000fe200000000ff */
[----:B------:R-:W-:Y:S01]  /*165d0*/  FADD.FTZ R34, R166, R13 ;  /* 0x0000000da6227221 */ /* 0x000fe20000010000 */
[----:B------:R-:W-:Y:S01]  /*165e0*/  F2FP.F16.F32.PACK_AB R164, R53, R164 ;  /* 0x000000a435a4723e */ /* 0x000fe200000000ff */
[----:B------:R-:W-:Y:S01]  /*165f0*/  FMUL.FTZ R92, R92, R11 ;  /* 0x0000000b5c5c7220 */ /* 0x000fe20000410000 */
[C---:B------:R-:W-:Y:S01]  /*16600*/  F2FP.F16.F32.PACK_AB R166, R57.reuse, R166 ;  /* 0x000000a639a6723e */ /* 0x040fe200000000ff */
[----:B------:R-:W-:Y:S01]  /*16610*/  FADD.FTZ R13, R57, R34 ;  /* 0x00000022390d7221 */ /* 0x000fe20000010000 */
[----:B------:R-:W-:Y:S01]  /*16620*/  F2FP.F16.F32.PACK_AB R163, R46, R163 ;  /* 0x000000a32ea3723e */ /* 0x000fe200000000ff */
[-C--:B------:R-:W-:Y:S01]  /*16630*/  FMUL.FTZ R93, R93, R11.reuse ;  /* 0x0000000b5d5d7220 */ /* 0x080fe20000410000 */
[----:B-1----:R-:W-:Y:S01]  /*16640*/  FADD.FTZ R5, R26, R5 ;  /* 0x000000051a057221 */ /* 0x002fe20000010000 */
[----:B------:R-:W-:Y:S01]  /*16650*/  FADD.FTZ R34, R160, R13 ;  /* 0x0000000da0227221 */ /* 0x000fe20000010000 */
[C---:B------:R-:W-:Y:S01]  /*16660*/  F2FP.F16.F32.PACK_AB R160, R61.reuse, R160 ;  /* 0x000000a03da0723e */ /* 0x040fe200000000ff */
[----:B------:R-:W-:Y:S01]  /*16670*/  FMUL.FTZ R96, R96, R11 ;  /* 0x0000000b60607220 */ /* 0x000fe20000410000 */
[----:B------:R-:W-:Y:S01]  /*16680*/  FADD.FTZ R5, R78, R5 ;  /* 0x000000054e057221 */ /* 0x000fe20000010000 */
[----:B------:R-:W-:Y:S01]  /*16690*/  FADD.FTZ R13, R61, R34 ;  /* 0x000000223d0d7221 */ /* 0x000fe20000010000 */
[----:B------:R-:W-:Y:S01]  /*166a0*/  F2FP.F16.F32.PACK_AB R157, R26, R157 ;  /* 0x0000009d1a9d723e */ /* 0x000fe200000000ff */
[-C--:B------:R-:W-:Y:S01]  /*166b0*/  FMUL.FTZ R97, R97, R11.reuse ;  /* 0x0000000b61617220 */ /* 0x080fe20000410000 */
[----:B------:R-:W-:Y:S01]  /*166c0*/  FADD.FTZ R5, R79, R5 ;  /* 0x000000054f057221 */ /* 0x000fe20000010000 */
[----:B------:R-:W-:Y:S01]  /*166d0*/  FADD.FTZ R34, R162, R13 ;  /* 0x0000000da2227221 */ /* 0x000fe20000010000 */
[C---:B------:R-:W-:Y:S01]  /*166e0*/  F2FP.F16.F32.PACK_AB R162, R69.reuse, R162 ;  /* 0x000000a245a2723e */ /* 0x040fe200000000ff */
[-C--:B------:R-:W-:Y:S01]  /*166f0*/  FMUL.FTZ R100, R100, R11.reuse ;  /* 0x0000000b64647220 */ /* 0x080fe20000410000 */
[----:B------:R-:W-:Y:S01]  /*16700*/  FADD.FTZ R5, R82, R5 ;  /* 0x0000000552057221 */ /* 0x000fe20000010000 */
[----:B------:R-:W-:Y:S01]  /*16710*/  FADD.FTZ R13, R69, R34 ;  /* 0x00000022450d7221 */ /* 0x000fe20000010000 */
[----:B------:R-:W-:Y:S01]  /*16720*/  F2FP.F16.F32.PACK_AB R152, R77, R28 ;  /* 0x0000001c4d98723e */ /* 0x000fe200000000ff */
[-C--:B------:R-:W-:Y:S01]  /*16730*/  FMUL.FTZ R101, R101, R11.reuse ;  /* 0x0000000b65657220 */ /* 0x080fe20000410000 */
[C---:B------:R-:W-:Y:S01]  /*16740*/  FADD.FTZ R5, R83.reuse, R5 ;  /* 0x0000000553057221 */ /* 0x040fe20000010000 */
        /* <DEDUP_REMOVED lines=38> */
[----:B------:R-:W-:-:S02]  /*169b0*/  IMAD.MOV.U32 R14, RZ, RZ, R184 ;  /* 0x000000ffff0e7224 */ /* 0x000fc400078e00b8 */
[----:B------:R-:W-:Y:S01]  /*169c0*/  IMAD.MOV.U32 R15, RZ, RZ, R0 ;  /* 0x000000ffff0f7224 */ /* 0x000fe200078e0000 */
[----:B0-----:R-:W-:Y:S06]  /*169d0*/  @P2 BRA `(.L_x_1553) ;  /* 0xffffffdc008c2947 */ /* 0x001fec000383ffff */
.L_x_1543:
[----:B------:R-:W-:-:S13]  /*169e0*/  ISETP.GE.AND P2, PT, R3, R198, PT ;  /* 0x000000c60300720c */ /* 0x000fda0003f46270 */
[----:B------:R-:W-:Y:S05]  /*169f0*/  @!P2 BRA `(.L_x_1554) ;  /* 0x0000003000a0a947 */ /* 0x000fea0003800000 */
[----:B------:R-:W-:Y:S02]  /*16a00*/  IMAD R15, R197, 0x80, R204 ;  /* 0x00000080c50f7824 */ /* 0x000fe400078e02cc */
[----:B------:R-:W-:Y:S02]  /*16a10*/  IMAD.MOV.U32 R4, RZ, RZ, R9 ;  /* 0x000000ffff047224 */ /* 0x000fe400078e0009 */
[----:B------:R-:W-:Y:S02]  /*16a20*/  VIADD R15, R15, 0x8 ;  /* 0x000000080f0f7836 */ /* 0x000fe40000000000 */
[----:B------:R-:W-:Y:S02]  /*16a30*/  IMAD.MOV.U32 R7, RZ, RZ, R0 ;  /* 0x000000ffff077224 */ /* 0x000fe400078e0000 */
[----:B------:R-:W-:Y:S01]  /*16a40*/  IMAD.MOV.U32 R20, RZ, RZ, R186 ;  /* 0x000000ffff147224 */ /* 0x000fe200078e00ba */
[----:B------:R-:W-:Y:S01]  /*16a50*/  IADD3 R15, R15, R192, -R193 ;  /* 0x000000c00f0f7210 */ /* 0x000fe20007ffe8c1 */
[----:B------:R-:W-:-:S07]  /*16a60*/  IMAD.MOV.U32 R14, RZ, RZ, R184 ;  /* 0x000000ffff0e7224 */ /* 0x000fce00078e00b8 */
.L_x_1572:
        /* <DEDUP_REMOVED lines=10> */
.L_x_1556:
[----:B------:R-:W-:Y:S01]  /*16b10*/  IMAD R0, R184, 0x8, R2 ;  /* 0x00000008b8007824 */ /* 0x000fe200078e0202 */
[----:B------:R-:W-:-:S04]  /*16b20*/  SHF.L.U32 R9, R186, 0x1f, RZ ;  /* 0x0000001fba097819 */ /* 0x000fc800000006ff */
[----:B------:R0:W1:Y:S01]  /*16b30*/  SYNCS.PHASECHK.TRANS64.TRYWAIT P3, [R0+URZ+0x28830], R9 ;  /* 0x02883009000075a7 */ /* 0x000062000806017f */
[----:B------:R-:W-:Y:S05]  /*16b40*/  @!P0 BRA `(.L_x_1557) ;  /* 0x0000000000048947 */ /* 0x000fea0003800000 */
[----:B------:R-:W-:Y:S01]  /*16b50*/  BPT.TRAP 0x1 ;  /* 0x000000040000795c */ /* 0x000fe20000300000 */
.L_x_1557:
[----:B------:R-:W-:Y:S04]  /*16b60*/  BSSY B0, `(.L_x_1555) ;  /* 0x0000004000007945 */ /* 0x000fe80003800000 */
[----:B-1----:R-:W-:Y:S05]  /*16b70*/  @P3 BRA `(.L_x_1558) ;  /* 0x0000000000083947 */ /* 0x002fea0003800000 */
[----:B------:R-:W1:Y:S02]  /*16b80*/  SYNCS.PHASECHK.TRANS64.TRYWAIT P3, [R0+URZ+0x28830], R9 ;  /* 0x02883009000075a7 */ /* 0x000e64000806017f */
[----:B-1----:R-:W-:Y:S05]  /*16b90*/  @!P3 BRA `(.L_x_1559) ;  /* 0x000000d000f4b947 */ /* 0x002fea0003800000 */
.L_x_1558:
[----:B------:R-:W-:Y:S05]  /*16ba0*/  BSYNC B0 ;  /* 0x0000000000007941 */ /* 0x000fea0003800000 */
.L_x_1555:
        /* <DEDUP_REMOVED lines=28> */
[----:B------:R-:W-:-:S02]  /*16d70*/  R2UR UR22, R12 ;  /* 0x000000000c1672ca */ /* 0x000fc400000e0000 */
[----:B------:R0:W-:Y:S01]  /*16d80*/  BAR.SYNC.DEFER_BLOCKING R0, 0x100 ;  /* 0x000400000000751d */ /* 0x0001e20000010000 */
[C---:B------:R-:W-:Y:S01]  /*16d90*/  IADD3 R12, R10.reuse, 0x404, RZ ;  /* 0x000004040a0c7810 */ /* 0x040fe20007ffe0ff */
[----:B------:R-:W-:Y:S01]  /*16da0*/  VIADD R10, R10, 0x406 ;  /* 0x000004060a0a7836 */ /* 0x000fe20000000000 */
[----:B------:R-:W-:Y:S01]  /*16db0*/  R2UR UR23, R13 ;  /* 0x000000000d1772ca */ /* 0x000fe200000e0000 */
[----:B------:R-:W-:Y:S01]  /*16dc0*/  IMAD.MOV.U32 R13, RZ, RZ, 0x40000040 ;  /* 0x40000040ff0d7424 */ /* 0x000fe200078e00ff */
[----:B------:R-:W-:Y:S02]  /*16dd0*/  R2UR UR26, R12 ;  /* 0x000000000c1a72ca */ /* 0x000fe400000e0000 */
        /* <DEDUP_REMOVED lines=29> */
.L_x_1561:
[----:B------:R-:W-:Y:S01]  /*16fb0*/  SHF.L.U32 R0, R20, 0x1f, RZ ;  /* 0x0000001f14007819 */ /* 0x000fe200000006ff */
[----:B------:R-:W-:-:S04]  /*16fc0*/  IMAD R9, R14, 0x8, R2 ;  /* 0x000000080e097824 */ /* 0x000fc800078e0202 */
[----:B------:R0:W1:Y:S01]  /*16fd0*/  SYNCS.PHASECHK.TRANS64.TRYWAIT P2, [R9+URZ+0x28850], R0 ;  /* 0x02885000090075a7 */ /* 0x000062000804017f */
[----:B------:R-:W-:Y:S05]  /*16fe0*/  @!P0 BRA `(.L_x_1562) ;  /* 0x0000000000048947 */ /* 0x000fea0003800000 */
[----:B------:R-:W-:Y:S01]  /*16ff0*/  BPT.TRAP 0x1 ;  /* 0x000000040000795c */ /* 0x000fe20000300000 */
.L_x_1562:
[----:B-1----:R-:W-:Y:S05]  /*17000*/  @P2 BRA `(.L_x_1560) ;  /* 0x0000000000082947 */ /* 0x002fea0003800000 */
[----:B------:R-:W1:Y:S02]  /*17010*/  SYNCS.PHASECHK.TRANS64.TRYWAIT P2, [R9+URZ+0x28850], R0 ;  /* 0x02885000090075a7 */ /* 0x000e64000804017f */
[----:B-1----:R-:W-:Y:S05]  /*17020*/  @!P2 BRA `(.L_x_1563) ;  /* 0x000000cc00e4a947 */ /* 0x002fea0003800000 */
.L_x_1560:
[----:B01----:R-:W-:Y:S01]  /*17030*/  VIADD R0, R2, 0x400 ;  /* 0x0000040002007836 */ /* 0x003fe20000000000 */
[----:B------:R-:W-:Y:S05]  /*17040*/  WARPSYNC.ALL ;  /* 0x0000000000007948 */ /* 0x000fea0003800000 */
[----:B------:R-:W-:Y:S01]  /*17050*/  SHF.R.U32.HI R0, RZ, 0x4, R0 ;  /* 0x00000004ff007819 */ /* 0x000fe20000011600 */
[----:B------:R-:W-:Y:S01]  /*17060*/  WARPGROUP.ARRIVE ;  /* 0x00000000000079c5 */ /* 0x000fe20000000000 */
[----:B------:R-:W-:-:S05]  /*17070*/  IMAD.MOV.U32 R13, RZ, RZ, 0x40000040 ;  /* 0x40000040ff0d7424 */ /* 0x000fca00078e00ff */
[----:B------:R-:W0:Y:S01]  /*17080*/  S2R R20, SR_TID.X ;  /* 0x0000000000147919 */ /* 0x000e220000002100 */
[----:B------:R-:W-:Y:S02]  /*17090*/  LOP3.LUT R0, R0, 0x3fff, RZ, 0xc0, !PT ;  /* 0x00003fff00007812 */ /* 0x000fe400078ec0ff */
[----:B------:R-:W-:Y:S02]  /*170a0*/  @!P1 LEA R9, R184, R2, 0x3 ;  /* 0x00000002b8099211 */ /* 0x000fe400078e18ff */
[----:B------:R-:W-:-:S03]  /*170b0*/  LOP3.LUT R11, R0, 0x4000000, RZ, 0xfc, !PT ;  /* 0x04000000000b7812 */ /* 0x000fc600078efcff */
[----:B------:R-:W-:Y:S02]  /*170c0*/  @!P1 VIADD R9, R9, 0x28840 ;  /* 0x0002884009099836 */ /* 0x000fe40000000000 */
[----:B------:R-:W-:Y:S02]  /*170d0*/  IMAD R10, R14, 0x800, R11 ;  /* 0x000008000e0a7824 */ /* 0x000fe400078e020b */
[----:B------:R-:W-:Y:S01]  /*170e0*/  IMAD.MOV.U32 R11, RZ, RZ, 0x40000040 ;  /* 0x40000040ff0b7424 */ /* 0x000fe200078e00ff */
[----:B------:R-:W-:Y:S01]  /*170f0*/  @!P1 PRMT R9, RZ, 0x654, R9 ;  /* 0x00000654ff099816 */ /* 0x000fe20000000009 */
[C---:B------:R-:W-:Y:S01]  /*17100*/  VIADD R12, R10.reuse, 0x80 ;  /* 0x000000800a0c7836 */ /* 0x040fe20000000000 */
[----:B------:R-:W-:Y:S02]  /*17110*/  R2UR UR6, R10 ;  /* 0x000000000a0672ca */ /* 0x000fe400000e0000 */
[----:B------:R-:W-:Y:S01]  /*17120*/  R2UR UR7, R11 ;  /* 0x000000000b0772ca */ /* 0x000fe200000e0000 */
[----:B------:R-:W-:-:S12]  /*17130*/  IMAD.MOV.U32 R11, RZ, RZ, 0x40000040 ;  /* 0x40000040ff0b7424 */ /* 0x000fd800078e00ff */
        /* <DEDUP_REMOVED lines=43> */
[----:B------:R-:W-:Y:S02]  /*173f0*/  IMAD R21, R191, -0x2, R0 ;  /* 0xfffffffebf157824 */ /* 0x000fe400078e0200 */
[----:B------:R-:W-:Y:S01]  /*17400*/  IMAD R0, R197, 0x80, R204 ;  /* 0x00000080c5007824 */ /* 0x000fe200078e02cc */
        /* <DEDUP_REMOVED lines=8> */
[----:B------:R-:W-:Y:S01]  /*17490*/  HGMMA.64x128x16.F32 R88, R152, gdesc[UR4].tnspB, R88, gsb0 ;  /* 0x41e0000498587df0 */ /* 0x000fe20008000858 */
[----:B------:R-:W-:Y:S02]  /*174a0*/  ULOP3.LUT UR6, URZ, UR52, URZ, 0x33, !UPT ;  /* 0x000000343f067292 */ /* 0x000fe4000f8e333f */
[----:B------:R-:W-:Y:S02]  /*174b0*/  WARPGROUP.DEPBAR.LE gsb0, 0x0 ;  /* 0x00008000000079c5 */ /* 0x000fe40000010000 */
[----:B------:R0:W-:Y:S06]  /*174c0*/  BAR.ARV R10, 0x100 ;  /* 0x0004000a0000751d */ /* 0x0001ec0000002000 */
[----:B------:R1:W-:Y:S02]  /*174d0*/  @!P1 SYNCS.ARRIVE.TRANS64.RED.A1T0 RZ, [R9+URZ], RZ ;  /* 0x000000ff09ff99a7 */ /* 0x0003e4000810043f */
[----:B-1----:R-:W-:-:S02]  /*174e0*/  VIADD R9, R21, UR51 ;  /* 0x0000003315097c36 */ /* 0x002fc40008000000 */
[----:B------:R-:W-:Y:S02]  /*174f0*/  VIADD R21, R21, UR6 ;  /* 0x0000000615157c36 */ /* 0x000fe40008000000 */
[C---:B------:R-:W-:Y:S02]  /*17500*/  IMAD.IADD R12, R0.reuse, 0x1, R9 ;  /* 0x00000001000c7824 */ /* 0x040fe400078e0209 */
[----:B------:R-:W-:Y:S01]  /*17510*/  IMAD.IADD R20, R0, 0x1, R21 ;  /* 0x0000000100147824 */ /* 0x000fe200078e0215 */
[----:B0-----:R-:W-:Y:S06]  /*17520*/  @!P5 BRA `(.L_x_1564) ;  /* 0x00000000005cd947 */ /* 0x001fec0003800000 */
[----:B------:R-:W-:Y:S01]  /*17530*/  IADD3 R152, R0, R192, -R193 ;  /* 0x000000c000987210 */ /* 0x000fe20007ffe8c1 */
[----:B------:R-:W-:Y:S03]  /*17540*/  BSSY B0, `(.L_x_1565) ;  /* 0x0000011000007945 */ /* 0x000fe60003800000 */
[----:B------:R-:W-:-:S13]  /*17550*/  ISETP.GT.AND P2, PT, R152, -0x1, PT ;  /* 0xffffffff9800780c */ /* 0x000fda0003f44270 */
[----:B------:R-:W-:Y:S05]  /*17560*/  @P2 BRA `(.L_x_1566) ;  /* 0x0000000000202947 */ /* 0x000fea0003800000 */
[----:B------:R-:W-:Y:S01]  /*17570*/  IMAD.U32 R154, RZ, RZ, UR46 ;  /* 0x0000002eff9a7e24 */ /* 0x000fe2000f8e00ff */
[----:B------:R-:W-:-:S04]  /*17580*/  LOP3.LUT R153, RZ, R152, RZ, 0x33, !PT ;  /* 0x00000098ff997212 */ /* 0x000fc800078e33ff */
[----:B------:R-:W-:-:S13]  /*17590*/  ISETP.NE.AND P2, PT, R154, 0x1, PT ;  /* 0x000000019a00780c */ /* 0x000fda0003f45270 */
[----:B------:R-:W0:Y:S02]  /*175a0*/  @P2 LDC.64 R10, c[0x0][0x9e8] ;  /* 0x00027a00ff0a2b82 */ /* 0x000e240000000a00 */
[----:B0-----:R-:W-:-:S05]  /*175b0*/  @P2 IMAD.HI.U32 R10, R153, R10, RZ ;  /* 0x0000000a990a2227 */ /* 0x001fca00078e00ff */
[----:B------:R-:W-:-:S04]  /*175c0*/  @P2 SHF.R.U32.HI R153, RZ, R11, R10 ;  /* 0x0000000bff992219 */ /* 0x000fc8000001160a */
[----:B------:R-:W-:Y:S01]  /*175d0*/  LOP3.LUT R153, RZ, R153, RZ, 0x33, !PT ;  /* 0x00000099ff997212 */ /* 0x000fe200078e33ff */
[----:B------:R-:W-:Y:S06]  /*175e0*/  BRA `(.L_x_1567) ;  /* 0x0000000000187947 */ /* 0x000fec0003800000 */
.L_x_1566:
[----:B------:R-:W-:Y:S01]  /*175f0*/  IMAD.U32 R154, RZ, RZ, UR46 ;  /* 0x0000002eff9a7e24 */ /* 0x000fe2000f8e00ff */
[----:B------:R-:W-:-:S04]  /*17600*/  IADD3 R153, R0, R192, -R193 ;  /* 0x000000c000997210 */ /* 0x000fc80007ffe8c1 */
[----:B------:R-:W-:-:S13]  /*17610*/  ISETP.NE.AND P2, PT, R154, 0x1, PT ;  /* 0x000000019a00780c */ /* 0x000fda0003f45270 */
[----:B------:R-:W0:Y:S02]  /*17620*/  @P2 LDC.64 R10, c[0x0][0x9e8] ;  /* 0x00027a00ff0a2b82 */ /* 0x000e240000000a00 */
[----:B0-----:R-:W-:-:S05]  /*17630*/  @P2 IMAD.HI.U32 R10, R153, R10, RZ ;  /* 0x0000000a990a2227 */ /* 0x001fca00078e00ff */
[----:B------:R-:W-:-:S07]  /*17640*/  @P2 SHF.R.U32.HI R153, RZ, R11, R10 ;  /* 0x0000000bff992219 */ /* 0x000fce000001160a */
.L_x_1567:
[----:B------:R-:W-:Y:S05]  /*17650*/  BSYNC B0 ;  /* 0x0000000000007941 */ /* 0x000fea0003800000 */
.L_x_1565:
[----:B------:R-:W-:-:S04]  /*17660*/  IMAD R10, R153, R154, -R13 ;  /* 0x0000009a990a7224 */ /* 0x000fc800078e0a0d */
[----:B------:R-:W-:-:S05]  /*17670*/  IMAD R11, R191, -0x2, R10 ;  /* 0xfffffffebf0b7824 */ /* 0x000fca00078e020a */
[----:B------:R-:W-:Y:S02]  /*17680*/  VIADDMNMX R12, R11, R154, R12, PT ;  /* 0x0000009a0b0c7246 */ /* 0x000fe4000380010c */
[----:B------:R-:W-:-:S07]  /*17690*/  VIMNMX R20, R20, R11, !PT ;  /* 0x0000000b14147248 */ /* 0x000fce0007fe0100 */
.L_x_1564:
        /* <DEDUP_REMOVED lines=106> */
[----:B------:R-:W-:-:S04]  /*17d40*/  IADD3 R0, R0, R192, -R193 ;  /* 0x000000c000007210 */ /* 0x000fc80007ffe8c1 */
[----:B------:R-:W-:-:S07]  /*17d50*/  LOP3.LUT R21, RZ, R0, RZ, 0x33, !PT ;  /* 0x00000000ff157212 */ /* 0x000fce00078e33ff */
[----:B------:R-:W0:Y:S02]  /*17d60*/  @P3 LDC.64 R10, c[0x0][0x9e8] ;  /* 0x00027a00ff0a3b82 */ /* 0x000e240000000a00 */
[----:B0-----:R-:W-:-:S05]  /*17d70*/  @P3 IMAD.HI.U32 R10, R21, R10, RZ ;  /* 0x0000000a150a3227 */ /* 0x001fca00078e00ff */
[----:B------:R-:W-:-:S04]  /*17d80*/  @P3 SHF.R.U32.HI R21, RZ, R11, R10 ;  /* 0x0000000bff153219 */ /* 0x000fc8000001160a */
[----:B------:R-:W-:Y:S01]  /*17d90*/  LOP3.LUT R0, RZ, R21, RZ, 0x33, !PT ;  /* 0x00000015ff007212 */ /* 0x000fe200078e33ff */
[----:B------:R-:W-:Y:S06]  /*17da0*/  BRA `(.L_x_1571) ;  /* 0x0000000000187947 */ /* 0x000fec0003800000 */
.L_x_1570:
[----:B------:R-:W-:Y:S02]  /*17db0*/  IMAD.U32 R153, RZ, RZ, UR46 ;  /* 0x0000002eff997e24 */ /* 0x000fe4000f8e00ff */
[----:B------:R-:W-:-:S03]  /*17dc0*/  IMAD.MOV.U32 R0, RZ, RZ, R15 ;  /* 0x000000ffff007224 */ /* 0x000fc600078e000f */
[----:B------:R-:W-:-:S13]  /*17dd0*/  ISETP.NE.AND P3, PT, R153, 0x1, PT ;  /* 0x000000019900780c */ /* 0x000fda0003f65270 */
[----:B------:R-:W0:Y:S02]  /*17de0*/  @P3 LDC.64 R10, c[0x0][0x9e8] ;  /* 0x00027a00ff0a3b82 */ /* 0x000e240000000a00 */
[----:B0-----:R-:W-:-:S05]  /*17df0*/  @P3 IMAD.HI.U32 R10, R15, R10, RZ ;  /* 0x0000000a0f0a3227 */ /* 0x001fca00078e00ff */
[----:B------:R-:W-:-:S07]  /*17e00*/  @P3 SHF.R.U32.HI R0, RZ, R11, R10 ;  /* 0x0000000bff003219 */ /* 0x000fce000001160a */
.L_x_1571:
[----:B------:R-:W-:Y:S05]  /*17e10*/  BSYNC B0 ;  /* 0x0000000000007941 */ /* 0x000fea0003800000 */
.L_x_1569:
[----:B------:R-:W-:-:S04]  /*17e20*/  IMAD R0, R0, R153, -R13 ;  /* 0x0000009900007224 */ /* 0x000fc800078e0a0d */
[----:B------:R-:W-:-:S05]  /*17e30*/  IMAD R0, R191, -0x2, R0 ;  /* 0xfffffffebf007824 */ /* 0x000fca00078e0200 */
[----:B------:R-:W-:Y:S02]  /*17e40*/  VIADDMNMX R12, R0, R153, R12, PT ;  /* 0x00000099000c7246 */ /* 0x000fe4000380010c */
[----:B------:R-:W-:-:S07]  /*17e50*/  VIMNMX R9, R9, R0, !PT ;  /* 0x0000000009097248 */ /* 0x000fce0007fe0100 */
.L_x_1568:
[----:B------:R-:W-:Y:S01]  /*17e60*/  FMNMX.FTZ R0, R24, R7, !PT ;  /* 0x0000000718007209 */ /* 0x000fe20007810000 */
[----:B------:R-:W-:Y:S01]  /*17e70*/  UMOV UR44, UR45 ;  /* 0x0000002d002c7c82 */ /* 0x000fe20008000000 */
[----:B------:R-:W-:Y:S01]  /*17e80*/  ISETP.GT.AND P4, PT, R9, 0x8, P2 ;  /* 0x000000080900780c */ /* 0x000fe20001784270 */
[----:B------:R-:W-:Y:S01]  /*17e90*/  @!P1 IMAD R14, R14, 0x8, R2 ;  /* 0x000000080e0e9824 */ /* 0x000fe200078e0202 */
[----:B------:R-:W-:Y:S02]  /*17ea0*/  FMNMX.FTZ R11, R25, R0, !PT ;  /* 0x00000000190b7209 */ /* 0x000fe40007810000 */
[----:B------:R-:W-:Y:S01]  /*17eb0*/  ISETP.LT.OR P4, PT, R12, 0x9, P4 ;  /* 0x000000090c00780c */ /* 0x000fe20002781670 */
[----:B------:R-:W-:Y:S01]  /*17ec0*/  @!P1 VIADD R14, R14, 0x28860 ;  /* 0x000288600e0e9836 */ /* 0x000fe20000000000 */
        /* <DEDUP_REMOVED lines=60> */
[----:B------:R-:W-:Y:S01]  /*18290*/  ISETP.GT.AND P3, PT, R9, 0x21, P2 ;  /* 0x000000210900780c */ /* 0x000fe20001764270 */
[----:B------:R-:W0:Y:S01]  /*182a0*/  SHFL.BFLY PT, R11, R0, 0x2, 0x1f ;  /* 0x0c401f00000b7f89 */ /* 0x000e2200000e0000 */
[----:B------:R-:W-:-:S02]  /*182b0*/  FSEL R54, R54, -INF , !P4 ;  /* 0xff80000036367808 */ /* 0x000fc40006000000 */
[----:B------:R-:W-:Y:S02]  /*182c0*/  ISETP.GT.AND P4, PT, R9, 0x40, P2 ;  /* 0x000000400900780c */ /* 0x000fe40001784270 */
[C---:B------:R-:W-:Y:S02]  /*182d0*/  ISETP.LT.OR P3, PT, R12.reuse, 0x22, P3 ;  /* 0x000000220c00780c */ /* 0x040fe40001f61670 */
[----:B------:R-:W-:Y:S02]  /*182e0*/  ISETP.LT.OR P4, PT, R12, 0x41, P4 ;  /* 0x000000410c00780c */ /* 0x000fe40002781670 */
[----:B------:R-:W-:Y:S02]  /*182f0*/  FSEL R43, R43, -INF , !P3 ;  /* 0xff8000002b2b7808 */ /* 0x000fe40005800000 */
[----:B------:R-:W-:Y:S02]  /*18300*/  ISETP.GT.AND P3, PT, R9, 0x29, P2 ;  /* 0x000000290900780c */ /* 0x000fe40001764270 */
[----:B------:R-:W-:-:S02]  /*18310*/  FSEL R58, R58, -INF , !P4 ;  /* 0xff8000003a3a7808 */ /* 0x000fc40006000000 */
[----:B------:R-:W-:Y:S02]  /*18320*/  ISETP.GT.AND P4, PT, R9, 0x41, P2 ;  /* 0x000000410900780c */ /* 0x000fe40001784270 */
[C---:B------:R-:W-:Y:S02]  /*18330*/  ISETP.LT.OR P3, PT, R12.reuse, 0x2a, P3 ;  /* 0x0000002a0c00780c */ /* 0x040fe40001f61670 */
[----:B------:R-:W-:Y:S02]  /*18340*/  ISETP.LT.OR P4, PT, R12, 0x42, P4 ;  /* 0x000000420c00780c */ /* 0x000fe40002781670 */
[----:B------:R-:W-:Y:S02]  /*18350*/  FSEL R47, R47, -INF , !P3 ;  /* 0xff8000002f2f7808 */ /* 0x000fe40005800000 */
[----:B------:R-:W-:Y:S02]  /*18360*/  ISETP.GT.AND P3, PT, R9, 0x31, P2 ;  /* 0x000000310900780c */ /* 0x000fe40001764270 */
[----:B0-----:R-:W-:-:S02]  /*18370*/  FMNMX.FTZ R0, R0, R11, !PT ;  /* 0x0000000b00007209 */ /* 0x001fc40007810000 */
[----:B------:R-:W-:Y:S02]  /*18380*/  FSEL R59, R59, -INF , !P4 ;  /* 0xff8000003b3b7808 */ /* 0x000fe40006000000 */
[----:B------:R-:W-:Y:S01]  /*18390*/  ISETP.GT.AND P4, PT, R9, 0x48, P2 ;  /* 0x000000480900780c */ /* 0x000fe20001784270 */
[----:B------:R-:W0:Y:S01]  /*183a0*/  SHFL.BFLY PT, R11, R0, 0x1, 0x1f ;  /* 0x0c201f00000b7f89 */ /* 0x000e2200000e0000 */
[C---:B------:R-:W-:Y:S02]  /*183b0*/  ISETP.LT.OR P3, PT, R12.reuse, 0x32, P3 ;  /* 0x000000320c00780c */ /* 0x040fe40001f61670 */
[----:B------:R-:W-:Y:S02]  /*183c0*/  ISETP.LT.OR P4, PT, R12, 0x49, P4 ;  /* 0x000000490c00780c */ /* 0x000fe40002781670 */
[----:B------:R-:W-:Y:S02]  /*183d0*/  FSEL R51, R51, -INF , !P3 ;  /* 0xff80000033337808 */ /* 0x000fe40005800000 */
[----:B------:R-:W-:-:S02]  /*183e0*/  ISETP.GT.AND P3, PT, R9, 0x39, P2 ;  /* 0x000000390900780c */ /* 0x000fc40001764270 */
[----:B------:R-:W-:Y:S02]  /*183f0*/  FSEL R62, R62, -INF , !P4 ;  /* 0xff8000003e3e7808 */ /* 0x000fe40006000000 */
[----:B------:R-:W-:Y:S02]  /*18400*/  ISETP.GT.AND P4, PT, R9, RZ, P2 ;  /* 0x000000ff0900720c */ /* 0x000fe40001784270 */
[C---:B------:R-:W-:Y:S02]  /*18410*/  ISETP.LT.OR P3, PT, R12.reuse, 0x3a, P3 ;  /* 0x0000003a0c00780c */ /* 0x040fe40001f61670 */
[----:B------:R-:W-:Y:S02]  /*18420*/  ISETP.LT.OR P4, PT, R12, 0x1, P4 ;  /* 0x000000010c00780c */ /* 0x000fe40002781670 */
[----:B------:R-:W-:Y:S02]  /*18430*/  FSEL R55, R55, -INF , !P3 ;  /* 0xff80000037377808 */ /* 0x000fe40005800000 */
[----:B------:R-:W-:-:S02]  /*18440*/  FSEL R153, R26, -INF , !P4 ;  /* 0xff8000001a997808 */ /* 0x000fc40006000000 */
[----:B------:R-:W-:Y:S02]  /*18450*/  ISETP.GT.AND P4, PT, R9, 0x49, P2 ;  /* 0x000000490900780c */ /* 0x000fe40001784270 */
[----:B------:R-:W-:Y:S02]  /*18460*/  FMNMX.FTZ R20, R153, R4, !PT ;  /* 0x0000000499147209 */ /* 0x000fe40007810000 */
[----:B0-----:R-:W-:Y:S02]  /*18470*/  FMNMX.FTZ R0, R0, R11, !PT ;  /* 0x0000000b00007209 */ /* 0x001fe40007810000 */
[----:B------:R-:W-:Y:S02]  /*18480*/  ISETP.LT.OR P4, PT, R12, 0x4a, P4 ;  /* 0x0000004a0c00780c */ /* 0x000fe40002781670 */
[C---:B------:R-:W-:Y:S01]  /*18490*/  FSETP.NEU.FTZ.AND P3, PT, R0.reuse, -INF , PT ;  /* 0xff8000000000780b */ /* 0x040fe20003f7d000 */
[----:B------:R-:W-:Y:S01]  /*184a0*/  FMUL.FTZ R10, R0, UR44 ;  /* 0x0000002c000a7c20 */ /* 0x000fe20008410000 */
[----:B------:R-:W-:-:S02]  /*184b0*/  FSEL R63, R63, -INF , !P4 ;  /* 0xff8000003f3f7808 */ /* 0x000fc40006000000 */
[----:B------:R-:W-:Y:S02]  /*184c0*/  ISETP.GT.AND P4, PT, R9, 0x50, P2 ;  /* 0x000000500900780c */ /* 0x000fe40001784270 */
[----:B------:R-:W-:Y:S02]  /*184d0*/  FSEL R10, R10, RZ, P3 ;  /* 0x000000ff0a0a7208 */ /* 0x000fe40001800000 */
[----:B------:R-:W-:Y:S02]  /*184e0*/  ISETP.LT.OR P4, PT, R12, 0x51, P4 ;  /* 0x000000510c00780c */ /* 0x000fe40002781670 */
[----:B------:R-:W-:Y:S01]  /*184f0*/  @!P1 PRMT R14, RZ, 0x654, R14 ;  /* 0x00000654ff0e9816 */ /* 0x000fe2000000000e */
[--C-:B------:R-:W-:Y:S01]  /*18500*/  FFMA.FTZ R180, R25, UR44, -R10.reuse ;  /* 0x0000002c19b47c23 */ /* 0x100fe2000801080a */
[----:B------:R-:W-:Y:S01]  /*18510*/  FMNMX.FTZ R25, R27, R20, !PT ;  /* 0x000000141b197209 */ /* 0x000fe20007810000 */
[--C-:B------:R-:W-:Y:S01]  /*18520*/  FFMA.FTZ R13, R29, UR44, -R10.reuse ;  /* 0x0000002c1d0d7c23 */ /* 0x100fe2000801080a */
[----:B------:R-:W-:Y:S01]  /*18530*/  FSEL R66, R66, -INF , !P4 ;  /* 0xff80000042427808 */ /* 0x000fe20006000000 */
[--C-:B------:R-:W-:Y:S01]  /*18540*/  FFMA.FTZ R21, R33, UR44, -R10.reuse ;  /* 0x0000002c21157c23 */ /* 0x100fe2000801080a */
[----:B------:R-:W-:Y:S01]  /*18550*/  FMNMX.FTZ R20, R30, R25, !PT ;  /* 0x000000191e147209 */ /* 0x000fe20007810000 */
[--C-:B------:R-:W-:Y:S01]  /*18560*/  FFMA.FTZ R11, R24, UR44, -R10.reuse ;  /* 0x0000002c180b7c23 */ /* 0x100fe2000801080a */
        /* <DEDUP_REMOVED lines=39> */
[----:B------:R-:W-:Y:S01]  /*187e0*/  FFMA.FTZ R33, R45, UR44, -R10 ;  /* 0x0000002c2d217c23 */ /* 0x000fe2000801080a */
[----:B------:R-:W-:Y:S01]  /*187f0*/  ISETP.LT.OR P4, PT, R12, 0x61, P4 ;  /* 0x000000610c00780c */ /* 0x000fe20002781670 */
[----:B------:R0:W-:Y:S01]  /*18800*/  @!P1 SYNCS.ARRIVE.TRANS64.RED.A1T0 RZ, [R14+URZ], RZ ;  /* 0x000000ff0eff99a7 */ /* 0x0001e2000810043f */
[----:B------:R-:W-:-:S02]  /*18810*/  FMNMX.FTZ R37, R51, R20, !PT ;  /* 0x0000001433257209 */ /* 0x000fc40007810000 */
[----:B------:R-:W-:Y:S01]  /*18820*/  FSEL R74, R74, -INF , !P4 ;  /* 0xff8000004a4a7808 */ /* 0x000fe20006000000 */
[----:B------:R-:W-:Y:S01]  /*18830*/  MUFU.EX2 R180, R180 ;  /* 0x000000b400b47308 */ /* 0x000fe20000000800 */
[----:B------:R-:W-:Y:S02]  /*18840*/  FMNMX.FTZ R20, R54, R37, !PT ;  /* 0x0000002536147209 */ /* 0x000fe40007810000 */
[----:B------:R-:W-:Y:S02]  /*18850*/  ISETP.GT.AND P4, PT, R9, 0x61, P2 ;  /* 0x000000610900780c */ /* 0x000fe40001784270 */
[----:B------:R-:W-:Y:S02]  /*18860*/  FMNMX.FTZ R37, R55, R20, !PT ;  /* 0x0000001437257209 */ /* 0x000fe40007810000 */
[----:B------:R-:W-:Y:S01]  /*18870*/  ISETP.LT.OR P4, PT, R12, 0x62, P4 ;  /* 0x000000620c00780c */ /* 0x000fe20002781670 */
[----:B------:R-:W-:Y:S01]  /*18880*/  MUFU.EX2 R182, R182 ;  /* 0x000000b600b67308 */ /* 0x000fe20000000800 */
[----:B------:R-:W-:Y:S01]  /*18890*/  FMNMX.FTZ R20, R58, R37, !PT ;  /* 0x000000253a147209 */ /* 0x000fe20007810000 */
[----:B------:R-:W-:Y:S01]  /*188a0*/  FFMA.FTZ R37, R49, UR44, -R10 ;  /* 0x0000002c31257c23 */ /* 0x000fe2000801080a */
[----:B------:R-:W-:-:S02]  /*188b0*/  FSEL R75, R75, -INF , !P4 ;  /* 0xff8000004b4b7808 */ /* 0x000fc40006000000 */
[----:B------:R-:W-:Y:S02]  /*188c0*/  FMNMX.FTZ R41, R59, R20, !PT ;  /* 0x000000143b297209 */ /* 0x000fe40007810000 */
[----:B------:R-:W-:Y:S01]  /*188d0*/  ISETP.GT.AND P4, PT, R9, 0x68, P2 ;  /* 0x000000680900780c */ /* 0x000fe20001784270 */
[----:B------:R-:W-:Y:S01]  /*188e0*/  MUFU.EX2 R13, R13 ;  /* 0x0000000d000d7308 */ /* 0x000fe20000000800 */
[----:B------:R-:W-:Y:S02]  /*188f0*/  FMNMX.FTZ R20, R62, R41, !PT ;  /* 0x000000293e147209 */ /* 0x000fe40007810000 */
[----:B------:R-:W-:Y:S02]  /*18900*/  ISETP.LT.OR P4, PT, R12, 0x69, P4 ;  /* 0x000000690c00780c */ /* 0x000fe40002781670 */
[----:B------:R-:W-:Y:S02]  /*18910*/  FMNMX.FTZ R41, R63, R20, !PT ;  /* 0x000000143f297209 */ /* 0x000fe40007810000 */
        /* <DEDUP_REMOVED lines=12> */
[----:B------:R-:W-:Y:S02]  /*189e0*/  ISETP.GT.AND P4, PT, R9, 0x70, P2 ;  /* 0x000000700900780c */ /* 0x000fe40001784270 */
[----:B------:R-:W-:Y:S01]  /*189f0*/  FMNMX.FTZ R45, R71, R20, !PT ;  /* 0x00000014472d7209 */ /* 0x000fe20007810000 */
[----:B------:R-:W-:Y:S01]  /*18a00*/  MUFU.EX2 R178, R178 ;  /* 0x000000b200b27308 */ /* 0x000fe20000000800 */
[----:B------:R-:W-:Y:S02]  /*18a10*/  ISETP.LT.OR P4, PT, R12, 0x71, P4 ;  /* 0x000000710c00780c */ /* 0x000fe40002781670 */
[----:B------:R-:W-:Y:S01]  /*18a20*/  FMNMX.FTZ R20, R74, R45, !PT ;  /* 0x0000002d4a147209 */ /* 0x000fe20007810000 */
[--C-:B------:R-:W-:Y:S01]  /*18a30*/  FFMA.FTZ R45, R57, UR44, -R10.reuse ;  /* 0x0000002c392d7c23 */ /* 0x100fe2000801080a */
[----:B------:R-:W-:Y:S01]  /*18a40*/  FSEL R82, R82, -INF , !P4 ;  /* 0xff80000052527808 */ /* 0x000fe20006000000 */
[--C-:B------:R-:W-:Y:S01]  /*18a50*/  FFMA.FTZ R57, R69, UR44, -R10.reuse ;  /* 0x0000002c45397c23 */ /* 0x100fe2000801080a */
[----:B------:R-:W-:Y:S01]  /*18a60*/  ISETP.GT.AND P4, PT, R9, 0x71, P2 ;  /* 0x000000710900780c */ /* 0x000fe20001784270 */
[----:B------:R-:W-:Y:S01]  /*18a70*/  FFMA.FTZ R69, R81, UR44, -R10 ;  /* 0x0000002c51457c23 */ /* 0x000fe2000801080a */
[----:B------:R-:W-:Y:S01]  /*18a80*/  FMNMX.FTZ R49, R75, R20, !PT ;  /* 0x000000144b317209 */ /* 0x000fe20007810000 */
[----:B------:R-:W-:Y:S01]  /*18a90*/  MUFU.EX2 R25, R25 ;  /* 0x0000001900197308 */ /* 0x000fe20000000800 */
[----:B------:R-:W-:-:S02]  /*18aa0*/  ISETP.LT.OR P4, PT, R12, 0x72, P4 ;  /* 0x000000720c00780c */ /* 0x000fc40002781670 */
[----:B------:R-:W-:Y:S02]  /*18ab0*/  FMNMX.FTZ R20, R78, R49, !PT ;  /* 0x000000314e147209 */ /* 0x000fe40007810000 */
[----:B------:R-:W-:Y:S02]  /*18ac0*/  FSEL R83, R83, -INF , !P4 ;  /* 0xff80000053537808 */ /* 0x000fe40006000000 */
[----:B------:R-:W-:Y:S01]  /*18ad0*/  ISETP.GT.AND P4, PT, R9, 0x78, P2 ;  /* 0x000000780900780c */ /* 0x000fe20001784270 */
[----:B------:R-:W-:Y:S01]  /*18ae0*/  MUFU.EX2 R172, R172 ;  /* 0x000000ac00ac7308 */ /* 0x000fe20000000800 */
[----:B------:R-:W-:Y:S02]  /*18af0*/  FMNMX.FTZ R49, R79, R20, !PT ;  /* 0x000000144f317209 */ /* 0x000fe40007810000 */
[----:B------:R-:W-:Y:S02]  /*18b00*/  ISETP.GT.AND P2, PT, R9, 0x79, P2 ;  /* 0x000000790900780c */ /* 0x000fe40001744270 */
[----:B------:R-:W-:-:S02]  /*18b10*/  ISETP.LT.OR P4, PT, R12, 0x79, P4 ;  /* 0x000000790c00780c */ /* 0x000fc40002781670 */
[----:B------:R-:W-:Y:S01]  /*18b20*/  FMNMX.FTZ R20, R82, R49, !PT ;  /* 0x0000003152147209 */ /* 0x000fe20007810000 */
[--C-:B------:R-:W-:Y:S01]  /*18b30*/  FFMA.FTZ R49, R61, UR44, -R10.reuse ;  /* 0x0000002c3d317c23 */ /* 0x100fe2000801080a */
[----:B------:R-:W-:Y:S01]  /*18b40*/  ISETP.LT.OR P2, PT, R12, 0x7a, P2 ;  /* 0x0000007a0c00780c */ /* 0x000fe20001741670 */
[----:B------:R-:W-:Y:S01]  /*18b50*/  FFMA.FTZ R61, R73, UR44, -R10 ;  /* 0x0000002c493d7c23 */ /* 0x000fe2000801080a */
[----:B------:R-:W-:Y:S01]  /*18b60*/  FSEL R86, R86, -INF , !P4 ;  /* 0xff80000056567808 */ /* 0x000fe20006000000 */
[----:B------:R-:W-:Y:S01]  /*18b70*/  MUFU.EX2 R29, R29 ;  /* 0x0000001d001d7308 */ /* 0x000fe20000000800 */
[----:B------:R-:W-:Y:S02]  /*18b80*/  FMNMX.FTZ R9, R83, R20, !PT ;  /* 0x0000001453097209 */ /* 0x000fe40007810000 */
[----:B------:R-:W-:Y:S02]  /*18b90*/  FSEL R87, R87, -INF , !P2 ;  /* 0xff80000057577808 */ /* 0x000fe40005000000 */
[----:B------:R-:W-:-:S02]  /*18ba0*/  FMNMX.FTZ R12, R86, R9, !PT ;  /* 0x00000009560c7209 */ /* 0x000fc40007810000 */
[----:B------:R-:W-:Y:S01]  /*18bb0*/  FSEL R20, R0, RZ, P3 ;  /* 0x000000ff00147208 */ /* 0x000fe20001800000 */
[----:B------:R-:W-:Y:S01]  /*18bc0*/  MUFU.EX2 R174, R174 ;  /* 0x000000ae00ae7308 */ /* 0x000fe20000000800 */
[----:B------:R-:W-:-:S03]  /*18bd0*/  FMNMX.FTZ R12, R87, R12, !PT ;  /* 0x0000000c570c7209 */ /* 0x000fc60007810000 */
[----:B------:R-:W-:Y:S02]  /*18be0*/  FADD.FTZ R20, -R20, R7 ;  /* 0x0000000714147221 */ /* 0x000fe40000010100 */
[----:B------:R-:W1:Y:S02]  /*18bf0*/  SHFL.BFLY PT, R9, R12, 0x2, 0x1f ;  /* 0x0c401f000c097f89 */ /* 0x000e6400000e0000 */
[----:B------:R-:W-:Y:S01]  /*18c00*/  FMUL.FTZ R10, R20, UR44 ;  /* 0x0000002c140a7c20 */ /* 0x000fe20008410000 */
[----:B------:R-:W-:Y:S08]  /*18c10*/  MUFU.EX2 R33, R33 ;  /* 0x0000002100217308 */ /* 0x000ff00000000800 */
[----:B------:R-:W2:Y:S08]  /*18c20*/  MUFU.EX2 R10, R10 ;  /* 0x0000000a000a7308 */ /* 0x000eb00000000800 */
[----:B------:R-:W3:Y:S01]  /*18c30*/  MUFU.EX2 R168, R168 ;  /* 0x000000a800a87308 */ /* 0x000ee20000000800 */
[----:B-1----:R-:W-:-:S07]  /*18c40*/  FMNMX.FTZ R9, R12, R9, !PT ;  /* 0x000000090c097209 */ /* 0x002fce0007810000 */
[----:B------:R-:W1:Y:S01]  /*18c50*/  MUFU.EX2 R37, R37 ;  /* 0x0000002500257308 */ /* 0x000e620000000800 */
[-C--:B--2---:R-:W-:Y:S01]  /*18c60*/  FMUL.FTZ R88, R88, R10.reuse ;  /* 0x0000000a58587220 */ /* 0x084fe20000410000 */
[----:B------:R-:W2:Y:S01]  /*18c70*/  SHFL.BFLY PT, R12, R9, 0x1, 0x1f ;  /* 0x0c201f00090c7f89 */ /* 0x000ea200000e0000 */
[-C--:B------:R-:W-:Y:S01]  /*18c80*/  FMUL.FTZ R89, R89, R10.reuse ;  /* 0x0000000a59597220 */ /* 0x080fe20000410000 */
[-C--:B------:R-:W-:Y:S01]  /*18c90*/  FMUL.FTZ R92, R92, R10.reuse ;  /* 0x0000000a5c5c7220 */ /* 0x080fe20000410000 */
[-C--:B------:R-:W-:Y:S01]  /*18ca0*/  FMUL.FTZ R93, R93, R10.reuse ;  /* 0x0000000a5d5d7220 */ /* 0x080fe20000410000 */
[-C--:B------:R-:W-:Y:S01]  /*18cb0*/  FMUL.FTZ R96, R96, R10.reuse ;  /* 0x0000000a60607220 */ /* 0x080fe20000410000 */
[-C--:B------:R-:W-:Y:S01]  /*18cc0*/  FMUL.FTZ R97, R97, R10.reuse ;  /* 0x0000000a61617220 */ /* 0x080fe20000410000 */
[----:B------:R-:W4:Y:S01]  /*18cd0*/  MUFU.EX2 R170, R170 ;  /* 0x000000aa00aa7308 */ /* 0x000f220000000800 */
[-C--:B------:R-:W-:Y:S01]  /*18ce0*/  FMUL.FTZ R100, R100, R10.reuse ;  /* 0x0000000a64647220 */ /* 0x080fe20000410000 */
[-C--:B------:R-:W-:Y:S01]  /*18cf0*/  FMUL.FTZ R101, R101, R10.reuse ;  /* 0x0000000a65657220 */ /* 0x080fe20000410000 */
[-C--:B------:R-:W-:Y:S01]  /*18d00*/  FMUL.FTZ R104, R104, R10.reuse ;  /* 0x0000000a68687220 */ /* 0x080fe20000410000 */
[-C--:B------:R-:W-:Y:S01]  /*18d10*/  FMUL.FTZ R105, R105, R10.reuse ;  /* 0x0000000a69697220 */ /* 0x080fe20000410000 */
[-C--:B------:R-:W-:Y:S01]  /*18d20*/  FMUL.FTZ R108, R108, R10.reuse ;  /* 0x0000000a6c6c7220 */ /* 0x080fe20000410000 */
[-C--:B------:R-:W-:Y:S01]  /*18d30*/  FMUL.FTZ R109, R109, R10.reuse ;  /* 0x0000000a6d6d7220 */ /* 0x080fe20000410000 */
[-C--:B------:R-:W-:Y:S01]  /*18d40*/  FMUL.FTZ R112, R112, R10.reuse ;  /* 0x0000000a70707220 */ /* 0x080fe20000410000 */
[----:B------:R-:W5:Y:S01]  /*18d50*/  MUFU.EX2 R41, R41 ;  /* 0x0000002900297308 */ /* 0x000f620000000800 */
        /* <DEDUP_REMOVED lines=8> */
[----:B------:R-:W-:Y:S01]  /*18de0*/  FMUL.FTZ R128, R128, R10 ;  /* 0x0000000a80807220 */ /* 0x000fe20000410000 */
[----:B--2---:R-:W-:Y:S01]  /*18df0*/  FMNMX.FTZ R9, R9, R12, !PT ;  /* 0x0000000c09097209 */ /* 0x004fe20007810000 */
[-C--:B------:R-:W-:Y:S01]  /*18e00*/  FMUL.FTZ R129, R129, R10.reuse ;  /* 0x0000000a81817220 */ /* 0x080fe20000410000 */
[-C--:B------:R-:W-:Y:S01]  /*18e10*/  FMUL.FTZ R132, R132, R10.reuse ;  /* 0x0000000a84847220 */ /* 0x080fe20000410000 */
[-C--:B------:R-:W-:Y:S01]  /*18e20*/  FMUL.FTZ R133, R133, R10.reuse ;  /* 0x0000000a85857220 */ /* 0x080fe20000410000 */
[C---:B------:R-:W-:Y:S01]  /*18e30*/  FSETP.NEU.FTZ.AND P2, PT, R9.reuse, -INF , PT ;  /* 0xff8000000900780b */ /* 0x040fe20003f5d000 */
[----:B------:R-:W-:Y:S01]  /*18e40*/  FMUL.FTZ R32, R9, UR44 ;  /* 0x0000002c09207c20 */ /* 0x000fe20008410000 */
[----:B------:R-:W2:Y:S01]  /*18e50*/  MUFU.EX2 R45, R45 ;  /* 0x0000002d002d7308 */ /* 0x000ea20000000800 */
[-C--:B------:R-:W-:Y:S01]  /*18e60*/  FMUL.FTZ R136, R136, R10.reuse ;  /* 0x0000000a88887220 */ /* 0x080fe20000410000 */
[-C--:B------:R-:W-:Y:S01]  /*18e70*/  FMUL.FTZ R137, R137, R10.reuse ;  /* 0x0000000a89897220 */ /* 0x080fe20000410000 */
[-C--:B------:R-:W-:Y:S01]  /*18e80*/  FMUL.FTZ R140, R140, R10.reuse ;  /* 0x0000000a8c8c7220 */ /* 0x080fe20000410000 */
[----:B------:R-:W-:Y:S01]  /*18e90*/  FSEL R32, R32, RZ, P2 ;  /* 0x000000ff20207208 */ /* 0x000fe20001000000 */
[-C--:B------:R-:W-:Y:S01]  /*18ea0*/  FMUL.FTZ R141, R141, R10.reuse ;  /* 0x0000000a8d8d7220 */ /* 0x080fe20000410000 */
[-C--:B------:R-:W-:Y:S01]  /*18eb0*/  FMUL.FTZ R144, R144, R10.reuse ;  /* 0x0000000a90907220 */ /* 0x080fe20000410000 */
[----:B------:R-:W-:Y:S01]  /*18ec0*/  FMUL.FTZ R145, R145, R10 ;  /* 0x0000000a91917220 */ /* 0x000fe20000410000 */
[----:B------:R-:W2:Y:S01]  /*18ed0*/  MUFU.EX2 R166, R166 ;  /* 0x000000a600a67308 */ /* 0x000ea20000000800 */
        /* <DEDUP_REMOVED lines=18> */
[----:B------:R-:W-:Y:S01]  /*19000*/  F2FP.F16.F32.PACK_AB R180, R180, R11 ;  /* 0x0000000bb4b4723e */ /* 0x000fe200000000ff */
        /* <DEDUP_REMOVED lines=9> */
[----:B0-----:R-:W-:Y:S01]  /*190a0*/  FFMA.FTZ R14, R59, UR44, -R32 ;  /* 0x0000002c3b0e7c23 */ /* 0x001fe20008010820 */
        /* <DEDUP_REMOVED lines=13> */
[----:B------:R-:W-:Y:S01]  /*19180*/  FSEL R27, R9, RZ, P2 ;  /* 0x000000ff091b7208 */ /* 0x000fe20001000000 */
[--C-:B------:R-:W-:Y:S01]  /*19190*/  FFMA.FTZ R75, R75, UR44, -R32.reuse ;  /* 0x0000002c4b4b7c23 */ /* 0x100fe20008010820 */
[----:B------:R-:W-:Y:S01]  /*191a0*/  FFMA.FTZ R78, R78, UR44, -R32 ;  /* 0x0000002c4e4e7c23 */ /* 0x000fe20008010820 */
[----:B------:R-:W-:Y:S01]  /*191b0*/  FADD.FTZ R31, R33, R6 ;  /* 0x00000006211f7221 */ /* 0x000fe20000010000 */
[----:B------:R-:W-:Y:S01]  /*191c0*/  FFMA.FTZ R79, R79, UR44, -R32 ;  /* 0x0000002c4f4f7c23 */ /* 0x000fe20008010820 */
[----:B------:R-:W-:Y:S01]  /*191d0*/  FADD.FTZ R27, -R27, R4 ;  /* 0x000000041b1b7221 */ /* 0x000fe20000010100 */
[----:B------:R-:W-:Y:S01]  /*191e0*/  MUFU.EX2 R53, R53 ;  /* 0x0000003500357308 */ /* 0x000fe20000000800 */
[----:B---3--:R-:W-:Y:S01]  /*191f0*/  FADD.FTZ R6, R168, R31 ;  /* 0x0000001fa8067221 */ /* 0x008fe20000010000 */
[--C-:B------:R-:W-:Y:S01]  /*19200*/  FFMA.FTZ R82, R82, UR44, -R32.reuse ;  /* 0x0000002c52527c23 */ /* 0x100fe20008010820 */
[----:B------:R-:W-:Y:S01]  /*19210*/  FMUL.FTZ R27, R27, UR44 ;  /* 0x0000002c1b1b7c20 */ /* 0x000fe20008410000 */
[----:B------:R-:W-:Y:S01]  /*19220*/  FFMA.FTZ R83, R83, UR44, -R32 ;  /* 0x0000002c53537c23 */ /* 0x000fe20008010820 */
[----:B-1----:R-:W-:Y:S01]  /*19230*/  FADD.FTZ R31, R37, R6 ;  /* 0x00000006251f7221 */ /* 0x002fe20000010000 */
[--C-:B------:R-:W-:Y:S01]  /*19240*/  FFMA.FTZ R86, R86, UR44, -R32.reuse ;  /* 0x0000002c56567c23 */ /* 0x100fe20008010820 */
[----:B------:R-:W-:Y:S01]  /*19250*/  FFMA.FTZ R87, R87, UR44, -R32 ;  /* 0x0000002c57577c23 */ /* 0x000fe20008010820 */
[----:B------:R-:W-:Y:S01]  /*19260*/  MUFU.EX2 R20, R20 ;  /* 0x0000001400147308 */ /* 0x000fe20000000800 */
[----:B----4-:R-:W-:Y:S01]  /*19270*/  FADD.FTZ R6, R170, R31 ;  /* 0x0000001faa067221 */ /* 0x010fe20000010000 */
[----:B------:R-:W-:Y:S01]  /*19280*/  ISETP.GT.AND P2, PT, R3, R198, PT ;  /* 0x000000c60300720c */ /* 0x000fe20003f44270 */
[----:B------:R-:W-:Y:S01]  /*19290*/  FMUL.FTZ R148, R148, R10 ;  /* 0x0000000a94947220 */ /* 0x000fe20000410000 */
[----:B------:R-:W-:Y:S01]  /*192a0*/  F2FP.F16.F32.PACK_AB R182, R13, R182 ;  /* 0x000000b60db6723e */ /* 0x000fe200000000ff */
[----:B-----5:R-:W-:Y:S01]  /*192b0*/  FADD.FTZ R31, R41, R6 ;  /* 0x00000006291f7221 */ /* 0x020fe20000010000 */
[----:B------:R-:W-:Y:S01]  /*192c0*/  F2FP.F16.F32.PACK_AB R176, R21, R176 ;  /* 0x000000b015b0723e */ /* 0x000fe200000000ff */
[----:B------:R-:W-:Y:S01]  /*192d0*/  FMUL.FTZ R149, R149, R10 ;  /* 0x0000000a95957220 */ /* 0x000fe20000410000 */
[----:B------:R-:W0:Y:S01]  /*192e0*/  MUFU.EX2 R27, R27 ;  /* 0x0000001b001b7308 */ /* 0x000e220000000800 */
[----:B------:R-:W-:Y:S01]  /*192f0*/  FADD.FTZ R6, R164, R31 ;  /* 0x0000001fa4067221 */ /* 0x000fe20000010000 */
[----:B------:R-:W-:Y:S01]  /*19300*/  F2FP.F16.F32.PACK_AB R178, R25, R178 ;  /* 0x000000b219b2723e */ /* 0x000fe200000000ff */
[----:B------:R-:W-:Y:S01]  /*19310*/  VIADD R3, R3, 0xffffffff ;  /* 0xffffffff03037836 */ /* 0x000fe20000000000 */
[----:B------:R-:W-:Y:S01]  /*19320*/  F2FP.F16.F32.PACK_AB R172, R29, R172 ;  /* 0x000000ac1dac723e */ /* 0x000fe200000000ff */
[----:B--2---:R-:W-:Y:S01]  /*19330*/  FADD.FTZ R31, R45, R6 ;  /* 0x000000062d1f7221 */ /* 0x004fe20000010000 */
[----:B------:R-:W-:-:S02]  /*19340*/  F2FP.F16.F32.PACK_AB R174, R33, R174 ;  /* 0x000000ae21ae723e */ /* 0x000fc400000000ff */
[----:B------:R-:W1:Y:S01]  /*19350*/  MUFU.EX2 R162, R162 ;  /* 0x000000a200a27308 */ /* 0x000e620000000800 */
[----:B------:R-:W-:Y:S01]  /*19360*/  FADD.FTZ R38, R166, R31 ;  /* 0x0000001fa6267221 */ /* 0x000fe20000010000 */
[----:B------:R-:W-:Y:S02]  /*19370*/  F2FP.F16.F32.PACK_AB R168, R37, R168 ;  /* 0x000000a825a8723e */ /* 0x000fe400000000ff */
[----:B------:R-:W-:Y:S02]  /*19380*/  F2FP.F16.F32.PACK_AB R170, R41, R170 ;  /* 0x000000aa29aa723e */ /* 0x000fe400000000ff */
[----:B------:R-:W-:Y:S02]  /*19390*/  F2FP.F16.F32.PACK_AB R164, R45, R164 ;  /* 0x000000a42da4723e */ /* 0x000fe400000000ff */
[----:B------:R-:W2:Y:S01]  /*193a0*/  MUFU.EX2 R177, R177 ;  /* 0x000000b100b17308 */ /* 0x000ea20000000800 */
[----:B0-----:R-:W-:Y:S01]  /*193b0*/  FFMA.FTZ R6, R27, R5, R12 ;  /* 0x000000051b067223 */ /* 0x001fe2000001000c */
[C---:B------:R-:W-:Y:S01]  /*193c0*/  FADD.FTZ R5, R49.reuse, R38 ;  /* 0x0000002631057221 */ /* 0x040fe20000010000 */
[----:B------:R-:W-:Y:S01]  /*193d0*/  F2FP.F16.F32.PACK_AB R166, R49, R166 ;  /* 0x000000a631a6723e */ /* 0x000fe200000000ff */
[----:B------:R-:W-:Y:S01]  /*193e0*/  FMUL.FTZ R90, R90, R27 ;  /* 0x0000001b5a5a7220 */ /* 0x000fe20000410000 */
[----:B------:R-:W-:Y:S01]  /*193f0*/  FADD.FTZ R6, R181, R6 ;  /* 0x00000006b5067221 */ /* 0x000fe20000010000 */
[----:B------:R-:W-:Y:S01]  /*19400*/  FADD.FTZ R38, R160, R5 ;  /* 0x00000005a0267221 */ /* 0x000fe20000010000 */
[----:B------:R-:W-:Y:S01]  /*19410*/  F2FP.F16.F32.PACK_AB R160, R53, R160 ;  /* 0x000000a035a0723e */ /* 0x000fe200000000ff */
[----:B------:R-:W0:Y:S01]  /*19420*/  MUFU.EX2 R57, R57 ;  /* 0x0000003900397308 */ /* 0x000e220000000800 */
[----:B------:R-:W-:Y:S01]  /*19430*/  FADD.FTZ R5, R183, R6 ;  /* 0x00000006b7057221 */ /* 0x000fe20000010000 */
[----:B------:R-:W-:Y:S01]  /*19440*/  FADD.FTZ R31, R53, R38 ;  /* 0x00000026351f7221 */ /* 0x000fe20000010000 */
[C---:B------:R-:W-:Y:S01]  /*19450*/  F2FP.F16.F32.PACK_AB R183, R20.reuse, R183 ;  /* 0x000000b714b7723e */ /* 0x040fe200000000ff */
[-C--:B------:R-:W-:Y:S01]  /*19460*/  FMUL.FTZ R91, R91, R27.reuse ;  /* 0x0000001b5b5b7220 */ /* 0x080fe20000410000 */
[----:B------:R-:W-:Y:S01]  /*19470*/  FADD.FTZ R6, R20, R5 ;  /* 0x0000000514067221 */ /* 0x000fe20000010000 */
[----:B-1----:R-:W-:Y:S01]  /*19480*/  FADD.FTZ R38, R162, R31 ;  /* 0x0000001fa2267221 */ /* 0x002fe20000010000 */
[----:B------:R-:W-:Y:S01]  /*19490*/  F2FP.F16.F32.PACK_AB R181, R181, R12 ;  /* 0x0000000cb5b5723e */ /* 0x000fe200000000ff */
        /* <DEDUP_REMOVED lines=9> */
[C---:B0-----:R-:W-:Y:S01]  /*19530*/  FADD.FTZ R11, R57.reuse, R38 ;  /* 0x00000026390b7221 */ /* 0x041fe20000010000 */
[----:B------:R-:W-:Y:S01]  /*19540*/  F2FP.F16.F32.PACK_AB R162, R57, R162 ;  /* 0x000000a239a2723e */ /* 0x000fe200000000ff */
[-C--:B------:R-:W-:Y:S01]  /*19550*/  FMUL.FTZ R106, R106, R27.reuse ;  /* 0x0000001b6a6a7220 */ /* 0x080fe20000410000 */
[-C--:B------:R-:W-:Y:S01]  /*19560*/  FMUL.FTZ R107, R107, R27.reuse ;  /* 0x0000001b6b6b7220 */ /* 0x080fe20000410000 */
[-C--:B------:R-:W-:Y:S01]  /*19570*/  FMUL.FTZ R110, R110, R27.reuse ;  /* 0x0000001b6e6e7220 */ /* 0x080fe20000410000 */
[-C--:B------:R-:W-:Y:S01]  /*19580*/  FMUL.FTZ R111, R111, R27.reuse ;  /* 0x0000001b6f6f7220 */ /* 0x080fe20000410000 */
[----:B------:R-:W-:Y:S01]  /*19590*/  FMUL.FTZ R114, R114, R27 ;  /* 0x0000001b72727220 */ /* 0x000fe20000410000 */
[----:B------:R-:W0:Y:S01]  /*195a0*/  MUFU.EX2 R179, R179 ;  /* 0x000000b300b37308 */ /* 0x000e220000000800 */
[C---:B-1----:R-:W-:Y:S01]  /*195b0*/  FADD.FTZ R6, R24.reuse, R5 ;  /* 0x0000000518067221 */ /* 0x042fe20000010000 */
[----:B------:R-:W-:Y:S01]  /*195c0*/  F2FP.F16.F32.PACK_AB R177, R24, R177 ;  /* 0x000000b118b1723e */ /* 0x000fe200000000ff */
        /* <DEDUP_REMOVED lines=22> */
[C---:B-1----:R-:W-:Y:S01]  /*19730*/  FADD.FTZ R11, R61.reuse, R38 ;  /* 0x000000263d0b7221 */ /* 0x042fe20000010000 */
[----:B------:R-:W-:Y:S01]  /*19740*/  F2FP.F16.F32.PACK_AB R156, R61, R156 ;  /* 0x0000009c3d9c723e */ /* 0x000fe200000000ff */
[-C--:B------:R-:W-:Y:S01]  /*19750*/  FMUL.FTZ R150, R150, R27.reuse ;  /* 0x0000001b96967220 */ /* 0x080fe20000410000 */
[----:B------:R-:W-:Y:S01]  /*19760*/  FMUL.FTZ R151, R151, R27 ;  /* 0x0000001b97977220 */ /* 0x000fe20000410000 */
[----:B------:R-:W-:-:S03]  /*19770*/  IMAD.MOV.U32 R20, RZ, RZ, R186 ;  /* 0x000000ffff147224 */ /* 0x000fc600078e00ba */
        /* <DEDUP_REMOVED lines=33> */
[----:B------:R-:W-:-:S06]  /*19990*/  F2FP.F16.F32.PACK_AB R169, R34, R169 ;  /* 0x000000a922a9723e */ /* 0x000fcc00000000ff */
[----:B------:R-:W2:Y:S01]  /*199a0*/  MUFU.EX2 R165, R165 ;  /* 0x000000a500a57308 */ /* 0x000ea20000000800 */
[----:B0-----:R-:W-:-:S07]  /*199b0*/  FADD.FTZ R5, R171, R38 ;  /* 0x00000026ab057221 */ /* 0x001fce0000010000 */
[----:B------:R-:W0:Y:S01]  /*199c0*/  MUFU.EX2 R14, R14 ;  /* 0x0000000e000e7308 */ /* 0x000e220000000800 */
[C---:B-1----:R-:W-:Y:S01]  /*199d0*/  FADD.FTZ R38, R4.reuse, R5 ;  /* 0x0000000504267221 */ /* 0x042fe20000010000 */
[----:B------:R-:W-:Y:S01]  /*199e0*/  F2FP.F16.F32.PACK_AB R171, R4, R171 ;  /* 0x000000ab04ab723e */ /* 0x000fe200000000ff */
[----:B------:R-:W-:-:S05]  /*199f0*/  IMAD.MOV.U32 R4, RZ, RZ, R9 ;  /* 0x000000ffff047224 */ /* 0x000fca00078e0009 */
        /* <DEDUP_REMOVED lines=39> */
[----:B------:R-:W-:Y:S06]  /*19c70*/  @P2 BRA `(.L_x_1572) ;  /* 0xffffffcc007c2947 */ /* 0x000fec000383ffff */
.L_x_1554:
[----:B------:R-:W-:Y:S05]  /*19c80*/  WARPSYNC.ALL ;  /* 0x0000000000007948 */ /* 0x000fea0003800000 */
[----:B------:R-:W-:Y:S06]  /*19c90*/  BAR.ARV 0x8, 0x120 ;  /* 0x0204800000007b1d */ /* 0x000fec0000002000 */
[----:B------:R-:W-:Y:S05]  /*19ca0*/  @!P0 BRA `(.L_x_1573) ;  /* 0x0000000000048947 */ /* 0x000fea0003800000 */
[----:B------:R-:W-:Y:S01]  /*19cb0*/  BPT.TRAP 0x1 ;  /* 0x000000040000795c */ /* 0x000fe20000300000 */
.L_x_1573:
[----:B------:R-:W-:Y:S01]  /*19cc0*/  IMAD R10, R184, 0x8, R2 ;  /* 0x00000008b80a7824 */ /* 0x000fe200078e0202 */
[----:B------:R-:W-:-:S04]  /*19cd0*/  SHF.L.U32 R3, R186, 0x1f, RZ ;  /* 0x0000001fba037819 */ /* 0x000fc800000006ff */
[----:B------:R0:W1:Y:S01]  /*19ce0*/  SYNCS.PHASECHK.TRANS64.TRYWAIT P2, [R10+URZ+0x28850], R3 ;  /* 0x028850030a0075a7 */ /* 0x000062000804017f */
[----:B------:R-:W-:Y:S05]  /*19cf0*/  @!P0 BRA `(.L_x_1574) ;  /* 0x0000000000048947 */ /* 0x000fea0003800000 */
[----:B------:R-:W-:Y:S01]  /*19d00*/  BPT.TRAP 0x1 ;  /* 0x000000040000795c */ /* 0x000fe20000300000 */
.L_x_1574:
[----:B------:R-:W-:-:S05]  /*19d10*/  VIADD R2, R2, 0x400 ;  /* 0x0000040002027836 */ /* 0x000fca0000000000 */
[----:B------:R-:W-:-:S04]  /*19d20*/  SHF.R.U32.HI R2, RZ, 0x4, R2 ;  /* 0x00000004ff027819 */ /* 0x000fc80000011602 */
[----:B------:R-:W-:-:S04]  /*19d30*/  LOP3.LUT R2, R2, 0x3fff, RZ, 0xc0, !PT ;  /* 0x00003fff02027812 */ /* 0x000fc800078ec0ff */
[----:B------:R-:W-:Y:S01]  /*19d40*/  LOP3.LUT R7, R2, 0x4000000, RZ, 0xfc, !PT ;  /* 0x0400000002077812 */ /* 0x000fe200078efcff */
[----:B-1----:R-:W-:Y:S06]  /*19d50*/  @P2 BRA `(.L_x_1575) ;  /* 0x0000000000082947 */ /* 0x002fec0003800000 */
[----:B------:R-:W1:Y:S02]  /*19d60*/  SYNCS.PHASECHK.TRANS64.TRYWAIT P0, [R10+URZ+0x28850], R3 ;  /* 0x028850030a0075a7 */ /* 0x000e64000800017f */
[----:B-1----:R-:W-:Y:S05]  /*19d70*/  @!P0 BRA `(.L_x_1576) ;  /* 0x000000a000a48947 */ /* 0x002fea0003800000 */
.L_x_1575:
[----:B01----:R-:W-:Y:S01]  /*19d80*/  IMAD.MOV.U32 R3, RZ, RZ, 0x40000040 ;  /* 0x40000040ff037424 */ /* 0x003fe200078e00ff */
[----:B------:R-:W-:Y:S01]  /*19d90*/  LEA R2, R184, R7, 0xb ;  /* 0x00000007b8027211 */ /* 0x000fe200078e58ff */
[----:B------:R-:W-:Y:S05]  /*19da0*/  WARPSYNC.ALL ;  /* 0x0000000000007948 */ /* 0x000fea0003800000 */
[C---:B------:R-:W-:Y:S01]  /*19db0*/  R2UR UR6, R2.reuse ;  /* 0x00000000020672ca */ /* 0x040fe200000e0000 */
[----:B------:R-:W-:Y:S01]  /*19dc0*/  WARPGROUP.ARRIVE ;  /* 0x00000000000079c5 */ /* 0x000fe20000000000 */
[----:B------:R-:W-:Y:S01]  /*19dd0*/  R2UR UR7, R3 ;  /* 0x00000000030772ca */ /* 0x000fe200000e0000 */
[----:B------:R-:W-:-:S02]  /*19de0*/  VIADD R12, R2, 0x80 ;  /* 0x00000080020c7836 */ /* 0x000fc40000000000 */
[----:B------:R-:W-:Y:S02]  /*19df0*/  IMAD.MOV.U32 R13, RZ, RZ, 0x40000040 ;  /* 0x40000040ff0d7424 */ /* 0x000fe400078e00ff */
[----:B------:R-:W-:Y:S02]  /*19e00*/  IMAD.MOV.U32 R3, RZ, RZ, 0x40000040 ;  /* 0x40000040ff037424 */ /* 0x000fe400078e00ff */
[----:B------:R-:W-:Y:S02]  /*19e10*/  @!P1 VIADD R10, R10, 0x28860 ;  /* 0x000288600a0a9836 */ /* 0x000fe40000000000 */
[----:B------:R-:W-:Y:S02]  /*19e20*/  VIADD R184, R184, 0x1 ;  /* 0x00000001b8b87836 */ /* 0x000fe40000000000 */
[----:B------:R-:W-:Y:S01]  /*19e30*/  IMAD.MOV.U32 R20, RZ, RZ, -0x800000 ;  /* 0xff800000ff147424 */ /* 0x000fe200078e00ff */
[----:B------:R-:W-:Y:S01]  /*19e40*/  @!P1 PRMT R10, RZ, 0x654, R10 ;  /* 0x00000654ff0a9816 */ /* 0x000fe2000000000a */
[----:B------:R-:W-:Y:S01]  /*19e50*/  HGMMA.64x128x16.F32 R88, R180, gdesc[UR4].tnspB, R88, gsb0 ;  /* 0x41e00004b4587df0 */ /* 0x000fe20008000858 */
[----:B------:R-:W-:Y:S01]  /*19e60*/  R2UR UR6, R12 ;  /* 0x000000000c0672ca */ /* 0x000fe200000e0000 */
[----:B------:R-:W-:Y:S01]  /*19e70*/  VIADD R12, R2, 0x100 ;  /* 0x00000100020c7836 */ /* 0x000fe20000000000 */
[----:B------:R-:W-:Y:S01]  /*19e80*/  R2UR UR7, R13 ;  /* 0x000000000d0772ca */ /* 0x000fe200000e0000 */
[----:B------:R-:W-:Y:S01]  /*19e90*/  IMAD.MOV.U32 R13, RZ, RZ, 0x40000040 ;  /* 0x40000040ff0d7424 */ /* 0x000fe200078e00ff */
[----:B------:R-:W-:Y:S01]  /*19ea0*/  ISETP.NE.AND P2, PT, R184, 0x2, PT ;  /* 0x00000002b800780c */ /* 0x000fe20003f45270 */
[----:B------:R-:W-:-:S03]  /*19eb0*/  VIADD R222, R222, 0x1 ;  /* 0x00000001dede7836 */ /* 0x000fc60000000000 */
[----:B------:R-:W-:Y:S01]  /*19ec0*/  SEL R184, R184, RZ, P2 ;  /* 0x000000ffb8b87207 */ /* 0x000fe20001000000 */
        /* <DEDUP_REMOVED lines=34> */
[----:B------:R-:W-:Y:S01]  /*1a0f0*/  IMAD.U32 R13, RZ, RZ, UR44 ;  /* 0x0000002cff0d7e24 */ /* 0x000fe2000f8e00ff */
[----:B------:R-:W-:Y:S02]  /*1a100*/  WARPGROUP.DEPBAR.LE gsb0, 0x0 ;  /* 0x00008000000079c5 */ /* 0x000fe40000010000 */
[----:B------:R-:W-:-:S09]  /*1a110*/  WARPGROUP.ARRIVE ;  /* 0x00000000000079c5 */ /* 0x000fd20000000000 */
[----:B------:R-:W-:Y:S01]  /*1a120*/  HGMMA.64x128x16.F32 R88, R156, gdesc[UR4].tnspB, R88, gsb0 ;  /* 0x41e000049c587df0 */ /* 0x000fe20008000858 */
[----:B------:R-:W-:Y:S02]  /*1a130*/  R2UR UR6, R2 ;  /* 0x00000000020672ca */ /* 0x000fe400000e0000 */
[----:B------:R-:W-:Y:S01]  /*1a140*/  R2UR UR7, R3 ;  /* 0x00000000030772ca */ /* 0x000fe200000e0000 */
[----:B------:R-:W0:Y:S04]  /*1a150*/  SHFL.BFLY PT, R2, R5, 0x2, 0x1f ;  /* 0x0c401f0005027f89 */ /* 0x000e2800000e0000 */
[----:B------:R-:W1:Y:S01]  /*1a160*/  SHFL.BFLY PT, R3, R6, 0x2, 0x1f ;  /* 0x0c401f0006037f89 */ /* 0x000e6200000e0000 */
[----:B0-----:R-:W-:Y:S01]  /*1a170*/  FADD.FTZ R4, R2, R5 ;  /* 0x0000000502047221 */ /* 0x001fe20000010000 */
[----:B------:R-:W-:-:S02]  /*1a180*/  IMAD.U32 R5, RZ, RZ, UR44 ;  /* 0x0000002cff057e24 */ /* 0x000fc4000f8e00ff */
[----:B-1----:R-:W-:Y:S02]  /*1a190*/  FADD.FTZ R3, R3, R6 ;  /* 0x0000000603037221 */ /* 0x002fe40000010000 */
[----:B------:R-:W0:Y:S04]  /*1a1a0*/  SHFL.BFLY PT, R7, R4, 0x1, 0x1f ;  /* 0x0c201f0004077f89 */ /* 0x000e2800000e0000 */
[----:B------:R-:W1:Y:S01]  /*1a1b0*/  SHFL.BFLY PT, R2, R3, 0x1, 0x1f ;  /* 0x0c201f0003027f89 */ /* 0x000e6200000e0000 */
[----:B0-----:R-:W-:Y:S01]  /*1a1c0*/  FADD.FTZ R11, R4, R7 ;  /* 0x00000007040b7221 */ /* 0x001fe20000010000 */
[----:B------:R-:W-:Y:S02]  /*1a1d0*/  IMAD.MOV.U32 R4, RZ, RZ, RZ ;  /* 0x000000ffff047224 */ /* 0x000fe400078e00ff */
[----:B-1----:R-:W-:-:S02]  /*1a1e0*/  FADD.FTZ R8, R3, R2 ;  /* 0x0000000203087221 */ /* 0x002fc40000010000 */
[----:B------:R-:W-:Y:S01]  /*1a1f0*/  FSETP.NE.FTZ.AND P3, PT, R11, RZ, PT ;  /* 0x000000ff0b00720b */ /* 0x000fe20003f75000 */
[----:B------:R-:W-:Y:S01]  /*1a200*/  IMAD.MOV.U32 R2, RZ, RZ, RZ ;  /* 0x000000ffff027224 */ /* 0x000fe200078e00ff */
[----:B------:R-:W-:Y:S02]  /*1a210*/  SEL R3, RZ, 0x1, P2 ;  /* 0x00000001ff037807 */ /* 0x000fe40001000000 */
[----:B------:R-:W-:Y:S02]  /*1a220*/  FSETP.NE.FTZ.AND P0, PT, R8, RZ, PT ;  /* 0x000000ff0800720b */ /* 0x000fe40003f15000 */
[----:B------:R-:W-:Y:S02]  /*1a230*/  LOP3.LUT R186, R186, R3, RZ, 0x3c, !PT ;  /* 0x00000003baba7212 */ /* 0x000fe400078e3cff */
[----:B------:R-:W-:-:S05]  /*1a240*/  MOV R3, 0xff800000 ;  /* 0xff80000000037802 */ /* 0x000fca0000000f00 */
[----:B------:R-:W-:Y:S01]  /*1a250*/  @P3 MUFU.LG2 R7, R11 ;  /* 0x0000000b00073308 */ /* 0x000fe20000000c00 */
[----:B------:R-:W-:-:S03]  /*1a260*/  @P3 FMUL.FTZ R13, R13, 0.69314718246459960938 ;  /* 0x3f3172180d0d3820 */ /* 0x000fc60000410000 */
[----:B------:R-:W-:-:S04]  /*1a270*/  @P0 FMUL.FTZ R5, R5, 0.69314718246459960938 ;  /* 0x3f31721805050820 */ /* 0x000fc80000410000 */
[----:B------:R-:W0:Y:S08]  /*1a280*/  @P0 MUFU.LG2 R6, R8 ;  /* 0x0000000800060308 */ /* 0x000e300000000c00 */
[----:B------:R1:W2:Y:S08]  /*1a290*/  @P0 MUFU.RCP R2, R8 ;  /* 0x0000000800020308 */ /* 0x0002b00000001000 */
[----:B------:R-:W3:Y:S01]  /*1a2a0*/  @P3 MUFU.RCP R4, R11 ;  /* 0x0000000b00043308 */ /* 0x000ee20000001000 */
[----:B0-----:R-:W-:Y:S01]  /*1a2b0*/  @P0 FMUL.FTZ R6, R6, 0.69314718246459960938 ;  /* 0x3f31721806060820 */ /* 0x001fe20000410000 */
[----:B-1----:R-:W-:-:S03]  /*1a2c0*/  @P3 FMUL.FTZ R8, R7, 0.69314718246459960938 ;  /* 0x3f31721807083820 */ /* 0x002fc60000410000 */
[----:B------:R-:W-:Y:S01]  /*1a2d0*/  @P0 FFMA.FTZ R20, R5, R0, R6 ;  /* 0x0000000005140223 */ /* 0x000fe20000010006 */
[----:B------:R-:W-:Y:S01]  /*1a2e0*/  @P3 FFMA.FTZ R3, R13, R9, R8 ;  /* 0x000000090d033223 */ /* 0x000fe20000010008 */
[----:B------:R-:W-:Y:S01]  /*1a2f0*/  PLOP3.LUT P0, PT, PT, PT, PT, 0x8, 0x0 ;  /* 0x000000000000781c */ /* 0x000fe20003f0e170 */
        /* <DEDUP_REMOVED lines=69> */
.L_x_1428:
[----:B------:R-:W-:Y:S05]  /*1a750*/  WARPSYNC.ALL ;  /* 0x0000000000007948 */ /* 0x000fea0003800000 */
[----:B------:R-:W0:Y:S08]  /*1a760*/  S2UR UR5, SR_CgaCtaId ;  /* 0x00000000000579c3 */ /* 0x000e300000008800 */
[----:B------:R-:W-:Y:S06]  /*1a770*/  BAR.SYNC.DEFER_BLOCKING 0x5, 0x120 ;  /* 0x0144800000007b1d */ /* 0x000fec0000010000 */
[----:B------:R-:W-:Y:S01]  /*1a780*/  UMOV UR4, 0x400 ;  /* 0x0000040000047882 */ /* 0x000fe20000000000 */
[----:B------:R-:W-:Y:S01]  /*1a790*/  BSSY B0, `(.L_x_1577) ;  /* 0x00001c9000007945 */ /* 0x000fe20003800000 */
[----:B0-----:R-:W-:-:S06]  /*1a7a0*/  ULEA UR4, UR5, UR4, 0x18 ;  /* 0x0000000405047291 */ /* 0x001fcc000f8ec03f */
[----:B------:R-:W-:-:S05]  /*1a7b0*/  IMAD.U32 R2, RZ, RZ, UR4 ;  /* 0x00000004ff027e24 */ /* 0x000fca000f8e00ff */
[----:B------:R0:W1:Y:S01]  /*1a7c0*/  LDS.128 R196, [R2+0x288d0] ;  /* 0x0288d00002c47984 */ /* 0x0000620000000c00 */
[----:B------:R-:W-:Y:S06]  /*1a7d0*/  BAR.ARV 0x4, 0x120 ;  /* 0x0104800000007b1d */ /* 0x000fec0000002000 */
[----:B------:R-:W-:Y:S05]  /*1a7e0*/  @P0 BRA `(.L_x_1578) ;  /* 0x0000001000ac0947 */ /* 0x000fea0003800000 */
[----:B------:R-:W2:Y:S01]  /*1a7f0*/  S2R R5, SR_SWINHI ;  /* 0x0000000000057919 */ /* 0x000ea20000002f00 */
[----:B------:R-:W-:Y:S05]  /*1a800*/  WARPSYNC.ALL ;  /* 0x0000000000007948 */ /* 0x000fea0003800000 */
[----:B------:R-:W-:Y:S01]  /*1a810*/  BAR.SYNC.DEFER_BLOCKING 0x1, 0x100 ;  /* 0x0044000000007b1d */ /* 0x000fe20000010000 */
[----:B------:R-:W-:Y:S02]  /*1a820*/  F2FP.F16.F32.PACK_AB R6, R6, R39 ;  /* 0x000000270606723e */ /* 0x000fe400000000ff */
[----:B------:R-:W-:Y:S02]  /*1a830*/  F2FP.F16.F32.PACK_AB R7, R7, R94 ;  /* 0x0000005e0707723e */ /* 0x000fe400000000ff */
[----:B------:R-:W-:Y:S01]  /*1a840*/  F2FP.F16.F32.PACK_AB R30, R133, R30 ;  /* 0x0000001e851e723e */ /* 0x000fe200000000ff */
[----:B------:R-:W-:Y:S01]  /*1a850*/  ULDC.64 UR4, c[0x0][0xbd8] ;  /* 0x0002f60000047ab9 */ /* 0x000fe20000000a00 */
[----:B------:R-:W-:-:S02]  /*1a860*/  F2FP.F16.F32.PACK_AB R32, R137, R32 ;  /* 0x000000208920723e */ /* 0x000fc400000000ff */
[----:B------:R-:W-:Y:S02]  /*1a870*/  F2FP.F16.F32.PACK_AB R33, R33, R138 ;  /* 0x0000008a2121723e */ /* 0x000fe400000000ff */
[----:B------:R-:W-:Y:S02]  /*1a880*/  F2FP.F16.F32.PACK_AB R34, R141, R34 ;  /* 0x000000228d22723e */ /* 0x000fe400000000ff */
[----:B------:R-:W-:Y:S02]  /*1a890*/  F2FP.F16.F32.PACK_AB R35, R35, R142 ;  /* 0x0000008e2323723e */ /* 0x000fe400000000ff */
[----:B------:R-:W-:Y:S02]  /*1a8a0*/  MOV R36, R2 ;  /* 0x0000000200247202 */ /* 0x000fe40000000f00 */
[----:B--2---:R-:W-:-:S03]  /*1a8b0*/  MOV R37, R5 ;  /* 0x0000000500257202 */ /* 0x004fc60000000f00 */
[----:B------:R-:W-:-:S03]  /*1a8c0*/  IMAD.WIDE R4, R229, 0x2, R36 ;  /* 0x00000002e5047825 */ /* 0x000fc600078e0224 */
[C---:B------:R-:W-:Y:S02]  /*1a8d0*/  IADD3 R41, P5, R4.reuse, 0x20, RZ ;  /* 0x0000002004297810 */ /* 0x040fe40007fbe0ff */
[C---:B------:R-:W-:Y:S02]  /*1a8e0*/  IADD3 R47, P2, R4.reuse, 0x4000, RZ ;  /* 0x00004000042f7810 */ /* 0x040fe40007f5e0ff */
[----:B------:R-:W-:Y:S01]  /*1a8f0*/  LOP3.LUT R0, R41, 0x380, RZ, 0xc0, !PT ;  /* 0x0000038029007812 */ /* 0x000fe200078ec0ff */
[--C-:B------:R-:W-:Y:S01]  /*1a900*/  IMAD.X R9, RZ, RZ, R5.reuse, P5 ;  /* 0x000000ffff097224 */ /* 0x100fe200028e0605 */
[C---:B------:R-:W-:Y:S01]  /*1a910*/  LOP3.LUT R29, R4.reuse, 0x380, RZ, 0xc0, !PT ;  /* 0x00000380041d7812 */ /* 0x040fe200078ec0ff */
[----:B------:R-:W-:Y:S01]  /*1a920*/  IMAD.X R15, RZ, RZ, R5, P2 ;  /* 0x000000ffff0f7224 */ /* 0x000fe200010e0605 */
[----:B------:R-:W-:Y:S02]  /*1a930*/  IADD3 R43, P0, R4, 0x40, RZ ;  /* 0x00000040042b7810 */ /* 0x000fe40007f1e0ff */
[----:B------:R-:W-:-:S02]  /*1a940*/  ISETP.NE.U32.AND P2, PT, RZ, UR4, PT ;  /* 0x00000004ff007c0c */ /* 0x000fc4000bf45070 */
[----:B------:R-:W-:Y:S01]  /*1a950*/  SHF.R.U64 R0, R0, 0x3, RZ ;  /* 0x0000000300007819 */ /* 0x000fe200000012ff */
[--C-:B------:R-:W-:Y:S01]  /*1a960*/  IMAD.X R11, RZ, RZ, R5.reuse, P0 ;  /* 0x000000ffff0b7224 */ /* 0x100fe200000e0605 */
[C---:B------:R-:W-:Y:S02]  /*1a970*/  IADD3 R45, P1, R4.reuse, 0x60, RZ ;  /* 0x00000060042d7810 */ /* 0x040fe40007f3e0ff */
[----:B------:R-:W-:Y:S02]  /*1a980*/  SHF.R.U64 R29, R29, 0x3, RZ ;  /* 0x000000031d1d7819 */ /* 0x000fe400000012ff */
[C---:B------:R-:W-:Y:S01]  /*1a990*/  IADD3 R49, P3, R4.reuse, 0x4020, RZ ;  /* 0x0000402004317810 */ /* 0x040fe20007f7e0ff */
[--C-:B------:R-:W-:Y:S01]  /*1a9a0*/  IMAD.X R13, RZ, RZ, R5.reuse, P1 ;  /* 0x000000ffff0d7224 */ /* 0x100fe200008e0605 */
[C---:B------:R-:W-:Y:S02]  /*1a9b0*/  IADD3 R51, P4, R4.reuse, 0x4040, RZ ;  /* 0x0000404004337810 */ /* 0x040fe40007f9e0ff */
[----:B------:R-:W-:Y:S01]  /*1a9c0*/  LOP3.LUT R10, R43, 0x380, RZ, 0xc0, !PT ;  /* 0x000003802b0a7812 */ /* 0x000fe200078ec0ff */
[--C-:B------:R-:W-:Y:S01]  /*1a9d0*/  IMAD.X R25, RZ, RZ, R5.reuse, P3 ;  /* 0x000000ffff197224 */ /* 0x100fe200018e0605 */
[----:B------:R-:W-:Y:S01]  /*1a9e0*/  IADD3 R53, P5, R4, 0x4060, RZ ;  /* 0x0000406004357810 */ /* 0x000fe20007fbe0ff */
[----:B------:R-:W-:Y:S01]  /*1a9f0*/  IMAD.X R27, RZ, RZ, R5, P4 ;  /* 0x000000ffff1b7224 */ /* 0x000fe200020e0605 */
[----:B------:R-:W-:Y:S01]  /*1aa00*/  ISETP.NE.AND.EX P2, PT, RZ, UR5, PT, P2 ;  /* 0x00000005ff007c0c */ /* 0x000fe2000bf45320 */
[----:B------:R-:W-:Y:S01]  /*1aa10*/  ULDC.64 UR4, c[0x0][0xbe0] ;  /* 0x0002f80000047ab9 */ /* 0x000fe20000000a00 */
[----:B------:R-:W-:-:S02]  /*1aa20*/  LOP3.LUT R8, R0, R41, RZ, 0x3c, !PT ;  /* 0x0000002900087212 */ /* 0x000fc400078e3cff */
[----:B------:R-:W-:Y:S02]  /*1aa30*/  LOP3.LUT R12, R45, 0x380, RZ, 0xc0, !PT ;  /* 0x000003802d0c7812 */ /* 0x000fe400078ec0ff */
[----:B------:R-:W-:Y:S01]  /*1aa40*/  LOP3.LUT R4, R29, R4, RZ, 0x3c, !PT ;  /* 0x000000041d047212 */ /* 0x000fe200078e3cff */
[----:B------:R-:W-:Y:S01]  /*1aa50*/  IMAD.X R29, RZ, RZ, R5, P5 ;  /* 0x000000ffff1d7224 */ /* 0x000fe200028e0605 */
[----:B------:R-:W-:Y:S02]  /*1aa60*/  LOP3.LUT R0, R47, 0x380, RZ, 0xc0, !PT ;  /* 0x000003802f007812 */ /* 0x000fe400078ec0ff */
[----:B------:R-:W-:Y:S02]  /*1aa70*/  SHF.R.U64 R10, R10, 0x3, RZ ;  /* 0x000000030a0a7819 */ /* 0x000fe400000012ff */
[----:B------:R-:W-:Y:S02]  /*1aa80*/  LOP3.LUT R24, R49, 0x380, RZ, 0xc0, !PT ;  /* 0x0000038031187812 */ /* 0x000fe400078ec0ff */
[----:B------:R-:W-:-:S02]  /*1aa90*/  LOP3.LUT R26, R51, 0x380, RZ, 0xc0, !PT ;  /* 0x00000380331a7812 */ /* 0x000fc400078ec0ff */
[----:B------:R-:W-:Y:S02]  /*1aaa0*/  ISETP.NE.U32.AND P0, PT, RZ, UR4, PT ;  /* 0x00000004ff007c0c */ /* 0x000fe4000bf05070 */
[----:B------:R-:W-:Y:S02]  /*1aab0*/  LOP3.LUT R28, R53, 0x380, RZ, 0xc0, !PT ;  /* 0x00000380351c7812 */ /* 0x000fe400078ec0ff */
[----:B------:R-:W-:Y:S02]  /*1aac0*/  SHF.R.U64 R12, R12, 0x3, RZ ;  /* 0x000000030c0c7819 */ /* 0x000fe400000012ff */
[----:B------:R-:W-:Y:S02]  /*1aad0*/  SHF.R.U64 R0, R0, 0x3, RZ ;  /* 0x0000000300007819 */ /* 0x000fe400000012ff */
[----:B------:R-:W-:Y:S02]  /*1aae0*/  MOV R38, R4 ;  /* 0x0000000400267202 */ /* 0x000fe40000000f00 */
[----:B------:R-:W-:-:S02]  /*1aaf0*/  LOP3.LUT R10, R10, R43, RZ, 0x3c, !PT ;  /* 0x0000002b0a0a7212 */ /* 0x000fc400078e3cff */
[----:B------:R-:W-:Y:S02]  /*1ab00*/  SHF.R.U64 R24, R24, 0x3, RZ ;  /* 0x0000000318187819 */ /* 0x000fe400000012ff */
[----:B------:R-:W-:Y:S02]  /*1ab10*/  SHF.R.U64 R26, R26, 0x3, RZ ;  /* 0x000000031a1a7819 */ /* 0x000fe400000012ff */
[----:B------:R-:W-:Y:S02]  /*1ab20*/  F2FP.F16.F32.PACK_AB R4, R89, R88 ;  /* 0x000000585904723e */ /* 0x000fe400000000ff */
[----:B------:R-:W-:Y:S02]  /*1ab30*/  F2FP.F16.F32.PACK_AB R5, R91, R90 ;  /* 0x0000005a5b05723e */ /* 0x000fe400000000ff */
[----:B------:R-:W-:Y:S02]  /*1ab40*/  ISETP.NE.AND.EX P0, PT, RZ, UR5, PT, P0 ;  /* 0x00000005ff007c0c */ /* 0x000fe4000bf05300 */
[----:B------:R-:W-:Y:S01]  /*1ab50*/  SHF.R.U64 R28, R28, 0x3, RZ ;  /* 0x000000031c1c7819 */ /* 0x000fe200000012ff */
[----:B------:R2:W-:Y:S01]  /*1ab60*/  STSM.16.M88.4 [R38], R4 ;  /* 0x0000000426007844 */ /* 0x0005e20000000200 */
[----:B------:R-:W-:-:S02]  /*1ab70*/  LOP3.LUT R12, R12, R45, RZ, 0x3c, !PT ;  /* 0x0000002d0c0c7212 */ /* 0x000fc400078e3cff */
[----:B------:R-:W-:Y:S02]  /*1ab80*/  LOP3.LUT R14, R0, R47, RZ, 0x3c, !PT ;  /* 0x0000002f000e7212 */ /* 0x000fe400078e3cff */
[----:B------:R-:W-:Y:S02]  /*1ab90*/  LOP3.LUT R24, R24, R49, RZ, 0x3c, !PT ;  /* 0x0000003118187212 */ /* 0x000fe400078e3cff */
[----:B------:R-:W-:Y:S02]  /*1aba0*/  LOP3.LUT R26, R26, R51, RZ, 0x3c, !PT ;  /* 0x000000331a1a7212 */ /* 0x000fe400078e3cff */
[----:B------:R-:W-:Y:S02]  /*1abb0*/  MOV R45, R8 ;  /* 0x00000008002d7202 */ /* 0x000fe40000000f00 */
[----:B------:R-:W-:Y:S02]  /*1abc0*/  MOV R44, R10 ;  /* 0x0000000a002c7202 */ /* 0x000fe40000000f00 */
[----:B------:R-:W-:-:S02]  /*1abd0*/  LOP3.LUT R28, R28, R53, RZ, 0x3c, !PT ;  /* 0x000000351c1c7212 */ /* 0x000fc400078e3cff */
[----:B------:R-:W-:Y:S01]  /*1abe0*/  F2FP.F16.F32.PACK_AB R8, R97, R96 ;  /* 0x000000606108723e */ /* 0x000fe200000000ff */
[----:B--2---:R-:W2:Y:S01]  /*1abf0*/  LDC.64 R38, c[0x0][0xbd8] ;  /* 0x0002f600ff267b82 */ /* 0x004ea20000000a00 */
[----:B------:R-:W-:Y:S02]  /*1ac00*/  F2FP.F16.F32.PACK_AB R9, R99, R98 ;  /* 0x000000626309723e */ /* 0x000fe400000000ff */
[----:B------:R-:W-:Y:S02]  /*1ac10*/  F2FP.F16.F32.PACK_AB R10, R101, R100 ;  /* 0x00000064650a723e */ /* 0x000fe400000000ff */
[----:B------:R-:W-:Y:S02]  /*1ac20*/  F2FP.F16.F32.PACK_AB R11, R103, R102 ;  /* 0x00000066670b723e */ /* 0x000fe400000000ff */
[----:B------:R-:W-:Y:S02]  /*1ac30*/  F2FP.F16.F32.PACK_AB R4, R105, R104 ;  /* 0x000000686904723e */ /* 0x000fe400000000ff */
[----:B------:R-:W-:Y:S01]  /*1ac40*/  F2FP.F16.F32.PACK_AB R5, R107, R106 ;  /* 0x0000006a6b05723e */ /* 0x000fe200000000ff */
[----:B------:R3:W-:Y:S01]  /*1ac50*/  STSM.16.M88.4 [R45], R8 ;  /* 0x000000082d007844 */ /* 0x0007e20000000200 */
[----:B------:R-:W-:-:S02]  /*1ac60*/  F2FP.F16.F32.PACK_AB R6, R109, R108 ;  /* 0x0000006c6d06723e */ /* 0x000fc400000000ff */
[----:B------:R-:W-:Y:S02]  /*1ac70*/  F2FP.F16.F32.PACK_AB R7, R111, R110 ;  /* 0x0000006e6f07723e */ /* 0x000fe400000000ff */
[----:B------:R-:W-:Y:S02]  /*1ac80*/  MOV R43, R12 ;  /* 0x0000000c002b7202 */ /* 0x000fe40000000f00 */
[----:B------:R-:W-:Y:S01]  /*1ac90*/  MOV R42, R14 ;  /* 0x0000000e002a7202 */ /* 0x000fe20000000f00 */
[----:B------:R4:W-:Y:S01]  /*1aca0*/  STSM.16.M88.4 [R44], R4 ;  /* 0x000000042c007844 */ /* 0x0009e20000000200 */
[----:B------:R-:W-:Y:S02]  /*1acb0*/  MOV R0, R24 ;  /* 0x0000001800007202 */ /* 0x000fe40000000f00 */
[----:B------:R-:W-:Y:S02]  /*1acc0*/  MOV R41, R26 ;  /* 0x0000001a00297202 */ /* 0x000fe40000000f00 */
[----:B------:R-:W-:Y:S01]  /*1acd0*/  F2FP.F16.F32.PACK_AB R12, R113, R112 ;  /* 0x00000070710c723e */ /* 0x000fe200000000ff */
[----:B------:R-:W-:Y:S01]  /*1ace0*/  ULDC UR4, c[0x0][0xa88] ;  /* 0x0002a20000047ab9 */ /* 0x000fe20000000800 */
[----:B------:R-:W-:Y:S01]  /*1acf0*/  F2FP.F16.F32.PACK_AB R13, R115, R114 ;  /* 0x00000072730d723e */ /* 0x000fe200000000ff */
[----:B---3--:R-:W3:Y:S01]  /*1ad00*/  @P0 LDC.64 R8, c[0x0][0xbe0] ;  /* 0x0002f800ff080b82 */ /* 0x008ee20000000a00 */
[----:B------:R-:W-:Y:S01]  /*1ad10*/  F2FP.F16.F32.PACK_AB R14, R31, R116 ;  /* 0x000000741f0e723e */ /* 0x000fe200000000ff */
[----:B--2---:R-:W-:Y:S01]  /*1ad20*/  IMAD.WIDE R38, R221, 0x4, R38 ;  /* 0x00000004dd267825 */ /* 0x004fe200078e0226 */
[----:B------:R-:W-:-:S02]  /*1ad30*/  F2FP.F16.F32.PACK_AB R15, R119, R118 ;  /* 0x00000076770f723e */ /* 0x000fc400000000ff */
[----:B------:R-:W-:Y:S02]  /*1ad40*/  MOV R40, R28 ;  /* 0x0000001c00287202 */ /* 0x000fe40000000f00 */
[----:B------:R-:W-:Y:S01]  /*1ad50*/  F2FP.F16.F32.PACK_AB R24, R121, R120 ;  /* 0x000000787918723e */ /* 0x000fe200000000ff */
[----:B------:R-:W-:Y:S01]  /*1ad60*/  STSM.16.M88.4 [R43], R12 ;  /* 0x0000000c2b007844 */ /* 0x000fe20000000200 */
[----:B------:R-:W-:Y:S01]  /*1ad70*/  F2FP.F16.F32.PACK_AB R25, R123, R122 ;  /* 0x0000007a7b19723e */ /* 0x000fe200000000ff */
[----:B----4-:R-:W-:Y:S01]  /*1ad80*/  IMAD.MOV.U32 R44, RZ, RZ, RZ ;  /* 0x000000ffff2c7224 */ /* 0x010fe200078e00ff */
[----:B------:R-:W-:Y:S02]  /*1ad90*/  F2FP.F16.F32.PACK_AB R26, R125, R124 ;  /* 0x0000007c7d1a723e */ /* 0x000fe400000000ff */
[----:B------:R-:W-:Y:S02]  /*1ada0*/  F2FP.F16.F32.PACK_AB R27, R127, R126 ;  /* 0x0000007e7f1b723e */ /* 0x000fe400000000ff */
[----:B------:R-:W-:-:S02]  /*1adb0*/  F2FP.F16.F32.PACK_AB R28, R21, R128 ;  /* 0x00000080151c723e */ /* 0x000fc400000000ff */
[----:B------:R-:W-:Y:S01]  /*1adc0*/  F2FP.F16.F32.PACK_AB R29, R131, R130 ;  /* 0x00000082831d723e */ /* 0x000fe200000000ff */
[----:B------:R-:W-:Y:S01]  /*1add0*/  STSM.16.M88.4 [R42], R24 ;  /* 0x000000182a007844 */ /* 0x000fe20000000200 */
[----:B------:R-:W-:Y:S02]  /*1ade0*/  F2FP.F16.F32.PACK_AB R31, R135, R134 ;  /* 0x00000086871f723e */ /* 0x000fe400000000ff */
[----:B------:R-:W-:Y:S02]  /*1adf0*/  F2FP.F16.F32.PACK_AB R4, R145, R144 ;  /* 0x000000909104723e */ /* 0x000fe400000000ff */
[----:B------:R-:W-:Y:S01]  /*1ae00*/  F2FP.F16.F32.PACK_AB R5, R147, R146 ;  /* 0x000000929305723e */ /* 0x000fe200000000ff */
[----:B------:R2:W-:Y:S01]  /*1ae10*/  STSM.16.M88.4 [R0], R28 ;  /* 0x0000001c00007844 */ /* 0x0005e20000000200 */
[----:B------:R-:W-:Y:S02]  /*1ae20*/  F2FP.F16.F32.PACK_AB R6, R149, R148 ;  /* 0x000000949506723e */ /* 0x000fe400000000ff */
[----:B------:R-:W-:Y:S01]  /*1ae30*/  F2FP.F16.F32.PACK_AB R7, R151, R150 ;  /* 0x000000969707723e */ /* 0x000fe200000000ff */
[----:B------:R4:W-:Y:S04]  /*1ae40*/  STSM.16.M88.4 [R41], R32 ;  /* 0x0000002029007844 */ /* 0x0009e80000000200 */
[----:B------:R4:W-:Y:S01]  /*1ae50*/  STSM.16.M88.4 [R40], R4 ;  /* 0x0000000428007844 */ /* 0x0009e20000000200 */
[----:B------:R-:W-:Y:S01]  /*1ae60*/  BAR.SYNC.DEFER_BLOCKING 0x1, 0x100 ;  /* 0x0044000000007b1d */ /* 0x000fe20000010000 */
[----:B---3--:R-:W-:-:S04]  /*1ae70*/  @P0 IMAD.WIDE R8, R221, 0x4, R8 ;  /* 0x00000004dd080825 */ /* 0x008fc800078e0208 */
[----:B--2---:R-:W-:Y:S01]  /*1ae80*/  IMAD.U32 R0, RZ, RZ, UR4 ;  /* 0x00000004ff007e24 */ /* 0x004fe2000f8e00ff */
[----:B------:R4:W5:Y:S01]  /*1ae90*/  @P2 LDG.E R44, desc[UR54][R38.64] ;  /* 0x00000036262c2981 */ /* 0x000962000c1e1900 */
[----:B------:R-:W-:-:S04]  /*1aea0*/  IMAD.IADD R11, R16, 0x1, R203 ;  /* 0x00000001100b7824 */ /* 0x000fc800078e02cb */
[----:B------:R4:W5:Y:S01]  /*1aeb0*/  @P0 LDG.E R0, desc[UR54][R8.64] ;  /* 0x0000003608000981 */ /* 0x000962000c1e1900 */
[----:B------:R-:W-:Y:S01]  /*1aec0*/  IMAD.WIDE R36, R11, 0x2, R36 ;  /* 0x000000020b247825 */ /* 0x000fe200078e0224 */
[----:B------:R-:W-:Y:S06]  /*1aed0*/  @P0 BRA `(.L_x_1579) ;  /* 0x0000000000100947 */ /* 0x000fec0003800000 */
[----:B------:R-:W-:Y:S05]  /*1aee0*/  @!P2 BRA `(.L_x_1579) ;  /* 0x00000000000ca947 */ /* 0x000fea0003800000 */
[----:B----4-:R-:W2:Y:S04]  /*1aef0*/  LDG.E R5, desc[UR54][R38.64] ;  /* 0x0000003626057981 */ /* 0x010ea8000c1e1900 */
[----:B-----5:R-:W2:Y:S02]  /*1af00*/  LDG.E R0, desc[UR54][R38.64+0x4] ;  /* 0x0000043626007981 */ /* 0x020ea4000c1e1900 */
[----:B--2---:R-:W-:-:S07]  /*1af10*/  IMAD.IADD R0, R0, 0x1, -R5 ;  /* 0x0000000100007824 */ /* 0x004fce00078e0a05 */
.L_x_1579:
[----:B------:R-:W-:Y:S01]  /*1af20*/  SHF.R.S32.HI R48, RZ, 0x1f, R219 ;  /* 0x0000001fff307819 */ /* 0x000fe200000114db */
[----:B------:R-:W-:Y:S01]  /*1af30*/  ULDC.64 UR4, c[0x0][0xb70] ;  /* 0x0002dc0000047ab9 */ /* 0x000fe20000000a00 */
[----:B-----5:R-:W-:Y:S01]  /*1af40*/  SHF.R.S32.HI R45, RZ, 0x1f, R44 ;  /* 0x0000001fff2d7819 */ /* 0x020fe2000001142c */
[----:B------:R-:W-:Y:S01]  /*1af50*/  IMAD R11, R223, 0x80, R204 ;  /* 0x00000080df0b7824 */ /* 0x000fe200078e02cc */
[----:B------:R-:W-:Y:S01]  /*1af60*/  SEL R49, R221, RZ, !P2 ;  /* 0x000000ffdd317207 */ /* 0x000fe20005000000 */
[----:B----4-:R-:W-:Y:S01]  /*1af70*/  IMAD R6, R48, UR4, RZ ;  /* 0x0000000430067c24 */ /* 0x010fe2000f8e02ff */
[C---:B------:R-:W-:Y:S01]  /*1af80*/  IADD3 R9, P0, R36.reuse, 0x1000, RZ ;  /* 0x0000100024097810 */ /* 0x040fe20007f1e0ff */
[----:B------:R-:W-:Y:S01]  /*1af90*/  IMAD.WIDE.U32 R4, R219, UR4, R44 ;  /* 0x00000004db047c25 */ /* 0x000fe2000f8e002c */
[----:B------:R-:W-:Y:S02]  /*1afa0*/  IADD3 R13, P1, R36, 0x2000, RZ ;  /* 0x00002000240d7810 */ /* 0x000fe40007f3e0ff */
[----:B------:R-:W-:Y:S01]  /*1afb0*/  LOP3.LUT R8, R9, 0x380, RZ, 0xc0, !PT ;  /* 0x0000038009087812 */ /* 0x000fe200078ec0ff */
[----:B------:R-:W-:Y:S01]  /*1afc0*/  IMAD R7, R219, UR5, R6 ;  /* 0x00000005db077c24 */ /* 0x000fe2000f8e0206 */
[----:B------:R-:W-:Y:S01]  /*1afd0*/  SHF.R.S32.HI R6, RZ, 0x1f, R221 ;  /* 0x0000001fff067819 */ /* 0x000fe200000114dd */
[----:B------:R-:W-:Y:S01]  /*1afe0*/  ULDC.64 UR4, c[0x0][0xb78] ;  /* 0x0002de0000047ab9 */ /* 0x000fe20000000a00 */
[----:B------:R-:W-:Y:S01]  /*1aff0*/  SHF.R.U64 R8, R8, 0x3, RZ ;  /* 0x0000000308087819 */ /* 0x000fe200000012ff */
[----:B------:R-:W-:Y:S01]  /*1b000*/  IMAD.IADD R5, R5, 0x1, R7 ;  /* 0x0000000105057824 */ /* 0x000fe200078e0207 */
[----:B------:R-:W-:-:S02]  /*1b010*/  SEL R50, R6, RZ, !P2 ;  /* 0x000000ff06327207 */ /* 0x000fc40005000000 */
[----:B------:R-:W-:Y:S01]  /*1b020*/  IADD3 R25, P2, R36, 0x3000, RZ ;  /* 0x0000300024197810 */ /* 0x000fe20007f5e0ff */
[----:B------:R-:W-:Y:S01]  /*1b030*/  IMAD.WIDE.U32 R4, R49, UR4, R4 ;  /* 0x0000000431047c25 */ /* 0x000fe2000f8e0004 */
[----:B------:R-:W-:Y:S02]  /*1b040*/  SHF.R.S32.HI R7, RZ, 0x1f, R11 ;  /* 0x0000001fff077819 */ /* 0x000fe4000001140b */
[----:B------:R-:W-:Y:S01]  /*1b050*/  LOP3.LUT R24, R25, 0x380, RZ, 0xc0, !PT ;  /* 0x0000038019187812 */ /* 0x000fe200078ec0ff */
[----:B------:R-:W-:Y:S01]  /*1b060*/  IMAD R6, R50, UR4, RZ ;  /* 0x0000000432067c24 */ /* 0x000fe2000f8e02ff */
[----:B------:R-:W-:Y:S02]  /*1b070*/  IADD3 R4, P3, R11, R4, RZ ;  /* 0x000000040b047210 */ /* 0x000fe40007f7e0ff */
[----:B------:R-:W-:Y:S01]  /*1b080*/  LOP3.LUT R12, R13, 0x380, RZ, 0xc0, !PT ;  /* 0x000003800d0c7812 */ /* 0x000fe200078ec0ff */
[----:B------:R-:W-:Y:S01]  /*1b090*/  IMAD R6, R49, UR5, R6 ;  /* 0x0000000531067c24 */ /* 0x000fe2000f8e0206 */
[----:B------:R-:W-:Y:S01]  /*1b0a0*/  ULDC.64 UR4, c[0x0][0xb40] ;  /* 0x0002d00000047ab9 */ /* 0x000fe20000000a00 */
[----:B------:R-:W-:-:S02]  /*1b0b0*/  SHF.R.U64 R24, R24, 0x3, RZ ;  /* 0x0000000318187819 */ /* 0x000fc400000012ff */
[----:B------:R-:W-:Y:S01]  /*1b0c0*/  LOP3.LUT R8, R8, R9, RZ, 0x3c, !PT ;  /* 0x0000000908087212 */ /* 0x000fe200078e3cff */
[--C-:B------:R-:W-:Y:S01]  /*1b0d0*/  IMAD.X R9, RZ, RZ, R37.reuse, P0 ;  /* 0x000000ffff097224 */ /* 0x100fe200000e0625 */
[----:B------:R-:W-:Y:S01]  /*1b0e0*/  IADD3.X R7, R7, R5, R6, P3, !PT ;  /* 0x0000000507077210 */ /* 0x000fe20001ffe406 */
[----:B------:R-:W-:Y:S01]  /*1b0f0*/  VIADD R5, R11, 0x8 ;  /* 0x000000080b057836 */ /* 0x000fe20000000000 */
[----:B------:R-:W-:Y:S02]  /*1b100*/  LEA R46, P3, R4, UR4, 0x2 ;  /* 0x00000004042e7c11 */ /* 0x000fe4000f8610ff */
[----:B------:R-:W-:Y:S02]  /*1b110*/  SHF.R.U64 R12, R12, 0x3, RZ ;  /* 0x000000030c0c7819 */ /* 0x000fe400000012ff */
[----:B------:R-:W-:Y:S01]  /*1b120*/  LOP3.LUT R24, R24, R25, RZ, 0x3c, !PT ;  /* 0x0000001918187212 */ /* 0x000fe200078e3cff */
[----:B------:R-:W-:Y:S01]  /*1b130*/  IMAD.X R25, RZ, RZ, R37, P2 ;  /* 0x000000ffff197224 */ /* 0x000fe200010e0625 */
[----:B------:R-:W-:Y:S01]  /*1b140*/  LEA.HI.X R47, R4, UR5, R7, 0x2, P3 ;  /* 0x00000005042f7c11 */ /* 0x000fe200098f1407 */
[----:B------:R-:W-:Y:S01]  /*1b150*/  ULDC.64 UR4, c[0x0][0xaa0] ;  /* 0x0002a80000047ab9 */ /* 0x000fe20000000a00 */
[----:B------:R-:W-:-:S02]  /*1b160*/  IADD3 R29, P5, R36, 0x4000, RZ ;  /* 0x00004000241d7810 */ /* 0x000fc40007fbe0ff */
[C---:B------:R-:W-:Y:S02]  /*1b170*/  IADD3 R33, P4, R36.reuse, 0x5000, RZ ;  /* 0x0000500024217810 */ /* 0x040fe40007f9e0ff */
[----:B------:R-:W-:Y:S02]  /*1b180*/  IADD3 R39, P3, R36, 0x6000, RZ ;  /* 0x0000600024277810 */ /* 0x000fe40007f7e0ff */
[----:B------:R-:W-:Y:S02]  /*1b190*/  LOP3.LUT P0, RZ, R224, 0x3, RZ, 0xc0, !PT ;  /* 0x00000003e0ff7812 */ /* 0x000fe4000780c0ff */
[----:B------:R-:W-:Y:S02]  /*1b1a0*/  IADD3 R7, P2, R36, 0x7000, RZ ;  /* 0x0000700024077810 */ /* 0x000fe40007f5e0ff */
[----:B------:R-:W-:Y:S01]  /*1b1b0*/  LOP3.LUT R12, R12, R13, RZ, 0x3c, !PT ;  /* 0x0000000d0c0c7212 */ /* 0x000fe200078e3cff */
[--C-:B------:R-:W-:Y:S01]  /*1b1c0*/  IMAD.X R13, RZ, RZ, R37.reuse, P1 ;  /* 0x000000ffff0d7224 */ /* 0x100fe200008e0625 */
[----:B------:R-:W-:Y:S01]  /*1b1d0*/  LOP3.LUT R28, R29, 0x380, RZ, 0xc0, !PT ;  /* 0x000003801d1c7812 */ /* 0x000fe200078ec0ff */
[----:B------:R-:W-:Y:S01]  /*1b1e0*/  IMAD.X R41, RZ, RZ, R37, P2 ;  /* 0x000000ffff297224 */ /* 0x000fe200010e0625 */
[----:B------:R-:W-:-:S02]  /*1b1f0*/  LOP3.LUT R32, R33, 0x380, RZ, 0xc0, !PT ;  /* 0x0000038021207812 */ /* 0x000fc400078ec0ff */
[----:B------:R-:W-:Y:S02]  /*1b200*/  LOP3.LUT R38, R39, 0x380, RZ, 0xc0, !PT ;  /* 0x0000038027267812 */ /* 0x000fe400078ec0ff */
[-C--:B------:R-:W-:Y:S02]  /*1b210*/  ISETP.GE.OR P1, PT, R11, R0.reuse, P0 ;  /* 0x000000000b00720c */ /* 0x080fe40000726670 */
[----:B------:R-:W-:Y:S02]  /*1b220*/  LOP3.LUT R4, R36, 0x380, RZ, 0xc0, !PT ;  /* 0x0000038024047812 */ /* 0x000fe400078ec0ff */
[----:B------:R-:W-:Y:S02]  /*1b230*/  ISETP.GE.OR P0, PT, R5, R0, P0 ;  /* 0x000000000500720c */ /* 0x000fe40000706670 */
[----:B------:R-:W-:Y:S02]  /*1b240*/  LOP3.LUT R6, R7, 0x380, RZ, 0xc0, !PT ;  /* 0x0000038007067812 */ /* 0x000fe400078ec0ff */
[----:B------:R-:W-:-:S02]  /*1b250*/  SHF.R.U64 R28, R28, 0x3, RZ ;  /* 0x000000031c1c7819 */ /* 0x000fc400000012ff */
[----:B------:R-:W-:Y:S02]  /*1b260*/  SHF.R.U64 R32, R32, 0x3, RZ ;  /* 0x0000000320207819 */ /* 0x000fe400000012ff */
[----:B------:R-:W-:Y:S01]  /*1b270*/  SHF.R.U64 R38, R38, 0x3, RZ ;  /* 0x0000000326267819 */ /* 0x000fe200000012ff */
[----:B------:R2:W-:Y:S01]  /*1b280*/  @!P1 STG.E desc[UR54][R46.64], R20 ;  /* 0x000000142e009986 */ /* 0x0005e2000c101936 */
        /* <DEDUP_REMOVED lines=8> */
[----:B------:R-:W-:Y:S01]  /*1b310*/  IMAD R45, R45, UR4, RZ ;  /* 0x000000042d2d7c24 */ /* 0x000fe2000f8e02ff */
[----:B------:R-:W-:Y:S01]  /*1b320*/  LOP3.LUT R4, R5, R36, RZ, 0x3c, !PT ;  /* 0x0000002405047212 */ /* 0x000fe200078e3cff */
[----:B------:R-:W-:Y:S01]  /*1b330*/  IMAD.MOV.U32 R5, RZ, RZ, R37 ;  /* 0x000000ffff057224 */ /* 0x000fe200078e0025 */
[----:B------:R-:W-:Y:S01]  /*1b340*/  IADD3.X R39, RZ, R37, RZ, P3, !PT ;  /* 0x00000025ff277210 */ /* 0x000fe20001ffe4ff */
[----:B--2---:R-:W-:Y:S01]  /*1b350*/  IMAD.MOV.U32 R20, RZ, RZ, R16 ;  /* 0x000000ffff147224 */ /* 0x004fe200078e0010 */
[----:B------:R-:W-:Y:S01]  /*1b360*/  LOP3.LUT R40, R6, R7, RZ, 0x3c, !PT ;  /* 0x0000000706287212 */ /* 0x000fe200078e3cff */
[----:B------:R-:W-:Y:S01]  /*1b370*/  IMAD.MOV.U32 R21, RZ, RZ, R17 ;  /* 0x000000ffff157224 */ /* 0x000fe200078e0011 */
[----:B------:R-:W5:Y:S01]  /*1b380*/  LD.E.128 R8, desc[UR54][R8.64] ;  /* 0x0000003608087980 */ /* 0x000f62000c101d00 */
[----:B------:R-:W-:-:S03]  /*1b390*/  IMAD R45, R44, UR5, R45 ;  /* 0x000000052c2d7c24 */ /* 0x000fc6000f8e022d */
[----:B------:R-:W5:Y:S01]  /*1b3a0*/  LD.E.128 R4, desc[UR54][R4.64] ;  /* 0x0000003604047980 */ /* 0x000f62000c101d00 */
[----:B------:R-:W-:Y:S01]  /*1b3b0*/  IMAD.WIDE.U32 R20, R44, UR4, R20 ;  /* 0x000000042c147c25 */ /* 0x000fe2000f8e0014 */
[----:B------:R-:W-:Y:S02]  /*1b3c0*/  ULDC.64 UR4, c[0x0][0xae0] ;  /* 0x0002b80000047ab9 */ /* 0x000fe40000000a00 */
[----:B------:R-:W5:Y:S04]  /*1b3d0*/  LD.E.128 R12, desc[UR54][R12.64] ;  /* 0x000000360c0c7980 */ /* 0x000f68000c101d00 */
[----:B------:R-:W5:Y:S04]  /*1b3e0*/  LD.E.128 R24, desc[UR54][R24.64] ;  /* 0x0000003618187980 */ /* 0x000f68000c101d00 */
[----:B------:R-:W5:Y:S04]  /*1b3f0*/  LD.E.128 R28, desc[UR54][R28.64] ;  /* 0x000000361c1c7980 */ /* 0x000f68000c101d00 */
[----:B------:R-:W5:Y:S04]  /*1b400*/  LD.E.128 R32, desc[UR54][R32.64] ;  /* 0x0000003620207980 */ /* 0x000f68000c101d00 */
[----:B------:R-:W5:Y:S04]  /*1b410*/  LD.E.128 R36, desc[UR54][R38.64] ;  /* 0x0000003626247980 */ /* 0x000f68000c101d00 */
[----:B------:R-:W5:Y:S01]  /*1b420*/  LD.E.128 R40, desc[UR54][R40.64] ;  /* 0x0000003628287980 */ /* 0x000f62000c101d00 */
[----:B------:R-:W-:Y:S01]  /*1b430*/  @!PT LDS RZ, [RZ] ;  /* 0x00000000fffff984 */ /* 0x000fe20000000800 */
[----:B------:R-:W-:Y:S01]  /*1b440*/  @!PT LDS RZ, [RZ] ;  /* 0x00000000fffff984 */ /* 0x000fe20000000800 */
[----:B------:R-:W-:Y:S01]  /*1b450*/  @!PT LDS RZ, [RZ] ;  /* 0x00000000fffff984 */ /* 0x000fe20000000800 */
[----:B------:R-:W-:Y:S01]  /*1b460*/  @!PT LDS RZ, [RZ] ;  /* 0x00000000fffff984 */ /* 0x000fe20000000800 */
[----:B------:R2:W-:Y:S06]  /*1b470*/  MEMBAR.ALL.CTA ;  /* 0x0000000000007992 */ /* 0x0005ec0000008000 */
[----:B--2---:R-:W2:Y:S01]  /*1b480*/  FENCE.VIEW.ASYNC.S ;  /* 0x00000000000073c6 */ /* 0x004ea20000000000 */
[----:B------:R-:W-:-:S02]  /*1b490*/  IMAD.IADD R21, R21, 0x1, R45 ;  /* 0x0000000115157824 */ /* 0x000fc400078e022d */
[----:B------:R-:W-:Y:S02]  /*1b4a0*/  IMAD R45, R223, -0x80, R0 ;  /* 0xffffff80df2d7824 */ /* 0x000fe400078e0200 */
[----:B------:R-:W-:-:S03]  /*1b4b0*/  IMAD R44, R48, UR4, RZ ;  /* 0x00000004302c7c24 */ /* 0x000fc6000f8e02ff */
[----:B------:R-:W-:Y:S01]  /*1b4c0*/  ISETP.GE.AND P3, PT, R18, R45, PT ;  /* 0x0000002d1200720c */ /* 0x000fe20003f66270 */
[C---:B---3--:R-:W-:Y:S02]  /*1b4d0*/  IMAD R3, R219.reuse, UR5, R44 ;  /* 0x00000005db037c24 */ /* 0x048fe4000f8e022c */
[----:B------:R-:W-:Y:S01]  /*1b4e0*/  IMAD.WIDE.U32 R20, R219, UR4, R20 ;  /* 0x00000004db147c25 */ /* 0x000fe2000f8e0014 */
[----:B------:R-:W-:-:S03]  /*1b4f0*/  ULDC.64 UR4, c[0x0][0xae8] ;  /* 0x0002ba0000047ab9 */ /* 0x000fc60000000a00 */
[----:B------:R-:W-:Y:S02]  /*1b500*/  VIADD R0, R2, 0x28820 ;  /* 0x0002882002007836 */ /* 0x000fe40000000000 */
[----:B------:R-:W-:Y:S02]  /*1b510*/  IMAD R44, R50, UR4, RZ ;  /* 0x00000004322c7c24 */ /* 0x000fe4000f8e02ff */
[----:B------:R-:W-:Y:S01]  /*1b520*/  IMAD.IADD R21, R21, 0x1, R3 ;  /* 0x0000000115157824 */ /* 0x000fe200078e0203 */
[----:B------:R-:W-:Y:S01]  /*1b530*/  PRMT R0, RZ, 0x654, R0 ;  /* 0x00000654ff007816 */ /* 0x000fe20000000000 */
[C---:B------:R-:W-:Y:S01]  /*1b540*/  IMAD R3, R49.reuse, UR5, R44 ;  /* 0x0000000531037c24 */ /* 0x040fe2000f8e022c */
[----:B------:R-:W-:Y:S01]  /*1b550*/  BSSY B1, `(.L_x_1580) ;  /* 0x0000018000017945 */ /* 0x000fe20003800000 */
[----:B------:R-:W-:Y:S01]  /*1b560*/  IMAD.WIDE.U32 R46, R49, UR4, R20 ;  /* 0x00000004312e7c25 */ /* 0x000fe2000f8e0014 */
[----:B--2---:R2:W-:Y:S01]  /*1b570*/  SYNCS.ARRIVE.TRANS64.RED.A1T0 RZ, [R0+URZ], RZ ;  /* 0x000000ff00ff79a7 */ /* 0x0045e2000810043f */
[----:B------:R-:W-:-:S02]  /*1b580*/  ISETP.GE.AND P0, PT, R189, R45, PT ;  /* 0x0000002dbd00720c */ /* 0x000fc40003f06270 */
[-C--:B------:R-:W-:Y:S01]  /*1b590*/  ISETP.GE.AND P1, PT, R188, R45.reuse, PT ;  /* 0x0000002dbc00720c */ /* 0x080fe20003f26270 */
[----:B------:R-:W-:Y:S01]  /*1b5a0*/  IMAD.IADD R51, R47, 0x1, R3 ;  /* 0x000000012f337824 */ /* 0x000fe200078e0203 */
[----:B------:R-:W-:Y:S01]  /*1b5b0*/  ISETP.GE.AND P2, PT, R190, R45, PT ;  /* 0x0000002dbe00720c */ /* 0x000fe20003f46270 */
[----:B------:R-:W-:Y:S01]  /*1b5c0*/  IMAD.WIDE R44, R223, 0x80, R18 ;  /* 0x00000080df2c7825 */ /* 0x000fe200078e0212 */
[----:B------:R-:W-:Y:S11]  /*1b5d0*/  @P3 BRA `(.L_x_1581) ;  /* 0x00000000003c3947 */ /* 0x000ff60003800000 */
[----:B------:R-:W-:Y:S01]  /*1b5e0*/  ULDC.64 UR6, c[0x0][0xad8] ;  /* 0x0002b60000067ab9 */ /* 0x000fe20000000a00 */
[----:B------:R-:W-:Y:S01]  /*1b5f0*/  IMAD.MOV.U32 R20, RZ, RZ, R46 ;  /* 0x000000ffff147224 */ /* 0x000fe200078e002e */
[----:B------:R-:W-:Y:S01]  /*1b600*/  ULDC UR4, c[0x0][0xa8c] ;  /* 0x0002a30000047ab9 */ /* 0x000fe20000000800 */
[----:B------:R-:W-:Y:S01]  /*1b610*/  IMAD R3, R45, UR6, RZ ;  /* 0x000000062d037c24 */ /* 0x000fe2000f8e02ff */
[----:B------:R-:W-:Y:S01]  /*1b620*/  ISETP.GE.AND P3, PT, R16, UR4, PT ;  /* 0x0000000410007c0c */ /* 0x000fe2000bf66270 */
[----:B------:R-:W-:Y:S01]  /*1b630*/  IMAD.MOV.U32 R21, RZ, RZ, R51 ;  /* 0x000000ffff157224 */ /* 0x000fe200078e0033 */
[----:B------:R-:W-:Y:S01]  /*1b640*/  ISETP.GE.AND P4, PT, R195, UR4, PT ;  /* 0x00000004c3007c0c */ /* 0x000fe2000bf86270 */
        /* <DEDUP_REMOVED lines=8> */
.L_x_1581:
[----:B------:R-:W-:Y:S05]  /*1b6d0*/  BSYNC B1 ;  /* 0x0000000000017941 */ /* 0x000fea0003800000 */
.L_x_1580:
[----:B------:R-:W-:Y:S04]  /*1b6e0*/  BSSY B1, `(.L_x_1582) ;  /* 0x0000013000017945 */ /* 0x000fe80003800000 */
[----:B------:R-:W-:Y:S05]  /*1b6f0*/  @P0 BRA `(.L_x_1583) ;  /* 0x0000000000440947 */ /* 0x000fea0003800000 */
[----:B------:R-:W-:Y:S01]  /*1b700*/  IADD3 R3, P0, R44, 0x20, RZ ;  /* 0x000000202c037810 */ /* 0x000fe20007f1e0ff */
[----:B------:R-:W-:Y:S01]  /*1b710*/  ULDC.64 UR6, c[0x0][0xad8] ;  /* 0x0002b60000067ab9 */ /* 0x000fe20000000a00 */
[----:B---3-5:R-:W-:Y:S01]  /*1b720*/  IMAD.MOV.U32 R4, RZ, RZ, R46 ;  /* 0x000000ffff047224 */ /* 0x028fe200078e002e */
[----:B------:R-:W-:Y:S01]  /*1b730*/  ULDC UR4, c[0x0][0xa8c] ;  /* 0x0002a30000047ab9 */ /* 0x000fe20000000800 */
[----:B------:R-:W-:Y:S01]  /*1b740*/  IMAD.MOV.U32 R5, RZ, RZ, R51 ;  /* 0x000000ffff057224 */ /* 0x000fe200078e0033 */
[----:B------:R-:W-:Y:S01]  /*1b750*/  ISETP.GE.AND P3, PT, R16, UR4, PT ;  /* 0x0000000410007c0c */ /* 0x000fe2000bf66270 */
[----:B--2---:R-:W-:Y:S01]  /*1b760*/  IMAD.X R0, RZ, RZ, R45, P0 ;  /* 0x000000ffff007224 */ /* 0x004fe200000e062d */
[----:B------:R-:W-:Y:S01]  /*1b770*/  ISETP.GE.AND P4, PT, R195, UR4, PT ;  /* 0x00000004c3007c0c */ /* 0x000fe2000bf86270 */
[----:B------:R-:W-:-:S04]  /*1b780*/  IMAD.WIDE.U32 R4, R3, UR6, R4 ;  /* 0x0000000603047c25 */ /* 0x000fc8000f8e0004 */
        /* <DEDUP_REMOVED lines=8> */
.L_x_1583:
[----:B------:R-:W-:Y:S05]  /*1b810*/  BSYNC B1 ;  /* 0x0000000000017941 */ /* 0x000fea0003800000 */
.L_x_1582:
        /* <DEDUP_REMOVED lines=14> */
[----:B----4-:R-:W-:Y:S01]  /*1b900*/  LEA R6, P0, R4, UR6, 0x1 ;  /* 0x0000000604067c11 */ /* 0x010fe2000f8008ff */
[----:B------:R-:W-:-:S05]  /*1b910*/  IMAD.IADD R3, R5, 0x1, R3 ;  /* 0x0000000105037824 */ /* 0x000fca00078e0203 */
[----:B------:R-:W-:-:S05]  /*1b920*/  LEA.HI.X R7, R4, UR7, R3, 0x1, P0 ;  /* 0x0000000704077c11 */ /* 0x000fca00080f0c03 */
[----:B------:R2:W-:Y:S04]  /*1b930*/  @!P1 STG.E.128 desc[UR54][R6.64], R12 ;  /* 0x0000000c06009986 */ /* 0x0005e8000c101d36 */
[----:B------:R2:W-:Y:S02]  /*1b940*/  @!P3 STG.E.128 desc[UR54][R6.64+0x80], R36 ;  /* 0x000080240600b986 */ /* 0x0005e4000c101d36 */
.L_x_1585:
[----:B------:R-:W-:Y:S05]  /*1b950*/  BSYNC B1 ;  /* 0x0000000000017941 */ /* 0x000fea0003800000 */
.L_x_1584:
[----:B------:R-:W-:Y:S05]  /*1b960*/  @P2 BRA `(.L_x_1586) ;  /* 0x0000000800ac2947 */ /* 0x000fea0003800000 */
[----:B------:R-:W-:Y:S01]  /*1b970*/  IADD3 R3, P0, R44, 0x60, RZ ;  /* 0x000000602c037810 */ /* 0x000fe20007f1e0ff */
[----:B------:R-:W-:Y:S01]  /*1b980*/  ULDC.64 UR6, c[0x0][0xad8] ;  /* 0x0002b60000067ab9 */ /* 0x000fe20000000a00 */
[----:B---3-5:R-:W-:Y:S01]  /*1b990*/  MOV R5, R51 ;  /* 0x0000003300057202 */ /* 0x028fe20000000f00 */
[----:B------:R-:W-:Y:S01]  /*1b9a0*/  IMAD.MOV.U32 R4, RZ, RZ, R46 ;  /* 0x000000ffff047224 */ /* 0x000fe200078e002e */
[----:B------:R-:W-:Y:S01]  /*1b9b0*/  ULDC UR4, c[0x0][0xa8c] ;  /* 0x0002a30000047ab9 */ /* 0x000fe20000000800 */
[----:B------:R-:W-:Y:S01]  /*1b9c0*/  IMAD.X R44, RZ, RZ, R45, P0 ;  /* 0x000000ffff2c7224 */ /* 0x000fe200000e062d */
[----:B------:R-:W-:Y:S01]  /*1b9d0*/  ISETP.GE.AND P1, PT, R16, UR4, PT ;  /* 0x0000000410007c0c */ /* 0x000fe2000bf26270 */
[----:B------:R-:W-:-:S04]  /*1b9e0*/  IMAD.WIDE.U32 R4, R3, UR6, R4 ;  /* 0x0000000603047c25 */ /* 0x000fc8000f8e0004 */
[----:B------:R-:W-:-:S04]  /*1b9f0*/  IMAD R44, R44, UR6, RZ ;  /* 0x000000062c2c7c24 */ /* 0x000fc8000f8e02ff */
[----:B------:R-:W-:Y:S01]  /*1ba00*/  IMAD R3, R3, UR7, R44 ;  /* 0x0000000703037c24 */ /* 0x000fe2000f8e022c */
[----:B------:R-:W-:Y:S02]  /*1ba10*/  ULDC.64 UR6, c[0x0][0xa80] ;  /* 0x0002a00000067ab9 */ /* 0x000fe40000000a00 */
[----:B--2-4-:R-:W-:Y:S01]  /*1ba20*/  LEA R6, P0, R4, UR6, 0x1 ;  /* 0x0000000604067c11 */ /* 0x014fe2000f8008ff */
[----:B------:R-:W-:-:S05]  /*1ba30*/  IMAD.IADD R3, R5, 0x1, R3 ;  /* 0x0000000105037824 */ /* 0x000fca00078e0203 */
[----:B------:R-:W-:Y:S02]  /*1ba40*/  LEA.HI.X R7, R4, UR7, R3, 0x1, P0 ;  /* 0x0000000704077c11 */ /* 0x000fe400080f0c03 */
[----:B------:R-:W-:-:S03]  /*1ba50*/  ISETP.GE.AND P0, PT, R195, UR4, PT ;  /* 0x00000004c3007c0c */ /* 0x000fc6000bf06270 */
[----:B------:R2:W-:Y:S10]  /*1ba60*/  @!P1 STG.E.128 desc[UR54][R6.64], R24 ;  /* 0x0000001806009986 */ /* 0x0005f4000c101d36 */
[----:B------:R-:W-:Y:S05]  /*1ba70*/  @P0 BRA `(.L_x_1586) ;  /* 0x0000000800680947 */ /* 0x000fea0003800000 */
[----:B------:R3:W-:Y:S01]  /*1ba80*/  STG.E.128 desc[UR54][R6.64+0x80], R40 ;  /* 0x0000802806007986 */ /* 0x0007e2000c101d36 */
[----:B------:R-:W-:Y:S05]  /*1ba90*/  BRA `(.L_x_1586) ;  /* 0x0000000800607947 */ /* 0x000fea0003800000 */
.L_x_1578:
[----:B------:R-:W-:Y:S01]  /*1baa0*/  ULDC.64 UR4, c[0x0][0xbd8] ;  /* 0x0002f60000047ab9 */ /* 0x000fe20000000a00 */
[----:B------:R-:W2:Y:S01]  /*1bab0*/  LDC.64 R4, c[0x0][0xbd8] ;  /* 0x0002f600ff047b82 */ /* 0x000ea20000000a00 */
[----:B------:R-:W-:Y:S01]  /*1bac0*/  ISETP.NE.U32.AND P0, PT, RZ, UR4, PT ;  /* 0x00000004ff007c0c */ /* 0x000fe2000bf05070 */
[----:B------:R-:W-:-:S03]  /*1bad0*/  IMAD.MOV.U32 R3, RZ, RZ, RZ ;  /* 0x000000ffff037224 */ /* 0x000fc600078e00ff */
[----:B------:R-:W-:Y:S01]  /*1bae0*/  ISETP.NE.AND.EX P0, PT, RZ, UR5, PT, P0 ;  /* 0x00000005ff007c0c */ /* 0x000fe2000bf05300 */
[----:B------:R-:W-:Y:S02]  /*1baf0*/  ULDC.64 UR4, c[0x0][0xbe0] ;  /* 0x0002f80000047ab9 */ /* 0x000fe40000000a00 */
[----:B------:R-:W-:-:S04]  /*1bb00*/  ISETP.NE.U32.AND P1, PT, RZ, UR4, PT ;  /* 0x00000004ff007c0c */ /* 0x000fc8000bf25070 */
[----:B------:R-:W-:Y:S01]  /*1bb10*/  ISETP.NE.AND.EX P1, PT, RZ, UR5, PT, P1 ;  /* 0x00000005ff007c0c */ /* 0x000fe2000bf25310 */
[----:B--2---:R-:W-:-:S12]  /*1bb20*/  IMAD.WIDE R4, R221, 0x4, R4 ;  /* 0x00000004dd047825 */ /* 0x004fd800078e0204 */
[----:B------:R-:W2:Y:S01]  /*1bb30*/  @P1 LDC.64 R6, c[0x0][0xbe0] ;  /* 0x0002f800ff061b82 */ /* 0x000ea20000000a00 */
[----:B------:R-:W-:Y:S02]  /*1bb40*/  ULDC UR4, c[0x0][0xa88] ;  /* 0x0002a20000047ab9 */ /* 0x000fe40000000800 */
[----:B------:R-:W-:Y:S01]  /*1bb50*/  IMAD.U32 R0, RZ, RZ, UR4 ;  /* 0x00000004ff007e24 */ /* 0x000fe2000f8e00ff */
[----:B------:R3:W5:Y:S01]  /*1bb60*/  @P0 LDG.E R3, desc[UR54][R4.64] ;  /* 0x0000003604030981 */ /* 0x000762000c1e1900 */
[----:B--2---:R-:W-:-:S05]  /*1bb70*/  @P1 IMAD.WIDE R6, R221, 0x4, R6 ;  /* 0x00000004dd061825 */ /* 0x004fca00078e0206 */
[----:B------:R3:W5:Y:S01]  /*1bb80*/  @P1 LDG.E R0, desc[UR54][R6.64] ;  /* 0x0000003606001981 */ /* 0x000762000c1e1900 */
[----:B------:R-:W-:Y:S02]  /*1bb90*/  ISETP.GT.AND P2, PT, R230, 0x7f, PT ;  /* 0x0000007fe600780c */ /* 0x000fe40003f44270 */
[----:B------:R-:W-:Y:S01]  /*1bba0*/  SHF.R.S32.HI R8, RZ, 0x1f, R221 ;  /* 0x0000001fff087819 */ /* 0x000fe200000114dd */
[----:B------:R-:W-:Y:S10]  /*1bbb0*/  @P1 BRA `(.L_x_1587) ;  /* 0x0000000000101947 */ /* 0x000ff40003800000 */
[----:B------:R-:W-:Y:S05]  /*1bbc0*/  @!P0 BRA `(.L_x_1587) ;  /* 0x00000000000c8947 */ /* 0x000fea0003800000 */
[----:B---3--:R-:W2:Y:S04]  /*1bbd0*/  LDG.E R7, desc[UR54][R4.64] ;  /* 0x0000003604077981 */ /* 0x008ea8000c1e1900 */
[----:B-----5:R-:W2:Y:S02]  /*1bbe0*/  LDG.E R0, desc[UR54][R4.64+0x4] ;  /* 0x0000043604007981 */ /* 0x020ea4000c1e1900 */
[----:B--2---:R-:W-:-:S07]  /*1bbf0*/  IMAD.IADD R0, R0, 0x1, -R7 ;  /* 0x0000000100007824 */ /* 0x004fce00078e0a07 */
.L_x_1587:
[----:B------:R-:W-:Y:S01]  /*1bc00*/  BSSY B1, `(.L_x_1588) ;  /* 0x000001c000017945 */ /* 0x000fe20003800000 */
[----:B------:R-:W-:Y:S02]  /*1bc10*/  SEL R10, R8, RZ, !P0 ;  /* 0x000000ff080a7207 */ /* 0x000fe40004000000 */
[----:B------:R-:W-:Y:S02]  /*1bc20*/  SHF.R.S32.HI R9, RZ, 0x1f, R219 ;  /* 0x0000001fff097819 */ /* 0x000fe400000114db */
[----:B------:R-:W-:Y:S02]  /*1bc30*/  SEL R11, R221, RZ, !P0 ;  /* 0x000000ffdd0b7207 */ /* 0x000fe40004000000 */
[----:B-----5:R-:W-:Y:S01]  /*1bc40*/  SHF.R.S32.HI R8, RZ, 0x1f, R3 ;  /* 0x0000001fff087819 */ /* 0x020fe20000011403 */
[----:B------:R-:W-:Y:S06]  /*1bc50*/  @P2 BRA `(.L_x_1589) ;  /* 0x0000000000582947 */ /* 0x000fec0003800000 */
[----:B---3--:R-:W2:Y:S02]  /*1bc60*/  S2R R4, SR_TID.X ;  /* 0x0000000000047919 */ /* 0x008ea40000002100 */
[----:B--2---:R-:W-:-:S04]  /*1bc70*/  IMAD R4, R223, 0x80, R4 ;  /* 0x00000080df047824 */ /* 0x004fc800078e0204 */
[----:B------:R-:W-:-:S05]  /*1bc80*/  VIADD R5, R4, 0xffffff80 ;  /* 0xffffff8004057836 */ /* 0x000fca0000000000 */
[----:B------:R-:W-:-:S13]  /*1bc90*/  ISETP.GE.AND P0, PT, R5, R0, PT ;  /* 0x000000000500720c */ /* 0x000fda0003f06270 */
[----:B------:R-:W-:Y:S05]  /*1bca0*/  @P0 BRA `(.L_x_1589) ;  /* 0x0000000000440947 */ /* 0x000fea0003800000 */
[----:B------:R-:W-:Y:S01]  /*1bcb0*/  IADD3 R4, P0, R5, R3, RZ ;  /* 0x0000000305047210 */ /* 0x000fe20007f1e0ff */
[----:B------:R-:W-:Y:S02]  /*1bcc0*/  ULDC.64 UR4, c[0x0][0xb70] ;  /* 0x0002dc0000047ab9 */ /* 0x000fe40000000a00 */
[----:B------:R-:W-:Y:S01]  /*1bcd0*/  IMAD R6, R9, UR4, RZ ;  /* 0x0000000409067c24 */ /* 0x000fe2000f8e02ff */
[----:B------:R-:W-:-:S03]  /*1bce0*/  LEA.HI.X.SX32 R5, R5, R8, 0x1, P0 ;  /* 0x0000000805057211 */ /* 0x000fc600000f0eff */
        /* <DEDUP_REMOVED lines=13> */
.L_x_1589:
[----:B------:R-:W-:Y:S05]  /*1bdc0*/  BSYNC B1 ;  /* 0x0000000000017941 */ /* 0x000fea0003800000 */
.L_x_1588:
[----:B------:R-:W-:Y:S01]  /*1bdd0*/  ULDC.64 UR4, c[0x0][0xaa0] ;  /* 0x0002a80000047ab9 */ /* 0x000fe20000000a00 */
[----:B---3--:R-:W-:Y:S01]  /*1bde0*/  IMAD.MOV.U32 R4, RZ, RZ, R16 ;  /* 0x000000ffff047224 */ /* 0x008fe200078e0010 */
[----:B------:R-:W-:Y:S01]  /*1bdf0*/  BSSY B1, `(.L_x_1590) ;  /* 0x0000028000017945 */ /* 0x000fe20003800000 */
[----:B--2---:R-:W-:Y:S02]  /*1be00*/  IMAD.MOV.U32 R5, RZ, RZ, R17 ;  /* 0x000000ffff057224 */ /* 0x004fe400078e0011 */
        /* <DEDUP_REMOVED lines=8> */
[----:B------:R-:W-:Y:S01]  /*1be90*/  IMAD R3, R219, UR5, R6 ;  /* 0x00000005db037c24 */ /* 0x000fe2000f8e0206 */
[-C--:B------:R-:W-:Y:S01]  /*1bea0*/  ISETP.GE.AND P2, PT, R189, R7.reuse, PT ;  /* 0x00000007bd00720c */ /* 0x080fe20003f46270 */
[----:B------:R-:W-:Y:S01]  /*1beb0*/  IMAD.WIDE.U32 R4, R219, UR4, R4 ;  /* 0x00000004db047c25 */ /* 0x000fe2000f8e0004 */
[----:B------:R-:W-:Y:S01]  /*1bec0*/  ULDC.64 UR4, c[0x0][0xae8] ;  /* 0x0002ba0000047ab9 */ /* 0x000fe20000000a00 */
[----:B------:R-:W-:-:S02]  /*1bed0*/  ISETP.GE.AND P0, PT, R188, R7, PT ;  /* 0x00000007bc00720c */ /* 0x000fc40003f06270 */
[----:B------:R-:W-:Y:S01]  /*1bee0*/  IMAD.IADD R5, R5, 0x1, R3 ;  /* 0x0000000105057824 */ /* 0x000fe200078e0203 */
[----:B------:R-:W-:Y:S01]  /*1bef0*/  ISETP.GE.AND P1, PT, R190, R7, PT ;  /* 0x00000007be00720c */ /* 0x000fe20003f26270 */
[----:B------:R-:W-:Y:S02]  /*1bf00*/  IMAD R0, R10, UR4, RZ ;  /* 0x000000040a007c24 */ /* 0x000fe4000f8e02ff */
[----:B------:R-:W-:-:S04]  /*1bf10*/  IMAD.WIDE.U32 R6, R11, UR4, R4 ;  /* 0x000000040b067c25 */ /* 0x000fc8000f8e0004 */
[----:B------:R-:W-:Y:S02]  /*1bf20*/  IMAD R3, R11, UR5, R0 ;  /* 0x000000050b037c24 */ /* 0x000fe4000f8e0200 */
[----:B------:R-:W-:Y:S02]  /*1bf30*/  IMAD.MOV.U32 R4, RZ, RZ, R18 ;  /* 0x000000ffff047224 */ /* 0x000fe400078e0012 */
        /* <DEDUP_REMOVED lines=19> */
.L_x_1591:
[----:B------:R-:W-:Y:S05]  /*1c070*/  BSYNC B1 ;  /* 0x0000000000017941 */ /* 0x000fea0003800000 */
.L_x_1590:
[----:B------:R-:W-:Y:S04]  /*1c080*/  BSSY B1, `(.L_x_1592) ;  /* 0x0000013000017945 */ /* 0x000fe80003800000 */
[----:B------:R-:W-:Y:S05]  /*1c090*/  @P2 BRA `(.L_x_1593) ;  /* 0x0000000000442947 */ /* 0x000fea0003800000 */
[----:B------:R-:W-:Y:S01]  /*1c0a0*/  IADD3 R3, P2, R8, 0x20, RZ ;  /* 0x0000002008037810 */ /* 0x000fe20007f5e0ff */
[----:B------:R-:W-:Y:S01]  /*1c0b0*/  ULDC.64 UR6, c[0x0][0xad8] ;  /* 0x0002b60000067ab9 */ /* 0x000fe20000000a00 */
[----:B------:R-:W-:Y:S01]  /*1c0c0*/  MOV R5, R11 ;  /* 0x0000000b00057202 */ /* 0x000fe20000000f00 */
[----:B------:R-:W-:Y:S01]  /*1c0d0*/  IMAD.MOV.U32 R4, RZ, RZ, R6 ;  /* 0x000000ffff047224 */ /* 0x000fe200078e0006 */
[----:B------:R-:W-:Y:S01]  /*1c0e0*/  ULDC UR4, c[0x0][0xa8c] ;  /* 0x0002a30000047ab9 */ /* 0x000fe20000000800 */
[----:B------:R-:W-:Y:S01]  /*1c0f0*/  IMAD.X R0, RZ, RZ, R9, P2 ;  /* 0x000000ffff007224 */ /* 0x000fe200010e0609 */
[----:B------:R-:W-:Y:S01]  /*1c100*/  ISETP.GE.AND P3, PT, R16, UR4, PT ;  /* 0x0000000410007c0c */ /* 0x000fe2000bf66270 */
[----:B------:R-:W-:Y:S01]  /*1c110*/  IMAD.WIDE.U32 R4, R3, UR6, R4 ;  /* 0x0000000603047c25 */ /* 0x000fe2000f8e0004 */
[----:B------:R-:W-:-:S03]  /*1c120*/  ISETP.GE.AND P4, PT, R195, UR4, PT ;  /* 0x00000004c3007c0c */ /* 0x000fc6000bf86270 */
[----:B------:R-:W-:-:S04]  /*1c130*/  IMAD R0, R0, UR6, RZ ;  /* 0x0000000600007c24 */ /* 0x000fc8000f8e02ff */
[----:B------:R-:W-:Y:S01]  /*1c140*/  IMAD R3, R3, UR7, R0 ;  /* 0x0000000703037c24 */ /* 0x000fe2000f8e0200 */
[----:B------:R-:W-:Y:S02]  /*1c150*/  ULDC.64 UR6, c[0x0][0xa80] ;  /* 0x0002a00000067ab9 */ /* 0x000fe40000000a00 */
[----:B--2---:R-:W-:Y:S01]  /*1c160*/  LEA R12, P2, R4, UR6, 0x1 ;  /* 0x00000006040c7c11 */ /* 0x004fe2000f8408ff */
[----:B------:R-:W-:-:S05]  /*1c170*/  IMAD.IADD R3, R5, 0x1, R3 ;  /* 0x0000000105037824 */ /* 0x000fca00078e0203 */
[----:B------:R-:W-:-:S05]  /*1c180*/  LEA.HI.X R13, R4, UR7, R3, 0x1, P2 ;  /* 0x00000007040d7c11 */ /* 0x000fca00090f0c03 */
[----:B------:R3:W-:Y:S04]  /*1c190*/  @!P3 STG.E.128 desc[UR54][R12.64], RZ ;  /* 0x000000ff0c00b986 */ /* 0x0007e8000c101d36 */
[----:B------:R3:W-:Y:S02]  /*1c1a0*/  @!P4 STG.E.128 desc[UR54][R12.64+0x80], RZ ;  /* 0x000080ff0c00c986 */ /* 0x0007e4000c101d36 */
.L_x_1593:
[----:B------:R-:W-:Y:S05]  /*1c1b0*/  BSYNC B1 ;  /* 0x0000000000017941 */ /* 0x000fea0003800000 */
.L_x_1592:
        /* <DEDUP_REMOVED lines=10> */
[----:B------:R-:W-:-:S04]  /*1c260*/  IMAD.WIDE.U32 R4, R3, UR6, R4 ;  /* 0x0000000603047c25 */ /* 0x000fc8000f8e0004 */
[----:B------:R-:W-:-:S04]  /*1c270*/  IMAD R0, R0, UR6, RZ ;  /* 0x0000000600007c24 */ /* 0x000fc8000f8e02ff */
[----:B------:R-:W-:Y:S01]  /*1c280*/  IMAD R3, R3, UR7, R0 ;  /* 0x0000000703037c24 */ /* 0x000fe2000f8e0200 */
[----:B------:R-:W-:Y:S02]  /*1c290*/  ULDC.64 UR6, c[0x0][0xa80] ;  /* 0x0002a00000067ab9 */ /* 0x000fe40000000a00 */
[----:B--23--:R-:W-:Y:S01]  /*1c2a0*/  LEA R12, P0, R4, UR6, 0x1 ;  /* 0x00000006040c7c11 */ /* 0x00cfe2000f8008ff */
[----:B------:R-:W-:-:S05]  /*1c2b0*/  IMAD.IADD R3, R5, 0x1, R3 ;  /* 0x0000000105037824 */ /* 0x000fca00078e0203 */
[----:B------:R-:W-:-:S05]  /*1c2c0*/  LEA.HI.X R13, R4, UR7, R3, 0x1, P0 ;  /* 0x00000007040d7c11 */ /* 0x000fca00080f0c03 */
[----:B------:R4:W-:Y:S04]  /*1c2d0*/  @!P2 STG.E.128 desc[UR54][R12.64], RZ ;  /* 0x000000ff0c00a986 */ /* 0x0009e8000c101d36 */
[----:B------:R4:W-:Y:S02]  /*1c2e0*/  @!P3 STG.E.128 desc[UR54][R12.64+0x80], RZ ;  /* 0x000080ff0c00b986 */ /* 0x0009e4000c101d36 */
.L_x_1595:
[----:B------:R-:W-:Y:S05]  /*1c2f0*/  BSYNC B1 ;  /* 0x0000000000017941 */ /* 0x000fea0003800000 */
.L_x_1594:
        /* <DEDUP_REMOVED lines=16> */
[----:B------:R0:W-:Y:S04]  /*1c400*/  @!P1 STG.E.128 desc[UR54][R6.64], RZ ;  /* 0x000000ff06009986 */ /* 0x0001e8000c101d36 */
[----:B------:R0:W-:Y:S02]  /*1c410*/  @!P2 STG.E.128 desc[UR54][R6.64+0x80], RZ ;  /* 0x000080ff0600a986 */ /* 0x0001e4000c101d36 */
.L_x_1586:
[----:B------:R-:W-:Y:S05]  /*1c420*/  BSYNC B0 ;  /* 0x0000000000007941 */ /* 0x000fea0003800000 */
.L_x_1577:
[----:B------:R-:W-:Y:S02]  /*1c430*/  ULDC UR4, c[0x0][0xc14] ;  /* 0x0003050000047ab9 */ /* 0x000fe40000000800 */
[----:B-1----:R-:W-:-:S13]  /*1c440*/  ISETP.GE.AND P0, PT, R199, UR4, PT ;  /* 0x00000004c7007c0c */ /* 0x002fda000bf06270 */
[----:B------:R-:W-:Y:S05]  /*1c450*/  @!P0 BRA `(.L_x_1596) ;  /* 0xfffffe4c00348947 */ /* 0x000fea000383ffff */
[----:B------:R-:W-:Y:S05]  /*1c460*/  BRA `(.L_x_1316) ;  /* 0x0000006000b07947 */ /* 0x000fea0003800000 */
.L_x_1314:
[----:B------:R-:W-:-:S08]  /*1c470*/  NOP ;  /* 0x0000000000007918 */ /* 0x000fd00000000000 */
[----:B------:R-:W0:-:S00]  /*1c480*/  USETMAXREG.DEALLOC.CTAPOOL 0x18 ;  /* 0x00000018000079c8 */ /* 0x000e0000080e0500 */
[----:B0-----:R-:W-:-:S06]  /*1c490*/  LOP3.LUT R0, R0, 0x3, RZ, 0xc0, !PT ;  /* 0x0000000300007812 */ /* 0x001fcc00078ec0ff */
[----:B------:R-:W0:Y:S02]  /*1c4a0*/  SHFL.IDX PT, R0, R0, RZ, 0x1f ;  /* 0x00001fff00007589 */ /* 0x000e2400000e0000 */
[----:B0-----:R-:W-:-:S13]  /*1c4b0*/  ISETP.NE.AND P0, PT, R0, RZ, PT ;  /* 0x000000ff0000720c */ /* 0x001fda0003f05270 */
[----:B------:R-:W-:Y:S05]  /*1c4c0*/  @P0 BRA `(.L_x_1316) ;  /* 0x0000006000980947 */ /* 0x000fea0003800000 */
[----:B------:R-:W-:Y:S01]  /*1c4d0*/  LOP3.LUT R7, R3, 0x1f, RZ, 0xc0, !PT ;  /* 0x0000001f03077812 */ /* 0x000fe200078ec0ff */
[----:B------:R-:W-:Y:S01]  /*1c4e0*/  ULDC UR5, c[0x0][0xc14] ;  /* 0x0003050000057ab9 */ /* 0x000fe20000000800 */
[----:B------:R-:W-:Y:S01]  /*1c4f0*/  LOP3.LUT R0, R0, 0xffffffdf, RZ, 0xc0, !PT ;  /* 0xffffffdf00007812 */ /* 0x000fe200078ec0ff */
[----:B------:R-:W-:Y:S01]  /*1c500*/  IMAD.MOV.U32 R8, RZ, RZ, RZ ;  /* 0x000000ffff087224 */ /* 0x000fe200078e00ff */
[----:B------:R-:W-:Y:S01]  /*1c510*/  ISETP.NE.AND P0, PT, R7, 0x1f, PT ;  /* 0x0000001f0700780c */ /* 0x000fe20003f05270 */
[----:B------:R-:W0:Y:S01]  /*1c520*/  S2UR UR6, SR_CTAID.X ;  /* 0x00000000000679c3 */ /* 0x000e220000002500 */
[----:B------:R-:W-:-:S11]  /*1c530*/  ULDC UR4, c[0x0][0xc10] ;  /* 0x0003040000047ab9 */ /* 0x000fd60000000800 */
[----:B------:R-:W-:Y:S02]  /*1c540*/  @P0 LOP3.LUT R0, R0, 0x20, RZ, 0xfc, !PT ;  /* 0x0000002000000812 */ /* 0x000fe400078efcff */
[----:B------:R-:W-:-:S13]  /*1c550*/  ISETP.GE.OR P0, PT, R7, UR5, !P0 ;  /* 0x0000000507007c0c */ /* 0x000fda000c706670 */
[----:B------:R-:W1:Y:S02]  /*1c560*/  @!P0 LDC.64 R2, c[0x0][0xc58] ;  /* 0x00031600ff028b82 */ /* 0x000e640000000a00 */
[----:B-1----:R-:W-:-:S05]  /*1c570*/  @!P0 IMAD.WIDE.U32 R2, R7, 0x4, R2 ;  /* 0x0000000407028825 */ /* 0x002fca00078e0002 */
        /* <DEDUP_REMOVED lines=19> */
[----:B-1----:R-:W-:Y:S01]  /*1c6b0*/  SEL R3, R6, RZ, P0 ;  /* 0x000000ff06037207 */ /* 0x002fe20000000000 */
[----:B------:R-:W-:Y:S01]  /*1c6c0*/  IMAD.MOV.U32 R6, RZ, RZ, RZ ;  /* 0x000000ffff067224 */ /* 0x000fe200078e00ff */
[----:B------:R-:W-:-:S03]  /*1c6d0*/  ISETP.GE.U32.AND P0, PT, R7, 0x8, PT ;  /* 0x000000080700780c */ /* 0x000fc60003f06070 */
[----:B------:R-:W-:-:S05]  /*1c6e0*/  IMAD.IADD R3, R4, 0x1, R3 ;  /* 0x0000000104037824 */ /* 0x000fca00078e0203 */
[----:B------:R-:W1:Y:S05]  /*1c6f0*/  SHFL.UP PT, R2, R3, 0x8, RZ ;  /* 0x0500000003027989 */ /* 0x000e6a00000e00ff */
[----:B------:R-:W-:-:S04]  /*1c700*/  @P0 LOP3.LUT R0, R0, 0x4, RZ, 0xfc, !PT ;  /* 0x0000000400000812 */ /* 0x000fc800078efcff */
[----:B------:R-:W-:Y:S02]  /*1c710*/  LOP3.LUT R0, R0, 0xfffffffd, RZ, 0xc0, !PT ;  /* 0xfffffffd00007812 */ /* 0x000fe400078ec0ff */
[----:B-1----:R-:W-:Y:S02]  /*1c720*/  SEL R2, R2, RZ, P0 ;  /* 0x000000ff02027207 */ /* 0x002fe40000000000 */
[----:B------:R-:W-:-:S03]  /*1c730*/  ISETP.GE.U32.AND P0, PT, R7, 0x10, PT ;  /* 0x000000100700780c */ /* 0x000fc60003f06070 */
[----:B------:R-:W-:-:S05]  /*1c740*/  IMAD.IADD R2, R3, 0x1, R2 ;  /* 0x0000000103027824 */ /* 0x000fca00078e0202 */
[----:B------:R-:W1:Y:S05]  /*1c750*/  SHFL.UP PT, R5, R2, 0x10, RZ ;  /* 0x0600000002057989 */ /* 0x000e6a00000e00ff */
[----:B------:R-:W-:Y:S02]  /*1c760*/  @P0 LOP3.LUT R0, R0, 0x2, RZ, 0xfc, !PT ;  /* 0x0000000200000812 */ /* 0x000fe400078efcff */
        /* <DEDUP_REMOVED lines=12> */
.L_x_1601:
[----:B------:R-:W-:Y:S01]  /*1c830*/  VIADD R6, R6, 0x1f ;  /* 0x0000001f06067836 */ /* 0x000fe20000000000 */
[----:B------:R-:W-:-:S04]  /*1c840*/  MOV R19, UR7 ;  /* 0x0000000700137c02 */ /* 0x000fc80008000f00 */
        /* <DEDUP_REMOVED lines=13> */
.L_x_1600:
[----:B------:R-:W-:Y:S05]  /*1c920*/  BSYNC B0 ;  /* 0x0000000000007941 */ /* 0x000fea0003800000 */
.L_x_1599:
        /* <DEDUP_REMOVED lines=25> */
.L_x_1597:
        /* <DEDUP_REMOVED lines=20> */
.L_x_1602:
        /* <DEDUP_REMOVED lines=21> */
[----:B------:R-:W-:Y:S01]  /*1cd50*/  IMAD R4, R10, R2, RZ ;  /* 0x000000020a047224 */ /* 0x000fe200078e02ff */
[----:B------:R-:W-:-:S03]  /*1cd60*/  IADD3 R2, -R2, RZ, RZ ;  /* 0x000000ff02027210 */ /* 0x000fc60007ffe1ff */
        /* <DEDUP_REMOVED lines=33> */
.L_x_1598:
[----:B------:R-:W-:Y:S02]  /*1cf80*/  IMAD.MOV.U32 R17, RZ, RZ, RZ ;  /* 0x000000ffff117224 */ /* 0x000fe400078e00ff */
[----:B------:R-:W-:Y:S02]  /*1cf90*/  IMAD.U32 R16, RZ, RZ, UR6 ;  /* 0x00000006ff107e24 */ /* 0x000fe4000f8e00ff */
[----:B------:R-:W-:-:S07]  /*1cfa0*/  IMAD.MOV.U32 R18, RZ, RZ, RZ ;  /* 0x000000ffff127224 */ /* 0x000fce00078e00ff */
.L_x_1603:
        /* <DEDUP_REMOVED lines=16> */
[----:B------:R-:W-:Y:S01]  /*1d0b0*/  ULDC.64 UR38, c[0x0][0x198] ;  /* 0x0000660000267ab9 */ /* 0x000fe20000000a00 */
[----:B------:R-:W-:Y:S02]  /*1d0c0*/  ULDC UR37, c[0x0][0xc] ;  /* 0x0000030000257ab9 */ /* 0x000fe40000000800 */
[----:B------:R1:W-:Y:S04]  /*1d0d0*/  STL [R1+0x10], R0 ;  /* 0x0000100001007387 */ /* 0x0003e80000100800 */
[----:B------:R1:W-:Y:S04]  /*1d0e0*/  STL [R1+0xc], RZ ;  /* 0x00000cff01007387 */ /* 0x0003e80000100800 */
[----:B------:R1:W-:Y:S04]  /*1d0f0*/  STL [R1], RZ ;  /* 0x000000ff01007387 */ /* 0x0003e80000100800 */
[----:B------:R1:W-:Y:S02]  /*1d100*/  STL [R1+0x8], R0 ;  /* 0x0000080001007387 */ /* 0x0003e40000100800 */
.L_x_1705:
[----:B------:R-:W-:Y:S05]  /*1d110*/  YIELD ;  /* 0x0000000000007946 */ /* 0x000fea0003800000 */
[----:B------:R-:W-:Y:S01]  /*1d120*/  ULDC.64 UR4, c[0x0][0xa28] ;  /* 0x00028a0000047ab9 */ /* 0x000fe20000000a00 */
[----:B------:R-:W-:Y:S01]  /*1d130*/  IMAD.MOV.U32 R9, RZ, RZ, RZ ;  /* 0x000000ffff097224 */ /* 0x000fe200078e00ff */
[----:B------:R-:W-:Y:S01]  /*1d140*/  ISETP.NE.U32.AND P0, PT, RZ, UR4, PT ;  /* 0x00000004ff007c0c */ /* 0x000fe2000bf05070 */
[----:B-1----:R-:W-:Y:S01]  /*1d150*/  IMAD.MOV.U32 R0, RZ, RZ, RZ ;  /* 0x000000ffff007224 */ /* 0x002fe200078e00ff */
[----:B------:R-:W-:Y:S01]  /*1d160*/  ULDC.64 UR8, c[0x0][0xa08] ;  /* 0x0002820000087ab9 */ /* 0x000fe20000000a00 */
[----:B------:R-:W-:Y:S01]  /*1d170*/  ULDC.64 UR10, c[0x0][0xa10] ;  /* 0x00028400000a7ab9 */ /* 0x000fe20000000a00 */
[----:B------:R-:W-:Y:S01]  /*1d180*/  ISETP.NE.AND.EX P0, PT, RZ, UR5, PT, P0 ;  /* 0x00000005ff007c0c */ /* 0x000fe2000bf05300 */
[----:B------:R-:W-:-:S12]  /*1d190*/  ULDC.64 UR4, c[0x0][0xa00] ;  /* 0x0002800000047ab9 */ /* 0x000fd80000000a00 */
[----:B---3--:R-:W1:Y:S01]  /*1d1a0*/  @P0 LDC.64 R2, c[0x0][0xa28] ;  /* 0x00028a00ff020b82 */ /* 0x008e620000000a00 */
[----:B------:R-:W-:Y:S01]  /*1d1b0*/  ISETP.NE.U32.AND P2, PT, RZ, UR4, PT ;  /* 0x00000004ff007c0c */ /* 0x000fe2000bf45070 */
[----:B-1----:R-:W-:-:S05]  /*1d1c0*/  @P0 IMAD.WIDE R2, R19, 0x4, R2 ;  /* 0x0000000413020825 */ /* 0x002fca00078e0202 */
[----:B------:R1:W5:Y:S01]  /*1d1d0*/  @P0 LDG.E R9, desc[UR54][R2.64] ;  /* 0x0000003602090981 */ /* 0x000362000c1e1900 */
[----:B------:R-:W-:Y:S01]  /*1d1e0*/  ISETP.NE.AND.EX P2, PT, RZ, UR5, PT, P2 ;  /* 0x00000005ff007c0c */ /* 0x000fe2000bf45320 */
[----:B------:R-:W-:Y:S01]  /*1d1f0*/  ULDC.64 UR4, c[0x0][0xa18] ;  /* 0x0002860000047ab9 */ /* 0x000fe20000000a00 */
[----:B-1----:R-:W1:Y:S02]  /*1d200*/  LDC.64 R2, c[0x0][0xa00] ;  /* 0x00028000ff027b82 */ /* 0x002e640000000a00 */
[----:B-1----:R-:W-:-:S09]  /*1d210*/  IMAD.WIDE R2, R19, 0x4, R2 ;  /* 0x0000000413027825 */ /* 0x002fd200078e0202 */
[----:B--2---:R-:W2:Y:S01]  /*1d220*/  @P2 LDG.E R0, desc[UR54][R2.64] ;  /* 0x0000003602002981 */ /* 0x004ea2000c1e1900 */
[----:B------:R-:W-:Y:S01]  /*1d230*/  ISETP.NE.U32.AND P0, PT, RZ, UR4, PT ;  /* 0x00000004ff007c0c */ /* 0x000fe2000bf05070 */
[----:B------:R-:W-:-:S03]  /*1d240*/  ULDC UR4, c[0x0][0x288] ;  /* 0x0000a20000047ab9 */ /* 0x000fc60000000800 */
[----:B------:R-:W-:-:S13]  /*1d250*/  ISETP.NE.AND.EX P0, PT, RZ, UR5, PT, P0 ;  /* 0x00000005ff007c0c */ /* 0x000fda000bf05300 */
[----:B------:R-:W1:Y:S01]  /*1d260*/  @P0 LDC.64 R4, c[0x0][0xa18] ;  /* 0x00028600ff040b82 */ /* 0x000e620000000a00 */
[----:B------:R-:W-:Y:S01]  /*1d270*/  ISETP.NE.U32.AND P1, PT, RZ, UR8, PT ;  /* 0x00000008ff007c0c */ /* 0x000fe2000bf25070 */
[----:B------:R-:W-:-:S03]  /*1d280*/  ULDC UR6, c[0x0][0x338] ;  /* 0x0000ce0000067ab9 */ /* 0x000fc60000000800 */
[----:B------:R-:W-:Y:S02]  /*1d290*/  ISETP.NE.AND.EX P3, PT, RZ, UR9, PT, P1 ;  /* 0x00000009ff007c0c */ /* 0x000fe4000bf65310 */
[----:B------:R-:W-:Y:S01]  /*1d2a0*/  ISETP.NE.U32.AND P1, PT, RZ, UR10, PT ;  /* 0x0000000aff007c0c */ /* 0x000fe2000bf25070 */
[----:B------:R-:W-:-:S03]  /*1d2b0*/  IMAD.U32 R10, RZ, RZ, UR6 ;  /* 0x00000006ff0a7e24 */ /* 0x000fc6000f8e00ff */
[----:B------:R-:W-:Y:S01]  /*1d2c0*/  ISETP.NE.AND.EX P1, PT, RZ, UR11, PT, P1 ;  /* 0x0000000bff007c0c */ /* 0x000fe2000bf25310 */
[----:B-1----:R-:W-:Y:S01]  /*1d2d0*/  @P0 IMAD.WIDE R4, R19, 0x4, R4 ;  /* 0x0000000413040825 */ /* 0x002fe200078e0204 */
[----:B--2---:R1:W-:Y:S03]  /*1d2e0*/  STL [R1+0x24], R0 ;  /* 0x0000240001007387 */ /* 0x0043e60000100800 */
[----:B-1----:R-:W-:Y:S01]  /*1d2f0*/  IMAD.U32 R0, RZ, RZ, UR4 ;  /* 0x00000004ff007e24 */ /* 0x002fe2000f8e00ff */
[----:B------:R-:W-:Y:S02]  /*1d300*/  ULDC.64 UR4, c[0x0][0x3f8] ;  /* 0x0000fe0000047ab9 */ /* 0x000fe40000000a00 */
[----:B------:R-:W-:-:S03]  /*1d310*/  UISETP.NE.U32.AND UP0, UPT, UR4, URZ, UPT ;  /* 0x0000003f0400728c */ /* 0x000fc6000bf05070 */
[----:B------:R-:W-:Y:S01]  /*1d320*/  ULDC UR4, c[0x0][0x404] ;  /* 0x0001010000047ab9 */ /* 0x000fe20000000800 */
[----:B------:R-:W-:Y:S01]  /*1d330*/  UISETP.NE.AND.EX UP0, UPT, UR5, URZ, UPT, UP0 ;  /* 0x0000003f0500728c */ /* 0x000fe2000bf05300 */
[----:B------:R1:W5:Y:S02]  /*1d340*/  @P0 LDG.E R0, desc[UR54][R4.64] ;  /* 0x0000003604000981 */ /* 0x000364000c1e1900 */
[----:B------:R-:W-:Y:S01]  /*1d350*/  ULDC UR5, c[0x0][0x2e0] ;  /* 0x0000b80000057ab9 */ /* 0x000fe20000000800 */
[----:B------:R-:W-:-:S04]  /*1d360*/  USEL UR4, UR4, 0x1, UP0 ;  /* 0x0000000104047887 */ /* 0x000fc80008000000 */
[----:B------:R-:W-:-:S06]  /*1d370*/  UIMAD UR4, UR4, UR5, URZ ;  /* 0x00000005040472a4 */ /* 0x000fcc000f8e023f */
[----:B-1----:R-:W-:Y:S01]  /*1d380*/  IMAD.U32 R4, RZ, RZ, UR4 ;  /* 0x00000004ff047e24 */ /* 0x002fe2000f8e00ff */
[----:B------:R-:W-:Y:S06]  /*1d390*/  @P0 BRA `(.L_x_1605) ;  /* 0x0000000000100947 */ /* 0x000fec0003800000 */
[----:B------:R-:W-:Y:S05]  /*1d3a0*/  @!P2 BRA `(.L_x_1605) ;  /* 0x00000000000ca947 */ /* 0x000fea0003800000 */
[----:B------:R-:W2:Y:S04]  /*1d3b0*/  LDG.E R5, desc[UR54][R2.64] ;  /* 0x0000003602057981 */ /* 0x000ea8000c1e1900 */
[----:B-----5:R-:W2:Y:S02]  /*1d3c0*/  LDG.E R0, desc[UR54][R2.64+0x4] ;  /* 0x0000043602007981 */ /* 0x020ea4000c1e1900 */
[----:B--2---:R-:W-:-:S07]  /*1d3d0*/  IMAD.IADD R0, R0, 0x1, -R5 ;  /* 0x0000000100007824 */ /* 0x004fce00078e0a05 */
.L_x_1605:
[----:B------:R-:W1:Y:S01]  /*1d3e0*/  LDC.64 R6, c[0x0][0xa08] ;  /* 0x00028200ff067b82 */ /* 0x000e620000000a00 */
[----:B------:R-:W-:-:S07]  /*1d3f0*/  MOV R8, RZ ;  /* 0x000000ff00087202 */ /* 0x000fce0000000f00 */
[----:B------:R-:W2:Y:S01]  /*1d400*/  LDC.64 R2, c[0x0][0xa10] ;  /* 0x00028400ff027b82 */ /* 0x000ea20000000a00 */
[----:B------:R-:W-:Y:S01]  /*1d410*/  IMAD.MOV.U32 R5, RZ, RZ, RZ ;  /* 0x000000ffff057224 */ /* 0x000fe200078e00ff */
[----:B------:R-:W-:Y:S01]  /*1d420*/  ULDC.64 UR4, c[0x0][0xa20] ;  /* 0x0002880000047ab9 */ /* 0x000fe20000000a00 */
[----:B-1----:R-:W-:-:S05]  /*1d430*/  IMAD.WIDE R6, R19, 0x4, R6 ;  /* 0x0000000413067825 */ /* 0x002fca00078e0206 */
[----:B------:R-:W3:Y:S01]  /*1d440*/  @P3 LDG.E R8, desc[UR54][R6.64] ;  /* 0x0000003606083981 */ /* 0x000ee2000c1e1900 */
[----:B--2---:R-:W-:-:S05]  /*1d450*/  IMAD.WIDE R2, R19, 0x4, R2 ;  /* 0x0000000413027825 */ /* 0x004fca00078e0202 */
[----:B------:R1:W5:Y:S01]  /*1d460*/  @P1 LDG.E R5, desc[UR54][R2.64] ;  /* 0x0000003602051981 */ /* 0x000362000c1e1900 */
[----:B------:R-:W-:-:S04]  /*1d470*/  ISETP.NE.U32.AND P0, PT, RZ, UR4, PT ;  /* 0x00000004ff007c0c */ /* 0x000fc8000bf05070 */
[----:B------:R-:W-:Y:S01]  /*1d480*/  ISETP.NE.AND.EX P0, PT, RZ, UR5, PT, P0 ;  /* 0x00000005ff007c0c */ /* 0x000fe2000bf05300 */
[----:B---3-5:R-:W-:-:S05]  /*1d490*/  IMAD.IADD R8, R8, 0x1, R9 ;  /* 0x0000000108087824 */ /* 0x028fca00078e0209 */
[----:B------:R1:W-:Y:S07]  /*1d4a0*/  STL [R1+0x4], R8 ;  /* 0x0000040801007387 */ /* 0x0003ee0000100800 */
[----:B------:R-:W-:Y:S05]  /*1d4b0*/  @!P0 BRA `(.L_x_1606) ;  /* 0x0000000000108947 */ /* 0x000fea0003800000 */
[----:B------:R-:W2:Y:S02]  /*1d4c0*/  LDC.64 R6, c[0x0][0xa20] ;  /* 0x00028800ff067b82 */ /* 0x000ea40000000a00 */
[----:B--2---:R-:W-:-:S05]  /*1d4d0*/  IMAD.WIDE R6, R19, 0x4, R6 ;  /* 0x0000000413067825 */ /* 0x004fca00078e0206 */
[----:B------:R2:W5:Y:S01]  /*1d4e0*/  LDG.E R4, desc[UR54][R6.64] ;  /* 0x0000003606047981 */ /* 0x000562000c1e1900 */
[----:B------:R-:W-:Y:S05]  /*1d4f0*/  BRA `(.L_x_1607) ;  /* 0x0000000000107947 */ /* 0x000fea0003800000 */
.L_x_1606:
[----:B------:R-:W-:Y:S05]  /*1d500*/  @!P3 BRA `(.L_x_1607) ;  /* 0x00000000000cb947 */ /* 0x000fea0003800000 */
[----:B------:R-:W2:Y:S04]  /*1d510*/  LDG.E R4, desc[UR54][R6.64] ;  /* 0x0000003606047981 */ /* 0x000ea8000c1e1900 */
[----:B------:R-:W2:Y:S02]  /*1d520*/  LDG.E R6, desc[UR54][R6.64+0x4] ;  /* 0x0000043606067981 */ /* 0x000ea4000c1e1900 */
[----:B--2---:R-:W-:-:S07]  /*1d530*/  IMAD.IADD R4, R6, 0x1, -R4 ;  /* 0x0000000106047824 */ /* 0x004fce00078e0a04 */
.L_x_1607:
[----:B--2---:R-:W2:Y:S04]  /*1d540*/  @P1 LDG.E R6, desc[UR54][R2.64] ;  /* 0x0000003602061981 */ /* 0x004ea8000c1e1900 */
[----:B------:R1:W2:Y:S01]  /*1d550*/  @P1 LDG.E R7, desc[UR54][R2.64+0x4] ;  /* 0x0000043602071981 */ /* 0x0002a2000c1e1900 */
[----:B-----5:R-:W-:Y:S01]  /*1d560*/  IMAD.IADD R9, R4, 0x1, -R9 ;  /* 0x0000000104097824 */ /* 0x020fe200078e0a09 */
[----:B------:R-:W-:Y:S01]  /*1d570*/  LEA R4, R17, 0x80, 0x7 ;  /* 0x0000008011047811 */ /* 0x000fe200078e38ff */
[----:B-1----:R-:W1:Y:S02]  /*1d580*/  LDC.64 R2, c[0x0][0x9e0] ;  /* 0x00027800ff027b82 */ /* 0x002e640000000a00 */
[----:B-1----:R-:W-:Y:S01]  /*1d590*/  ISETP.GE.AND P2, PT, R3, 0x1, PT ;  /* 0x000000010300780c */ /* 0x002fe20003f46270 */
[----:B--2---:R-:W-:-:S04]  /*1d5a0*/  @P1 IMAD.IADD R10, R7, 0x1, -R6 ;  /* 0x00000001070a1824 */ /* 0x004fc800078e0a06 */
[----:B------:R-:W-:-:S04]  /*1d5b0*/  IMAD.IADD R8, R9, 0x1, R10 ;  /* 0x0000000109087824 */ /* 0x000fc800078e020a */
[C---:B------:R-:W-:Y:S01]  /*1d5c0*/  VIADD R20, R8.reuse, 0x7f ;  /* 0x0000007f08147836 */ /* 0x040fe20000000000 */
[----:B------:R-:W-:-:S04]  /*1d5d0*/  IADD3 R4, R8, R4, -R0 ;  /* 0x0000000408047210 */ /* 0x000fc80007ffe800 */
[----:B------:R-:W-:Y:S01]  /*1d5e0*/  SHF.R.S32.HI R7, RZ, 0x1f, R20 ;  /* 0x0000001fff077819 */ /* 0x000fe20000011414 */
[----:B------:R-:W-:-:S03]  /*1d5f0*/  IMAD.IADD R2, R4, 0x1, R2 ;  /* 0x0000000104027824 */ /* 0x000fc600078e0202 */
[----:B------:R-:W-:-:S04]  /*1d600*/  LEA.HI R20, R7, R20, RZ, 0x7 ;  /* 0x0000001407147211 */ /* 0x000fc800078f38ff */
[----:B------:R-:W-:Y:S01]  /*1d610*/  SHF.R.S32.HI R20, RZ, 0x7, R20 ;  /* 0x00000007ff147819 */ /* 0x000fe20000011414 */
[----:B------:R-:W-:Y:S06]  /*1d620*/  @!P2 BRA `(.L_x_1608) ;  /* 0x000000000048a947 */ /* 0x000fec0003800000 */
[C---:B------:R-:W-:Y:S01]  /*1d630*/  ISETP.GT.AND P0, PT, R4.reuse, RZ, PT ;  /* 0x000000ff0400720c */ /* 0x040fe20003f04270 */
[----:B------:R-:W-:Y:S01]  /*1d640*/  BSSY B0, `(.L_x_1609) ;  /* 0x000000e000007945 */ /* 0x000fe20003800000 */
[----:B------:R-:W-:-:S11]  /*1d650*/  VIADD R11, R4, 0xffffffff ;  /* 0xffffffff040b7836 */ /* 0x000fd60000000000 */
        /* <DEDUP_REMOVED lines=8> */
.L_x_1610:
[----:B------:R-:W-:-:S13]  /*1d6e0*/  ISETP.NE.AND P0, PT, R3, 0x1, PT ;  /* 0x000000010300780c */ /* 0x000fda0003f05270 */
[----:B------:R-:W1:Y:S02]  /*1d6f0*/  @P0 LDC.64 R6, c[0x0][0x9e8] ;  /* 0x00027a00ff060b82 */ /* 0x000e640000000a00 */
[----:B-1----:R-:W-:-:S05]  /*1d700*/  @P0 IMAD.HI.U32 R6, R11, R6, RZ ;  /* 0x000000060b060227 */ /* 0x002fca00078e00ff */
[----:B------:R-:W-:-:S07]  /*1d710*/  @P0 SHF.R.U32.HI R11, RZ, R7, R6 ;  /* 0x00000007ff0b0219 */ /* 0x000fce0000011606 */
.L_x_1611:
[----:B------:R-:W-:Y:S05]  /*1d720*/  BSYNC B0 ;  /* 0x0000000000007941 */ /* 0x000fea0003800000 */
.L_x_1609:
[----:B------:R-:W-:-:S05]  /*1d730*/  IMAD R11, R11, R3, R3 ;  /* 0x000000030b0b7224 */ /* 0x000fca00078e0203 */
[----:B------:R-:W-:-:S07]  /*1d740*/  VIMNMX R2, R2, R11, PT ;  /* 0x0000000b02027248 */ /* 0x000fce0003fe0100 */
.L_x_1608:
        /* <DEDUP_REMOVED lines=15> */
.L_x_1614:
[----:B------:R-:W-:Y:S01]  /*1d840*/  ISETP.NE.AND P0, PT, R3, 0x1, PT ;  /* 0x000000010300780c */ /* 0x000fe20003f05270 */
[----:B------:R-:W-:-:S12]  /*1d850*/  IMAD.MOV.U32 R11, RZ, RZ, R0 ;  /* 0x000000ffff0b7224 */ /* 0x000fd800078e0000 */
[----:B------:R-:W1:Y:S02]  /*1d860*/  @P0 LDC.64 R6, c[0x0][0x9e8] ;  /* 0x00027a00ff060b82 */ /* 0x000e640000000a00 */
[----:B-1----:R-:W-:-:S05]  /*1d870*/  @P0 IMAD.HI.U32 R6, R0, R6, RZ ;  /* 0x0000000600060227 */ /* 0x002fca00078e00ff */
[----:B------:R-:W-:-:S07]  /*1d880*/  @P0 SHF.R.U32.HI R11, RZ, R7, R6 ;  /* 0x00000007ff0b0219 */ /* 0x000fce0000011606 */
.L_x_1615:
[----:B------:R-:W-:Y:S05]  /*1d890*/  BSYNC B0 ;  /* 0x0000000000007941 */ /* 0x000fea0003800000 */
.L_x_1613:
[----:B------:R-:W-:-:S05]  /*1d8a0*/  IMAD R3, R11, R3, RZ ;  /* 0x000000030b037224 */ /* 0x000fca00078e02ff */
[----:B------:R-:W-:-:S07]  /*1d8b0*/  VIMNMX R8, R8, R3, !PT ;  /* 0x0000000308087248 */ /* 0x000fce0007fe0100 */
.L_x_1612:
[----:B------:R-:W-:Y:S01]  /*1d8c0*/  VIADD R2, R2, 0x7f ;  /* 0x0000007f02027836 */ /* 0x000fe20000000000 */
[----:B------:R-:W-:Y:S01]  /*1d8d0*/  BSSY B0, `(.L_x_1616) ;  /* 0x00000db000007945 */ /* 0x000fe20003800000 */
[----:B------:R-:W-:-:S03]  /*1d8e0*/  PLOP3.LUT P2, PT, PT, PT, PT, 0x80, 0x0 ;  /* 0x000000000000781c */ /* 0x000fc60003f4f070 */
[----:B------:R-:W-:-:S04]  /*1d8f0*/  SHF.R.S32.HI R3, RZ, 0x1f, R2 ;  /* 0x0000001fff037819 */ /* 0x000fc80000011402 */
[----:B------:R-:W-:Y:S02]  /*1d900*/  LEA.HI R3, R3, R2, RZ, 0x7 ;  /* 0x0000000203037211 */ /* 0x000fe400078f38ff */
[----:B------:R-:W-:Y:S02]  /*1d910*/  SHF.R.S32.HI R2, RZ, 0x1f, R8 ;  /* 0x0000001fff027819 */ /* 0x000fe40000011408 */
[----:B------:R-:W-:Y:S02]  /*1d920*/  SHF.R.S32.HI R3, RZ, 0x7, R3 ;  /* 0x00000007ff037819 */ /* 0x000fe40000011403 */
[----:B------:R-:W-:Y:S02]  /*1d930*/  LEA.HI R2, R2, R8, RZ, 0x7 ;  /* 0x0000000802027211 */ /* 0x000fe400078f38ff */
[----:B------:R-:W-:Y:S02]  /*1d940*/  VIMNMX R3, R20, R3, PT ;  /* 0x0000000314037248 */ /* 0x000fe40003fe0100 */
[----:B------:R-:W-:-:S03]  /*1d950*/  SHF.R.S32.HI R2, RZ, 0x7, R2 ;  /* 0x00000007ff027819 */ /* 0x000fc60000011402 */
[----:B------:R-:W-:Y:S01]  /*1d960*/  IMAD R3, R3, 0x80, -R9 ;  /* 0x0000008003037824 */ /* 0x000fe200078e0a09 */
[----:B------:R-:W-:-:S04]  /*1d970*/  VIMNMX R2, RZ, R2, !PT ;  /* 0x00000002ff027248 */ /* 0x000fc80007fe0100 */
[----:B------:R-:W-:Y:S01]  /*1d980*/  VIMNMX R3, R3, R10, PT ;  /* 0x0000000a03037248 */ /* 0x000fe20003fe0100 */
[----:B------:R-:W-:-:S05]  /*1d990*/  IMAD R2, R2, 0x80, -R9 ;  /* 0x0000008002027824 */ /* 0x000fca00078e0a09 */
[----:B------:R-:W-:-:S04]  /*1d9a0*/  VIMNMX R2, RZ, R2, !PT ;  /* 0x00000002ff027248 */ /* 0x000fc80007fe0100 */
[----:B------:R-:W-:Y:S02]  /*1d9b0*/  ISETP.GT.AND P0, PT, R3, R2, PT ;  /* 0x000000020300720c */ /* 0x000fe40003f04270 */
[----:B------:R-:W-:-:S05]  /*1d9c0*/  SHF.R.U32.HI R2, RZ, 0x7, R2 ;  /* 0x00000007ff027819 */ /* 0x000fca0000011602 */
[----:B------:R-:W-:-:S06]  /*1d9d0*/  IMAD.MOV.U32 R7, RZ, RZ, R2 ;  /* 0x000000ffff077224 */ /* 0x000fcc00078e0002 */
[----:B------:R-:W-:-:S05]  /*1d9e0*/  @P0 VIADD R3, R3, 0x7f ;  /* 0x0000007f03030836 */ /* 0x000fca0000000000 */
[----:B------:R-:W-:-:S04]  /*1d9f0*/  @P0 SHF.R.S32.HI R6, RZ, 0x1f, R3 ;  /* 0x0000001fff060819 */ /* 0x000fc80000011403 */
[----:B------:R-:W-:-:S04]  /*1da00*/  @P0 LEA.HI R6, R6, R3, RZ, 0x7 ;  /* 0x0000000306060211 */ /* 0x000fc800078f38ff */
[----:B------:R-:W-:-:S04]  /*1da10*/  @P0 SHF.R.S32.HI R7, RZ, 0x7, R6 ;  /* 0x00000007ff070819 */ /* 0x000fc80000011406 */
[----:B------:R-:W-:-:S13]  /*1da20*/  ISETP.GT.AND P0, PT, R7, R2, PT ;  /* 0x000000020700720c */ /* 0x000fda0003f04270 */
[----:B------:R-:W-:Y:S05]  /*1da30*/  @!P0 BRA `(.L_x_1617) ;  /* 0x0000000c00108947 */ /* 0x000fea0003800000 */
[----:B------:R-:W1:Y:S01]  /*1da40*/  LDC R3, c[0x0][0x428] ;  /* 0x00010a00ff037b82 */ /* 0x000e620000000800 */
[----:B------:R-:W-:Y:S01]  /*1da50*/  UMOV UR4, 0xffffffff ;  /* 0xffffffff00047882 */ /* 0x000fe20000000000 */
[----:B-1----:R-:W-:Y:S01]  /*1da60*/  ISETP.NE.AND P0, PT, R3, 0x1, PT ;  /* 0x000000010300780c */ /* 0x002fe20003f05270 */
[----:B------:R-:W-:-:S12]  /*1da70*/  IMAD.MOV.U32 R3, RZ, RZ, R18 ;  /* 0x000000ffff037224 */ /* 0x000fd800078e0012 */
[----:B------:R-:W1:Y:S08]  /*1da80*/  @P0 LDC R8, c[0x0][0x42c] ;  /* 0x00010b00ff080b82 */ /* 0x000e700000000800 */
[----:B------:R-:W2:Y:S01]  /*1da90*/  @P0 LDC R6, c[0x0][0x430] ;  /* 0x00010c00ff060b82 */ /* 0x000ea20000000800 */
[----:B-1----:R-:W-:-:S05]  /*1daa0*/  @P0 IMAD.HI.U32 R8, R18, R8, RZ ;  /* 0x0000000812080227 */ /* 0x002fca00078e00ff */
[----:B--2---:R-:W-:Y:S02]  /*1dab0*/  @P0 SHF.R.U32.HI R3, RZ, R6, R8 ;  /* 0x00000006ff030219 */ /* 0x004fe40000011608 */
[----:B------:R-:W-:Y:S01]  /*1dac0*/  SEL R6, R19, RZ, !P1 ;  /* 0x000000ff13067207 */ /* 0x000fe20004800000 */
[----:B------:R-:W-:Y:S06]  /*1dad0*/  BRA.DIV UR4, `(.L_x_1618) ;  /* 0x0000006604607947 */ /* 0x000fec000b800000 */
.L_x_1823:
[----:B------:R-:W-:-:S03]  /*1dae0*/  UMOV UR4, 0xffffffff ;  /* 0xffffffff00047882 */ /* 0x000fc60000000000 */
[----:B------:R-:W-:Y:S05]  /*1daf0*/  BRA.DIV UR4, `(.L_x_1619) ;  /* 0x00000066048c7947 */ /* 0x000fea000b800000 */
[----:B------:R-:W-:-:S13]  /*1db00*/  ELECT P6, URZ, PT ;  /* 0x00000000003f782f */ /* 0x000fda00038c0000 */
.L_x_1826:
[----:B------:R-:W2:Y:S01]  /*1db10*/  LDL R8, [R1+0x20] ;  /* 0x0000200001087983 */ /* 0x000ea20000100800 */
[----:B------:R-:W-:Y:S01]  /*1db20*/  BSSY B1, `(.L_x_1620) ;  /* 0x000000b000017945 */ /* 0x000fe20003800000 */
[----:B------:R-:W1:Y:S01]  /*1db30*/  S2R R12, SR_CgaCtaId ;  /* 0x00000000000c7919 */ /* 0x000e620000008800 */
[----:B--2---:R-:W-:-:S05]  /*1db40*/  VIADD R8, R8, 0x1 ;  /* 0x0000000108087836 */ /* 0x004fca0000000000 */
[----:B------:R-:W-:-:S04]  /*1db50*/  LEA.HI R9, R8, R8, RZ, 0x1 ;  /* 0x0000000808097211 */ /* 0x000fc800078f08ff */
[----:B------:R-:W-:-:S04]  /*1db60*/  LOP3.LUT R9, R9, 0xfffffffe, RZ, 0xc0, !PT ;  /* 0xfffffffe09097812 */ /* 0x000fc800078ec0ff */
[----:B------:R-:W-:Y:S02]  /*1db70*/  IADD3 R8, R8, -R9, RZ ;  /* 0x8000000908087210 */ /* 0x000fe40007ffe0ff */
[----:B------:R-:W-:Y:S02]  /*1db80*/  MOV R9, 0x400 ;  /* 0x0000040000097802 */ /* 0x000fe40000000f00 */
[----:B------:R-:W-:Y:S02]  /*1db90*/  SHF.L.U32 R8, R8, 0x1f, RZ ;  /* 0x0000001f08087819 */ /* 0x000fe400000006ff */
[----:B-1----:R-:W-:-:S04]  /*1dba0*/  LEA R12, R12, R9, 0x18 ;  /* 0x000000090c0c7211 */ /* 0x002fc800078ec0ff */
[----:B------:R-:W1:Y:S02]  /*1dbb0*/  SYNCS.PHASECHK.TRANS64.TRYWAIT P0, [R12+URZ+0x28820], R8 ;  /* 0x028820080c0075a7 */ /* 0x000e64000800017f */
[----:B-1----:R-:W-:Y:S05]  /*1dbc0*/  @!P0 BRA `(.L_x_1621) ;  /* 0x0000006400788947 */ /* 0x002fea0003800000 */
.L_x_1827:
[----:B------:R-:W-:Y:S05]  /*1dbd0*/  BSYNC B1 ;  /* 0x0000000000017941 */ /* 0x000fea0003800000 */
.L_x_1620:
[----:B------:R-:W-:Y:S04]  /*1dbe0*/  BSSY B1, `(.L_x_1622) ;  /* 0x0000049000017945 */ /* 0x000fe80003800000 */
[----:B------:R-:W-:Y:S05]  /*1dbf0*/  @!P6 BRA `(.L_x_1623) ;  /* 0x00000004001ce947 */ /* 0x000fea0003800000 */
[----:B------:R-:W1:Y:S04]  /*1dc00*/  LDL R10, [R1+0xc] ;  /* 0x00000c00010a7983 */ /* 0x000e680000100800 */
[----:B------:R-:W2:Y:S01]  /*1dc10*/  LDL R9, [R1+0x10] ;  /* 0x0000100001097983 */ /* 0x000ea20000100800 */
[----:B-1----:R-:W-:Y:S01]  /*1dc20*/  IMAD R8, R10, 0x8, R12 ;  /* 0x000000080a087824 */ /* 0x002fe200078e020c */
[----:B--2---:R-:W-:-:S04]  /*1dc30*/  SHF.L.U32 R10, R9, 0x1f, RZ ;  /* 0x0000001f090a7819 */ /* 0x004fc800000006ff */
[----:B------:R-:W1:Y:S02]  /*1dc40*/  SYNCS.PHASECHK.TRANS64.TRYWAIT P0, [R8+URZ+0x288a0], R10 ;  /* 0x0288a00a080075a7 */ /* 0x000e64000800017f */
[----:B-1----:R-:W-:Y:S05]  /*1dc50*/  @!P0 BRA `(.L_x_1624) ;  /* 0x0000006400688947 */ /* 0x002fea0003800000 */
.L_x_1828:
[----:B------:R-:W2:Y:S02]  /*1dc60*/  S2R R9, SR_TID.X ;  /* 0x0000000000097919 */ /* 0x000ea40000002100 */
[----:B--2---:R-:W-:-:S04]  /*1dc70*/  LOP3.LUT R9, R9, 0x7f, RZ, 0xc0, !PT ;  /* 0x0000007f09097812 */ /* 0x004fc800078ec0ff */
[----:B------:R-:W-:-:S13]  /*1dc80*/  ISETP.NE.AND P1, PT, R9, RZ, PT ;  /* 0x000000ff0900720c */ /* 0x000fda0003f25270 */
[----:B------:R-:W-:Y:S05]  /*1dc90*/  @P1 BRA `(.L_x_1625) ;  /* 0x00000000001c1947 */ /* 0x000fea0003800000 */
[----:B------:R-:W2:Y:S02]  /*1dca0*/  S2R R9, SR_TID.X ;  /* 0x0000000000097919 */ /* 0x000ea40000002100 */
[----:B--2---:R-:W-:-:S04]  /*1dcb0*/  LOP3.LUT R9, R9, 0x1f, RZ, 0xc0, !PT ;  /* 0x0000001f09097812 */ /* 0x004fc800078ec0ff */
[----:B------:R-:W-:Y:S01]  /*1dcc0*/  ISETP.NE.AND P0, PT, R9, RZ, PT ;  /* 0x000000ff0900720c */ /* 0x000fe20003f05270 */
[----:B------:R-:W-:-:S04]  /*1dcd0*/  IMAD.MOV.U32 R9, RZ, RZ, 0x8000 ;  /* 0x00008000ff097424 */ /* 0x000fc800078e00ff */
[----:B------:R2:W-:Y:S08]  /*1dce0*/  SYNCS.ARRIVE.TRANS64 RZ, [R8+URZ+0x28890], R9 ;  /* 0x0288900908ff79a7 */ /* 0x0005f0000800003f */
[----:B------:R-:W-:Y:S05]  /*1dcf0*/  @!P0 BRA `(.L_x_1625) ;  /* 0x0000000000048947 */ /* 0x000fea0003800000 */
[----:B------:R-:W-:Y:S01]  /*1dd00*/  BPT.TRAP 0x1 ;  /* 0x000000040000795c */ /* 0x000fe20000300000 */
.L_x_1625:
[----:B--2---:R-:W2:Y:S01]  /*1dd10*/  LDL R9, [R1+0xc] ;  /* 0x00000c0001097983 */ /* 0x004ea20000100800 */
[----:B------:R-:W-:Y:S01]  /*1dd20*/  R2UR UR9, R8 ;  /* 0x00000000080972ca */ /* 0x000fe200000e0000 */
[----:B------:R-:W-:Y:S01]  /*1dd30*/  UIADD3 UR4, UP0, UR38, 0x570, URZ ;  /* 0x0000057026047890 */ /* 0x000fe2000ff1e03f */
[----:B------:R-:W-:Y:S01]  /*1dd40*/  R2UR UR12, R3 ;  /* 0x00000000030c72ca */ /* 0x000fe200000e0000 */
[----:B------:R-:W-:Y:S01]  /*1dd50*/  UMOV UR10, URZ ;  /* 0x0000003f000a7c82 */ /* 0x000fe20008000000 */
[----:B------:R-:W-:Y:S01]  /*1dd60*/  R2UR UR13, R6 ;  /* 0x00000000060d72ca */ /* 0x000fe200000e0000 */
[----:B------:R-:W-:Y:S01]  /*1dd70*/  UIADD3.X UR5, URZ, UR39, URZ, UP0, !UPT ;  /* 0x000000273f057290 */ /* 0x000fe200087fe43f */
[----:B------:R-:W-:Y:S01]  /*1dd80*/  UMOV UR7, 0x12f00000 ;  /* 0x12f0000000077882 */ /* 0x000fe20000000000 */
[----:B------:R-:W-:-:S06]  /*1dd90*/  UMOV UR15, 0x40 ;  /* 0x00000040000f7882 */ /* 0x000fcc0000000000 */
[----:B------:R-:W-:Y:S01]  /*1dda0*/  UIADD3 UR9, UR9, 0x28890, URZ ;  /* 0x0002889009097890 */ /* 0x000fe2000fffe03f */
[----:B--2---:R-:W-:-:S05]  /*1ddb0*/  IMAD R9, R9, 0x8000, R12 ;  /* 0x0000800009097824 */ /* 0x004fca00078e020c */
[----:B------:R-:W-:Y:S01]  /*1ddc0*/  R2UR UR6, R9 ;  /* 0x00000000090672ca */ /* 0x000fe200000e0000 */
[----:B------:R-:W-:-:S04]  /*1ddd0*/  IMAD R9, R7, 0x80, R5 ;  /* 0x0000008007097824 */ /* 0x000fc800078e0205 */
[----:B------:R-:W-:-:S05]  /*1dde0*/  VIADD R9, R9, 0xffffff80 ;  /* 0xffffff8009097836 */ /* 0x000fca0000000000 */
[----:B------:R-:W-:-:S03]  /*1ddf0*/  R2UR UR11, R9 ;  /* 0x00000000090b72ca */ /* 0x000fc600000e0000 */
[----:B------:R-:W-:Y:S02]  /*1de00*/  UIADD3 UR8, UR6, 0x18400, URZ ;  /* 0x0001840006087890 */ /* 0x000fe4000fffe03f */
[----:B------:R-:W-:-:S03]  /*1de10*/  UIADD3 UR14, UR6, 0x1c400, URZ ;  /* 0x0001c400060e7890 */ /* 0x000fc6000fffe03f */
[----:B------:R-:W-:-:S05]  /*1de20*/  UMOV UR6, 0x0 ;  /* 0x0000000000067882 */ /* 0x000fca0000000000 */
[----:B------:R2:W-:Y:S02]  /*1de30*/  UTMALDG.4D [UR8], [UR4], desc[UR6] ;  /* 0x00000608040075b4 */ /* 0x0005e40008019000 */
[----:B--2---:R-:W-:Y:S01]  /*1de40*/  UMOV UR8, UR14 ;  /* 0x0000000e00087c82 */ /* 0x004fe20008000000 */
[----:B------:R-:W-:Y:S02]  /*1de50*/  UMOV UR10, UR15 ;  /* 0x0000000f000a7c82 */ /* 0x000fe40008000000 */
[----:B------:R2:W-:Y:S01]  /*1de60*/  UTMALDG.4D [UR8], [UR4], desc[UR6] ;  /* 0x00000608040075b4 */ /* 0x0005e20008019000 */
[----:B------:R-:W3:Y:S02]  /*1de70*/  SYNCS.PHASECHK.TRANS64.TRYWAIT P0, [R8+URZ+0x288c0], R10 ;  /* 0x0288c00a080075a7 */ /* 0x000ee4000800017f */
[----:B--23--:R-:W-:Y:S05]  /*1de80*/  @!P0 BRA `(.L_x_1626) ;  /* 0x0000006000f08947 */ /* 0x00cfea0003800000 */
.L_x_1829:
[----:B------:R-:W1:Y:S02]  /*1de90*/  LDL R11, [R1+0xc] ;  /* 0x00000c00010b7983 */ /* 0x000e640000100800 */
[----:B-12---:R-:W-:Y:S01]  /*1dea0*/  IMAD.SHL.U32 R10, R11, 0x4000, RZ ;  /* 0x000040000b0a7824 */ /* 0x006fe200078e00ff */
[----:B------:R-:W-:Y:S06]  /*1deb0*/  @P1 BRA `(.L_x_1627) ;  /* 0x00000000001c1947 */ /* 0x000fec0003800000 */
[----:B------:R-:W1:Y:S02]  /*1dec0*/  S2R R11, SR_TID.X ;  /* 0x00000000000b7919 */ /* 0x000e640000002100 */
[----:B-1----:R-:W-:-:S04]  /*1ded0*/  LOP3.LUT R11, R11, 0x1f, RZ, 0xc0, !PT ;  /* 0x0000001f0b0b7812 */ /* 0x002fc800078ec0ff */
[----:B------:R-:W-:Y:S01]  /*1dee0*/  ISETP.NE.AND P0, PT, R11, RZ, PT ;  /* 0x000000ff0b00720c */ /* 0x000fe20003f05270 */
[----:B------:R-:W-:-:S04]  /*1def0*/  IMAD.MOV.U32 R11, RZ, RZ, 0x8000 ;  /* 0x00008000ff0b7424 */ /* 0x000fc800078e00ff */
[----:B------:R1:W-:Y:S08]  /*1df00*/  SYNCS.ARRIVE.TRANS64 RZ, [R8+URZ+0x288b0], R11 ;  /* 0x0288b00b08ff79a7 */ /* 0x0003f0000800003f */
[----:B------:R-:W-:Y:S05]  /*1df10*/  @!P0 BRA `(.L_x_1627) ;  /* 0x0000000000048947 */ /* 0x000fea0003800000 */
[----:B------:R-:W-:Y:S01]  /*1df20*/  BPT.TRAP 0x1 ;  /* 0x000000040000795c */ /* 0x000fe20000300000 */
.L_x_1627:
[----:B------:R-:W-:Y:S01]  /*1df30*/  IMAD R10, R10, 0x2, R12 ;  /* 0x000000020a0a7824 */ /* 0x000fe200078e020c */
        /* <DEDUP_REMOVED lines=10> */
[----:B------:R-:W-:-:S04]  /*1dfe0*/  UIADD3 UR9, UR9, 0x288b0, URZ ;  /* 0x000288b009097890 */ /* 0x000fc8000fffe03f */
        /* <DEDUP_REMOVED lines=8> */
.L_x_1623:
[----:B------:R-:W-:Y:S05]  /*1e070*/  BSYNC B1 ;  /* 0x0000000000017941 */ /* 0x000fea0003800000 */
.L_x_1622:
[----:B-1----:R-:W2:Y:S04]  /*1e080*/  LDL.LU R8, [R1+0xc] ;  /* 0x00000c0001087983 */ /* 0x002ea80000300800 */
[----:B------:R-:W3:Y:S01]  /*1e090*/  LDL.LU R10, [R1+0x10] ;  /* 0x00001000010a7983 */ /* 0x000ee20000300800 */
[----:B------:R-:W-:Y:S01]  /*1e0a0*/  VIADD R7, R7, 0xfffffffe ;  /* 0xfffffffe07077836 */ /* 0x000fe20000000000 */
[----:B------:R-:W-:Y:S01]  /*1e0b0*/  PLOP3.LUT P2, PT, PT, PT, PT, 0x8, 0x0 ;  /* 0x000000000000781c */ /* 0x000fe20003f4e170 */
[----:B--2---:R-:W-:-:S05]  /*1e0c0*/  VIADD R8, R8, 0x1 ;  /* 0x0000000108087836 */ /* 0x004fca0000000000 */
[----:B------:R-:W-:-:S04]  /*1e0d0*/  ISETP.NE.AND P0, PT, R8, 0x2, PT ;  /* 0x000000020800780c */ /* 0x000fc80003f05270 */
[----:B------:R-:W-:Y:S02]  /*1e0e0*/  SEL R9, RZ, 0x1, P0 ;  /* 0x00000001ff097807 */ /* 0x000fe40000000000 */
[----:B------:R-:W-:Y:S02]  /*1e0f0*/  SEL R8, R8, RZ, P0 ;  /* 0x000000ff08087207 */ /* 0x000fe40000000000 */
[----:B---3--:R-:W-:Y:S02]  /*1e100*/  LOP3.LUT R10, R10, R9, RZ, 0x3c, !PT ;  /* 0x000000090a0a7212 */ /* 0x008fe400078e3cff */
[----:B------:R-:W-:-:S03]  /*1e110*/  ISETP.GE.AND P0, PT, R7, R2, PT ;  /* 0x000000020700720c */ /* 0x000fc60003f06270 */
[----:B------:R1:W-:Y:S04]  /*1e120*/  STL [R1+0x10], R10 ;  /* 0x0000100a01007387 */ /* 0x0003e80000100800 */
[----:B------:R1:W-:Y:S06]  /*1e130*/  STL [R1+0xc], R8 ;  /* 0x00000c0801007387 */ /* 0x0003ec0000100800 */
[----:B------:R-:W-:Y:S05]  /*1e140*/  @!P0 BRA `(.L_x_1617) ;  /* 0x00000004004c8947 */ /* 0x000fea0003800000 */
.L_x_1634:
[----:B------:R-:W-:Y:S05]  /*1e150*/  YIELD ;  /* 0x0000000000007946 */ /* 0x000fea0003800000 */
[----:B------:R-:W-:Y:S04]  /*1e160*/  BSSY B1, `(.L_x_1628) ;  /* 0x0000045000017945 */ /* 0x000fe80003800000 */
[----:B--2---:R-:W-:Y:S05]  /*1e170*/  @!P6 BRA `(.L_x_1629) ;  /* 0x00000004000ce947 */ /* 0x004fea0003800000 */
[----:B-1----:R-:W2:Y:S04]  /*1e180*/  LDL R8, [R1+0xc] ;  /* 0x00000c0001087983 */ /* 0x002ea80000100800 */
[----:B------:R-:W3:Y:S01]  /*1e190*/  LDL R9, [R1+0x10] ;  /* 0x0000100001097983 */ /* 0x000ee20000100800 */
[----:B--2---:R-:W-:Y:S01]  /*1e1a0*/  IMAD R8, R8, 0x8, R12 ;  /* 0x0000000808087824 */ /* 0x004fe200078e020c */
[----:B---3--:R-:W-:-:S04]  /*1e1b0*/  SHF.L.U32 R9, R9, 0x1f, RZ ;  /* 0x0000001f09097819 */ /* 0x008fc800000006ff */
[----:B------:R-:W1:Y:S02]  /*1e1c0*/  SYNCS.PHASECHK.TRANS64.TRYWAIT P0, [R8+URZ+0x288a0], R9 ;  /* 0x0288a009080075a7 */ /* 0x000e64000800017f */
[----:B-1----:R-:W-:Y:S05]  /*1e1d0*/  @!P0 BRA `(.L_x_1630) ;  /* 0x0000006000308947 */ /* 0x002fea0003800000 */
.L_x_1830:
        /* <DEDUP_REMOVED lines=11> */
.L_x_1631:
[----:B--2---:R-:W2:Y:S01]  /*1e290*/  LDL R10, [R1+0xc] ;  /* 0x00000c00010a7983 */ /* 0x004ea20000100800 */
[----:B------:R-:W-:Y:S01]  /*1e2a0*/  R2UR UR9, R8 ;  /* 0x00000000080972ca */ /* 0x000fe200000e0000 */
[----:B------:R-:W-:Y:S01]  /*1e2b0*/  IMAD R11, R7, 0x80, R5 ;  /* 0x00000080070b7824 */ /* 0x000fe200078e0205 */
[----:B------:R-:W-:Y:S01]  /*1e2c0*/  R2UR UR12, R3 ;  /* 0x00000000030c72ca */ /* 0x000fe200000e0000 */
[----:B------:R-:W-:Y:S01]  /*1e2d0*/  UIADD3 UR4, UP0, UR38, 0x570, URZ ;  /* 0x0000057026047890 */ /* 0x000fe2000ff1e03f */
[----:B------:R-:W-:Y:S01]  /*1e2e0*/  R2UR UR13, R6 ;  /* 0x00000000060d72ca */ /* 0x000fe200000e0000 */
[----:B------:R-:W-:Y:S01]  /*1e2f0*/  UMOV UR10, URZ ;  /* 0x0000003f000a7c82 */ /* 0x000fe20008000000 */
[----:B------:R-:W-:Y:S01]  /*1e300*/  R2UR UR11, R11 ;  /* 0x000000000b0b72ca */ /* 0x000fe200000e0000 */
[----:B------:R-:W-:Y:S01]  /*1e310*/  UIADD3.X UR5, URZ, UR39, URZ, UP0, !UPT ;  /* 0x000000273f057290 */ /* 0x000fe200087fe43f */
[----:B------:R-:W-:Y:S01]  /*1e320*/  UMOV UR6, 0x0 ;  /* 0x0000000000067882 */ /* 0x000fe20000000000 */
[----:B------:R-:W-:Y:S01]  /*1e330*/  UMOV UR7, 0x12f00000 ;  /* 0x12f0000000077882 */ /* 0x000fe20000000000 */
[----:B------:R-:W-:-:S03]  /*1e340*/  UMOV UR15, 0x40 ;  /* 0x00000040000f7882 */ /* 0x000fc60000000000 */
[----:B------:R-:W-:Y:S01]  /*1e350*/  UIADD3 UR9, UR9, 0x28890, URZ ;  /* 0x0002889009097890 */ /* 0x000fe2000fffe03f */
[----:B--2---:R-:W-:-:S05]  /*1e360*/  IMAD R10, R10, 0x8000, R12 ;  /* 0x000080000a0a7824 */ /* 0x004fca00078e020c */
[----:B------:R-:W-:-:S13]  /*1e370*/  R2UR UR14, R10 ;  /* 0x000000000a0e72ca */ /* 0x000fda00000e0000 */
[----:B------:R-:W-:Y:S02]  /*1e380*/  UIADD3 UR8, UR14, 0x18400, URZ ;  /* 0x000184000e087890 */ /* 0x000fe4000fffe03f */
[----:B------:R-:W-:-:S07]  /*1e390*/  UIADD3 UR14, UR14, 0x1c400, URZ ;  /* 0x0001c4000e0e7890 */ /* 0x000fce000fffe03f */
[----:B------:R2:W-:Y:S02]  /*1e3a0*/  UTMALDG.4D [UR8], [UR4], desc[UR6] ;  /* 0x00000608040075b4 */ /* 0x0005e40008019000 */
[----:B--2---:R-:W-:Y:S01]  /*1e3b0*/  UMOV UR8, UR14 ;  /* 0x0000000e00087c82 */ /* 0x004fe20008000000 */
[----:B------:R-:W-:Y:S02]  /*1e3c0*/  UMOV UR10, UR15 ;  /* 0x0000000f000a7c82 */ /* 0x000fe40008000000 */
[----:B------:R2:W-:Y:S01]  /*1e3d0*/  UTMALDG.4D [UR8], [UR4], desc[UR6] ;  /* 0x00000608040075b4 */ /* 0x0005e20008019000 */
[----:B------:R-:W3:Y:S02]  /*1e3e0*/  SYNCS.PHASECHK.TRANS64.TRYWAIT P1, [R8+URZ+0x288c0], R9 ;  /* 0x0288c009080075a7 */ /* 0x000ee4000802017f */
[----:B--23--:R-:W-:Y:S05]  /*1e3f0*/  @!P1 BRA `(.L_x_1632) ;  /* 0x0000005c00bc9947 */ /* 0x00cfea0003800000 */
.L_x_1831:
[----:B------:R-:W-:Y:S05]  /*1e400*/  @P0 BRA `(.L_x_1633) ;  /* 0x00000000001c0947 */ /* 0x000fea0003800000 */
[----:B0-----:R-:W0:Y:S01]  /*1e410*/  S2R R13, SR_TID.X ;  /* 0x00000000000d7919 */ /* 0x001e220000002100 */
[----:B-12---:R-:W-:-:S04]  /*1e420*/  IMAD.MOV.U32 R9, RZ, RZ, 0x8000 ;  /* 0x00008000ff097424 */ /* 0x006fc800078e00ff */
[----:B------:R3:W-:Y:S01]  /*1e430*/  SYNCS.ARRIVE.TRANS64 RZ, [R8+URZ+0x288b0], R9 ;  /* 0x0288b00908ff79a7 */ /* 0x0007e2000800003f */
[----:B0-----:R-:W-:-:S04]  /*1e440*/  LOP3.LUT R13, R13, 0x1f, RZ, 0xc0, !PT ;  /* 0x0000001f0d0d7812 */ /* 0x001fc800078ec0ff */
[----:B------:R-:W-:-:S13]  /*1e450*/  ISETP.NE.AND P1, PT, R13, RZ, PT ;  /* 0x000000ff0d00720c */ /* 0x000fda0003f25270 */
[----:B---3--:R-:W-:Y:S05]  /*1e460*/  @!P1 BRA `(.L_x_1633) ;  /* 0x0000000000049947 */ /* 0x008fea0003800000 */
[----:B------:R-:W-:Y:S01]  /*1e470*/  BPT.TRAP 0x1 ;  /* 0x000000040000795c */ /* 0x000fe20000300000 */
.L_x_1633:
        /* <DEDUP_REMOVED lines=15> */
[----:B---3--:R-:W-:Y:S01]  /*1e570*/  UMOV UR8, UR14 ;  /* 0x0000000e00087c82 */ /* 0x008fe20008000000 */
[----:B------:R-:W-:Y:S02]  /*1e580*/  UMOV UR10, UR15 ;  /* 0x0000000f000a7c82 */ /* 0x000fe40008000000 */
[----:B------:R3:W-:Y:S02]  /*1e590*/  UTMALDG.4D [UR8], [UR4], desc[UR6] ;  /* 0x00000608040075b4 */ /* 0x0007e40008019000 */
[----:B---3--:R-:W-:Y:S01]  /*1e5a0*/  NOP ;  /* 0x0000000000007918 */ /* 0x008fe20000000000 */
.L_x_1629:
[----:B------:R-:W-:Y:S05]  /*1e5b0*/  BSYNC B1 ;  /* 0x0000000000017941 */ /* 0x000fea0003800000 */
.L_x_1628:
[----:B-12---:R-:W2:Y:S04]  /*1e5c0*/  LDL.LU R8, [R1+0xc] ;  /* 0x00000c0001087983 */ /* 0x006ea80000300800 */
[----:B------:R-:W3:Y:S01]  /*1e5d0*/  LDL.LU R10, [R1+0x10] ;  /* 0x00001000010a7983 */ /* 0x000ee20000300800 */
[----:B--2---:R-:W-:-:S05]  /*1e5e0*/  VIADD R8, R8, 0x1 ;  /* 0x0000000108087836 */ /* 0x004fca0000000000 */
[----:B------:R-:W-:-:S04]  /*1e5f0*/  ISETP.NE.AND P0, PT, R8, 0x2, PT ;  /* 0x000000020800780c */ /* 0x000fc80003f05270 */
[----:B------:R-:W-:Y:S02]  /*1e600*/  SEL R9, RZ, 0x1, P0 ;  /* 0x00000001ff097807 */ /* 0x000fe40000000000 */
[----:B------:R-:W-:Y:S02]  /*1e610*/  SEL R8, R8, RZ, P0 ;  /* 0x000000ff08087207 */ /* 0x000fe40000000000 */
[----:B---3--:R-:W-:Y:S02]  /*1e620*/  LOP3.LUT R10, R10, R9, RZ, 0x3c, !PT ;  /* 0x000000090a0a7212 */ /* 0x008fe400078e3cff */
[C---:B------:R-:W-:Y:S01]  /*1e630*/  ISETP.GT.AND P0, PT, R7.reuse, R2, PT ;  /* 0x000000020700720c */ /* 0x040fe20003f04270 */
[----:B------:R-:W-:Y:S02]  /*1e640*/  VIADD R7, R7, 0xffffffff ;  /* 0xffffffff07077836 */ /* 0x000fe40000000000 */
[----:B------:R2:W-:Y:S04]  /*1e650*/  STL [R1+0x10], R10 ;  /* 0x0000100a01007387 */ /* 0x0005e80000100800 */
[----:B------:R2:W-:Y:S06]  /*1e660*/  STL [R1+0xc], R8 ;  /* 0x00000c0801007387 */ /* 0x0005ec0000100800 */
[----:B------:R-:W-:Y:S05]  /*1e670*/  @P0 BRA `(.L_x_1634) ;  /* 0xfffffff800b40947 */ /* 0x000fea000383ffff */
.L_x_1617:
[----:B------:R-:W-:Y:S05]  /*1e680*/  BSYNC B0 ;  /* 0x0000000000007941 */ /* 0x000fea0003800000 */
.L_x_1616:
[----:B------:R-:W3:Y:S01]  /*1e690*/  LDC.64 R2, c[0x0][0x9e0] ;  /* 0x00027800ff027b82 */ /* 0x000ee20000000a00 */
[----:B------:R-:W-:Y:S07]  /*1e6a0*/  @!P2 WARPSYNC.ALL ;  /* 0x000000000000a948 */ /* 0x000fee0003800000 */
[----:B------:R-:W-:Y:S01]  /*1e6b0*/  @!P2 BAR.SYNC.DEFER_BLOCKING 0xc, 0x120 ;  /* 0x030480000000ab1d */ /* 0x000fe20000010000 */
[----:B---3--:R-:W-:Y:S01]  /*1e6c0*/  ISETP.GE.AND P0, PT, R3, 0x1, PT ;  /* 0x000000010300780c */ /* 0x008fe20003f06270 */
[----:B------:R-:W-:-:S12]  /*1e6d0*/  IMAD.IADD R2, R4, 0x1, R2 ;  /* 0x0000000104027824 */ /* 0x000fd800078e0202 */
[----:B------:R-:W-:Y:S05]  /*1e6e0*/  @!P0 BRA `(.L_x_1635) ;  /* 0x0000000000488947 */ /* 0x000fea0003800000 */
[C---:B------:R-:W-:Y:S01]  /*1e6f0*/  ISETP.GT.AND P1, PT, R4.reuse, RZ, PT ;  /* 0x000000ff0400720c */ /* 0x040fe20003f24270 */
[----:B------:R-:W-:Y:S01]  /*1e700*/  BSSY B0, `(.L_x_1636) ;  /* 0x000000e000007945 */ /* 0x000fe20003800000 */
[----:B------:R-:W-:-:S11]  /*1e710*/  VIADD R6, R4, 0xffffffff ;  /* 0xffffffff04067836 */ /* 0x000fd60000000000 */
[----:B------:R-:W-:Y:S05]  /*1e720*/  @P1 BRA `(.L_x_1637) ;  /* 0x00000000001c1947 */ /* 0x000fea0003800000 */
[----:B------:R-:W-:Y:S01]  /*1e730*/  ISETP.NE.AND P1, PT, R3, 0x1, PT ;  /* 0x000000010300780c */ /* 0x000fe20003f25270 */
[----:B------:R-:W-:-:S12]  /*1e740*/  IMAD.MOV R5, RZ, RZ, -R4 ;  /* 0x000000ffff057224 */ /* 0x000fd800078e0a04 */
[----:B------:R-:W3:Y:S02]  /*1e750*/  @P1 LDC.64 R6, c[0x0][0x9e8] ;  /* 0x00027a00ff061b82 */ /* 0x000ee40000000a00 */
[----:B---3--:R-:W-:-:S05]  /*1e760*/  @P1 IMAD.HI.U32 R6, R5, R6, RZ ;  /* 0x0000000605061227 */ /* 0x008fca00078e00ff */
[----:B------:R-:W-:-:S04]  /*1e770*/  @P1 SHF.R.U32.HI R5, RZ, R7, R6 ;  /* 0x00000007ff051219 */ /* 0x000fc80000011606 */
[----:B------:R-:W-:Y:S01]  /*1e780*/  LOP3.LUT R6, RZ, R5, RZ, 0x33, !PT ;  /* 0x00000005ff067212 */ /* 0x000fe200078e33ff */
[----:B------:R-:W-:Y:S06]  /*1e790*/  BRA `(.L_x_1638) ;  /* 0x0000000000107947 */ /* 0x000fec0003800000 */
.L_x_1637:
[----:B------:R-:W-:-:S13]  /*1e7a0*/  ISETP.NE.AND P1, PT, R3, 0x1, PT ;  /* 0x000000010300780c */ /* 0x000fda0003f25270 */
[----:B------:R-:W3:Y:S02]  /*1e7b0*/  @P1 LDC.64 R4, c[0x0][0x9e8] ;  /* 0x00027a00ff041b82 */ /* 0x000ee40000000a00 */
[----:B---3--:R-:W-:-:S05]  /*1e7c0*/  @P1 IMAD.HI.U32 R4, R6, R4, RZ ;  /* 0x0000000406041227 */ /* 0x008fca00078e00ff */
[----:B------:R-:W-:-:S07]  /*1e7d0*/  @P1 SHF.R.U32.HI R6, RZ, R5, R4 ;  /* 0x00000005ff061219 */ /* 0x000fce0000011604 */
.L_x_1638:
[----:B------:R-:W-:Y:S05]  /*1e7e0*/  BSYNC B0 ;  /* 0x0000000000007941 */ /* 0x000fea0003800000 */
.L_x_1636:
[----:B------:R-:W-:-:S05]  /*1e7f0*/  IMAD R5, R6, R3, R3 ;  /* 0x0000000306057224 */ /* 0x000fca00078e0203 */
[----:B------:R-:W-:-:S07]  /*1e800*/  VIMNMX R2, R2, R5, PT ;  /* 0x0000000502027248 */ /* 0x000fce0003fe0100 */
.L_x_1635:
[----:B------:R-:W-:Y:S01]  /*1e810*/  VIADD R2, R2, 0x7f ;  /* 0x0000007f02027836 */ /* 0x000fe20000000000 */
[----:B------:R-:W-:-:S04]  /*1e820*/  ULDC UR4, c[0x0][0x9dc] ;  /* 0x0002770000047ab9 */ /* 0x000fc80000000800 */
[----:B------:R-:W-:-:S04]  /*1e830*/  SHF.R.S32.HI R5, RZ, 0x1f, R2 ;  /* 0x0000001fff057819 */ /* 0x000fc80000011402 */
[----:B------:R-:W-:Y:S02]  /*1e840*/  LEA.HI R5, R5, R2, RZ, 0x7 ;  /* 0x0000000205057211 */ /* 0x000fe400078f38ff */
[----:B------:R-:W-:Y:S02]  /*1e850*/  IADD3 R2, R0, -UR4, RZ ;  /* 0x8000000400027c10 */ /* 0x000fe4000fffe0ff */
[----:B------:R-:W-:-:S04]  /*1e860*/  SHF.R.S32.HI R5, RZ, 0x7, R5 ;  /* 0x00000007ff057819 */ /* 0x000fc80000011405 */
[----:B------:R-:W-:-:S05]  /*1e870*/  VIMNMX R6, R20, R5, PT ;  /* 0x0000000514067248 */ /* 0x000fca0003fe0100 */
[----:B------:R3:W-:Y:S01]  /*1e880*/  STL [R1+0x1c], R6 ;  /* 0x00001c0601007387 */ /* 0x0007e20000100800 */
[----:B------:R-:W-:Y:S05]  /*1e890*/  @!P0 BRA `(.L_x_1639) ;  /* 0x0000000000448947 */ /* 0x000fea0003800000 */
[----:B------:R-:W-:Y:S01]  /*1e8a0*/  ISETP.GT.AND P0, PT, R0, -0x1, PT ;  /* 0xffffffff0000780c */ /* 0x000fe20003f04270 */
[----:B------:R-:W-:-:S12]  /*1e8b0*/  BSSY B0, `(.L_x_1640) ;  /* 0x000000d000007945 */ /* 0x000fd80003800000 */
[----:B------:R-:W-:Y:S05]  /*1e8c0*/  @P0 BRA `(.L_x_1641) ;  /* 0x00000000001c0947 */ /* 0x000fea0003800000 */
[----:B------:R-:W-:Y:S02]  /*1e8d0*/  ISETP.NE.AND P0, PT, R3, 0x1, PT ;  /* 0x000000010300780c */ /* 0x000fe40003f05270 */
[----:B------:R-:W-:-:S11]  /*1e8e0*/  LOP3.LUT R7, RZ, R0, RZ, 0x33, !PT ;  /* 0x00000000ff077212 */ /* 0x000fd600078e33ff */
[----:B------:R-:W4:Y:S02]  /*1e8f0*/  @P0 LDC.64 R4, c[0x0][0x9e8] ;  /* 0x00027a00ff040b82 */ /* 0x000f240000000a00 */
[----:B----4-:R-:W-:-:S05]  /*1e900*/  @P0 IMAD.HI.U32 R4, R7, R4, RZ ;  /* 0x0000000407040227 */ /* 0x010fca00078e00ff */
[----:B------:R-:W-:-:S04]  /*1e910*/  @P0 SHF.R.U32.HI R7, RZ, R5, R4 ;  /* 0x00000005ff070219 */ /* 0x000fc80000011604 */
[----:B------:R-:W-:Y:S01]  /*1e920*/  LOP3.LUT R0, RZ, R7, RZ, 0x33, !PT ;  /* 0x00000007ff007212 */ /* 0x000fe200078e33ff */
[----:B------:R-:W-:Y:S06]  /*1e930*/  BRA `(.L_x_1642) ;  /* 0x0000000000107947 */ /* 0x000fec0003800000 */
.L_x_1641:
[----:B------:R-:W-:-:S13]  /*1e940*/  ISETP.NE.AND P0, PT, R3, 0x1, PT ;  /* 0x000000010300780c */ /* 0x000fda0003f05270 */
[----:B------:R-:W4:Y:S02]  /*1e950*/  @P0 LDC.64 R4, c[0x0][0x9e8] ;  /* 0x00027a00ff040b82 */ /* 0x000f240000000a00 */
[----:B----4-:R-:W-:-:S05]  /*1e960*/  @P0 IMAD.HI.U32 R4, R0, R4, RZ ;  /* 0x0000000400040227 */ /* 0x010fca00078e00ff */
[----:B------:R-:W-:-:S07]  /*1e970*/  @P0 SHF.R.U32.HI R0, RZ, R5, R4 ;  /* 0x00000005ff000219 */ /* 0x000fce0000011604 */
.L_x_1642:
[----:B------:R-:W-:Y:S05]  /*1e980*/  BSYNC B0 ;  /* 0x0000000000007941 */ /* 0x000fea0003800000 */
.L_x_1640:
[----:B------:R-:W-:-:S05]  /*1e990*/  IMAD R3, R0, R3, RZ ;  /* 0x0000000300037224 */ /* 0x000fca00078e02ff */
[----:B------:R-:W-:-:S07]  /*1e9a0*/  VIMNMX R2, R2, R3, !PT ;  /* 0x0000000302027248 */ /* 0x000fce0007fe0100 */
.L_x_1639:
[----:B------:R-:W-:Y:S01]  /*1e9b0*/  SHF.R.S32.HI R3, RZ, 0x1f, R2 ;  /* 0x0000001fff037819 */ /* 0x000fe20000011402 */
[----:B------:R-:W-:Y:S03]  /*1e9c0*/  BSSY B6, `(.L_x_1643) ;  /* 0x00002db000067945 */ /* 0x000fe60003800000 */
[----:B------:R-:W-:-:S04]  /*1e9d0*/  LEA.HI R3, R3, R2, RZ, 0x7 ;  /* 0x0000000203037211 */ /* 0x000fc800078f38ff */
[----:B------:R-:W-:-:S04]  /*1e9e0*/  SHF.R.S32.HI R3, RZ, 0x7, R3 ;  /* 0x00000007ff037819 */ /* 0x000fc80000011403 */
[----:B------:R-:W-:-:S04]  /*1e9f0*/  VIMNMX R0, RZ, R3, !PT ;  /* 0x00000003ff007248 */ /* 0x000fc80007fe0100 */
[----:B------:R-:W-:Y:S01]  /*1ea00*/  ISETP.GT.AND P0, PT, R6, R0, PT ;  /* 0x000000000600720c */ /* 0x000fe20003f04270 */
[----:B------:R4:W-:-:S12]  /*1ea10*/  STL [R1+0x18], R0 ;  /* 0x0000180001007387 */ /* 0x0009d80000100800 */
[----:B----4-:R-:W-:Y:S05]  /*1ea20*/  @P0 BRA `(.L_x_1644) ;  /* 0x0000000000440947 */ /* 0x010fea0003800000 */
[----:B------:R-:W4:Y:S02]  /*1ea30*/  S2R R0, SR_TID.X ;  /* 0x0000000000007919 */ /* 0x000f240000002100 */
[----:B----4-:R-:W-:-:S04]  /*1ea40*/  LOP3.LUT R0, R0, 0x1f, RZ, 0xc0, !PT ;  /* 0x0000001f00007812 */ /* 0x010fc800078ec0ff */
[----:B------:R-:W-:-:S13]  /*1ea50*/  ISETP.NE.AND P1, PT, R0, RZ, PT ;  /* 0x000000ff0000720c */ /* 0x000fda0003f25270 */
[----:B------:R-:W-:Y:S05]  /*1ea60*/  @P1 BRA `(.L_x_1645) ;  /* 0x0000002c00401947 */ /* 0x000fea0003800000 */
[----:B------:R-:W4:Y:S01]  /*1ea70*/  S2R R7, SR_LANEID ;  /* 0x0000000000077919 */ /* 0x000f220000000000 */
[----:B------:R-:W-:Y:S01]  /*1ea80*/  VOTEU.ANY UR4, UPT, PT ;  /* 0x0000000000047886 */ /* 0x000fe200038e0100 */
[----:B------:R-:W5:Y:S01]  /*1ea90*/  LDC.64 R2, c[0x0][0xc38] ;  /* 0x00030e00ff027b82 */ /* 0x000f620000000a00 */
[----:B------:R-:W4:Y:S08]  /*1eaa0*/  FLO.U32 R0, UR4 ;  /* 0x0000000400007d00 */ /* 0x000f3000080e0000 */
[----:B------:R-:W5:Y:S01]  /*1eab0*/  POPC R5, UR4 ;  /* 0x0000000400057d09 */ /* 0x000f620008000000 */
[----:B----4-:R-:W-:-:S13]  /*1eac0*/  ISETP.EQ.U32.AND P0, PT, R0, R7, PT ;  /* 0x000000070000720c */ /* 0x010fda0003f02070 */
[----:B-----5:R-:W4:Y:S01]  /*1ead0*/  @P0 ATOMG.E.ADD.STRONG.GPU PT, R3, desc[UR54][R2.64], R5 ;  /* 0x00000005020309a8 */ /* 0x020f2200081ee1f6 */
[----:B------:R-:W5:Y:S02]  /*1eae0*/  S2R R4, SR_LTMASK ;  /* 0x0000000000047919 */ /* 0x000f640000003900 */
[----:B-----5:R-:W-:-:S04]  /*1eaf0*/  LOP3.LUT R4, R4, UR4, RZ, 0xc0, !PT ;  /* 0x0000000404047c12 */ /* 0x020fc8000f8ec0ff */
[----:B------:R-:W5:Y:S01]  /*1eb00*/  POPC R7, R4 ;  /* 0x0000000400077309 */ /* 0x000f620000000000 */
[----:B----4-:R-:W5:Y:S02]  /*1eb10*/  SHFL.IDX PT, R0, R3, R0, 0x1f ;  /* 0x00001f0003007589 */ /* 0x010f6400000e0000 */
[----:B-----5:R-:W-:Y:S01]  /*1eb20*/  IADD3 R16, R0, UR37, R7 ;  /* 0x0000002500107c10 */ /* 0x020fe2000fffe007 */
[----:B------:R-:W-:Y:S06]  /*1eb30*/  BRA `(.L_x_1645) ;  /* 0x0000002c000c7947 */ /* 0x000fec0003800000 */
.L_x_1644:
[----:B------:R-:W4:Y:S01]  /*1eb40*/  S2R R3, SR_CgaCtaId ;  /* 0x0000000000037919 */ /* 0x000f220000008800 */
[----:B------:R-:W-:-:S04]  /*1eb50*/  MOV R0, 0x400 ;  /* 0x0000040000007802 */ /* 0x000fc80000000f00 */
[----:B----4-:R-:W-:-:S05]  /*1eb60*/  LEA R2, R3, R0, 0x18 ;  /* 0x0000000003027211 */ /* 0x010fca00078ec0ff */
[----:B------:R4:W-:Y:S01]  /*1eb70*/  STL [R1+0x14], R2 ;  /* 0x0000140201007387 */ /* 0x0009e20000100800 */
[----:B------:R-:W-:-:S05]  /*1eb80*/  VIADD R0, R2, 0x18400 ;  /* 0x0001840002007836 */ /* 0x000fca0000000000 */
[----:B------:R-:W-:-:S13]  /*1eb90*/  LOP3.LUT P0, RZ, R0, 0x3ff, RZ, 0xc0, !PT ;  /* 0x000003ff00ff7812 */ /* 0x000fda000780c0ff */
[----:B----4-:R-:W-:Y:S05]  /*1eba0*/  @!P0 BRA `(.L_x_1646) ;  /* 0x0000000000408947 */ /* 0x010fea0003800000 */
[----:B------:R-:W-:Y:S01]  /*1ebb0*/  MOV R2, 0x0 ;  /* 0x0000000000027802 */ /* 0x000fe20000000f00 */
[----:B------:R-:W-:Y:S01]  /*1ebc0*/  ULDC.64 UR6, c[0x4][0xa0] ;  /* 0x0100280000067ab9 */ /* 0x000fe20000000a00 */
[----:B------:R-:W-:Y:S01]  /*1ebd0*/  ULDC.64 UR8, c[0x4][0xa8] ;  /* 0x01002a0000087ab9 */ /* 0x000fe20000000a00 */
[----:B------:R-:W-:Y:S01]  /*1ebe0*/  ULDC.64 UR4, c[0x4][0x8] ;  /* 0x0100020000047ab9 */ /* 0x000fe20000000a00 */
[----:B------:R-:W-:Y:S02]  /*1ebf0*/  IMAD.U32 R4, RZ, RZ, UR6 ;  /* 0x00000006ff047e24 */ /* 0x000fe4000f8e00ff */
[----:B------:R-:W4:Y:S01]  /*1ec00*/  LDC.64 R2, c[0x4][R2] ;  /* 0x0100000002027b82 */ /* 0x000f220000000a00 */
[----:B------:R-:W-:Y:S02]  /*1ec10*/  IMAD.U32 R5, RZ, RZ, UR7 ;  /* 0x00000007ff057e24 */ /* 0x000fe4000f8e00ff */
[----:B---3--:R-:W-:Y:S02]  /*1ec20*/  IMAD.U32 R6, RZ, RZ, UR8 ;  /* 0x00000008ff067e24 */ /* 0x008fe4000f8e00ff */
[----:B------:R-:W-:-:S02]  /*1ec30*/  IMAD.U32 R7, RZ, RZ, UR9 ;  /* 0x00000009ff077e24 */ /* 0x000fc4000f8e00ff */
[----:B-12---:R-:W-:Y:S02]  /*1ec40*/  IMAD.U32 R10, RZ, RZ, UR4 ;  /* 0x00000004ff0a7e24 */ /* 0x006fe4000f8e00ff */
[----:B------:R-:W-:Y:S02]  /*1ec50*/  IMAD.U32 R11, RZ, RZ, UR5 ;  /* 0x00000005ff0b7e24 */ /* 0x000fe4000f8e00ff */
[----:B------:R-:W-:Y:S02]  /*1ec60*/  IMAD.MOV.U32 R8, RZ, RZ, 0x70 ;  /* 0x00000070ff087424 */ /* 0x000fe400078e00ff */
[----:B------:R-:W-:Y:S02]  /*1ec70*/  IMAD.MOV.U32 R12, RZ, RZ, 0x1 ;  /* 0x00000001ff0c7424 */ /* 0x000fe400078e00ff */
[----:B0-----:R-:W-:-:S07]  /*1ec80*/  IMAD.MOV.U32 R13, RZ, RZ, RZ ;  /* 0x000000ffff0d7224 */ /* 0x001fce00078e00ff */
[----:B------:R-:W-:-:S07]  /*1ec90*/  LEPC R20, `(.L_x_1646) ;  /* 0x000000001014794e */ /* 0x000fce0000000000 */
[----:B----4-:R-:W-:Y:S05]  /*1eca0*/  CALL.ABS.NOINC R2 ;  /* 0x0000000002007343 */ /* 0x010fea0003c00000 */
.L_x_1646:
[----:B------:R-:W4:Y:S02]  /*1ecb0*/  LDL R2, [R1+0x14] ;  /* 0x0000140001027983 */ /* 0x000f240000100800 */
[----:B----4-:R-:W-:-:S05]  /*1ecc0*/  VIADD R0, R2, 0x400 ;  /* 0x0000040002007836 */ /* 0x010fca0000000000 */
[----:B------:R-:W-:-:S13]  /*1ecd0*/  LOP3.LUT P0, RZ, R0, 0x3ff, RZ, 0xc0, !PT ;  /* 0x000003ff00ff7812 */ /* 0x000fda000780c0ff */
[----:B------:R-:W-:Y:S05]  /*1ece0*/  @!P0 BRA `(.L_x_1647) ;  /* 0x0000000000808947 */ /* 0x000fea0003800000 */
[----:B------:R-:W-:Y:S01]  /*1ecf0*/  MOV R0, 0x0 ;  /* 0x0000000000007802 */ /* 0x000fe20000000f00 */
[----:B------:R-:W-:Y:S01]  /*1ed00*/  ULDC.64 UR6, c[0x4][0xa0] ;  /* 0x0100280000067ab9 */ /* 0x000fe20000000a00 */
[----:B------:R-:W-:Y:S01]  /*1ed10*/  ULDC.64 UR8, c[0x4][0xa8] ;  /* 0x01002a0000087ab9 */ /* 0x000fe20000000a00 */
[----:B------:R-:W-:Y:S01]  /*1ed20*/  ULDC.64 UR4, c[0x4][0x10] ;  /* 0x0100040000047ab9 */ /* 0x000fe20000000a00 */
[----:B------:R4:W4:Y:S01]  /*1ed30*/  LDC.64 R2, c[0x4][R0] ;  /* 0x0100000000027b82 */ /* 0x0009220000000a00 */
[----:B------:R-:W-:Y:S02]  /*1ed40*/  IMAD.U32 R4, RZ, RZ, UR6 ;  /* 0x00000006ff047e24 */ /* 0x000fe4000f8e00ff */
        /* <DEDUP_REMOVED lines=10> */
.L_x_1648:
[----:B------:R-:W-:Y:S01]  /*1edf0*/  MOV R2, 0x0 ;  /* 0x0000000000027802 */ /* 0x000fe20000000f00 */
[----:B------:R-:W-:Y:S01]  /*1ee00*/  ULDC.64 UR4, c[0x4][0xa0] ;  /* 0x0100280000047ab9 */ /* 0x000fe20000000a00 */
[----:B------:R-:W-:Y:S01]  /*1ee10*/  ULDC.64 UR6, c[0x4][0xa8] ;  /* 0x01002a0000067ab9 */ /* 0x000fe20000000a00 */
[----:B------:R-:W-:Y:S01]  /*1ee20*/  ULDC.64 UR8, c[0x4][0x18] ;  /* 0x0100060000087ab9 */ /* 0x000fe20000000a00 */
[----:B------:R-:W-:Y:S01]  /*1ee30*/  IMAD.U32 R4, RZ, RZ, UR4 ;  /* 0x00000004ff047e24 */ /* 0x000fe2000f8e00ff */
[----:B------:R-:W-:Y:S01]  /*1ee40*/  MOV R5, UR5 ;  /* 0x0000000500057c02 */ /* 0x000fe20008000f00 */
[----:B------:R-:W0:Y:S01]  /*1ee50*/  LDC.64 R2, c[0x4][R2] ;  /* 0x0100000002027b82 */ /* 0x000e220000000a00 */
[----:B------:R-:W-:Y:S02]  /*1ee60*/  IMAD.U32 R6, RZ, RZ, UR6 ;  /* 0x00000006ff067e24 */ /* 0x000fe4000f8e00ff */
[----:B------:R-:W-:Y:S02]  /*1ee70*/  IMAD.U32 R7, RZ, RZ, UR7 ;  /* 0x00000007ff077e24 */ /* 0x000fe4000f8e00ff */
[----:B------:R-:W-:-:S02]  /*1ee80*/  IMAD.U32 R10, RZ, RZ, UR8 ;  /* 0x00000008ff0a7e24 */ /* 0x000fc4000f8e00ff */
[----:B------:R-:W-:Y:S02]  /*1ee90*/  IMAD.U32 R11, RZ, RZ, UR9 ;  /* 0x00000009ff0b7e24 */ /* 0x000fe4000f8e00ff */
[----:B------:R-:W-:Y:S02]  /*1eea0*/  IMAD.MOV.U32 R8, RZ, RZ, 0x70 ;  /* 0x00000070ff087424 */ /* 0x000fe400078e00ff */
[----:B------:R-:W-:Y:S02]  /*1eeb0*/  IMAD.MOV.U32 R12, RZ, RZ, 0x1 ;  /* 0x00000001ff0c7424 */ /* 0x000fe400078e00ff */
[----:B------:R-:W-:-:S07]  /*1eec0*/  IMAD.MOV.U32 R13, RZ, RZ, RZ ;  /* 0x000000ffff0d7224 */ /* 0x000fce00078e00ff */
[----:B------:R-:W-:-:S07]  /*1eed0*/  LEPC R20, `(.L_x_1647) ;  /* 0x000000001014794e */ /* 0x000fce0000000000 */
[----:B0-----:R-:W-:Y:S05]  /*1eee0*/  CALL.ABS.NOINC R2 ;  /* 0x0000000002007343 */ /* 0x001fea0003c00000 */
.L_x_1647:
[----:B------:R-:W4:Y:S01]  /*1eef0*/  LDL.LU R4, [R1+0x24] ;  /* 0x0000240001047983 */ /* 0x000f220000300800 */
[----:B------:R-:W0:Y:S01]  /*1ef00*/  LDC R0, c[0x0][0x428] ;  /* 0x00010a00ff007b82 */ /* 0x000e220000000800 */
[----:B------:R-:W-:Y:S01]  /*1ef10*/  ULDC.64 UR4, c[0x0][0x9f8] ;  /* 0x00027e0000047ab9 */ /* 0x000fe20000000a00 */
[----:B------:R-:W-:Y:S01]  /*1ef20*/  IMAD.MOV.U32 R5, RZ, RZ, R19 ;  /* 0x000000ffff057224 */ /* 0x000fe200078e0013 */
[----:B0-----:R-:W-:Y:S01]  /*1ef30*/  ISETP.NE.AND P0, PT, R0, 0x1, PT ;  /* 0x000000010000780c */ /* 0x001fe20003f05270 */
[----:B------:R-:W-:-:S12]  /*1ef40*/  IMAD.MOV.U32 R0, RZ, RZ, R18 ;  /* 0x000000ffff007224 */ /* 0x000fd800078e0012 */
[----:B------:R-:W0:Y:S08]  /*1ef50*/  @P0 LDC R3, c[0x0][0x42c] ;  /* 0x00010b00ff030b82 */ /* 0x000e300000000800 */
[----:B------:R-:W1:Y:S01]  /*1ef60*/  @P0 LDC R2, c[0x0][0x430] ;  /* 0x00010c00ff020b82 */ /* 0x000e620000000800 */
[----:B0-----:R-:W-:-:S05]  /*1ef70*/  @P0 IMAD.HI.U32 R3, R18, R3, RZ ;  /* 0x0000000312030227 */ /* 0x001fca00078e00ff */
[----:B-1----:R-:W-:Y:S02]  /*1ef80*/  @P0 SHF.R.U32.HI R0, RZ, R2, R3 ;  /* 0x00000002ff000219 */ /* 0x002fe40000011603 */
[----:B------:R-:W-:-:S04]  /*1ef90*/  ISETP.NE.U32.AND P0, PT, RZ, UR4, PT ;  /* 0x00000004ff007c0c */ /* 0x000fc8000bf05070 */
[----:B------:R-:W-:Y:S01]  /*1efa0*/  ISETP.NE.AND.EX P0, PT, RZ, UR5, PT, P0 ;  /* 0x00000005ff007c0c */ /* 0x000fe2000bf05300 */
[----:B------:R-:W-:-:S12]  /*1efb0*/  ULDC.64 UR4, c[0x0][0xa00] ;  /* 0x0002800000047ab9 */ /* 0x000fd80000000a00 */
[----:B---3--:R-:W0:Y:S02]  /*1efc0*/  @P0 LDC.64 R6, c[0x0][0x9f8] ;  /* 0x00027e00ff060b82 */ /* 0x008e240000000a00 */
[----:B0-----:R-:W-:-:S05]  /*1efd0*/  @P0 IMAD.WIDE R6, R19, 0x4, R6 ;  /* 0x0000000413060825 */ /* 0x001fca00078e0206 */
[----:B------:R0:W5:Y:S01]  /*1efe0*/  @P0 LDG.E R5, desc[UR54][R6.64] ;  /* 0x0000003606050981 */ /* 0x000162000c1e1900 */
[----:B------:R-:W-:-:S04]  /*1eff0*/  ISETP.NE.U32.AND P0, PT, RZ, UR4, PT ;  /* 0x00000004ff007c0c */ /* 0x000fc8000bf05070 */
[----:B------:R-:W-:-:S04]  /*1f000*/  ISETP.NE.AND.EX P0, PT, RZ, UR5, PT, P0 ;  /* 0x00000005ff007c0c */ /* 0x000fc8000bf05300 */
[----:B------:R-:W-:Y:S01]  /*1f010*/  SEL R3, R19, RZ, !P0 ;  /* 0x000000ff13037207 */ /* 0x000fe20004000000 */
[----:B----4-:R-:W-:Y:S02]  /*1f020*/  IMAD R2, R17, 0x80, R4 ;  /* 0x0000008011027824 */ /* 0x010fe400078e0204 */
[----:B------:R-:W1:Y:S02]  /*1f030*/  S2R R4, SR_TID.X ;  /* 0x0000000000047919 */ /* 0x000e640000002100 */
[----:B-1----:R-:W-:-:S04]  /*1f040*/  LOP3.LUT R4, R4, 0x1f, RZ, 0xc0, !PT ;  /* 0x0000001f04047812 */ /* 0x002fc800078ec0ff */
[----:B------:R-:W-:-:S04]  /*1f050*/  ISETP.NE.AND P6, PT, R4, RZ, PT ;  /* 0x000000ff0400720c */ /* 0x000fc80003fc5270 */
[----:B------:R-:W-:-:S09]  /*1f060*/  PLOP3.LUT P1, PT, P6, PT, PT, 0x8, 0x0 ;  /* 0x000000000000781c */ /* 0x000fd2000372e170 */
[----:B------:R-:W-:-:S05]  /*1f070*/  VOTEU.ALL UP1, P6 ;  /* 0x00000000003f7886 */ /* 0x000fca0003020000 */
[----:B------:R-:W-:-:S04]  /*1f080*/  @!UP1 UIADD3 UR8, UP0, UR38, 0x270, URZ ;  /* 0x0000027026089890 */ /* 0x000fc8000ff1e03f */
[----:B------:R-:W-:-:S03]  /*1f090*/  @!UP1 UIADD3.X UR9, URZ, UR39, URZ, UP0, !UPT ;  /* 0x000000273f099290 */ /* 0x000fc600087fe43f */
[----:B0-----:R-:W-:-:S09]  /*1f0a0*/  VOTEU.ALL UP0, P6 ;  /* 0x00000000003f7886 */ /* 0x001fd20003000000 */
.L_x_1649:
        /* <DEDUP_REMOVED lines=16> */
.L_x_1650:
        /* <DEDUP_REMOVED lines=9> */
[----:B------:R-:W3:Y:S01]  /*1f240*/  LDL R4, [R1+0x1c] ;  /* 0x00001c0001047983 */ /* 0x000ee20000100800 */
[----:B--2---:R-:W0:Y:S01]  /*1f250*/  LDC.64 R8, c[0x0][0x3f8] ;  /* 0x0000fe00ff087b82 */ /* 0x004e220000000a00 */
[----:B------:R-:W-:Y:S02]  /*1f260*/  ULDC.64 UR4, c[0x0][0xa08] ;  /* 0x0002820000047ab9 */ /* 0x000fe40000000a00 */
[----:B0-----:R-:W-:Y:S01]  /*1f270*/  LOP3.LUT P0, RZ, R8, UR4, RZ, 0xfc, !PT ;  /* 0x0000000408ff7c12 */ /* 0x001fe2000f80fcff */
[----:B------:R-:W-:-:S03]  /*1f280*/  UMOV UR4, 0xffffffff ;  /* 0xffffffff00047882 */ /* 0x000fc60000000000 */
[----:B------:R-:W-:-:S04]  /*1f290*/  LOP3.LUT P0, RZ, R9, UR5, RZ, 0xfc, P0 ;  /* 0x0000000509ff7c12 */ /* 0x000fc8000800fcff */
[----:B-----5:R-:W-:Y:S01]  /*1f2a0*/  SEL R6, R5, RZ, !P0 ;  /* 0x000000ff05067207 */ /* 0x020fe20004000000 */
[----:B---3--:R-:W-:Y:S01]  /*1f2b0*/  VIADD R4, R4, 0xffffffff ;  /* 0xffffffff04047836 */ /* 0x008fe20000000000 */
[----:B------:R-:W-:Y:S07]  /*1f2c0*/  BRA.DIV UR4, `(.L_x_1651) ;  /* 0x00000052041c7947 */ /* 0x000fee000b800000 */
.L_x_1834:
[----:B------:R-:W-:Y:S01]  /*1f2d0*/  UMOV UR4, 0xffffffff ;  /* 0xffffffff00047882 */ /* 0x000fe20000000000 */
[----:B------:R-:W-:Y:S02]  /*1f2e0*/  SHF.R.S32.HI R17, RZ, 0x1f, R5 ;  /* 0x0000001fff117819 */ /* 0x000fe40000011405 */
[----:B------:R-:W-:Y:S05]  /*1f2f0*/  BRA.DIV UR4, `(.L_x_1652) ;  /* 0x0000005204447947 */ /* 0x000fea000b800000 */
[----:B------:R-:W-:-:S13]  /*1f300*/  ELECT P6, URZ, PT ;  /* 0x00000000003f782f */ /* 0x000fda00038c0000 */
.L_x_1837:
[----:B------:R-:W-:Y:S05]  /*1f310*/  @!P6 BRA `(.L_x_1653) ;  /* 0x00000004000ce947 */ /* 0x000fea0003800000 */
[----:B------:R-:W-:-:S04]  /*1f320*/  ISETP.NE.U32.AND P0, PT, R8, RZ, PT ;  /* 0x000000ff0800720c */ /* 0x000fc80003f05070 */
        /* <DEDUP_REMOVED lines=19> */
.L_x_1654:
        /* <DEDUP_REMOVED lines=9> */
.L_x_1838:
        /* <DEDUP_REMOVED lines=11> */
.L_x_1656:
[----:B------:R-:W2:Y:S01]  /*1f5a0*/  LDL R11, [R1] ;  /* 0x00000000010b7983 */ /* 0x000ea20000100800 */
[----:B------:R-:W-:-:S03]  /*1f5b0*/  MOV R12, 0x400 ;  /* 0x00000400000c7802 */ /* 0x000fc60000000f00 */
[----:B0-----:R-:W3:Y:S01]  /*1f5c0*/  LDL R10, [R1+0x4] ;  /* 0x00000400010a7983 */ /* 0x001ee20000100800 */
[----:B------:R-:W0:Y:S01]  /*1f5d0*/  S2R R13, SR_CgaCtaId ;  /* 0x00000000000d7919 */ /* 0x000e220000008800 */
        /* <DEDUP_REMOVED lines=23> */
.L_x_1653:
        /* <DEDUP_REMOVED lines=39> */
.L_x_1839:
[----:B------:R-:W-:Y:S05]  /*1f9c0*/  BSYNC B0 ;  /* 0x0000000000007941 */ /* 0x000fea0003800000 */
.L_x_1657:
[----:B0-----:R-:W2:Y:S04]  /*1f9d0*/  LDL R3, [R1+0x1c] ;  /* 0x00001c0001037983 */ /* 0x001ea80000100800 */
[----:B------:R-:W3:Y:S01]  /*1f9e0*/  LDL R10, [R1+0x18] ;  /* 0x00001800010a7983 */ /* 0x000ee20000100800 */
[----:B------:R-:W-:Y:S01]  /*1f9f0*/  BSSY B0, `(.L_x_1659) ;  /* 0x000018a000007945 */ /* 0x000fe20003800000 */
[----:B--2---:R-:W-:-:S05]  /*1fa00*/  VIADD R7, R3, 0xfffffffe ;  /* 0xfffffffe03077836 */ /* 0x004fca0000000000 */
[----:B---3--:R-:W-:-:S13]  /*1fa10*/  ISETP.GE.AND P0, PT, R7, R10, PT ;  /* 0x0000000a0700720c */ /* 0x008fda0003f06270 */
[----:B------:R-:W-:Y:S05]  /*1fa20*/  @!P0 BRA `(.L_x_1660) ;  /* 0x0000001800188947 */ /* 0x000fea0003800000 */
[----:B------:R-:W-:Y:S01]  /*1fa30*/  LOP3.LUT R2, RZ, R10, RZ, 0x33, !PT ;  /* 0x0000000aff027212 */ /* 0x000fe200078e33ff */
[----:B------:R-:W-:Y:S01]  /*1fa40*/  BSSY B1, `(.L_x_1661) ;  /* 0x0000089000017945 */ /* 0x000fe20003800000 */
[----:B------:R-:W-:-:S04]  /*1fa50*/  IADD3 R13, -R3, RZ, RZ ;  /* 0x000000ff030d7210 */ /* 0x000fc80007ffe1ff */
        /* <DEDUP_REMOVED lines=35> */
.L_x_1665:
[----:B0-----:R-:W0:Y:S01]  /*1fc90*/  S2R R8, SR_CgaCtaId ;  /* 0x0000000000087919 */ /* 0x001e220000008800 */
[----:B------:R-:W-:-:S04]  /*1fca0*/  MOV R3, 0x400 ;  /* 0x0000040000037802 */ /* 0x000fc80000000f00 */
[----:B0-----:R-:W-:Y:S02]  /*1fcb0*/  LEA R3, R8, R3, 0x18 ;  /* 0x0000000308037211 */ /* 0x001fe400078ec0ff */
[----:B------:R-:W-:-:S03]  /*1fcc0*/  SHF.L.U32 R8, R14, 0x1f, RZ ;  /* 0x0000001f0e087819 */ /* 0x000fc600000006ff */
[----:B------:R-:W-:-:S04]  /*1fcd0*/  IMAD R3, R12, 0x8, R3 ;  /* 0x000000080c037824 */ /* 0x000fc800078e0203 */
[----:B------:R-:W0:Y:S02]  /*1fce0*/  SYNCS.PHASECHK.TRANS64.TRYWAIT P0, [R3+URZ+0x28840], R8 ;  /* 0x02884008030075a7 */ /* 0x000e24000800017f */
[----:B0-----:R-:W-:Y:S05]  /*1fcf0*/  @!P0 BRA `(.L_x_1666) ;  /* 0x0000004800188947 */ /* 0x001fea0003800000 */
.L_x_1840:
        /* <DEDUP_REMOVED lines=11> */
.L_x_1667:
        /* <DEDUP_REMOVED lines=33> */
.L_x_1841:
        /* <DEDUP_REMOVED lines=8> */
[----:B---3--:R-:W-:-:S05]  /*20040*/  LEA R10, R11, R10, 0x18 ;  /* 0x0000000a0b0a7211 */ /* 0x008fca00078ec0ff */
[----:B--2---:R-:W-:-:S04]  /*20050*/  IMAD R3, R9, 0x8, R10 ;  /* 0x0000000809037824 */ /* 0x004fc800078e020a */
[----:B------:R1:W-:Y:S02]  /*20060*/  SYNCS.ARRIVE.TRANS64 RZ, [R3+URZ+0x28850], R8 ;  /* 0x0288500803ff79a7 */ /* 0x0003e4000800003f */
[----:B------:R-:W-:Y:S05]  /*20070*/  @!P0 BRA `(.L_x_1669) ;  /* 0x0000000000048947 */ /* 0x000fea0003800000 */
[----:B------:R-:W-:Y:S01]  /*20080*/  BPT.TRAP 0x1 ;  /* 0x000000040000795c */ /* 0x000fe20000300000 */
.L_x_1669:
        /* <DEDUP_REMOVED lines=31> */
.L_x_1664:
[----:B------:R-:W-:Y:S05]  /*20280*/  BSYNC B2 ;  /* 0x0000000000027941 */ /* 0x000fea0003800000 */
.L_x_1663:
[----:B------:R-:W2:Y:S04]  /*20290*/  LDL R2, [R1+0x1c] ;  /* 0x00001c0001027983 */ /* 0x000ea80000100800 */
[----:B------:R0:W-:Y:S04]  /*202a0*/  STL [R1], R12 ;  /* 0x0000000c01007387 */ /* 0x0001e80000100800 */
[----:B------:R0:W-:Y:S02]  /*202b0*/  STL [R1+0x8], R14 ;  /* 0x0000080e01007387 */ /* 0x0001e40000100800 */
[----:B0-2---:R-:W-:-:S07]  /*202c0*/  VIADD R7, R2, 0xfffffffd ;  /* 0xfffffffd02077836 */ /* 0x005fce0000000000 */
.L_x_1662:
[----:B------:R-:W-:Y:S05]  /*202d0*/  BSYNC B1 ;  /* 0x0000000000017941 */ /* 0x000fea0003800000 */
.L_x_1661:
[----:B------:R-:W2:Y:S01]  /*202e0*/  LDL.LU R2, [R1+0x1c] ;  /* 0x00001c0001027983 */ /* 0x000ea20000300800 */
[----:B------:R-:W-:Y:S01]  /*202f0*/  VIADD R13, R13, 0xfffffffe ;  /* 0xfffffffe0d0d7836 */ /* 0x000fe20000000000 */
[----:B--2---:R-:W-:-:S04]  /*20300*/  LOP3.LUT R2, RZ, R2, RZ, 0x33, !PT ;  /* 0x00000002ff027212 */ /* 0x004fc800078e33ff */
[----:B------:R-:W-:-:S13]  /*20310*/  ISETP.NE.AND P0, PT, R13, R2, PT ;  /* 0x000000020d00720c */ /* 0x000fda0003f05270 */
[----:B------:R-:W-:Y:S05]  /*20320*/  @!P0 BRA `(.L_x_1660) ;  /* 0x0000000c00d88947 */ /* 0x000fea0003800000 */
[----:B------:R-:W-:-:S07]  /*20330*/  IMAD.MOV.U32 R13, RZ, RZ, R6 ;  /* 0x000000ffff0d7224 */ /* 0x000fce00078e0006 */
.L_x_1684:
[----:B------:R-:W2:Y:S04]  /*20340*/  LDL R3, [R1] ;  /* 0x0000000001037983 */ /* 0x000ea80000100800 */
[----:B------:R-:W3:Y:S01]  /*20350*/  LDL R2, [R1+0x8] ;  /* 0x0000080001027983 */ /* 0x000ee20000100800 */
[----:B------:R-:W-:Y:S05]  /*20360*/  YIELD ;  /* 0x0000000000007946 */ /* 0x000fea0003800000 */
[----:B------:R-:W-:Y:S01]  /*20370*/  BSSY B1, `(.L_x_1670) ;  /* 0x0000075000017945 */ /* 0x000fe20003800000 */
[----:B--2---:R-:W-:-:S04]  /*20380*/  IADD3 R8, R3, 0x1, RZ ;  /* 0x0000000103087810 */ /* 0x004fc80007ffe0ff */
        /* <DEDUP_REMOVED lines=18> */
[--C-:B------:R-:W-:Y:S01]  /*204b0*/  SHF.R.S32.HI R3, RZ, 0x1f, R2.reuse ;  /* 0x0000001fff037819 */ /* 0x100fe20000011402 */
[----:B------:R-:W-:Y:S02]  /*204c0*/  IMAD.MOV R12, RZ, RZ, -R2 ;  /* 0x000000ffff0c7224 */ /* 0x000fe400078e0a02 */
[C---:B------:R-:W-:Y:S02]  /*204d0*/  IMAD R10, R5.reuse, UR7, R10 ;  /* 0x00000007050a7c24 */ /* 0x040fe4000f8e020a */
[----:B------:R-:W-:-:S04]  /*204e0*/  IMAD.WIDE.U32 R2, R5, UR6, R2 ;  /* 0x0000000605027c25 */ /* 0x000fc8000f8e0002 */
[----:B------:R-:W-:Y:S01]  /*204f0*/  IMAD.IADD R3, R10, 0x1, R3 ;  /* 0x000000010a037824 */ /* 0x000fe200078e0203 */
[----:B------:R-:W-:Y:S01]  /*20500*/  LEA R10, P0, R2, UR4, 0x2 ;  /* 0x00000004020a7c11 */ /* 0x000fe2000f8010ff */
[----:B------:R-:W-:-:S03]  /*20510*/  IMAD R12, R11, R12, R7 ;  /* 0x0000000c0b0c7224 */ /* 0x000fc600078e0207 */
[----:B------:R-:W-:-:S05]  /*20520*/  LEA.HI.X R11, R2, UR5, R3, 0x2, P0 ;  /* 0x00000005020b7c11 */ /* 0x000fca00080f1403 */
[----:B------:R0:W5:Y:S04]  /*20530*/  LDG.E R13, desc[UR54][R10.64] ;  /* 0x000000360a0d7981 */ /* 0x000168000c1e1900 */
.L_x_1672:
[----:B------:R-:W1:Y:S01]  /*20540*/  S2R R3, SR_CgaCtaId ;  /* 0x0000000000037919 */ /* 0x000e620000008800 */
[----:B------:R-:W-:-:S04]  /*20550*/  MOV R2, 0x400 ;  /* 0x0000040000027802 */ /* 0x000fc80000000f00 */
[----:B-1----:R-:W-:Y:S02]  /*20560*/  LEA R2, R3, R2, 0x18 ;  /* 0x0000000203027211 */ /* 0x002fe400078ec0ff */
[----:B------:R-:W-:-:S03]  /*20570*/  SHF.L.U32 R3, R9, 0x1f, RZ ;  /* 0x0000001f09037819 */ /* 0x000fc600000006ff */
[----:B------:R-:W-:-:S04]  /*20580*/  IMAD R2, R8, 0x8, R2 ;  /* 0x0000000808027824 */ /* 0x000fc800078e0202 */
[----:B------:R-:W1:Y:S02]  /*20590*/  SYNCS.PHASECHK.TRANS64.TRYWAIT P0, [R2+URZ+0x28840], R3 ;  /* 0x02884003020075a7 */ /* 0x000e64000800017f */
[----:B-1----:R-:W-:Y:S05]  /*205a0*/  @!P0 BRA `(.L_x_1673) ;  /* 0x0000004000148947 */ /* 0x002fea0003800000 */
.L_x_1842:
        /* <DEDUP_REMOVED lines=11> */
.L_x_1674:
        /* <DEDUP_REMOVED lines=33> */
.L_x_1843:
        /* <DEDUP_REMOVED lines=8> */
.L_x_1676:
        /* <DEDUP_REMOVED lines=29> */
.L_x_1671:
[----:B------:R-:W-:Y:S05]  /*20ac0*/  BSYNC B1 ;  /* 0x0000000000017941 */ /* 0x000fea0003800000 */
.L_x_1670:
        /* <DEDUP_REMOVED lines=30> */
[----:B------:R-:W-:-:S06]  /*20cb0*/  LEA.HI.X R13, R2, UR5, R3, 0x2, P0 ;  /* 0x00000005020d7c11 */ /* 0x000fcc00080f1403 */
[----:B------:R1:W5:Y:S03]  /*20cc0*/  LDG.E R13, desc[UR54][R12.64] ;  /* 0x000000360c0d7981 */ /* 0x000366000c1e1900 */
.L_x_1679:
[----:B------:R-:W2:Y:S01]  /*20cd0*/  S2R R3, SR_CgaCtaId ;  /* 0x0000000000037919 */ /* 0x000ea20000008800 */
[----:B------:R-:W-:-:S04]  /*20ce0*/  MOV R2, 0x400 ;  /* 0x0000040000027802 */ /* 0x000fc80000000f00 */
[----:B--2---:R-:W-:Y:S02]  /*20cf0*/  LEA R2, R3, R2, 0x18 ;  /* 0x0000000203027211 */ /* 0x004fe400078ec0ff */
[----:B------:R-:W-:-:S03]  /*20d00*/  SHF.L.U32 R3, R14, 0x1f, RZ ;  /* 0x0000001f0e037819 */ /* 0x000fc600000006ff */
[----:B------:R-:W-:-:S04]  /*20d10*/  IMAD R2, R15, 0x8, R2 ;  /* 0x000000080f027824 */ /* 0x000fc800078e0202 */
[----:B------:R-:W2:Y:S02]  /*20d20*/  SYNCS.PHASECHK.TRANS64.TRYWAIT P0, [R2+URZ+0x28840], R3 ;  /* 0x02884003020075a7 */ /* 0x000ea4000800017f */
[----:B--2---:R-:W-:Y:S05]  /*20d30*/  @!P0 BRA `(.L_x_1680) ;  /* 0x0000003800588947 */ /* 0x004fea0003800000 */
.L_x_1844:
        /* <DEDUP_REMOVED lines=11> */
.L_x_1681:
[----:B0-----:R-:W3:Y:S01]  /*20df0*/  LDL R14, [R1] ;  /* 0x00000000010e7983 */ /* 0x001ee20000100800 */
[----:B------:R-:W-:-:S03]  /*20e00*/  MOV R15, 0x400 ;  /* 0x00000400000f7802 */ /* 0x000fc60000000f00 */
[----:B------:R-:W4:Y:S01]  /*20e10*/  LDL R12, [R1+0x4] ;  /* 0x00000400010c7983 */ /* 0x000f220000100800 */
[----:B------:R-:W0:Y:S01]  /*20e20*/  S2R R18, SR_CgaCtaId ;  /* 0x0000000000127919 */ /* 0x000e220000008800 */
[----:B------:R-:W-:Y:S01]  /*20e30*/  R2UR UR11, R10 ;  /* 0x000000000a0b72ca */ /* 0x000fe200000e0000 */
[----:B------:R-:W-:Y:S01]  /*20e40*/  UIADD3 UR4, UP0, UR38, 0x370, URZ ;  /* 0x0000037026047890 */ /* 0x000fe2000ff1e03f */
[----:B------:R-:W-:Y:S02]  /*20e50*/  R2UR UR12, R0 ;  /* 0x00000000000c72ca */ /* 0x000fe400000e0000 */
[----:B0-----:R-:W-:-:S04]  /*20e60*/  LEA R15, R18, R15, 0x18 ;  /* 0x0000000f120f7211 */ /* 0x001fc800078ec0ff */
[----:B--2---:R-:W-:Y:S02]  /*20e70*/  IADD3 R3, R15, 0x28800, RZ ;  /* 0x000288000f037810 */ /* 0x004fe40007ffe0ff */
        /* <DEDUP_REMOVED lines=24> */
.L_x_1845:
        /* <DEDUP_REMOVED lines=8> */
.L_x_1683:
        /* <DEDUP_REMOVED lines=28> */
.L_x_1678:
[----:B------:R-:W-:Y:S05]  /*21240*/  BSYNC B1 ;  /* 0x0000000000017941 */ /* 0x000fea0003800000 */
.L_x_1677:
[----:B------:R-:W2:Y:S01]  /*21250*/  LDL R2, [R1+0x18] ;  /* 0x0000180001027983 */ /* 0x000ea20000100800 */
[----:B------:R-:W-:Y:S01]  /*21260*/  VIADD R7, R7, 0xfffffffe ;  /* 0xfffffffe07077836 */ /* 0x000fe20000000000 */
[----:B--2---:R-:W-:-:S13]  /*21270*/  ISETP.GT.AND P0, PT, R11, R2, PT ;  /* 0x000000020b00720c */ /* 0x004fda0003f04270 */
[----:B------:R-:W-:Y:S05]  /*21280*/  @P0 BRA `(.L_x_1684) ;  /* 0xfffffff0002c0947 */ /* 0x000fea000383ffff */
.L_x_1660:
[----:B------:R-:W-:Y:S05]  /*21290*/  BSYNC B0 ;  /* 0x0000000000007941 */ /* 0x000fea0003800000 */
.L_x_1659:
        /* <DEDUP_REMOVED lines=13> */
[----:B-1----:R-:W-:-:S06]  /*21370*/  LOP3.LUT R8, R8, UR4, RZ, 0xc0, !PT ;  /* 0x0000000408087c12 */ /* 0x002fcc000f8ec0ff */
[----:B------:R-:W1:Y:S01]  /*21380*/  POPC R8, R8 ;  /* 0x0000000800087309 */ /* 0x000e620000000000 */
[----:B--2---:R-:W1:Y:S02]  /*21390*/  SHFL.IDX PT, R7, R2, R7, 0x1f ;  /* 0x00001f0702077589 */ /* 0x004e6400000e0000 */
[----:B-1----:R-:W-:-:S07]  /*213a0*/  IADD3 R16, R7, UR37, R8 ;  /* 0x0000002507107c10 */ /* 0x002fce000fffe008 */
.L_x_1686:
[----:B------:R-:W-:Y:S05]  /*213b0*/  BSYNC B0 ;  /* 0x0000000000007941 */ /* 0x000fea0003800000 */
.L_x_1685:
        /* <DEDUP_REMOVED lines=11> */
.L_x_1846:
        /* <DEDUP_REMOVED lines=11> */
.L_x_1690:
        /* <DEDUP_REMOVED lines=27> */
.L_x_1688:
[----:B------:R-:W-:Y:S05]  /*216d0*/  BSYNC B0 ;  /* 0x0000000000007941 */ /* 0x000fea0003800000 */
.L_x_1687:
        /* <DEDUP_REMOVED lines=9> */
.L_x_1645:
[----:B------:R-:W-:Y:S05]  /*21770*/  BSYNC B6 ;  /* 0x0000000000067941 */ /* 0x000fea0003800000 */
.L_x_1643:
[----:B------:R-:W-:-:S03]  /*21780*/  UMOV UR4, 0xffffffff ;  /* 0xffffffff00047882 */ /* 0x000fc60000000000 */
[----:B------:R-:W-:Y:S05]  /*21790*/  BRA.DIV UR4, `(.L_x_1691) ;  /* 0x0000002e04fc7947 */ /* 0x000fea000b800000 */
[----:B------:R4:W0:Y:S04]  /*217a0*/  SHFL.IDX PT, R4, R16, RZ, 0x1f ;  /* 0x00001fff10047589 */ /* 0x00082800000e0000 */
[----:B------:R-:W0:Y:S02]  /*217b0*/  SHFL.IDX PT, R16, R16, 0x1, 0x1f ;  /* 0x00201f0010107f89 */ /* 0x000e2400000e0000 */
.L_x_1850:
[----:B------:R-:W5:Y:S01]  /*217c0*/  S2R R7, SR_TID.X ;  /* 0x0000000000077919 */ /* 0x000f620000002100 */
[----:B------:R-:W-:Y:S01]  /*217d0*/  ULDC UR4, c[0x0][0xc14] ;  /* 0x0003050000047ab9 */ /* 0x000fe20000000800 */
[----:B------:R-:W-:Y:S01]  /*217e0*/  BSSY B0, `(.L_x_1692) ;  /* 0x000000b000007945 */ /* 0x000fe20003800000 */
[----:B-1----:R-:W-:Y:S02]  /*217f0*/  IMAD.U32 R0, RZ, RZ, UR4 ;  /* 0x00000004ff007e24 */ /* 0x002fe4000f8e00ff */
[----:B------:R-:W-:Y:S01]  /*21800*/  IMAD.MOV.U32 R17, RZ, RZ, RZ ;  /* 0x000000ffff117224 */ /* 0x000fe200078e00ff */
[----:B-----5:R-:W-:-:S04]  /*21810*/  LOP3.LUT R7, R7, 0x1f, RZ, 0xc0, !PT ;  /* 0x0000001f07077812 */ /* 0x020fc800078ec0ff */
[C---:B------:R-:W-:Y:S01]  /*21820*/  ISETP.NE.AND P0, PT, R7.reuse, 0x1f, PT ;  /* 0x0000001f0700780c */ /* 0x040fe20003f05270 */
[----:B------:R-:W-:-:S05]  /*21830*/  IMAD.IADD R5, R7, 0x1, R19 ;  /* 0x0000000107057824 */ /* 0x000fca00078e0213 */
[----:B------:R-:W-:-:S13]  /*21840*/  ISETP.GE.OR P0, PT, R5, R0, !P0 ;  /* 0x000000000500720c */ /* 0x000fda0004706670 */
[----:B------:R-:W-:Y:S05]  /*21850*/  @P0 BRA `(.L_x_1693) ;  /* 0x00000000000c0947 */ /* 0x000fea0003800000 */
[----:B------:R-:W1:Y:S02]  /*21860*/  LDC.64 R2, c[0x0][0xc58] ;  /* 0x00031600ff027b82 */ /* 0x000e640000000a00 */
[----:B-1----:R-:W-:-:S05]  /*21870*/  IMAD.WIDE R2, R5, 0x4, R2 ;  /* 0x0000000405027825 */ /* 0x002fca00078e0202 */
[----:B------:R1:W5:Y:S02]  /*21880*/  LDG.E R17, desc[UR54][R2.64] ;  /* 0x0000003602117981 */ /* 0x000364000c1e1900 */
.L_x_1693:
[----:B------:R-:W-:Y:S05]  /*21890*/  BSYNC B0 ;  /* 0x0000000000007941 */ /* 0x000fea0003800000 */
.L_x_1692:
[----:B------:R-:W-:-:S03]  /*218a0*/  UMOV UR4, 0xffffffff ;  /* 0xffffffff00047882 */ /* 0x000fc60000000000 */
[----:B------:R-:W-:Y:S05]  /*218b0*/  BRA.DIV UR4, `(.L_x_1694) ;  /* 0x0000003204007947 */ /* 0x000fea000b800000 */
        /* <DEDUP_REMOVED lines=9> */
[----:B-1----:R-:W-:-:S05]  /*21950*/  IMAD.IADD R3, R13, 0x1, R14 ;  /* 0x000000010d037824 */ /* 0x002fca00078e020e */
[----:B------:R-:W0:Y:S02]  /*21960*/  SHFL.UP PT, R14, R3, 0x4, RZ ;  /* 0x04800000030e7989 */ /* 0x000e2400000e00ff */
[----:B0-----:R-:W-:Y:S02]  /*21970*/  SEL R14, R14, RZ, P0 ;  /* 0x000000ff0e0e7207 */ /* 0x001fe40000000000 */
[----:B------:R-:W-:-:S03]  /*21980*/  ISETP.GE.U32.AND P0, PT, R7, 0x10, PT ;  /* 0x000000100700780c */ /* 0x000fc60003f06070 */
[----:B------:R-:W-:-:S05]  /*21990*/  IMAD.IADD R5, R3, 0x1, R14 ;  /* 0x0000000103057824 */ /* 0x000fca00078e020e */
[----:B------:R-:W3:Y:S02]  /*219a0*/  SHFL.UP PT, R14, R5, 0x8, RZ ;  /* 0x05000000050e7989 */ /* 0x000ee400000e00ff */
[----:B---3--:R-:W-:-:S05]  /*219b0*/  SEL R6, R14, RZ, P1 ;  /* 0x000000ff0e067207 */ /* 0x008fca0000800000 */
[----:B------:R-:W-:-:S05]  /*219c0*/  IMAD.IADD R6, R5, 0x1, R6 ;  /* 0x0000000105067824 */ /* 0x000fca00078e0206 */
[----:B------:R-:W0:Y:S02]  /*219d0*/  SHFL.UP PT, R14, R6, 0x10, RZ ;  /* 0x06000000060e7989 */ /* 0x000e2400000e00ff */
[----:B0-----:R-:W-:-:S05]  /*219e0*/  SEL R7, R14, RZ, P0 ;  /* 0x000000ff0e077207 */ /* 0x001fca0000000000 */
[----:B------:R-:W-:-:S05]  /*219f0*/  IMAD.IADD R2, R6, 0x1, R7 ;  /* 0x0000000106027824 */ /* 0x000fca00078e0207 */
[----:B------:R0:W1:Y:S02]  /*21a00*/  SHFL.IDX PT, R14, R2, 0x1f, 0x1f ;  /* 0x03e01f00020e7f89 */ /* 0x00006400000e0000 */
.L_x_1858:
[----:B------:R-:W-:Y:S02]  /*21a10*/  ULDC UR4, c[0x0][0xc10] ;  /* 0x0003040000047ab9 */ /* 0x000fe40000000800 */
[----:B------:R-:W-:-:S04]  /*21a20*/  IMAD.U32 R5, RZ, RZ, UR4 ;  /* 0x00000004ff057e24 */ /* 0x000fc8000f8e00ff */
[----:B-1----:R-:W-:-:S05]  /*21a30*/  IMAD R3, R14, R5, RZ ;  /* 0x000000050e037224 */ /* 0x002fca00078e02ff */
[----:B----4-:R-:W-:-:S04]  /*21a40*/  IADD3 R16, R16, R3, RZ ;  /* 0x0000000310107210 */ /* 0x010fc80007ffe0ff */
[----:B------:R-:W-:-:S13]  /*21a50*/  ISETP.GT.AND P0, PT, R16, R4, PT ;  /* 0x000000041000720c */ /* 0x000fda0003f04270 */
[----:B------:R-:W-:Y:S05]  /*21a60*/  @P0 BRA `(.L_x_1695) ;  /* 0x0000000000b40947 */ /* 0x000fea0003800000 */
[----:B------:R-:W1:Y:S02]  /*21a70*/  LDC R0, c[0x0][0xc14] ;  /* 0x00030500ff007b82 */ /* 0x000e640000000800 */
.L_x_1700:
[----:B------:R-:W-:-:S05]  /*21a80*/  VIADD R19, R19, 0x1f ;  /* 0x0000001f13137836 */ /* 0x000fca0000000000 */
        /* <DEDUP_REMOVED lines=10> */
[----:B0-----:R-:W0:Y:S02]  /*21b30*/  LDC.64 R2, c[0x0][0xc58] ;  /* 0x00031600ff027b82 */ /* 0x001e240000000a00 */
[----:B0-----:R-:W-:-:S05]  /*21b40*/  IMAD.WIDE R2, R5, 0x4, R2 ;  /* 0x0000000405027825 */ /* 0x001fca00078e0202 */
[----:B------:R1:W5:Y:S02]  /*21b50*/  LDG.E R17, desc[UR54][R2.64] ;  /* 0x0000003602117981 */ /* 0x000364000c1e1900 */
.L_x_1698:
[----:B------:R-:W-:Y:S05]  /*21b60*/  BSYNC B0 ;  /* 0x0000000000007941 */ /* 0x000fea0003800000 */
.L_x_1697:
[----:B------:R-:W-:-:S03]  /*21b70*/  UMOV UR4, 0xffffffff ;  /* 0xffffffff00047882 */ /* 0x000fc60000000000 */
[----:B------:R-:W-:Y:S05]  /*21b80*/  BRA.DIV UR4, `(.L_x_1699) ;  /* 0x00000032041c7947 */ /* 0x000fea000b800000 */
[----:B-----5:R-:W3:Y:S01]  /*21b90*/  SHFL.UP PT, R14, R17, 0x1, RZ ;  /* 0x04200000110e7989 */ /* 0x020ee200000e00ff */
[C---:B------:R-:W-:Y:S02]  /*21ba0*/  ISETP.NE.AND P0, PT, R6.reuse, RZ, PT ;  /* 0x000000ff0600720c */ /* 0x040fe40003f05270 */
[----:B------:R-:W-:Y:S02]  /*21bb0*/  ISETP.GE.U32.AND P1, PT, R6, 0x2, PT ;  /* 0x000000020600780c */ /* 0x000fe40003f26070 */
[----:B---3--:R-:W-:Y:S02]  /*21bc0*/  SEL R14, R14, RZ, P0 ;  /* 0x000000ff0e0e7207 */ /* 0x008fe40000000000 */
[----:B------:R-:W-:-:S03]  /*21bd0*/  ISETP.GE.U32.AND P0, PT, R6, 0x4, PT ;  /* 0x000000040600780c */ /* 0x000fc60003f06070 */
[----:B------:R-:W-:-:S05]  /*21be0*/  IMAD.IADD R13, R17, 0x1, R14 ;  /* 0x00000001110d7824 */ /* 0x000fca00078e020e */
[----:B------:R-:W0:Y:S02]  /*21bf0*/  SHFL.UP PT, R14, R13, 0x2, RZ ;  /* 0x044000000d0e7989 */ /* 0x000e2400000e00ff */
[----:B01----:R-:W-:Y:S02]  /*21c00*/  SEL R2, R14, RZ, P1 ;  /* 0x000000ff0e027207 */ /* 0x003fe40000800000 */
        /* <DEDUP_REMOVED lines=13> */
.L_x_1866:
[----:B------:R-:W-:Y:S02]  /*21ce0*/  ULDC UR4, c[0x0][0xc10] ;  /* 0x0003040000047ab9 */ /* 0x000fe40000000800 */
[----:B------:R-:W-:-:S04]  /*21cf0*/  IMAD.U32 R5, RZ, RZ, UR4 ;  /* 0x00000004ff057e24 */ /* 0x000fc8000f8e00ff */
[----:B-1----:R-:W-:-:S04]  /*21d00*/  IMAD R3, R14, R5, RZ ;  /* 0x000000050e037224 */ /* 0x002fc800078e02ff */
[----:B------:R-:W-:-:S05]  /*21d10*/  IMAD.IADD R16, R3, 0x1, R16 ;  /* 0x0000000103107824 */ /* 0x000fca00078e0210 */
[----:B------:R-:W-:-:S13]  /*21d20*/  ISETP.GT.AND P0, PT, R16, R4, PT ;  /* 0x000000041000720c */ /* 0x000fda0003f04270 */
[----:B------:R-:W-:Y:S05]  /*21d30*/  @!P0 BRA `(.L_x_1700) ;  /* 0xfffffffc00508947 */ /* 0x000fea000383ffff */
.L_x_1695:
[----:B------:R-:W-:Y:S01]  /*21d40*/  IMAD.IADD R16, R16, 0x1, -R3 ;  /* 0x0000000110107824 */ /* 0x000fe200078e0a03 */
[----:B------:R-:W-:-:S03]  /*21d50*/  UMOV UR4, 0xffffffff ;  /* 0xffffffff00047882 */ /* 0x000fc60000000000 */
[----:B------:R-:W-:-:S05]  /*21d60*/  IMAD R3, R2, R5, R16 ;  /* 0x0000000502037224 */ /* 0x000fca00078e0210 */
[----:B------:R-:W-:Y:S01]  /*21d70*/  ISETP.GT.AND P6, PT, R3, R4, PT ;  /* 0x000000040300720c */ /* 0x000fe20003fc4270 */
[----:B------:R-:W-:-:S12]  /*21d80*/  BRA.DIV UR4, `(.L_x_1701) ;  /* 0x00000032046c7947 */ /* 0x000fd8000b800000 */
[----:B------:R-:W-:-:S04]  /*21d90*/  VOTE.ANY R3, PT, !P6 ;  /* 0x0000000000037806 */ /* 0x000fc800070e0100 */
[----:B------:R-:W1:Y:S02]  /*21da0*/  POPC R6, R3 ;  /* 0x0000000300067309 */ /* 0x000e640000000000 */
[----:B-1----:R1:W3:Y:S02]  /*21db0*/  SHFL.IDX PT, R17, R17, R6, 0x1f ;  /* 0x00001f0611117589 */ /* 0x0022e400000e0000 */
.L_x_1870:
[----:B------:R-:W-:Y:S01]  /*21dc0*/  ISETP.NE.AND P0, PT, R3, RZ, PT ;  /* 0x000000ff0300720c */ /* 0x000fe20003f05270 */
[----:B------:R-:W-:-:S12]  /*21dd0*/  IMAD.MOV.U32 R7, RZ, RZ, RZ ;  /* 0x000000ffff077224 */ /* 0x000fd800078e00ff */
[----:B------:R-:W-:Y:S05]  /*21de0*/  @!P0 BRA `(.L_x_1702) ;  /* 0x0000000000108947 */ /* 0x000fea0003800000 */
[----:B------:R-:W-:Y:S01]  /*21df0*/  UMOV UR4, 0xffffffff ;  /* 0xffffffff00047882 */ /* 0x000fe20000000000 */
[----:B------:R-:W-:Y:S02]  /*21e00*/  VIADD R12, R6, 0xffffffff ;  /* 0xffffffff060c7836 */ /* 0x000fe40000000000 */
[----:B------:R-:W-:Y:S05]  /*21e10*/  BRA.DIV UR4, `(.L_x_1703) ;  /* 0x0000003204907947 */ /* 0x000fea000b800000 */
[----:B------:R4:W0:Y:S02]  /*21e20*/  SHFL.IDX PT, R7, R2, R12, 0x1f ;  /* 0x00001f0c02077589 */ /* 0x00082400000e0000 */
.L_x_1702:
[----:B0---4-:R-:W0:Y:S01]  /*21e30*/  LDC.64 R2, c[0x0][0xc68] ;  /* 0x00031a00ff027b82 */ /* 0x011e220000000a00 */
[----:B------:R-:W-:-:S04]  /*21e40*/  IMAD.IADD R19, R6, 0x1, R19 ;  /* 0x0000000106137824 */ /* 0x000fc800078e0213 */
[----:B0-----:R-:W-:-:S05]  /*21e50*/  IMAD.WIDE R2, R19, 0x4, R2 ;  /* 0x0000000413027825 */ /* 0x001fca00078e0202 */
[----:B--2---:R0:W1:Y:S01]  /*21e60*/  LDG.E R8, desc[UR54][R2.64] ;  /* 0x0000003602087981 */ /* 0x004062000c1e1900 */
[----:B------:R-:W-:-:S04]  /*21e70*/  IMAD R16, R7, R5, R16 ;  /* 0x0000000507107224 */ /* 0x000fc800078e0210 */
[----:B------:R-:W-:Y:S02]  /*21e80*/  IMAD.IADD R7, R4, 0x1, -R16 ;  /* 0x0000000104077824 */ /* 0x000fe400078e0a10 */
[----:B0-----:R-:W-:Y:S02]  /*21e90*/  IMAD.MOV.U32 R2, RZ, RZ, RZ ;  /* 0x000000ffff027224 */ /* 0x001fe400078e00ff */
[----:B-1-3--:R-:W-:-:S05]  /*21ea0*/  IMAD R6, R17, R8, RZ ;  /* 0x0000000811067224 */ /* 0x00afca00078e02ff */
        /* <DEDUP_REMOVED lines=29> */
[----:B------:R-:W-:Y:S02]  /*22080*/  IMAD.MOV.U32 R2, RZ, RZ, RZ ;  /* 0x000000ffff027224 */ /* 0x000fe400078e00ff */
[----:B------:R-:W-:Y:S01]  /*22090*/  IMAD.IADD R4, R6, 0x1, R4 ;  /* 0x0000000106047824 */ /* 0x000fe200078e0204 */
[----:B------:R-:W-:-:S04]  /*220a0*/  IABS R8, R5 ;  /* 0x0000000500087213 */ /* 0x000fc80000000000 */
[----:B------:R-:W0:Y:S08]  /*220b0*/  I2F.RP R10, R8 ;  /* 0x00000008000a7306 */ /* 0x000e300000209400 */
[----:B0-----:R-:W0:Y:S02]  /*220c0*/  MUFU.RCP R10, R10 ;  /* 0x0000000a000a7308 */ /* 0x001e240000001000 */
[----:B0-----:R-:W-:-:S06]  /*220d0*/  VIADD R11, R10, 0xffffffe ;  /* 0x0ffffffe0a0b7836 */ /* 0x001fcc0000000000 */
[----:B------:R-:W0:Y:S02]  /*220e0*/  F2I.FTZ.U32.TRUNC.NTZ R3, R11 ;  /* 0x0000000b00037305 */ /* 0x000e24000021f000 */
[----:B0-----:R-:W-:-:S04]  /*220f0*/  IMAD.MOV R7, RZ, RZ, -R3 ;  /* 0x000000ffff077224 */ /* 0x001fc800078e0a03 */
[----:B------:R-:W-:-:S04]  /*22100*/  IMAD R7, R7, R8, RZ ;  /* 0x0000000807077224 */ /* 0x000fc800078e02ff */
[----:B------:R-:W-:Y:S01]  /*22110*/  IMAD.HI.U32 R3, R3, R7, R2 ;  /* 0x0000000703037227 */ /* 0x000fe200078e0002 */
[----:B------:R-:W-:Y:S02]  /*22120*/  IABS R2, R6 ;  /* 0x0000000600027213 */ /* 0x000fe40000000000 */
[----:B------:R-:W-:-:S03]  /*22130*/  IABS R7, R5 ;  /* 0x0000000500077213 */ /* 0x000fc60000000000 */
[----:B------:R-:W-:-:S04]  /*22140*/  IMAD.HI.U32 R3, R3, R2, RZ ;  /* 0x0000000203037227 */ /* 0x000fc800078e00ff */
[----:B------:R-:W-:-:S04]  /*22150*/  IMAD.MOV R7, RZ, RZ, -R7 ;  /* 0x000000ffff077224 */ /* 0x000fc800078e0a07 */
        /* <DEDUP_REMOVED lines=16> */
.L_x_1696:
[----:B------:R-:W-:Y:S01]  /*22260*/  UMOV UR4, URZ ;  /* 0x0000003f00047c82 */ /* 0x000fe20008000000 */
[----:B------:R-:W-:Y:S01]  /*22270*/  UMOV UR5, URZ ;  /* 0x0000003f00057c82 */ /* 0x000fe20008000000 */
[----:B------:R-:W-:Y:S01]  /*22280*/  ULDC UR6, c[0x0][0xc14] ;  /* 0x0003050000067ab9 */ /* 0x000fe20000000800 */
[----:B------:R-:W-:Y:S02]  /*22290*/  IMAD.MOV.U32 R16, RZ, RZ, R4 ;  /* 0x000000ffff107224 */ /* 0x000fe400078e0004 */
[----:B------:R-:W-:Y:S02]  /*222a0*/  IMAD.U32 R17, RZ, RZ, UR4 ;  /* 0x00000004ff117e24 */ /* 0x000fe4000f8e00ff */
[----:B------:R-:W-:Y:S02]  /*222b0*/  IMAD.U32 R18, RZ, RZ, UR5 ;  /* 0x00000005ff127e24 */ /* 0x000fe4000f8e00ff */
[----:B------:R-:W-:-:S07]  /*222c0*/  IMAD.U32 R19, RZ, RZ, UR6 ;  /* 0x00000006ff137e24 */ /* 0x000fce000f8e00ff */
.L_x_1704:
        /* <DEDUP_REMOVED lines=12> */
.L_x_1604:
[----:B-1----:R-:W4:Y:S01]  /*22390*/  LDL.LU R0, [R1+0x20] ;  /* 0x0000200001007983 */ /* 0x002f220000300800 */
[----:B------:R-:W-:Y:S01]  /*223a0*/  BSSY B0, `(.L_x_1706) ;  /* 0x000000b000007945 */ /* 0x000fe20003800000 */
[----:B------:R-:W1:Y:S01]  /*223b0*/  S2R R5, SR_CgaCtaId ;  /* 0x0000000000057919 */ /* 0x000e620000008800 */
[----:B----4-:R-:W-:-:S05]  /*223c0*/  VIADD R0, R0, 0x1 ;  /* 0x0000000100007836 */ /* 0x010fca0000000000 */
[----:B---3--:R-:W-:-:S04]  /*223d0*/  LEA.HI R2, R0, R0, RZ, 0x1 ;  /* 0x0000000000027211 */ /* 0x008fc800078f08ff */
[----:B------:R-:W-:-:S05]  /*223e0*/  LOP3.LUT R3, R2, 0xfffffffe, RZ, 0xc0, !PT ;  /* 0xfffffffe02037812 */ /* 0x000fca00078ec0ff */
[----:B------:R-:W-:Y:S01]  /*223f0*/  IMAD.IADD R3, R0, 0x1, -R3 ;  /* 0x0000000100037824 */ /* 0x000fe200078e0a03 */
[----:B------:R-:W-:-:S04]  /*22400*/  MOV R0, 0x400 ;  /* 0x0000040000007802 */ /* 0x000fc80000000f00 */
[----:B-1----:R-:W-:Y:S02]  /*22410*/  LEA R0, R5, R0, 0x18 ;  /* 0x0000000005007211 */ /* 0x002fe400078ec0ff */
[----:B------:R-:W-:-:S04]  /*22420*/  SHF.L.U32 R3, R3, 0x1f, RZ ;  /* 0x0000001f03037819 */ /* 0x000fc800000006ff */
[----:B------:R-:W1:Y:S02]  /*22430*/  SYNCS.PHASECHK.TRANS64.TRYWAIT P0, [R0+URZ+0x28820], R3 ;  /* 0x02882003000075a7 */ /* 0x000e64000800017f */
[----:B-1----:R-:W-:Y:S05]  /*22440*/  @!P0 BRA `(.L_x_1707) ;  /* 0x0000002c002c8947 */ /* 0x002fea0003800000 */
.L_x_1873:
[----:B------:R-:W-:Y:S05]  /*22450*/  BSYNC B0 ;  /* 0x0000000000007941 */ /* 0x000fea0003800000 */
.L_x_1706:
[----:B------:R-:W-:-:S03]  /*22460*/  UMOV UR4, 0xffffffff ;  /* 0xffffffff00047882 */ /* 0x000fc60000000000 */
[----:B------:R-:W-:Y:S05]  /*22470*/  BRA.DIV UR4, `(.L_x_1708) ;  /* 0x0000002e04347947 */ /* 0x000fea000b800000 */
[----:B------:R-:W3:Y:S02]  /*22480*/  S2R R2, SR_TID.X ;  /* 0x0000000000027919 */ /* 0x000ee40000002100 */
[----:B---3--:R-:W-:-:S04]  /*22490*/  SHF.R.U32.HI R2, RZ, 0x5, R2 ;  /* 0x00000005ff027819 */ /* 0x008fc80000011602 */
[----:B------:R-:W-:-:S05]  /*224a0*/  LOP3.LUT R2, R2, 0x3, RZ, 0xc0, !PT ;  /* 0x0000000302027812 */ /* 0x000fca00078ec0ff */
[----:B------:R3:W4:Y:S02]  /*224b0*/  SHFL.IDX PT, R14, R2, RZ, 0x1f ;  /* 0x00001fff020e7589 */ /* 0x00072400000e0000 */
.L_x_1876:
[----:B----4-:R-:W-:-:S13]  /*224c0*/  ISETP.NE.AND P0, PT, R14, RZ, PT ;  /* 0x000000ff0e00720c */ /* 0x010fda0003f05270 */
[----:B------:R-:W-:Y:S05]  /*224d0*/  @P0 BRA `(.L_x_1316) ;  /* 0x0000000000940947 */ /* 0x000fea0003800000 */
[----:B------:R-:W-:-:S03]  /*224e0*/  UMOV UR4, 0xffffffff ;  /* 0xffffffff00047882 */ /* 0x000fc60000000000 */
[----:B------:R-:W-:Y:S05]  /*224f0*/  BRA.DIV UR4, `(.L_x_1709) ;  /* 0x0000002e04487947 */ /* 0x000fea000b800000 */
[----:B------:R-:W-:-:S13]  /*22500*/  ELECT P6, URZ, PT ;  /* 0x00000000003f782f */ /* 0x000fda00038c0000 */
.L_x_1879:
[----:B------:R-:W-:Y:S05]  /*22510*/  @!P6 BRA `(.L_x_1316) ;  /* 0x000000000084e947 */ /* 0x000fea0003800000 */
[----:B------:R-:W-:-:S06]  /*22520*/  ULOP3.LUT UR4, UR36, 0x2, URZ, 0xfc, !UPT ;  /* 0x0000000224047892 */ /* 0x000fcc000f8efc3f */
[----:B---3--:R-:W-:-:S04]  /*22530*/  MOV R2, UR4 ;  /* 0x0000000400027c02 */ /* 0x008fc80008000f00 */
[----:B------:R-:W-:-:S13]  /*22540*/  ISETP.NE.AND P2, PT, R2, 0x3, PT ;  /* 0x000000030200780c */ /* 0x000fda0003f45270 */
[----:B------:R-:W-:Y:S05]  /*22550*/  @!P2 BRA `(.L_x_1710) ;  /* 0x000000000004a947 */ /* 0x000fea0003800000 */
[----:B------:R-:W-:Y:S01]  /*22560*/  BPT.TRAP 0x1 ;  /* 0x000000040000795c */ /* 0x000fe20000300000 */
.L_x_1710:
[----:B-1----:R-:W3:Y:S04]  /*22570*/  LDL R3, [R1] ;  /* 0x0000000001037983 */ /* 0x002ee80000100800 */
[----:B------:R-:W4:Y:S01]  /*22580*/  LDL.LU R7, [R1+0x8] ;  /* 0x0000080001077983 */ /* 0x000f220000300800 */
[----:B------:R-:W-:-:S04]  /*22590*/  VIADD R2, R0, 0x28840 ;  /* 0x0002884000027836 */ /* 0x000fc80000000000 */
[C---:B---3--:R-:W-:Y:S02]  /*225a0*/  IMAD R6, R3.reuse, 0x8, R2 ;  /* 0x0000000803067824 */ /* 0x048fe400078e0202 */
[----:B------:R-:W-:Y:S01]  /*225b0*/  VIADD R3, R3, 0x1 ;  /* 0x0000000103037836 */ /* 0x000fe20000000000 */
[----:B----4-:R-:W-:-:S04]  /*225c0*/  SHF.L.U32 R5, R7, 0x1f, RZ ;  /* 0x0000001f07057819 */ /* 0x010fc800000006ff */
        /* <DEDUP_REMOVED lines=8> */
.L_x_1880:
[----:B------:R-:W3:Y:S02]  /*22650*/  SYNCS.PHASECHK.TRANS64.TRYWAIT P0, [R7+URZ], R2 ;  /* 0x00000002070075a7 */ /* 0x000ee4000800017f */
[----:B---3--:R-:W-:Y:S05]  /*22660*/  @!P0 BRA `(.L_x_1712) ;  /* 0x0000002c00208947 */ /* 0x008fea0003800000 */
.L_x_1881:
[----:B------:R-:W-:Y:S05]  /*22670*/  @!P2 BRA `(.L_x_1713) ;  /* 0x000000000004a947 */ /* 0x000fea0003800000 */
[----:B------:R-:W-:Y:S01]  /*22680*/  BPT.TRAP 0x1 ;  /* 0x000000040000795c */ /* 0x000fe20000300000 */
.L_x_1713:
[----:B------:R-:W4:Y:S01]  /*22690*/  LDL.LU R4, [R1] ;  /* 0x0000000001047983 */ /* 0x000f220000300800 */
[----:B------:R-:W-:-:S04]  /*226a0*/  VIADD R0, R0, 0x28860 ;  /* 0x0002886000007836 */ /* 0x000fc80000000000 */
[----:B----4-:R-:W-:-:S04]  /*226b0*/  IMAD R4, R4, 0x8, R0 ;  /* 0x0000000804047824 */ /* 0x010fc800078e0200 */
[----:B------:R-:W4:Y:S02]  /*226c0*/  SYNCS.PHASECHK.TRANS64.TRYWAIT P0, [R4+URZ], R5 ;  /* 0x00000005040075a7 */ /* 0x000f24000800017f */
[----:B----4-:R-:W-:Y:S05]  /*226d0*/  @!P0 BRA `(.L_x_1714) ;  /* 0x0000002c00188947 */ /* 0x010fea0003800000 */
.L_x_1882:
[----:B------:R-:W-:-:S07]  /*226e0*/  IMAD R3, R3, 0x8, R0 ;  /* 0x0000000803037824 */ /* 0x000fce00078e0200 */
.L_x_1715:
[----:B------:R0:W0:Y:S02]  /*226f0*/  SYNCS.PHASECHK.TRANS64.TRYWAIT P0, [R3+URZ], R2 ;  /* 0x00000002030075a7 */ /* 0x000024000800017f */
[----:B0-----:R-:W-:Y:S05]  /*22700*/  @!P0 NANOSLEEP.SYNCS 0x989680 ;  /* 0x009896800000895d */ /* 0x001fea0003900000 */
[----:B------:R-:W0:Y:S02]  /*22710*/  @!P0 SYNCS.PHASECHK.TRANS64 P0, [R3+URZ], R2 ;  /* 0x00000002030085a7 */ /* 0x000e24000800007f */
[----:B0-----:R-:W-:Y:S05]  /*22720*/  @!P0 BRA `(.L_x_1715) ;  /* 0xfffffffc00f08947 */ /* 0x001fea000383ffff */
.L_x_1316:
[----:B------:R-:W-:Y:S05]  /*22730*/  BSYNC B7 ;  /* 0x0000000000077941 */ /* 0x000fea0003800000 */
.L_x_1313:
[----:B------:R-:W-:Y:S05]  /*22740*/  EXIT ;  /* 0x000000000000794d */ /* 0x000fea0003800000 */
.L_x_1346:
[----:B0-----:R0:W1:Y:S02]  /*22750*/  SYNCS.PHASECHK.TRANS64.TRYWAIT P6, [R103+URZ+0x28890], R124 ;  /* 0x0288907c670075a7 */ /* 0x00106400080c017f */
[----:B-1----:R-:W-:Y:S05]  /*22760*/  @!P6 NANOSLEEP.SYNCS 0x989680 ;  /* 0x009896800000e95d */ /* 0x002fea0003900000 */
[----:B------:R-:W1:Y:S02]  /*22770*/  @!P6 SYNCS.PHASECHK.TRANS64 P6, [R103+URZ+0x28890], R124 ;  /* 0x0288907c6700e5a7 */ /* 0x000e6400080c007f */
[----:B-1----:R-:W-:Y:S05]  /*22780*/  @!P6 BRA `(.L_x_1346) ;  /* 0xfffffffc00f0e947 */ /* 0x002fea000383ffff */
[----:B------:R-:W-:Y:S05]  /*22790*/  BRA `(.L_x_1716) ;  /* 0xfffffe0800f47947 */ /* 0x000fea000383ffff */
.L_x_1382:
[----:B0-----:R0:W1:Y:S02]  /*227a0*/  SYNCS.PHASECHK.TRANS64.TRYWAIT P4, [R103+URZ+0x28890], R124 ;  /* 0x0288907c670075a7 */ /* 0x001064000808017f */
[----:B-1----:R-:W-:Y:S05]  /*227b0*/  @!P4 NANOSLEEP.SYNCS 0x989680 ;  /* 0x009896800000c95d */ /* 0x002fea0003900000 */
[----:B------:R-:W1:Y:S02]  /*227c0*/  @!P4 SYNCS.PHASECHK.TRANS64 P4, [R103+URZ+0x28890], R124 ;  /* 0x0288907c6700c5a7 */ /* 0x000e64000808007f */
[----:B-1----:R-:W-:Y:S05]  /*227d0*/  @!P4 BRA `(.L_x_1382) ;  /* 0xfffffffc00f0c947 */ /* 0x002fea000383ffff */
[----:B------:R-:W-:Y:S05]  /*227e0*/  BRA `(.L_x_1717) ;  /* 0xfffffe3000447947 */ /* 0x000fea000383ffff */
.L_x_1399:
[----:B0-----:R0:W1:Y:S02]  /*227f0*/  SYNCS.PHASECHK.TRANS64.TRYWAIT P3, [R103+URZ+0x28890], R124 ;  /* 0x0288907c670075a7 */ /* 0x001064000806017f */
[----:B-1----:R-:W-:Y:S05]  /*22800*/  @!P3 NANOSLEEP.SYNCS 0x989680 ;  /* 0x009896800000b95d */ /* 0x002fea0003900000 */
[----:B------:R-:W1:Y:S02]  /*22810*/  @!P3 SYNCS.PHASECHK.TRANS64 P3, [R103+URZ+0x28890], R124 ;  /* 0x0288907c6700b5a7 */ /* 0x000e64000806007f */
[----:B-1----:R-:W-:Y:S05]  /*22820*/  @!P3 BRA `(.L_x_1399) ;  /* 0xfffffffc00f0b947 */ /* 0x002fea000383ffff */
[----:B------:R-:W-:Y:S05]  /*22830*/  BRA `(.L_x_1718) ;  /* 0xfffffe5000707947 */ /* 0x000fea000383ffff */
.L_x_1409:
[----:B--2---:R2:W3:Y:S02]  /*22840*/  SYNCS.PHASECHK.TRANS64.TRYWAIT P0, [R103+URZ+0x288b0], R124 ;  /* 0x0288b07c670075a7 */ /* 0x0044e4000800017f */
[----:B---3--:R-:W-:Y:S05]  /*22850*/  @!P0 NANOSLEEP.SYNCS 0x989680 ;  /* 0x009896800000895d */ /* 0x008fea0003900000 */
[----:B------:R-:W3:Y:S02]  /*22860*/  @!P0 SYNCS.PHASECHK.TRANS64 P0, [R103+URZ+0x288b0], R124 ;  /* 0x0288b07c670085a7 */ /* 0x000ee4000800007f */
[----:B---3--:R-:W-:Y:S05]  /*22870*/  @!P0 BRA `(.L_x_1409) ;  /* 0xfffffffc00f08947 */ /* 0x008fea000383ffff */
[----:B------:R-:W-:Y:S05]  /*22880*/  BRA `(.L_x_1719) ;  /* 0xfffffe58000c7947 */ /* 0x000fea000383ffff */
.L_x_1429:
[----:B------:R-:W-:Y:S01]  /*22890*/  BSSY B0, `(.L_x_1720) ;  /* 0x0000008000007945 */ /* 0x000fe20003800000 */
[----:B------:R-:W-:Y:S02]  /*228a0*/  IMAD.MOV.U32 R13, RZ, RZ, R228 ;  /* 0x000000ffff0d7224 */ /* 0x000fe400078e00e4 */
[----:B------:R-:W-:Y:S02]  /*228b0*/  IMAD.MOV.U32 R12, RZ, RZ, RZ ;  /* 0x000000ffff0c7224 */ /* 0x000fe400078e00ff */
[----:B------:R-:W-:Y:S02]  /*228c0*/  IMAD.MOV.U32 R11, RZ, RZ, 0x1f ;  /* 0x0000001fff0b7424 */ /* 0x000fe400078e00ff */
[----:B------:R-:W-:-:S07]  /*228d0*/  IMAD.MOV.U32 R15, RZ, RZ, -0x1 ;  /* 0xffffffffff0f7424 */ /* 0x000fce00078e00ff */
[----:B-----5:R-:W-:Y:S05]  /*228e0*/  WARPSYNC.COLLECTIVE R15, `(.L_x_1721) ;  /* 0x000000000f087348 */ /* 0x020fea0003c00000 */
[----:B------:R0:W1:Y:S02]  /*228f0*/  SHFL.IDX P6, R14, R13, R12, R11 ;  /* 0x0000000c0d0e7389 */ /* 0x00006400000c000b */
[----:B01---5:R-:W-:Y:S01]  /*22900*/  ENDCOLLECTIVE ;  /* 0x000000000000791b */ /* 0x023fe20003800000 */
.L_x_1721:
[----:B------:R-:W-:Y:S05]  /*22910*/  BSYNC B0 ;  /* 0x0000000000007941 */ /* 0x000fea0003800000 */
.L_x_1720:
[----:B------:R-:W-:Y:S01]  /*22920*/  IMAD.MOV.U32 R196, RZ, RZ, R14 ;  /* 0x000000ffffc47224 */ /* 0x000fe200078e000e */
[----:B------:R-:W-:Y:S06]  /*22930*/  BRA `(.L_x_1722) ;  /* 0xfffffe6400047947 */ /* 0x000fec000383ffff */
.L_x_1447:
[----:B------:R-:W-:Y:S01]  /*22940*/  BSSY B1, `(.L_x_1723) ;  /* 0x0000008000017945 */ /* 0x000fe20003800000 */
[----:B------:R-:W-:Y:S02]  /*22950*/  IMAD.MOV.U32 R13, RZ, RZ, R5 ;  /* 0x000000ffff0d7224 */ /* 0x000fe400078e0005 */
[----:B------:R-:W-:Y:S02]  /*22960*/  IMAD.MOV.U32 R12, RZ, RZ, RZ ;  /* 0x000000ffff0c7224 */ /* 0x000fe400078e00ff */
[----:B------:R-:W-:Y:S02]  /*22970*/  IMAD.MOV.U32 R11, RZ, RZ, 0x181f ;  /* 0x0000181fff0b7424 */ /* 0x000fe400078e00ff */
[----:B------:R-:W-:-:S07]  /*22980*/  IMAD.MOV.U32 R15, RZ, RZ, -0x1 ;  /* 0xffffffffff0f7424 */ /* 0x000fce00078e00ff */
[----:B01---5:R-:W-:Y:S05]  /*22990*/  WARPSYNC.COLLECTIVE R15, `(.L_x_1724) ;  /* 0x000000000f087348 */ /* 0x023fea0003c00000 */
[----:B------:R2:W3:Y:S02]  /*229a0*/  SHFL.IDX P6, R14, R13, R12, R11 ;  /* 0x0000000c0d0e7389 */ /* 0x0004e400000c000b */
[----:B0123-5:R-:W-:Y:S01]  /*229b0*/  ENDCOLLECTIVE ;  /* 0x000000000000791b */ /* 0x02ffe20003800000 */
.L_x_1724:
[----:B------:R-:W-:Y:S05]  /*229c0*/  BSYNC B1 ;  /* 0x0000000000017941 */ /* 0x000fea0003800000 */
.L_x_1723:
[----:B------:R-:W-:Y:S05]  /*229d0*/  BRA `(.L_x_1725) ;  /* 0xfffffe7400847947 */ /* 0x000fea000383ffff */
.L_x_1448:
        /* <DEDUP_REMOVED lines=8> */
.L_x_1727:
[----:B------:R-:W-:Y:S05]  /*22a60*/  BSYNC B1 ;  /* 0x0000000000017941 */ /* 0x000fea0003800000 */
.L_x_1726:
[----:B------:R-:W-:Y:S05]  /*22a70*/  BRA `(.L_x_1728) ;  /* 0xfffffe7400647947 */ /* 0x000fea000383ffff */
.L_x_1449:
[----:B------:R-:W-:Y:S01]  /*22a80*/  BSSY B1, `(.L_x_1729) ;  /* 0x0000008000017945 */ /* 0x000fe20003800000 */
[----:B------:R-:W-:Y:S01]  /*22a90*/  IMAD.MOV.U32 R13, RZ, RZ, R3 ;  /* 0x000000ffff0d7224 */ /* 0x000fe200078e0003 */
[----:B------:R-:W-:Y:S01]  /*22aa0*/  MOV R12, RZ ;  /* 0x000000ff000c7202 */ /* 0x000fe20000000f00 */
[----:B------:R-:W-:Y:S02]  /*22ab0*/  IMAD.MOV.U32 R11, RZ, RZ, 0x181f ;  /* 0x0000181fff0b7424 */ /* 0x000fe400078e00ff */
[----:B------:R-:W-:-:S07]  /*22ac0*/  IMAD.MOV.U32 R15, RZ, RZ, -0x1 ;  /* 0xffffffffff0f7424 */ /* 0x000fce00078e00ff */
[----:B01---5:R-:W-:Y:S05]  /*22ad0*/  WARPSYNC.COLLECTIVE R15, `(.L_x_1730) ;  /* 0x000000000f087348 */ /* 0x023fea0003c00000 */
[----:B------:R2:W3:Y:S02]  /*22ae0*/  SHFL.IDX P6, R14, R13, R12, R11 ;  /* 0x0000000c0d0e7389 */ /* 0x0004e400000c000b */
[----:B0123-5:R-:W-:Y:S01]  /*22af0*/  ENDCOLLECTIVE ;  /* 0x000000000000791b */ /* 0x02ffe20003800000 */
.L_x_1730:
[----:B------:R-:W-:Y:S05]  /*22b00*/  BSYNC B1 ;  /* 0x0000000000017941 */ /* 0x000fea0003800000 */
.L_x_1729:
[----:B------:R-:W-:Y:S05]  /*22b10*/  BRA `(.L_x_1731) ;  /* 0xfffffe7400447947 */ /* 0x000fea000383ffff */
.L_x_1450:
        /* <DEDUP_REMOVED lines=8> */
.L_x_1733:
[----:B------:R-:W-:Y:S05]  /*22ba0*/  BSYNC B1 ;  /* 0x0000000000017941 */ /* 0x000fea0003800000 */
.L_x_1732:
[----:B------:R-:W-:Y:S05]  /*22bb0*/  BRA `(.L_x_1734) ;  /* 0xfffffe7400247947 */ /* 0x000fea000383ffff */
.L_x_1451:
[----:B------:R-:W-:Y:S01]  /*22bc0*/  BSSY B1, `(.L_x_1735) ;  /* 0x0000008000017945 */ /* 0x000fe20003800000 */
[----:B------:R-:W-:Y:S02]  /*22bd0*/  IMAD.MOV.U32 R13, RZ, RZ, R5 ;  /* 0x000000ffff0d7224 */ /* 0x000fe400078e0005 */
[----:B------:R-:W-:Y:S02]  /*22be0*/  IMAD.MOV.U32 R12, RZ, RZ, 0x1 ;  /* 0x00000001ff0c7424 */ /* 0x000fe400078e00ff */
[----:B------:R-:W-:Y:S02]  /*22bf0*/  IMAD.MOV.U32 R11, RZ, RZ, 0x181f ;  /* 0x0000181fff0b7424 */ /* 0x000fe400078e00ff */
[----:B------:R-:W-:-:S07]  /*22c00*/  IMAD.MOV.U32 R15, RZ, RZ, -0x1 ;  /* 0xffffffffff0f7424 */ /* 0x000fce00078e00ff */
[----:B01---5:R-:W-:Y:S05]  /*22c10*/  WARPSYNC.COLLECTIVE R15, `(.L_x_1736) ;  /* 0x000000000f087348 */ /* 0x023fea0003c00000 */
[----:B------:R2:W3:Y:S02]  /*22c20*/  SHFL.IDX P6, R14, R13, R12, R11 ;  /* 0x0000000c0d0e7389 */ /* 0x0004e400000c000b */
[----:B0123-5:R-:W-:Y:S01]  /*22c30*/  ENDCOLLECTIVE ;  /* 0x000000000000791b */ /* 0x02ffe20003800000 */
.L_x_1736:
[----:B------:R-:W-:Y:S05]  /*22c40*/  BSYNC B1 ;  /* 0x0000000000017941 */ /* 0x000fea0003800000 */
.L_x_1735:
[----:B------:R-:W-:Y:S05]  /*22c50*/  BRA `(.L_x_1737) ;  /* 0xfffffe7400047947 */ /* 0x000fea000383ffff */
.L_x_1452:
        /* <DEDUP_REMOVED lines=8> */
.L_x_1739:
[----:B------:R-:W-:Y:S05]  /*22ce0*/  BSYNC B1 ;  /* 0x0000000000017941 */ /* 0x000fea0003800000 */
.L_x_1738:
[----:B------:R-:W-:Y:S05]  /*22cf0*/  BRA `(.L_x_1740) ;  /* 0xfffffe7000e47947 */ /* 0x000fea000383ffff */
.L_x_1453:
        /* <DEDUP_REMOVED lines=8> */
.L_x_1742:
[----:B------:R-:W-:Y:S05]  /*22d80*/  BSYNC B1 ;  /* 0x0000000000017941 */ /* 0x000fea0003800000 */
.L_x_1741:
[----:B------:R-:W-:Y:S05]  /*22d90*/  BRA `(.L_x_1743) ;  /* 0xfffffe7000c47947 */ /* 0x000fea000383ffff */
.L_x_1454:
[----:B------:R-:W-:Y:S01]  /*22da0*/  BSSY B1, `(.L_x_1744) ;  /* 0x0000008000017945 */ /* 0x000fe20003800000 */
[----:B------:R-:W-:Y:S01]  /*22db0*/  IMAD.MOV.U32 R13, RZ, RZ, R0 ;  /* 0x000000ffff0d7224 */ /* 0x000fe200078e0000 */
[----:B------:R-:W-:Y:S01]  /*22dc0*/  MOV R15, 0xffffffff ;  /* 0xffffffff000f7802 */ /* 0x000fe20000000f00 */
[----:B------:R-:W-:Y:S02]  /*22dd0*/  IMAD.MOV.U32 R12, RZ, RZ, 0x1 ;  /* 0x00000001ff0c7424 */ /* 0x000fe400078e00ff */
[----:B------:R-:W-:-:S07]  /*22de0*/  IMAD.MOV.U32 R11, RZ, RZ, 0x181f ;  /* 0x0000181fff0b7424 */ /* 0x000fce00078e00ff */
[----:B01---5:R-:W-:Y:S05]  /*22df0*/  WARPSYNC.COLLECTIVE R15, `(.L_x_1745) ;  /* 0x000000000f087348 */ /* 0x023fea0003c00000 */
[----:B------:R2:W3:Y:S02]  /*22e00*/  SHFL.IDX P6, R14, R13, R12, R11 ;  /* 0x0000000c0d0e7389 */ /* 0x0004e400000c000b */
[----:B0123-5:R-:W-:Y:S01]  /*22e10*/  ENDCOLLECTIVE ;  /* 0x000000000000791b */ /* 0x02ffe20003800000 */
.L_x_1745:
[----:B------:R-:W-:Y:S05]  /*22e20*/  BSYNC B1 ;  /* 0x0000000000017941 */ /* 0x000fea0003800000 */
.L_x_1744:
[----:B------:R-:W-:Y:S05]  /*22e30*/  BRA `(.L_x_1746) ;  /* 0xfffffe7000a47947 */ /* 0x000fea000383ffff */
.L_x_1455:
        /* <DEDUP_REMOVED lines=8> */
.L_x_1748:
[----:B------:R-:W-:Y:S05]  /*22ec0*/  BSYNC B1 ;  /* 0x0000000000017941 */ /* 0x000fea0003800000 */
.L_x_1747:
[----:B------:R-:W-:Y:S05]  /*22ed0*/  BRA `(.L_x_1749) ;  /* 0xfffffe7000847947 */ /* 0x000fea000383ffff */
.L_x_1456:
        /* <DEDUP_REMOVED lines=8> */
.L_x_1751:
[----:B------:R-:W-:Y:S05]  /*22f60*/  BSYNC B1 ;  /* 0x0000000000017941 */ /* 0x000fea0003800000 */
.L_x_1750:
[----:B------:R-:W-:Y:S05]  /*22f70*/  BRA `(.L_x_1752) ;  /* 0xfffffe7000647947 */ /* 0x000fea000383ffff */
.L_x_1457:
        /* <DEDUP_REMOVED lines=8> */
.L_x_1754:
[----:B------:R-:W-:Y:S05]  /*23000*/  BSYNC B1 ;  /* 0x0000000000017941 */ /* 0x000fea0003800000 */
.L_x_1753:
[----:B------:R-:W-:Y:S05]  /*23010*/  BRA `(.L_x_1755) ;  /* 0xfffffe7000447947 */ /* 0x000fea000383ffff */
.L_x_1458:
        /* <DEDUP_REMOVED lines=8> */
.L_x_1757:
[----:B------:R-:W-:Y:S05]  /*230a0*/  BSYNC B1 ;  /* 0x0000000000017941 */ /* 0x000fea0003800000 */
.L_x_1756:
[----:B------:R-:W-:Y:S05]  /*230b0*/  BRA `(.L_x_1758) ;  /* 0xfffffe7000247947 */ /* 0x000fea000383ffff */
.L_x_1459:
        /* <DEDUP_REMOVED lines=8> */
.L_x_1760:
[----:B------:R-:W-:Y:S05]  /*23140*/  BSYNC B1 ;  /* 0x0000000000017941 */ /* 0x000fea0003800000 */
.L_x_1759:
[----:B------:R-:W-:Y:S05]  /*23150*/  BRA `(.L_x_1761) ;  /* 0xfffffe7000047947 */ /* 0x000fea000383ffff */
.L_x_1460:
[----:B------:R-:W-:Y:S01]  /*23160*/  BSSY B1, `(.L_x_1762) ;  /* 0x0000008000017945 */ /* 0x000fe20003800000 */
[----:B------:R-:W-:Y:S01]  /*23170*/  IMAD.MOV.U32 R13, RZ, RZ, R4 ;  /* 0x000000ffff0d7224 */ /* 0x000fe200078e0004 */
[----:B------:R-:W-:Y:S01]  /*23180*/  MOV R12, 0x3 ;  /* 0x00000003000c7802 */ /* 0x000fe20000000f00 */
[----:B------:R-:W-:Y:S02]  /*23190*/  IMAD.MOV.U32 R11, RZ, RZ, 0x181f ;  /* 0x0000181fff0b7424 */ /* 0x000fe400078e00ff */
[----:B------:R-:W-:-:S07]  /*231a0*/  IMAD.MOV.U32 R15, RZ, RZ, -0x1 ;  /* 0xffffffffff0f7424 */ /* 0x000fce00078e00ff */
[----:B01---5:R-:W-:Y:S05]  /*231b0*/  WARPSYNC.COLLECTIVE R15, `(.L_x_1763) ;  /* 0x000000000f087348 */ /* 0x023fea0003c00000 */
[----:B------:R2:W3:Y:S02]  /*231c0*/  SHFL.IDX P6, R14, R13, R12, R11 ;  /* 0x0000000c0d0e7389 */ /* 0x0004e400000c000b */
[----:B0123-5:R-:W-:Y:S01]  /*231d0*/  ENDCOLLECTIVE ;  /* 0x000000000000791b */ /* 0x02ffe20003800000 */
.L_x_1763:
[----:B------:R-:W-:Y:S05]  /*231e0*/  BSYNC B1 ;  /* 0x0000000000017941 */ /* 0x000fea0003800000 */
.L_x_1762:
[----:B------:R-:W-:Y:S05]  /*231f0*/  BRA `(.L_x_1764) ;  /* 0xfffffe6c00e87947 */ /* 0x000fea000383ffff */
.L_x_1461:
        /* <DEDUP_REMOVED lines=8> */
.L_x_1766:
[----:B------:R-:W-:Y:S05]  /*23280*/  BSYNC B1 ;  /* 0x0000000000017941 */ /* 0x000fea0003800000 */
.L_x_1765:
[----:B------:R-:W-:Y:S05]  /*23290*/  BRA `(.L_x_1767) ;  /* 0xfffffe6c00cc7947 */ /* 0x000fea000383ffff */
.L_x_1462:
        /* <DEDUP_REMOVED lines=8> */
.L_x_1769:
[----:B------:R-:W-:Y:S05]  /*23320*/  BSYNC B1 ;  /* 0x0000000000017941 */ /* 0x000fea0003800000 */
.L_x_1768:
[----:B------:R-:W-:Y:S05]  /*23330*/  BRA `(.L_x_1770) ;  /* 0xfffffe6c00b07947 */ /* 0x000fea000383ffff */
.L_x_1464:
[----:B--2---:R2:W3:Y:S02]  /*23340*/  SYNCS.PHASECHK.TRANS64.TRYWAIT P4, [R2+URZ+0x28800], R3 ;  /* 0x02880003020075a7 */ /* 0x0044e4000808017f */
[----:B---3--:R-:W-:Y:S05]  /*23350*/  @!P4 NANOSLEEP.SYNCS 0x989680 ;  /* 0x009896800000c95d */ /* 0x008fea0003900000 */
[----:B------:R-:W3:Y:S02]  /*23360*/  @!P4 SYNCS.PHASECHK.TRANS64 P4, [R2+URZ+0x28800], R3 ;  /* 0x028800030200c5a7 */ /* 0x000ee4000808007f */
[----:B---3--:R-:W-:Y:S05]  /*23370*/  @!P4 BRA `(.L_x_1464) ;  /* 0xfffffffc00f0c947 */ /* 0x008fea000383ffff */
[----:B------:R-:W-:Y:S05]  /*23380*/  BRA `(.L_x_1771) ;  /* 0xfffffe7000147947 */ /* 0x000fea000383ffff */
.L_x_1480:
        /* <DEDUP_REMOVED lines=8> */
.L_x_1773:
[----:B------:R-:W-:Y:S05]  /*23410*/  BSYNC B1 ;  /* 0x0000000000017941 */ /* 0x000fea0003800000 */
.L_x_1772:
[----:B------:R-:W-:Y:S05]  /*23420*/  BRA `(.L_x_1774) ;  /* 0xfffffe8c008c7947 */ /* 0x000fea000383ffff */
.L_x_1481:
        /* <DEDUP_REMOVED lines=8> */
.L_x_1776:
[----:B------:R-:W-:Y:S05]  /*234b0*/  BSYNC B1 ;  /* 0x0000000000017941 */ /* 0x000fea0003800000 */
.L_x_1775:
[----:B------:R-:W-:Y:S05]  /*234c0*/  BRA `(.L_x_1777) ;  /* 0xfffffe8c006c7947 */ /* 0x000fea000383ffff */
.L_x_1482:
[----:B------:R-:W-:Y:S01]  /*234d0*/  BSSY B1, `(.L_x_1778) ;  /* 0x0000008000017945 */ /* 0x000fe20003800000 */
[----:B------:R-:W-:Y:S01]  /*234e0*/  IMAD.MOV.U32 R13, RZ, RZ, R3 ;  /* 0x000000ffff0d7224 */ /* 0x000fe200078e0003 */
[----:B------:R-:W-:Y:S01]  /*234f0*/  MOV R15, 0xffffffff ;  /* 0xffffffff000f7802 */ /* 0x000fe20000000f00 */
[----:B------:R-:W-:Y:S02]  /*23500*/  IMAD.MOV.U32 R12, RZ, RZ, RZ ;  /* 0x000000ffff0c7224 */ /* 0x000fe400078e00ff */
[----:B------:R-:W-:-:S07]  /*23510*/  IMAD.MOV.U32 R11, RZ, RZ, 0x181f ;  /* 0x0000181fff0b7424 */ /* 0x000fce00078e00ff */
[----:B-----5:R-:W-:Y:S05]  /*23520*/  WARPSYNC.COLLECTIVE R15, `(.L_x_1779) ;  /* 0x000000000f087348 */ /* 0x020fea0003c00000 */
[----:B------:R0:W1:Y:S02]  /*23530*/  SHFL.IDX P6, R14, R13, R12, R11 ;  /* 0x0000000c0d0e7389 */ /* 0x00006400000c000b */
[----:B01---5:R-:W-:Y:S01]  /*23540*/  ENDCOLLECTIVE ;  /* 0x000000000000791b */ /* 0x023fe20003800000 */
.L_x_1779:
[----:B------:R-:W-:Y:S05]  /*23550*/  BSYNC B1 ;  /* 0x0000000000017941 */ /* 0x000fea0003800000 */
.L_x_1778:
[----:B------:R-:W-:Y:S05]  /*23560*/  BRA `(.L_x_1780) ;  /* 0xfffffe8c004c7947 */ /* 0x000fea000383ffff */
.L_x_1483:
        /* <DEDUP_REMOVED lines=8> */
.L_x_1782:
[----:B------:R-:W-:Y:S05]  /*235f0*/  BSYNC B1 ;  /* 0x0000000000017941 */ /* 0x000fea0003800000 */
.L_x_1781:
[----:B------:R-:W-:Y:S05]  /*23600*/  BRA `(.L_x_1783) ;  /* 0xfffffe8c002c7947 */ /* 0x000fea000383ffff */
.L_x_1484:
[----:B------:R-:W-:Y:S01]  /*23610*/  BSSY B1, `(.L_x_1784) ;  /* 0x0000008000017945 */ /* 0x000fe20003800000 */
[----:B------:R-:W-:Y:S02]  /*23620*/  IMAD.MOV.U32 R13, RZ, RZ, R9 ;  /* 0x000000ffff0d7224 */ /* 0x000fe400078e0009 */
[----:B------:R-:W-:Y:S02]  /*23630*/  IMAD.MOV.U32 R12, RZ, RZ, 0x1 ;  /* 0x00000001ff0c7424 */ /* 0x000fe400078e00ff */
[----:B------:R-:W-:Y:S02]  /*23640*/  IMAD.MOV.U32 R11, RZ, RZ, 0x181f ;  /* 0x0000181fff0b7424 */ /* 0x000fe400078e00ff */
[----:B------:R-:W-:-:S07]  /*23650*/  IMAD.MOV.U32 R15, RZ, RZ, -0x1 ;  /* 0xffffffffff0f7424 */ /* 0x000fce00078e00ff */
[----:B-----5:R-:W-:Y:S05]  /*23660*/  WARPSYNC.COLLECTIVE R15, `(.L_x_1785) ;  /* 0x000000000f087348 */ /* 0x020fea0003c00000 */
[----:B------:R0:W1:Y:S02]  /*23670*/  SHFL.IDX P6, R14, R13, R12, R11 ;  /* 0x0000000c0d0e7389 */ /* 0x00006400000c000b */
[----:B01---5:R-:W-:Y:S01]  /*23680*/  ENDCOLLECTIVE ;  /* 0x000000000000791b */ /* 0x023fe20003800000 */
.L_x_1785:
[----:B------:R-:W-:Y:S05]  /*23690*/  BSYNC B1 ;  /* 0x0000000000017941 */ /* 0x000fea0003800000 */
.L_x_1784:
[----:B------:R-:W-:Y:S05]  /*236a0*/  BRA `(.L_x_1786) ;  /* 0xfffffe8c000c7947 */ /* 0x000fea000383ffff */
.L_x_1485:
        /* <DEDUP_REMOVED lines=8> */
.L_x_1788:
[----:B------:R-:W-:Y:S05]  /*23730*/  BSYNC B1 ;  /* 0x0000000000017941 */ /* 0x000fea0003800000 */
.L_x_1787:
[----:B------:R-:W-:Y:S05]  /*23740*/  BRA `(.L_x_1789) ;  /* 0xfffffe8800ec7947 */ /* 0x000fea000383ffff */
.L_x_1486:
        /* <DEDUP_REMOVED lines=8> */
.L_x_1791:
[----:B------:R-:W-:Y:S05]  /*237d0*/  BSYNC B1 ;  /* 0x0000000000017941 */ /* 0x000fea0003800000 */
.L_x_1790:
[----:B------:R-:W-:Y:S05]  /*237e0*/  BRA `(.L_x_1792) ;  /* 0xfffffe8800cc7947 */ /* 0x000fea000383ffff */
.L_x_1487:
        /* <DEDUP_REMOVED lines=8> */
.L_x_1794:
[----:B------:R-:W-:Y:S05]  /*23870*/  BSYNC B1 ;  /* 0x0000000000017941 */ /* 0x000fea0003800000 */
.L_x_1793:
[----:B------:R-:W-:Y:S05]  /*23880*/  BRA `(.L_x_1795) ;  /* 0xfffffe8800ac7947 */ /* 0x000fea000383ffff */
.L_x_1488:
[----:B------:R-:W-:Y:S01]  /*23890*/  BSSY B1, `(.L_x_1796) ;  /* 0x0000008000017945 */ /* 0x000fe20003800000 */
[----:B------:R-:W-:Y:S01]  /*238a0*/  IMAD.MOV.U32 R13, RZ, RZ, R9 ;  /* 0x000000ffff0d7224 */ /* 0x000fe200078e0009 */
[----:B------:R-:W-:Y:S01]  /*238b0*/  MOV R12, 0x2 ;  /* 0x00000002000c7802 */ /* 0x000fe20000000f00 */
[----:B------:R-:W-:Y:S02]  /*238c0*/  IMAD.MOV.U32 R11, RZ, RZ, 0x181f ;  /* 0x0000181fff0b7424 */ /* 0x000fe400078e00ff */
[----:B------:R-:W-:-:S07]  /*238d0*/  IMAD.MOV.U32 R15, RZ, RZ, -0x1 ;  /* 0xffffffffff0f7424 */ /* 0x000fce00078e00ff */
[----:B-----5:R-:W-:Y:S05]  /*238e0*/  WARPSYNC.COLLECTIVE R15, `(.L_x_1797) ;  /* 0x000000000f087348 */ /* 0x020fea0003c00000 */
[----:B------:R0:W1:Y:S02]  /*238f0*/  SHFL.IDX P6, R14, R13, R12, R11 ;  /* 0x0000000c0d0e7389 */ /* 0x00006400000c000b */
[----:B01---5:R-:W-:Y:S01]  /*23900*/  ENDCOLLECTIVE ;  /* 0x000000000000791b */ /* 0x023fe20003800000 */
.L_x_1797:
[----:B------:R-:W-:Y:S05]  /*23910*/  BSYNC B1 ;  /* 0x0000000000017941 */ /* 0x000fea0003800000 */
.L_x_1796:
[----:B------:R-:W-:Y:S05]  /*23920*/  BRA `(.L_x_1798) ;  /* 0xfffffe88008c7947 */ /* 0x000fea000383ffff */
.L_x_1489:
        /* <DEDUP_REMOVED lines=8> */
.L_x_1800:
[----:B------:R-:W-:Y:S05]  /*239b0*/  BSYNC B1 ;  /* 0x0000000000017941 */ /* 0x000fea0003800000 */
.L_x_1799:
[----:B------:R-:W-:Y:S05]  /*239c0*/  BRA `(.L_x_1801) ;  /* 0xfffffe88006c7947 */ /* 0x000fea000383ffff */
.L_x_1490:
        /* <DEDUP_REMOVED lines=8> */
.L_x_1803:
[----:B------:R-:W-:Y:S05]  /*23a50*/  BSYNC B1 ;  /* 0x0000000000017941 */ /* 0x000fea0003800000 */
.L_x_1802:
[----:B------:R-:W-:Y:S05]  /*23a60*/  BRA `(.L_x_1804) ;  /* 0xfffffe88004c7947 */ /* 0x000fea000383ffff */
.L_x_1491:
        /* <DEDUP_REMOVED lines=8> */
.L_x_1806:
[----:B------:R-:W-:Y:S05]  /*23af0*/  BSYNC B1 ;  /* 0x0000000000017941 */ /* 0x000fea0003800000 */
.L_x_1805:
[----:B------:R-:W-:Y:S05]  /*23b00*/  BRA `(.L_x_1807) ;  /* 0xfffffe88002c7947 */ /* 0x000fea000383ffff */
.L_x_1492:
        /* <DEDUP_REMOVED lines=8> */
.L_x_1809:
[----:B------:R-:W-:Y:S05]  /*23b90*/  BSYNC B1 ;  /* 0x0000000000017941 */ /* 0x000fea0003800000 */
.L_x_1808:
[----:B------:R-:W-:Y:S05]  /*23ba0*/  BRA `(.L_x_1810) ;  /* 0xfffffe88000c7947 */ /* 0x000fea000383ffff */
.L_x_1493:
[----:B------:R-:W-:Y:S01]  /*23bb0*/  BSSY B1, `(.L_x_1811) ;  /* 0x0000008000017945 */ /* 0x000fe20003800000 */
[----:B------:R-:W-:Y:S01]  /*23bc0*/  IMAD.MOV.U32 R13, RZ, RZ, R8 ;  /* 0x000000ffff0d7224 */ /* 0x000fe200078e0008 */
[----:B------:R-:W-:Y:S01]  /*23bd0*/  MOV R15, 0xffffffff ;  /* 0xffffffff000f7802 */ /* 0x000fe20000000f00 */
[----:B------:R-:W-:Y:S02]  /*23be0*/  IMAD.MOV.U32 R12, RZ, RZ, 0x3 ;  /* 0x00000003ff0c7424 */ /* 0x000fe400078e00ff */
[----:B------:R-:W-:-:S07]  /*23bf0*/  IMAD.MOV.U32 R11, RZ, RZ, 0x181f ;  /* 0x0000181fff0b7424 */ /* 0x000fce00078e00ff */
[----:B-----5:R-:W-:Y:S05]  /*23c00*/  WARPSYNC.COLLECTIVE R15, `(.L_x_1812) ;  /* 0x000000000f087348 */ /* 0x020fea0003c00000 */
[----:B------:R0:W1:Y:S02]  /*23c10*/  SHFL.IDX P6, R14, R13, R12, R11 ;  /* 0x0000000c0d0e7389 */ /* 0x00006400000c000b */
[----:B01---5:R-:W-:Y:S01]  /*23c20*/  ENDCOLLECTIVE ;  /* 0x000000000000791b */ /* 0x023fe20003800000 */
.L_x_1812:
[----:B------:R-:W-:Y:S05]  /*23c30*/  BSYNC B1 ;  /* 0x0000000000017941 */ /* 0x000fea0003800000 */
.L_x_1811:
[----:B------:R-:W-:Y:S05]  /*23c40*/  BRA `(.L_x_1813) ;  /* 0xfffffe8400ec7947 */ /* 0x000fea000383ffff */
.L_x_1494:
        /* <DEDUP_REMOVED lines=8> */
.L_x_1815:
[----:B------:R-:W-:Y:S05]  /*23cd0*/  BSYNC B1 ;  /* 0x0000000000017941 */ /* 0x000fea0003800000 */
.L_x_1814:
[----:B------:R-:W-:Y:S05]  /*23ce0*/  BRA `(.L_x_1816) ;  /* 0xfffffe8400cc7947 */ /* 0x000fea000383ffff */
.L_x_1495:
        /* <DEDUP_REMOVED lines=8> */
.L_x_1818:
[----:B------:R-:W-:Y:S05]  /*23d70*/  BSYNC B1 ;  /* 0x0000000000017941 */ /* 0x000fea0003800000 */
.L_x_1817:
[----:B------:R-:W-:Y:S05]  /*23d80*/  BRA `(.L_x_1819) ;  /* 0xfffffe8400ac7947 */ /* 0x000fea000383ffff */
.L_x_1497:
[----:B0-----:R0:W1:Y:S02]  /*23d90*/  SYNCS.PHASECHK.TRANS64.TRYWAIT P4, [R2+URZ+0x28800], R9 ;  /* 0x02880009020075a7 */ /* 0x001064000808017f */
[----:B-1----:R-:W-:Y:S05]  /*23da0*/  @!P4 NANOSLEEP.SYNCS 0x989680 ;  /* 0x009896800000c95d */ /* 0x002fea0003900000 */
[----:B------:R-:W1:Y:S02]  /*23db0*/  @!P4 SYNCS.PHASECHK.TRANS64 P4, [R2+URZ+0x28800], R9 ;  /* 0x028800090200c5a7 */ /* 0x000e64000808007f */
[----:B-1----:R-:W-:Y:S05]  /*23dc0*/  @!P4 BRA `(.L_x_1497) ;  /* 0xfffffffc00f0c947 */ /* 0x002fea000383ffff */
[----:B------:R-:W-:Y:S05]  /*23dd0*/  BRA `(.L_x_1820) ;  /* 0xfffffe8800887947 */ /* 0x000fea000383ffff */
.L_x_1507:
[----:B--2---:R2:W3:Y:S02]  /*23de0*/  SYNCS.PHASECHK.TRANS64.TRYWAIT P2, [R3+URZ+0x28830], R0 ;  /* 0x02883000030075a7 */ /* 0x0044e4000804017f */
[----:B---3--:R-:W-:Y:S05]  /*23df0*/  @!P2 NANOSLEEP.SYNCS 0x989680 ;  /* 0x009896800000a95d */ /* 0x008fea0003900000 */
[----:B------:R-:W3:Y:S02]  /*23e00*/  @!P2 SYNCS.PHASECHK.TRANS64 P2, [R3+URZ+0x28830], R0 ;  /* 0x028830000300a5a7 */ /* 0x000ee4000804007f */
[----:B---3--:R-:W-:Y:S05]  /*23e10*/  @!P2 BRA `(.L_x_1507) ;  /* 0xfffffffc00f0a947 */ /* 0x008fea000383ffff */
[----:B------:R-:W-:Y:S05]  /*23e20*/  BRA `(.L_x_1506) ;  /* 0xfffffea000e87947 */ /* 0x000fea000383ffff */
.L_x_1525:
[----:B-1----:R1:W2:Y:S02]  /*23e30*/  SYNCS.PHASECHK.TRANS64.TRYWAIT P4, [R10+URZ+0x28830], R7 ;  /* 0x028830070a0075a7 */ /* 0x0022a4000808017f */
[----:B--2---:R-:W-:Y:S05]  /*23e40*/  @!P4 NANOSLEEP.SYNCS 0x989680 ;  /* 0x009896800000c95d */ /* 0x004fea0003900000 */
[----:B------:R-:W2:Y:S02]  /*23e50*/  @!P4 SYNCS.PHASECHK.TRANS64 P4, [R10+URZ+0x28830], R7 ;  /* 0x028830070a00c5a7 */ /* 0x000ea4000808007f */
[----:B--2---:R-:W-:Y:S05]  /*23e60*/  @!P4 BRA `(.L_x_1525) ;  /* 0xfffffffc00f0c947 */ /* 0x004fea000383ffff */
[----:B------:R-:W-:Y:S05]  /*23e70*/  BRA `(.L_x_1524) ;  /* 0xfffffed400987947 */ /* 0x000fea000383ffff */
.L_x_1529:
[----:B-1----:R1:W2:Y:S02]  /*23e80*/  SYNCS.PHASECHK.TRANS64.TRYWAIT P3, [R10+URZ+0x28850], R7 ;  /* 0x028850070a0075a7 */ /* 0x0022a4000806017f */
[----:B--2---:R-:W-:Y:S05]  /*23e90*/  @!P3 NANOSLEEP.SYNCS 0x989680 ;  /* 0x009896800000b95d */ /* 0x004fea0003900000 */
[----:B------:R-:W2:Y:S02]  /*23ea0*/  @!P3 SYNCS.PHASECHK.TRANS64 P3, [R10+URZ+0x28850], R7 ;  /* 0x028850070a00b5a7 */ /* 0x000ea4000806007f */
[----:B--2---:R-:W-:Y:S05]  /*23eb0*/  @!P3 BRA `(.L_x_1529) ;  /* 0xfffffffc00f0b947 */ /* 0x004fea000383ffff */
[----:B------:R-:W-:Y:S05]  /*23ec0*/  BRA `(.L_x_1526) ;  /* 0xfffffed800a87947 */ /* 0x000fea000383ffff */
.L_x_1548:
[----:B-1----:R1:W2:Y:S02]  /*23ed0*/  SYNCS.PHASECHK.TRANS64.TRYWAIT P3, [R0+URZ+0x28830], R9 ;  /* 0x02883009000075a7 */ /* 0x0022a4000806017f */
[----:B--2---:R-:W-:Y:S05]  /*23ee0*/  @!P3 NANOSLEEP.SYNCS 0x989680 ;  /* 0x009896800000b95d */ /* 0x004fea0003900000 */
[----:B------:R-:W2:Y:S02]  /*23ef0*/  @!P3 SYNCS.PHASECHK.TRANS64 P3, [R0+URZ+0x28830], R9 ;  /* 0x028830090000b5a7 */ /* 0x000ea4000806007f */
[----:B--2---:R-:W-:Y:S05]  /*23f00*/  @!P3 BRA `(.L_x_1548) ;  /* 0xfffffffc00f0b947 */ /* 0x004fea000383ffff */
[----:B------:R-:W-:Y:S05]  /*23f10*/  BRA `(.L_x_1547) ;  /* 0xffffff0800887947 */ /* 0x000fea000383ffff */
.L_x_1552:
[----:B-1----:R1:W2:Y:S02]  /*23f20*/  SYNCS.PHASECHK.TRANS64.TRYWAIT P2, [R9+URZ+0x28850], R0 ;  /* 0x02885000090075a7 */ /* 0x0022a4000804017f */
[----:B--2---:R-:W-:Y:S05]  /*23f30*/  @!P2 NANOSLEEP.SYNCS 0x989680 ;  /* 0x009896800000a95d */ /* 0x004fea0003900000 */
[----:B------:R-:W2:Y:S02]  /*23f40*/  @!P2 SYNCS.PHASECHK.TRANS64 P2, [R9+URZ+0x28850], R0 ;  /* 0x028850000900a5a7 */ /* 0x000ea4000804007f */
[----:B--2---:R-:W-:Y:S05]  /*23f50*/  @!P2 BRA `(.L_x_1552) ;  /* 0xfffffffc00f0a947 */ /* 0x004fea000383ffff */
[----:B------:R-:W-:Y:S05]  /*23f60*/  BRA `(.L_x_1549) ;  /* 0xffffff0c00987947 */ /* 0x000fea000383ffff */
.L_x_1559:
[----:B-1----:R1:W2:Y:S02]  /*23f70*/  SYNCS.PHASECHK.TRANS64.TRYWAIT P3, [R0+URZ+0x28830], R9 ;  /* 0x02883009000075a7 */ /* 0x0022a4000806017f */
[----:B--2---:R-:W-:Y:S05]  /*23f80*/  @!P3 NANOSLEEP.SYNCS 0x989680 ;  /* 0x009896800000b95d */ /* 0x004fea0003900000 */
[----:B------:R-:W2:Y:S02]  /*23f90*/  @!P3 SYNCS.PHASECHK.TRANS64 P3, [R0+URZ+0x28830], R9 ;  /* 0x028830090000b5a7 */ /* 0x000ea4000806007f */
[----:B--2---:R-:W-:Y:S05]  /*23fa0*/  @!P3 BRA `(.L_x_1559) ;  /* 0xfffffffc00f0b947 */ /* 0x004fea000383ffff */
[----:B------:R-:W-:Y:S05]  /*23fb0*/  BRA `(.L_x_1558) ;  /* 0xffffff2800f87947 */ /* 0x000fea000383ffff */
.L_x_1563:
[----:B-1----:R1:W2:Y:S02]  /*23fc0*/  SYNCS.PHASECHK.TRANS64.TRYWAIT P2, [R9+URZ+0x28850], R0 ;  /* 0x02885000090075a7 */ /* 0x0022a4000804017f */
[----:B--2---:R-:W-:Y:S05]  /*23fd0*/  @!P2 NANOSLEEP.SYNCS 0x989680 ;  /* 0x009896800000a95d */ /* 0x004fea0003900000 */
[----:B------:R-:W2:Y:S02]  /*23fe0*/  @!P2 SYNCS.PHASECHK.TRANS64 P2, [R9+URZ+0x28850], R0 ;  /* 0x028850000900a5a7 */ /* 0x000ea4000804007f */
[----:B--2---:R-:W-:Y:S05]  /*23ff0*/  @!P2 BRA `(.L_x_1563) ;  /* 0xfffffffc00f0a947 */ /* 0x004fea000383ffff */
[----:B------:R-:W-:Y:S05]  /*24000*/  BRA `(.L_x_1560) ;  /* 0xffffff3000087947 */ /* 0x000fea000383ffff */
.L_x_1576:
[----:B-1----:R1:W2:Y:S02]  /*24010*/  SYNCS.PHASECHK.TRANS64.TRYWAIT P0, [R10+URZ+0x28850], R3 ;  /* 0x028850030a0075a7 */ /* 0x0022a4000800017f */
[----:B--2---:R-:W-:Y:S05]  /*24020*/  @!P0 NANOSLEEP.SYNCS 0x989680 ;  /* 0x009896800000895d */ /* 0x004fea0003900000 */
[----:B------:R-:W2:Y:S02]  /*24030*/  @!P0 SYNCS.PHASECHK.TRANS64 P0, [R10+URZ+0x28850], R3 ;  /* 0x028850030a0085a7 */ /* 0x000ea4000800007f */
[----:B--2---:R-:W-:Y:S05]  /*24040*/  @!P0 BRA `(.L_x_1576) ;  /* 0xfffffffc00f08947 */ /* 0x004fea000383ffff */
[----:B------:R-:W-:Y:S05]  /*24050*/  BRA `(.L_x_1575) ;  /* 0xffffff5c00487947 */ /* 0x000fea000383ffff */
.L_x_1618:
[----:B------:R-:W1:Y:S01]  /*24060*/  S2R R11, SR_TID.X ;  /* 0x00000000000b7919 */ /* 0x000e620000002100 */
[----:B------:R-:W-:Y:S01]  /*24070*/  BSSY B1, `(.L_x_1821) ;  /* 0x000000a000017945 */ /* 0x000fe20003800000 */
[----:B------:R-:W-:Y:S02]  /*24080*/  IMAD.MOV.U32 R12, RZ, RZ, RZ ;  /* 0x000000ffff0c7224 */ /* 0x000fe400078e00ff */
[----:B------:R-:W-:Y:S01]  /*24090*/  IMAD.MOV.U32 R15, RZ, RZ, -0x1 ;  /* 0xffffffffff0f7424 */ /* 0x000fe200078e00ff */
[----:B-1----:R-:W-:-:S04]  /*240a0*/  SHF.R.U32.HI R11, RZ, 0x5, R11 ;  /* 0x00000005ff0b7819 */ /* 0x002fc8000001160b */
[----:B------:R-:W-:-:S05]  /*240b0*/  LOP3.LUT R11, R11, 0x3, RZ, 0xc0, !PT ;  /* 0x000000030b0b7812 */ /* 0x000fca00078ec0ff */
[----:B0-----:R-:W-:Y:S02]  /*240c0*/  IMAD.MOV.U32 R13, RZ, RZ, R11 ;  /* 0x000000ffff0d7224 */ /* 0x001fe400078e000b */
[----:B------:R-:W-:-:S07]  /*240d0*/  IMAD.MOV.U32 R11, RZ, RZ, 0x1f ;  /* 0x0000001fff0b7424 */ /* 0x000fce00078e00ff */
[----:B------:R-:W-:Y:S05]  /*240e0*/  WARPSYNC.COLLECTIVE R15, `(.L_x_1822) ;  /* 0x000000000f087348 */ /* 0x000fea0003c00000 */
[----:B------:R0:W1:Y:S02]  /*240f0*/  SHFL.IDX P6, R14, R13, R12, R11 ;  /* 0x0000000c0d0e7389 */ /* 0x00006400000c000b */
[----:B01----:R-:W-:Y:S01]  /*24100*/  ENDCOLLECTIVE ;  /* 0x000000000000791b */ /* 0x003fe20003800000 */
.L_x_1822:
[----:B------:R-:W-:Y:S05]  /*24110*/  BSYNC B1 ;  /* 0x0000000000017941 */ /* 0x000fea0003800000 */
.L_x_1821:
[----:B------:R-:W-:Y:S05]  /*24120*/  BRA `(.L_x_1823) ;  /* 0xffffff98006c7947 */ /* 0x000fea000383ffff */
.L_x_1619:
[----:B------:R-:W-:Y:S01]  /*24130*/  BSSY B1, `(.L_x_1824) ;  /* 0x0000006000017945 */ /* 0x000fe20003800000 */
[----:B------:R-:W-:-:S07]  /*24140*/  IMAD.MOV.U32 R15, RZ, RZ, -0x1 ;  /* 0xffffffffff0f7424 */ /* 0x000fce00078e00ff */
[----:B0-----:R-:W-:Y:S05]  /*24150*/  WARPSYNC.COLLECTIVE R15, `(.L_x_1825) ;  /* 0x000000000f0c7348 */ /* 0x001fea0003c00000 */
[----:B------:R-:W-:Y:S02]  /*24160*/  ELECT P6, UR62, PT ;  /* 0x00000000003e782f */ /* 0x000fe400038c0000 */
[----:B------:R-:W-:Y:S01]  /*24170*/  MOV R14, UR62 ;  /* 0x0000003e000e7c02 */ /* 0x000fe20008000f00 */
[----:B0-----:R-:W-:Y:S10]  /*24180*/  ENDCOLLECTIVE ;  /* 0x000000000000791b */ /* 0x001ff40003800000 */
.L_x_1825:
[----:B------:R-:W-:Y:S05]  /*24190*/  BSYNC B1 ;  /* 0x0000000000017941 */ /* 0x000fea0003800000 */
.L_x_1824:
[----:B------:R-:W-:Y:S05]  /*241a0*/  BRA `(.L_x_1826) ;  /* 0xffffff9800587947 */ /* 0x000fea000383ffff */
.L_x_1621:
[----:B-1----:R1:W2:Y:S02]  /*241b0*/  SYNCS.PHASECHK.TRANS64.TRYWAIT P0, [R12+URZ+0x28820], R8 ;  /* 0x028820080c0075a7 */ /* 0x0022a4000800017f */
[----:B--2---:R-:W-:Y:S05]  /*241c0*/  @!P0 NANOSLEEP.SYNCS 0x989680 ;  /* 0x009896800000895d */ /* 0x004fea0003900000 */
[----:B------:R-:W2:Y:S02]  /*241d0*/  @!P0 SYNCS.PHASECHK.TRANS64 P0, [R12+URZ+0x28820], R8 ;  /* 0x028820080c0085a7 */ /* 0x000ea4000800007f */
[----:B--2---:R-:W-:Y:S05]  /*241e0*/  @!P0 BRA `(.L_x_1621) ;  /* 0xfffffffc00f08947 */ /* 0x004fea000383ffff */
[----:B------:R-:W-:Y:S05]  /*241f0*/  BRA `(.L_x_1827) ;  /* 0xffffff9800747947 */ /* 0x000fea000383ffff */
.L_x_1624:
[----:B-1----:R1:W2:Y:S02]  /*24200*/  SYNCS.PHASECHK.TRANS64.TRYWAIT P0, [R8+URZ+0x288a0], R10 ;  /* 0x0288a00a080075a7 */ /* 0x0022a4000800017f */
[----:B--2---:R-:W-:Y:S05]  /*24210*/  @!P0 NANOSLEEP.SYNCS 0x989680 ;  /* 0x009896800000895d */ /* 0x004fea0003900000 */
[----:B------:R-:W2:Y:S02]  /*24220*/  @!P0 SYNCS.PHASECHK.TRANS64 P0, [R8+URZ+0x288a0], R10 ;  /* 0x0288a00a080085a7 */ /* 0x000ea4000800007f */
[----:B--2---:R-:W-:Y:S05]  /*24230*/  @!P0 BRA `(.L_x_1624) ;  /* 0xfffffffc00f08947 */ /* 0x004fea000383ffff */
[----:B------:R-:W-:Y:S05]  /*24240*/  BRA `(.L_x_1828) ;  /* 0xffffff9800847947 */ /* 0x000fea000383ffff */
.L_x_1626:
[----:B--2---:R2:W3:Y:S02]  /*24250*/  SYNCS.PHASECHK.TRANS64.TRYWAIT P0, [R8+URZ+0x288c0], R10 ;  /* 0x0288c00a080075a7 */ /* 0x0044e4000800017f */
[----:B---3--:R-:W-:Y:S05]  /*24260*/  @!P0 NANOSLEEP.SYNCS 0x989680 ;  /* 0x009896800000895d */ /* 0x008fea0003900000 */
[----:B------:R-:W3:Y:S02]  /*24270*/  @!P0 SYNCS.PHASECHK.TRANS64 P0, [R8+URZ+0x288c0], R10 ;  /* 0x0288c00a080085a7 */ /* 0x000ee4000800007f */
[----:B---3--:R-:W-:Y:S05]  /*24280*/  @!P0 BRA `(.L_x_1626) ;  /* 0xfffffffc00f08947 */ /* 0x008fea000383ffff */
[----:B------:R-:W-:Y:S05]  /*24290*/  BRA `(.L_x_1829) ;  /* 0xffffff9800fc7947 */ /* 0x000fea000383ffff */
.L_x_1630:
[----:B-1----:R1:W2:Y:S02]  /*242a0*/  SYNCS.PHASECHK.TRANS64.TRYWAIT P0, [R8+URZ+0x288a0], R9 ;  /* 0x0288a009080075a7 */ /* 0x0022a4000800017f */
[----:B--2---:R-:W-:Y:S05]  /*242b0*/  @!P0 NANOSLEEP.SYNCS 0x989680 ;  /* 0x009896800000895d */ /* 0x004fea0003900000 */
[----:B------:R-:W2:Y:S02]  /*242c0*/  @!P0 SYNCS.PHASECHK.TRANS64 P0, [R8+URZ+0x288a0], R9 ;  /* 0x0288a009080085a7 */ /* 0x000ea4000800007f */
[----:B--2---:R-:W-:Y:S05]  /*242d0*/  @!P0 BRA `(.L_x_1630) ;  /* 0xfffffffc00f08947 */ /* 0x004fea000383ffff */
[----:B------:R-:W-:Y:S05]  /*242e0*/  BRA `(.L_x_1830) ;  /* 0xffffff9c00bc7947 */ /* 0x000fea000383ffff */
.L_x_1632:
[----:B--2---:R2:W3:Y:S02]  /*242f0*/  SYNCS.PHASECHK.TRANS64.TRYWAIT P1, [R8+URZ+0x288c0], R9 ;  /* 0x0288c009080075a7 */ /* 0x0044e4000802017f */
[----:B---3--:R-:W-:Y:S05]  /*24300*/  @!P1 NANOSLEEP.SYNCS 0x989680 ;  /* 0x009896800000995d */ /* 0x008fea0003900000 */
[----:B------:R-:W3:Y:S02]  /*24310*/  @!P1 SYNCS.PHASECHK.TRANS64 P1, [R8+URZ+0x288c0], R9 ;  /* 0x0288c009080095a7 */ /* 0x000ee4000802007f */
[----:B---3--:R-:W-:Y:S05]  /*24320*/  @!P1 BRA `(.L_x_1632) ;  /* 0xfffffffc00f09947 */ /* 0x008fea000383ffff */
[----:B------:R-:W-:Y:S05]  /*24330*/  BRA `(.L_x_1831) ;  /* 0xffffffa000307947 */ /* 0x000fea000383ffff */
.L_x_1651:
        /* <DEDUP_REMOVED lines=11> */
.L_x_1833:
[----:B------:R-:W-:Y:S05]  /*243f0*/  BSYNC B0 ;  /* 0x0000000000007941 */ /* 0x000fea0003800000 */
.L_x_1832:
[----:B------:R-:W-:Y:S05]  /*24400*/  BRA `(.L_x_1834) ;  /* 0xffffffac00b07947 */ /* 0x000fea000383ffff */
.L_x_1652:
[----:B------:R-:W-:Y:S01]  /*24410*/  BSSY B0, `(.L_x_1835) ;  /* 0x0000006000007945 */ /* 0x000fe20003800000 */
[----:B------:R-:W-:-:S07]  /*24420*/  IMAD.MOV.U32 R15, RZ, RZ, -0x1 ;  /* 0xffffffffff0f7424 */ /* 0x000fce00078e00ff */
[----:B------:R-:W-:Y:S05]  /*24430*/  WARPSYNC.COLLECTIVE R15, `(.L_x_1836) ;  /* 0x000000000f0c7348 */ /* 0x000fea0003c00000 */
[----:B------:R-:W-:Y:S02]  /*24440*/  ELECT P6, UR62, PT ;  /* 0x00000000003e782f */ /* 0x000fe400038c0000 */
[----:B------:R-:W-:Y:S01]  /*24450*/  MOV R14, UR62 ;  /* 0x0000003e000e7c02 */ /* 0x000fe20008000f00 */
[----:B------:R-:W-:Y:S10]  /*24460*/  ENDCOLLECTIVE ;  /* 0x000000000000791b */ /* 0x000ff40003800000 */
.L_x_1836:
[----:B------:R-:W-:Y:S05]  /*24470*/  BSYNC B0 ;  /* 0x0000000000007941 */ /* 0x000fea0003800000 */
.L_x_1835:
[----:B------:R-:W-:Y:S05]  /*24480*/  BRA `(.L_x_1837) ;  /* 0xffffffac00a07947 */ /* 0x000fea000383ffff */
.L_x_1655:
[----:B0-----:R0:W1:Y:S02]  /*24490*/  SYNCS.PHASECHK.TRANS64.TRYWAIT P0, [R7+URZ+0x28840], R10 ;  /* 0x0288400a070075a7 */ /* 0x001064000800017f */
[----:B-1----:R-:W-:Y:S05]  /*244a0*/  @!P0 NANOSLEEP.SYNCS 0x989680 ;  /* 0x009896800000895d */ /* 0x002fea0003900000 */
[----:B------:R-:W1:Y:S02]  /*244b0*/  @!P0 SYNCS.PHASECHK.TRANS64 P0, [R7+URZ+0x28840], R10 ;  /* 0x0288400a070085a7 */ /* 0x000e64000800007f */
[----:B-1----:R-:W-:Y:S05]  /*244c0*/  @!P0 BRA `(.L_x_1655) ;  /* 0xfffffffc00f08947 */ /* 0x002fea000383ffff */
[----:B------:R-:W-:Y:S05]  /*244d0*/  BRA `(.L_x_1838) ;  /* 0xffffffb000047947 */ /* 0x000fea000383ffff */
.L_x_1658:
        /* <DEDUP_REMOVED lines=8> */
.L_x_1666:
[----:B0-----:R0:W1:Y:S02]  /*24560*/  SYNCS.PHASECHK.TRANS64.TRYWAIT P0, [R3+URZ+0x28840], R8 ;  /* 0x02884008030075a7 */ /* 0x001064000800017f */
[----:B-1----:R-:W-:Y:S05]  /*24570*/  @!P0 NANOSLEEP.SYNCS 0x989680 ;  /* 0x009896800000895d */ /* 0x002fea0003900000 */
[----:B------:R-:W1:Y:S02]  /*24580*/  @!P0 SYNCS.PHASECHK.TRANS64 P0, [R3+URZ+0x28840], R8 ;  /* 0x02884008030085a7 */ /* 0x000e64000800007f */
[----:B-1----:R-:W-:Y:S05]  /*24590*/  @!P0 BRA `(.L_x_1666) ;  /* 0xfffffffc00f08947 */ /* 0x002fea000383ffff */
[----:B------:R-:W-:Y:S05]  /*245a0*/  BRA `(.L_x_1840) ;  /* 0xffffffb400d47947 */ /* 0x000fea000383ffff */
.L_x_1668:
[----:B0-----:R0:W1:Y:S02]  /*245b0*/  SYNCS.PHASECHK.TRANS64.TRYWAIT P0, [R8+URZ+0x60], R3 ;  /* 0x00006003080075a7 */ /* 0x001064000800017f */
[----:B-1----:R-:W-:Y:S05]  /*245c0*/  @!P0 NANOSLEEP.SYNCS 0x989680 ;  /* 0x009896800000895d */ /* 0x002fea0003900000 */
[----:B------:R-:W1:Y:S02]  /*245d0*/  @!P0 SYNCS.PHASECHK.TRANS64 P0, [R8+URZ+0x60], R3 ;  /* 0x00006003080085a7 */ /* 0x000e64000800007f */
[----:B-1----:R-:W-:Y:S05]  /*245e0*/  @!P0 BRA `(.L_x_1668) ;  /* 0xfffffffc00f08947 */ /* 0x002fea000383ffff */
[----:B------:R-:W-:Y:S05]  /*245f0*/  BRA `(.L_x_1841) ;  /* 0xffffffb800707947 */ /* 0x000fea000383ffff */
.L_x_1673:
[----:B-1----:R1:W2:Y:S02]  /*24600*/  SYNCS.PHASECHK.TRANS64.TRYWAIT P0, [R2+URZ+0x28840], R3 ;  /* 0x02884003020075a7 */ /* 0x0022a4000800017f */
[----:B--2---:R-:W-:Y:S05]  /*24610*/  @!P0 NANOSLEEP.SYNCS 0x989680 ;  /* 0x009896800000895d */ /* 0x004fea0003900000 */
[----:B------:R-:W2:Y:S02]  /*24620*/  @!P0 SYNCS.PHASECHK.TRANS64 P0, [R2+URZ+0x28840], R3 ;  /* 0x02884003020085a7 */ /* 0x000ea4000800007f */
[----:B--2---:R-:W-:Y:S05]  /*24630*/  @!P0 BRA `(.L_x_1673) ;  /* 0xfffffffc00f08947 */ /* 0x004fea000383ffff */
[----:B------:R-:W-:Y:S05]  /*24640*/  BRA `(.L_x_1842) ;  /* 0xffffffbc00d87947 */ /* 0x000fea000383ffff */
.L_x_1675:
[----:B0-----:R0:W1:Y:S02]  /*24650*/  SYNCS.PHASECHK.TRANS64.TRYWAIT P1, [R2+URZ+0x60], R3 ;  /* 0x00006003020075a7 */ /* 0x001064000802017f */
[----:B-1----:R-:W-:Y:S05]  /*24660*/  @!P1 NANOSLEEP.SYNCS 0x989680 ;  /* 0x009896800000995d */ /* 0x002fea0003900000 */
[----:B------:R-:W1:Y:S02]  /*24670*/  @!P1 SYNCS.PHASECHK.TRANS64 P1, [R2+URZ+0x60], R3 ;  /* 0x00006003020095a7 */ /* 0x000e64000802007f */
[----:B-1----:R-:W-:Y:S05]  /*24680*/  @!P1 BRA `(.L_x_1675) ;  /* 0xfffffffc00f09947 */ /* 0x002fea000383ffff */
[----:B------:R-:W-:Y:S05]  /*24690*/  BRA `(.L_x_1843) ;  /* 0xffffffc000747947 */ /* 0x000fea000383ffff */
.L_x_1680:
[----:B--2---:R2:W3:Y:S02]  /*246a0*/  SYNCS.PHASECHK.TRANS64.TRYWAIT P0, [R2+URZ+0x28840], R3 ;  /* 0x02884003020075a7 */ /* 0x0044e4000800017f */
[----:B---3--:R-:W-:Y:S05]  /*246b0*/  @!P0 NANOSLEEP.SYNCS 0x989680 ;  /* 0x009896800000895d */ /* 0x008fea0003900000 */
[----:B------:R-:W3:Y:S02]  /*246c0*/  @!P0 SYNCS.PHASECHK.TRANS64 P0, [R2+URZ+0x28840], R3 ;  /* 0x02884003020085a7 */ /* 0x000ee4000800007f */
[----:B---3--:R-:W-:Y:S05]  /*246d0*/  @!P0 BRA `(.L_x_1680) ;  /* 0xfffffffc00f08947 */ /* 0x008fea000383ffff */
[----:B------:R-:W-:Y:S05]  /*246e0*/  BRA `(.L_x_1844) ;  /* 0xffffffc400947947 */ /* 0x000fea000383ffff */
.L_x_1682:
[----:B0-----:R0:W1:Y:S02]  /*246f0*/  SYNCS.PHASECHK.TRANS64.TRYWAIT P1, [R3+URZ+0x60], R9 ;  /* 0x00006009030075a7 */ /* 0x001064000802017f */
[----:B-1----:R-:W-:Y:S05]  /*24700*/  @!P1 NANOSLEEP.SYNCS 0x989680 ;  /* 0x009896800000995d */ /* 0x002fea0003900000 */
[----:B------:R-:W1:Y:S02]  /*24710*/  @!P1 SYNCS.PHASECHK.TRANS64 P1, [R3+URZ+0x60], R9 ;  /* 0x00006009030095a7 */ /* 0x000e64000802007f */
[----:B-1----:R-:W-:Y:S05]  /*24720*/  @!P1 BRA `(.L_x_1682) ;  /* 0xfffffffc00f09947 */ /* 0x002fea000383ffff */
[----:B------:R-:W-:Y:S05]  /*24730*/  BRA `(.L_x_1845) ;  /* 0xffffffc800307947 */ /* 0x000fea000383ffff */
.L_x_1689:
[----:B-1----:R1:W2:Y:S02]  /*24740*/  SYNCS.PHASECHK.TRANS64.TRYWAIT P0, [R3+URZ+0x28860], R2 ;  /* 0x02886002030075a7 */ /* 0x0022a4000800017f */
[----:B--2---:R-:W-:Y:S05]  /*24750*/  @!P0 NANOSLEEP.SYNCS 0x989680 ;  /* 0x009896800000895d */ /* 0x004fea0003900000 */
[----:B------:R-:W2:Y:S02]  /*24760*/  @!P0 SYNCS.PHASECHK.TRANS64 P0, [R3+URZ+0x28860], R2 ;  /* 0x02886002030085a7 */ /* 0x000ea4000800007f */
[----:B--2---:R-:W-:Y:S05]  /*24770*/  @!P0 BRA `(.L_x_1689) ;  /* 0xfffffffc00f08947 */ /* 0x004fea000383ffff */
[----:B------:R-:W-:Y:S05]  /*24780*/  BRA `(.L_x_1846) ;  /* 0xffffffcc00387947 */ /* 0x000fea000383ffff */
.L_x_1691:
[----:B------:R-:W-:Y:S01]  /*24790*/  BSSY B0, `(.L_x_1847) ;  /* 0x0000008000007945 */ /* 0x000fe20003800000 */
[----:B0-----:R-:W-:Y:S01]  /*247a0*/  IMAD.MOV.U32 R13, RZ, RZ, R16 ;  /* 0x000000ffff0d7224 */ /* 0x001fe200078e0010 */
[----:B------:R-:W-:Y:S01]  /*247b0*/  MOV R15, 0xffffffff ;  /* 0xffffffff000f7802 */ /* 0x000fe20000000f00 */
[----:B------:R-:W-:Y:S02]  /*247c0*/  IMAD.MOV.U32 R12, RZ, RZ, RZ ;  /* 0x000000ffff0c7224 */ /* 0x000fe400078e00ff */
[----:B------:R-:W-:-:S07]  /*247d0*/  IMAD.MOV.U32 R11, RZ, RZ, 0x1f ;  /* 0x0000001fff0b7424 */ /* 0x000fce00078e00ff */
[----:B-123--:R-:W-:Y:S05]  /*247e0*/  WARPSYNC.COLLECTIVE R15, `(.L_x_1848) ;  /* 0x000000000f087348 */ /* 0x00efea0003c00000 */
[----:B------:R0:W4:Y:S02]  /*247f0*/  SHFL.IDX P6, R14, R13, R12, R11 ;  /* 0x0000000c0d0e7389 */ /* 0x00012400000c000b */
[----:B01234-:R-:W-:Y:S01]  /*24800*/  ENDCOLLECTIVE ;  /* 0x000000000000791b */ /* 0x01ffe20003800000 */
.L_x_1848:
[----:B------:R-:W-:Y:S05]  /*24810*/  BSYNC B0 ;  /* 0x0000000000007941 */ /* 0x000fea0003800000 */
.L_x_1847:
        /* <DEDUP_REMOVED lines=8> */
.L_x_1849:
[----:B------:R-:W-:Y:S01]  /*248a0*/  IMAD.MOV.U32 R16, RZ, RZ, R14 ;  /* 0x000000ffff107224 */ /* 0x000fe200078e000e */
[----:B------:R-:W-:Y:S06]  /*248b0*/  BRA `(.L_x_1850) ;  /* 0xffffffcc00c07947 */ /* 0x000fec000383ffff */
.L_x_1694:
        /* <DEDUP_REMOVED lines=8> */
.L_x_1852:
[----:B------:R-:W-:Y:S05]  /*24940*/  BSYNC B0 ;  /* 0x0000000000007941 */ /* 0x000fea0003800000 */
.L_x_1851:
        /* <DEDUP_REMOVED lines=10> */
.L_x_1853:
        /* <DEDUP_REMOVED lines=8> */
.L_x_1854:
        /* <DEDUP_REMOVED lines=8> */
.L_x_1855:
        /* <DEDUP_REMOVED lines=8> */
.L_x_1856:
        /* <DEDUP_REMOVED lines=8> */
.L_x_1857:
[----:B------:R-:W-:Y:S05]  /*24bf0*/  BRA `(.L_x_1858) ;  /* 0xffffffcc00847947 */ /* 0x000fea000383ffff */
.L_x_1699:
[----:B------:R-:W-:Y:S01]  /*24c00*/  BSSY B0, `(.L_x_1859) ;  /* 0x0000008000007945 */ /* 0x000fe20003800000 */
[----:B-----5:R-:W-:Y:S02]  /*24c10*/  IMAD.MOV.U32 R13, RZ, RZ, R17 ;  /* 0x000000ffff0d7224 */ /* 0x020fe400078e0011 */
[----:B------:R-:W-:Y:S02]  /*24c20*/  IMAD.MOV.U32 R12, RZ, RZ, 0x1 ;  /* 0x00000001ff0c7424 */ /* 0x000fe400078e00ff */
[----:B------:R-:W-:Y:S02]  /*24c30*/  IMAD.MOV.U32 R11, RZ, RZ, RZ ;  /* 0x000000ffff0b7224 */ /* 0x000fe400078e00ff */
[----:B------:R-:W-:-:S07]  /*24c40*/  IMAD.MOV.U32 R15, RZ, RZ, -0x1 ;  /* 0xffffffffff0f7424 */ /* 0x000fce00078e00ff */
[----:B012---:R-:W-:Y:S05]  /*24c50*/  WARPSYNC.COLLECTIVE R15, `(.L_x_1860) ;  /* 0x000000000f087348 */ /* 0x007fea0003c00000 */
[----:B------:R3:W4:Y:S02]  /*24c60*/  SHFL.UP P6, R14, R13, R12, R11 ;  /* 0x0400000c0d0e7389 */ /* 0x00072400000c000b */
[----:B01234-:R-:W-:Y:S01]  /*24c70*/  ENDCOLLECTIVE ;  /* 0x000000000000791b */ /* 0x01ffe20003800000 */
.L_x_1860:
[----:B------:R-:W-:Y:S05]  /*24c80*/  BSYNC B0 ;  /* 0x0000000000007941 */ /* 0x000fea0003800000 */
.L_x_1859:
        /* <DEDUP_REMOVED lines=10> */
.L_x_1861:
        /* <DEDUP_REMOVED lines=8> */
.L_x_1862:
        /* <DEDUP_REMOVED lines=8> */
.L_x_1863:
        /* <DEDUP_REMOVED lines=8> */
.L_x_1864:
        /* <DEDUP_REMOVED lines=8> */
.L_x_1865:
[----:B------:R-:W-:Y:S05]  /*24f30*/  BRA `(.L_x_1866) ;  /* 0xffffffcc00687947 */ /* 0x000fea000383ffff */
.L_x_1701:
[----:B------:R-:W-:Y:S01]  /*24f40*/  BSSY B0, `(.L_x_1867) ;  /* 0x0000006000007945 */ /* 0x000fe20003800000 */
[----:B------:R-:W-:Y:S01]  /*24f50*/  PLOP3.LUT P6, PT, P6, PT, PT, 0x8, 0x0 ;  /* 0x000000000000781c */ /* 0x000fe200037ce170 */
[----:B------:R-:W-:-:S12]  /*24f60*/  IMAD.MOV.U32 R15, RZ, RZ, -0x1 ;  /* 0xffffffffff0f7424 */ /* 0x000fd800078e00ff */
[----:B0-2---:R-:W-:Y:S05]  /*24f70*/  WARPSYNC.COLLECTIVE R15, `(.L_x_1868) ;  /* 0x000000000f087348 */ /* 0x005fea0003c00000 */
[----:B------:R-:W-:Y:S01]  /*24f80*/  VOTE.ANY R14, PT, P6 ;  /* 0x00000000000e7806 */ /* 0x000fe200030e0100 */
[----:B0-2---:R-:W-:Y:S06]  /*24f90*/  ENDCOLLECTIVE ;  /* 0x000000000000791b */ /* 0x005fec0003800000 */
.L_x_1868:
[----:B------:R-:W-:Y:S05]  /*24fa0*/  BSYNC B0 ;  /* 0x0000000000007941 */ /* 0x000fea0003800000 */
.L_x_1867:
        /* <DEDUP_REMOVED lines=9> */
.L_x_1869:
[----:B------:R-:W-:Y:S01]  /*25040*/  IMAD.MOV.U32 R17, RZ, RZ, R14 ;  /* 0x000000ffff117224 */ /* 0x000fe200078e000e */
[----:B------:R-:W-:Y:S06]  /*25050*/  BRA `(.L_x_1870) ;  /* 0xffffffcc00587947 */ /* 0x000fec000383ffff */
.L_x_1703:
[----:B------:R-:W-:Y:S01]  /*25060*/  BSSY B0, `(.L_x_1871) ;  /* 0x0000007000007945 */ /* 0x000fe20003800000 */
[----:B------:R-:W-:Y:S02]  /*25070*/  IMAD.MOV.U32 R13, RZ, RZ, R2 ;  /* 0x000000ffff0d7224 */ /* 0x000fe400078e0002 */
[----:B------:R-:W-:Y:S02]  /*25080*/  IMAD.MOV.U32 R11, RZ, RZ, 0x1f ;  /* 0x0000001fff0b7424 */ /* 0x000fe400078e00ff */
[----:B------:R-:W-:-:S07]  /*25090*/  IMAD.MOV.U32 R15, RZ, RZ, -0x1 ;  /* 0xffffffffff0f7424 */ /* 0x000fce00078e00ff */
[----:B0123--:R-:W-:Y:S05]  /*250a0*/  WARPSYNC.COLLECTIVE R15, `(.L_x_1872) ;  /* 0x000000000f087348 */ /* 0x00ffea0003c00000 */
[----:B------:R4:W0:Y:S02]  /*250b0*/  SHFL.IDX P6, R14, R13, R12, R11 ;  /* 0x0000000c0d0e7389 */ /* 0x00082400000c000b */
[----:B01234-:R-:W-:Y:S01]  /*250c0*/  ENDCOLLECTIVE ;  /* 0x000000000000791b */ /* 0x01ffe20003800000 */
.L_x_1872:
[----:B------:R-:W-:Y:S05]  /*250d0*/  BSYNC B0 ;  /* 0x0000000000007941 */ /* 0x000fea0003800000 */
.L_x_1871:
[----:B------:R-:W-:Y:S01]  /*250e0*/  IMAD.MOV.U32 R7, RZ, RZ, R14 ;  /* 0x000000ffff077224 */ /* 0x000fe200078e000e */
[----:B------:R-:W-:Y:S06]  /*250f0*/  BRA `(.L_x_1702) ;  /* 0xffffffcc004c7947 */ /* 0x000fec000383ffff */
.L_x_1707:
[----:B-1----:R1:W3:Y:S02]  /*25100*/  SYNCS.PHASECHK.TRANS64.TRYWAIT P0, [R0+URZ+0x28820], R3 ;  /* 0x02882003000075a7 */ /* 0x0022e4000800017f */
[----:B---3--:R-:W-:Y:S05]  /*25110*/  @!P0 NANOSLEEP.SYNCS 0x989680 ;  /* 0x009896800000895d */ /* 0x008fea0003900000 */
[----:B------:R-:W3:Y:S02]  /*25120*/  @!P0 SYNCS.PHASECHK.TRANS64 P0, [R0+URZ+0x28820], R3 ;  /* 0x02882003000085a7 */ /* 0x000ee4000800007f */
[----:B---3--:R-:W-:Y:S05]  /*25130*/  @!P0 BRA `(.L_x_1707) ;  /* 0xfffffffc00f08947 */ /* 0x008fea000383ffff */
[----:B------:R-:W-:Y:S05]  /*25140*/  BRA `(.L_x_1873) ;  /* 0xffffffd000c07947 */ /* 0x000fea000383ffff */
.L_x_1708:
[----:B------:R-:W3:Y:S01]  /*25150*/  S2R R2, SR_TID.X ;  /* 0x0000000000027919 */ /* 0x000ee20000002100 */
[----:B------:R-:W-:Y:S01]  /*25160*/  BSSY B0, `(.L_x_1874) ;  /* 0x000000a000007945 */ /* 0x000fe20003800000 */
[----:B------:R-:W-:Y:S02]  /*25170*/  IMAD.MOV.U32 R12, RZ, RZ, RZ ;  /* 0x000000ffff0c7224 */ /* 0x000fe400078e00ff */
[----:B------:R-:W-:Y:S02]  /*25180*/  IMAD.MOV.U32 R11, RZ, RZ, 0x1f ;  /* 0x0000001fff0b7424 */ /* 0x000fe400078e00ff */
[----:B------:R-:W-:Y:S01]  /*25190*/  IMAD.MOV.U32 R15, RZ, RZ, -0x1 ;  /* 0xffffffffff0f7424 */ /* 0x000fe200078e00ff */
[----:B---3--:R-:W-:-:S04]  /*251a0*/  SHF.R.U32.HI R2, RZ, 0x5, R2 ;  /* 0x00000005ff027819 */ /* 0x008fc80000011602 */
[----:B------:R-:W-:-:S05]  /*251b0*/  LOP3.LUT R2, R2, 0x3, RZ, 0xc0, !PT ;  /* 0x0000000302027812 */ /* 0x000fca00078ec0ff */
[----:B0-----:R-:W-:-:S07]  /*251c0*/  IMAD.MOV.U32 R13, RZ, RZ, R2 ;  /* 0x000000ffff0d7224 */ /* 0x001fce00078e0002 */
[----:B-12---:R-:W-:Y:S05]  /*251d0*/  WARPSYNC.COLLECTIVE R15, `(.L_x_1875) ;  /* 0x000000000f087348 */ /* 0x006fea0003c00000 */
[----:B------:R0:W3:Y:S02]  /*251e0*/  SHFL.IDX P6, R14, R13, R12, R11 ;  /* 0x0000000c0d0e7389 */ /* 0x0000e400000c000b */
[----:B0123--:R-:W-:Y:S01]  /*251f0*/  ENDCOLLECTIVE ;  /* 0x000000000000791b */ /* 0x00ffe20003800000 */
.L_x_1875:
[----:B------:R-:W-:Y:S05]  /*25200*/  BSYNC B0 ;  /* 0x0000000000007941 */ /* 0x000fea0003800000 */
.L_x_1874:
[----:B------:R-:W-:Y:S05]  /*25210*/  BRA `(.L_x_1876) ;  /* 0xffffffd000a87947 */ /* 0x000fea000383ffff */
.L_x_1709:
[----:B------:R-:W-:Y:S01]  /*25220*/  BSSY B0, `(.L_x_1877) ;  /* 0x0000006000007945 */ /* 0x000fe20003800000 */
[----:B------:R-:W-:-:S07]  /*25230*/  IMAD.MOV.U32 R15, RZ, RZ, -0x1 ;  /* 0xffffffffff0f7424 */ /* 0x000fce00078e00ff */
[----:B0123--:R-:W-:Y:S05]  /*25240*/  WARPSYNC.COLLECTIVE R15, `(.L_x_1878) ;  /* 0x000000000f0c7348 */ /* 0x00ffea0003c00000 */
[----:B------:R-:W-:Y:S02]  /*25250*/  ELECT P6, UR62, PT ;  /* 0x00000000003e782f */ /* 0x000fe400038c0000 */
[----:B------:R-:W-:Y:S01]  /*25260*/  MOV R14, UR62 ;  /* 0x0000003e000e7c02 */ /* 0x000fe20008000f00 */
[----:B0123--:R-:W-:Y:S10]  /*25270*/  ENDCOLLECTIVE ;  /* 0x000000000000791b */ /* 0x00fff40003800000 */
.L_x_1878:
[----:B------:R-:W-:Y:S05]  /*25280*/  BSYNC B0 ;  /* 0x0000000000007941 */ /* 0x000fea0003800000 */
.L_x_1877:
[----:B------:R-:W-:Y:S05]  /*25290*/  BRA `(.L_x_1879) ;  /* 0xffffffd0009c7947 */ /* 0x000fea000383ffff */
.L_x_1711:
[----:B-1----:R1:W3:Y:S02]  /*252a0*/  SYNCS.PHASECHK.TRANS64.TRYWAIT P0, [R6+URZ], R5 ;  /* 0x00000005060075a7 */ /* 0x0022e4000800017f */
[----:B---3--:R-:W-:Y:S05]  /*252b0*/  @!P0 NANOSLEEP.SYNCS 0x989680 ;  /* 0x009896800000895d */ /* 0x008fea0003900000 */
[----:B------:R-:W3:Y:S02]  /*252c0*/  @!P0 SYNCS.PHASECHK.TRANS64 P0, [R6+URZ], R5 ;  /* 0x00000005060085a7 */ /* 0x000ee4000800007f */
[----:B---3--:R-:W-:Y:S05]  /*252d0*/  @!P0 BRA `(.L_x_1711) ;  /* 0xfffffffc00f08947 */ /* 0x008fea000383ffff */
[----:B------:R-:W-:Y:S05]  /*252e0*/  BRA `(.L_x_1880) ;  /* 0xffffffd000d87947 */ /* 0x000fea000383ffff */
.L_x_1712:
[----:B---3--:R3:W4:Y:S02]  /*252f0*/  SYNCS.PHASECHK.TRANS64.TRYWAIT P0, [R7+URZ], R2 ;  /* 0x00000002070075a7 */ /* 0x008724000800017f */
[----:B----4-:R-:W-:Y:S05]  /*25300*/  @!P0 NANOSLEEP.SYNCS 0x989680 ;  /* 0x009896800000895d */ /* 0x010fea0003900000 */
[----:B------:R-:W4:Y:S02]  /*25310*/  @!P0 SYNCS.PHASECHK.TRANS64 P0, [R7+URZ], R2 ;  /* 0x00000002070085a7 */ /* 0x000f24000800007f */
[----:B----4-:R-:W-:Y:S05]  /*25320*/  @!P0 BRA `(.L_x_1712) ;  /* 0xfffffffc00f08947 */ /* 0x010fea000383ffff */
[----:B------:R-:W-:Y:S05]  /*25330*/  BRA `(.L_x_1881) ;  /* 0xffffffd000cc7947 */ /* 0x000fea000383ffff */
.L_x_1714:
[----:B----4-:R4:W0:Y:S02]  /*25340*/  SYNCS.PHASECHK.TRANS64.TRYWAIT P0, [R4+URZ], R5 ;  /* 0x00000005040075a7 */ /* 0x010824000800017f */
[----:B0-----:R-:W-:Y:S05]  /*25350*/  @!P0 NANOSLEEP.SYNCS 0x989680 ;  /* 0x009896800000895d */ /* 0x001fea0003900000 */
[----:B------:R-:W0:Y:S02]  /*25360*/  @!P0 SYNCS.PHASECHK.TRANS64 P0, [R4+URZ], R5 ;  /* 0x00000005040085a7 */ /* 0x000e24000800007f */
[----:B0-----:R-:W-:Y:S05]  /*25370*/  @!P0 BRA `(.L_x_1714) ;  /* 0xfffffffc00f08947 */ /* 0x001fea000383ffff */
[----:B------:R-:W-:Y:S05]  /*25380*/  BRA `(.L_x_1882) ;  /* 0xffffffd000d47947 */ /* 0x000fea000383ffff */
.L_x_1883:
        /* <DEDUP_REMOVED lines=15> */
.L_x_2732:


//--------------------- .text._ZN7cutlass13device_kernelIN5flash11enable_sm90INS1_16FlashAttnFwdSm90INS1_25CollectiveMainloopFwdSm90ILi2EN4cute5tupleIJNS5_1CILi1EEES8_S8_EEENS6_IJNS7_ILi128EEESA_SA_EEELi128ENS_6half_tEfNS_4arch4Sm90ELb1ELb0ELb0ELb0ELb0ELb0ELb0ELb1ELb1ELb0ELb0ELb0EEENS1_21CollectiveEpilogueFwdISB_S9_SC_SE_Li256ELb0ELb0ELb0ELb0EEENS1_30DynamicPersistentTileSchedulerILi256ELi32ELb0ELb0ELb1EEEEEEEEEvNT_6ParamsE --------------------------
	.section	.text._ZN7cutlass13device_kernelIN5flash11enable_sm90INS1_16FlashAttnFwdSm90INS1_25CollectiveMainloopFwdSm90ILi2EN4cute5tupleIJNS5_1CILi1EEES8_S8_EEENS6_IJNS7_ILi128EEESA_SA_EEELi128ENS_6half_tEfNS_4arch4Sm90ELb1ELb0ELb0ELb0ELb0ELb0ELb0ELb1ELb1ELb0ELb0ELb0EEENS1_21CollectiveEpilogueFwdISB_S9_SC_SE_Li256ELb0ELb0ELb0ELb0EEENS1_30DynamicPersistentTileSchedulerILi256ELi32ELb0ELb0ELb1EEEEEEEEEvNT_6ParamsE,"ax",@progbits
	.align	128
.text._ZN7cutlass13device_kernelIN5flash11enable_sm90INS1_16FlashAttnFwdSm90INS1_25CollectiveMainloopFwdSm90ILi2EN4cute5tupleIJNS5_1CILi1EEES8_S8_EEENS6_IJNS7_ILi128EEESA_SA_EEELi128ENS_6half_tEfNS_4arch4Sm90ELb1ELb0ELb0ELb0ELb0ELb0ELb0ELb1ELb1ELb0ELb0ELb0EEENS1_21CollectiveEpilogueFwdISB_S9_SC_SE_Li256ELb0ELb0ELb0ELb0EEENS1_30DynamicPersistentTileSchedulerILi256ELi32ELb0ELb0ELb1EEEEEEEEEvNT_6ParamsE:
        .type           _ZN7cutlass13device_kernelIN5flash11enable_sm90INS1_16FlashAttnFwdSm90INS1_25CollectiveMainloopFwdSm90ILi2EN4cute5tupleIJNS5_1CILi1EEES8_S8_EEENS6_IJNS7_ILi128EEESA_SA_EEELi128ENS_6half_tEfNS_4arch4Sm90ELb1ELb0ELb0ELb0ELb0ELb0ELb0ELb1ELb1ELb0ELb0ELb0EEENS1_21CollectiveEpilogueFwdISB_S9_SC_SE_Li256ELb0ELb0ELb0ELb0EEENS1_30DynamicPersistentTileSchedulerILi256ELi32ELb0ELb0ELb1EEEEEEEEEvNT_6ParamsE,@function
        .size           _ZN7cutlass13device_kernelIN5flash11enable_sm90INS1_16FlashAttnFwdSm90INS1_25CollectiveMainloopFwdSm90ILi2EN4cute5tupleIJNS5_1CILi1EEES8_S8_EEENS6_IJNS7_ILi128EEESA_SA_EEELi128ENS_6half_tEfNS_4arch4Sm90ELb1ELb0ELb0ELb0ELb0ELb0ELb0ELb1ELb1ELb0ELb0ELb0EEENS1_21CollectiveEpilogueFwdISB_S9_SC_SE_Li256ELb0ELb0ELb0ELb0EEENS1_30DynamicPersistentTileSchedulerILi256ELi32ELb0ELb0ELb1EEEEEEEEEvNT_6ParamsE,(.L_x_2733 - _ZN7cutlass13device_kernelIN5flash11enable_sm90INS1_16FlashAttnFwdSm90INS1_25CollectiveMainloopFwdSm90ILi2EN4cute5tupleIJNS5_1CILi1EEES8_S8_EEENS6_IJNS7_ILi128EEESA_SA_EEELi128ENS_6half_tEfNS_4arch4Sm90ELb1ELb0ELb0ELb0ELb0ELb0ELb0ELb1ELb1ELb0ELb0ELb0EEENS1_21CollectiveEpilogueFwdISB_S9_SC_SE_Li256ELb0ELb0ELb0ELb0EEENS1_30DynamicPersistentTileSchedulerILi256ELi32ELb0ELb0ELb1EEEEEEEEEvNT_6ParamsE)
        .other          _ZN7cutlass13device_kernelIN5flash11enable_sm90INS1_16FlashAttnFwdSm90INS1_25CollectiveMainloopFwdSm90ILi2EN4cute5tupleIJNS5_1CILi1EEES8_S8_EEENS6_IJNS7_ILi128EEESA_SA_EEELi128ENS_6half_tEfNS_4arch4Sm90ELb1ELb0ELb0ELb0ELb0ELb0ELb0ELb1ELb1ELb0ELb0ELb0EEENS1_21CollectiveEpilogueFwdISB_S9_SC_SE_Li256ELb0ELb0ELb0ELb0EEENS1_30DynamicPersistentTileSchedulerILi256ELi32ELb0ELb0ELb1EEEEEEEEEvNT_6ParamsE,@"STO_CUDA_ENTRY STV_DEFAULT"
_ZN7cutlass13device_kernelIN5flash11enable_sm90INS1_16FlashAttnFwdSm90INS1_25CollectiveMainloopFwdSm90ILi2EN4cute5tupleIJNS5_1CILi1EEES8_S8_EEENS6_IJNS7_ILi128EEESA_SA_EEELi128ENS_6half_tEfNS_4arch4Sm90ELb1ELb0ELb0ELb0ELb0ELb0ELb0ELb1ELb1ELb0ELb0ELb0EEENS1_21CollectiveEpilogueFwdISB_S9_SC_SE_Li256ELb0ELb0ELb0ELb0EEENS1_30DynamicPersistentTileSchedulerILi256ELi32ELb0ELb0ELb1EEEEEEEEEvNT_6ParamsE:
        /* <DEDUP_REMOVED lines=23> */
.L_x_1885:
[----:B------:R-:W-:Y:S05]  /*0170*/  BSYNC B0 ;  /* 0x0000000000007941 */ /* 0x000fea0003800000 */
.L_x_1884:
        /* <DEDUP_REMOVED lines=37> */
.L_x_1886:
        /* <DEDUP_REMOVED lines=22> */
.L_x_1887:
        /* <DEDUP_REMOVED lines=18> */
.L_x_1888:
        /* <DEDUP_REMOVED lines=22> */
.L_x_1889:
        /* <DEDUP_REMOVED lines=22> */
.L_x_1890:
[----:B------:R-:W-:Y:S01]  /*0910*/  PLOP3.LUT P0, PT, PT, PT, UP0, 0x80, 0x0 ;  /* 0x000000000000781c */ /* 0x000fe20003f0f008 */
[----:B------:R-:W-:Y:S01]  /*0920*/  UMOV UR60, 0x1 ;  /* 0x00000001003c7882 */ /* 0x000fe20000000000 */
[----:B------:R-:W-:Y:S01]  /*0930*/  NOP ;  /* 0x0000000000007918 */ /* 0x000fe20000000000 */
[----:B------:R-:W-:Y:S01]  /*0940*/  USEL UR60, UR60, 0x2, !UP0 ;  /* 0x000000023c3c7887 */ /* 0x000fe2000c000000 */
[----:B------:R-:W-:Y:S01]  /*0950*/  ULDC.64 UR52, c[0x0][0x208] ;  /* 0x0000820000347ab9 */ /* 0x000fe20000000a00 */
[----:B-123--:R-:W-:Y:S08]  /*0960*/  BAR.SYNC.DEFER_BLOCKING 0x0 ;  /* 0x0000000000007b1d */ /* 0x00eff00000010000 */
[----:B------:R-:W-:Y:S05]  /*0970*/  @!P0 BRA `(.L_x_1891) ;  /* 0x0000009800688947 */ /* 0x000fea0003800000 */
.L_x_1892:
        /* <DEDUP_REMOVED lines=48> */
[----:B------:R-:W-:Y:S01]  /*0c80*/  LOP3.LUT R2, R2, 0x3fffffe, RZ, 0xc0, !PT ;  /* 0x03fffffe02027812 */ /* 0x000fe200078ec0ff */
[----:B------:R-:W-:Y:S01]  /*0c90*/  IMAD.U32 R16, RZ, RZ, UR4 ;  /* 0x00000004ff107e24 */ /* 0x000fe2000f8e00ff */
[----:B------:R-:W-:Y:S01]  /*0ca0*/  LEA.HI R0, R0, R189, RZ, 0x3 ;  /* 0x000000bd00007211 */ /* 0x000fe200078f18ff */
[----:B------:R-:W-:Y:S01]  /*0cb0*/  IMAD.U32 R17, RZ, RZ, UR5 ;  /* 0x00000005ff117e24 */ /* 0x000fe2000f8e00ff */
[----:B------:R-:W-:Y:S01]  /*0cc0*/  LOP3.LUT R9, R9, 0xfffffff8, RZ, 0xc0, !PT ;  /* 0xfffffff809097812 */ /* 0x000fe200078ec0ff */
[----:B------:R-:W-:Y:S01]  /*0cd0*/  IMAD.IADD R22, R187, 0x1, -R2 ;  /* 0x00000001bb167824 */ /* 0x000fe200078e0a02 */
[----:B------:R-:W-:Y:S01]  /*0ce0*/  LEA.HI R7, R7, R186, RZ, 0x5 ;  /* 0x000000ba07077211 */ /* 0x000fe200078f28ff */
[----:B------:R-:W-:Y:S01]  /*0cf0*/  IMAD.SHL.U32 R3, R3, 0x8, RZ ;  /* 0x0000000803037824 */ /* 0x000fe200078e00ff */
[----:B------:R-:W-:Y:S01]  /*0d00*/  LOP3.LUT R2, R0, 0x1ffffff8, RZ, 0xc0, !PT ;  /* 0x1ffffff800027812 */ /* 0x000fe200078ec0ff */
[----:B------:R-:W-:Y:S01]  /*0d10*/  IMAD.IADD R4, R4, 0x1, -R9 ;  /* 0x0000000104047824 */ /* 0x000fe200078e0a09 */
[----:B------:R-:W-:Y:S01]  /*0d20*/  SHF.R.S32.HI R7, RZ, 0x5, R7 ;  /* 0x00000005ff077819 */ /* 0x000fe20000011407 */
[----:B------:R-:W-:Y:S01]  /*0d30*/  IMAD.WIDE R16, R3, 0x2, R16 ;  /* 0x0000000203107825 */ /* 0x000fe200078e0210 */
[----:B------:R-:W-:Y:S01]  /*0d40*/  LOP3.LUT R3, R6, 0x7ffffffc, RZ, 0xc0, !PT ;  /* 0x7ffffffc06037812 */ /* 0x000fe200078ec0ff */
[----:B------:R-:W-:Y:S01]  /*0d50*/  UMOV UR4, UR7 ;  /* 0x0000000700047c82 */ /* 0x000fe20008000000 */
[----:B------:R-:W-:Y:S01]  /*0d60*/  SHF.R.S32.HI R184, RZ, 0x3, R0 ;  /* 0x00000003ffb87819 */ /* 0x000fe20000011400 */
[----:B------:R-:W-:-:S02]  /*0d70*/  IMAD.IADD R2, R189, 0x1, -R2 ;  /* 0x00000001bd027824 */ /* 0x000fc400078e0a02 */
[----:B------:R-:W-:Y:S02]  /*0d80*/  IMAD R7, R7, 0x10, R4 ;  /* 0x0000001007077824 */ /* 0x000fe400078e0204 */
[----:B------:R-:W-:Y:S02]  /*0d90*/  IMAD.SHL.U32 R18, R2, 0x8, RZ ;  /* 0x0000000802127824 */ /* 0x000fe400078e00ff */
[----:B------:R-:W-:Y:S02]  /*0da0*/  IMAD R22, R22, 0x40, R7 ;  /* 0x0000004016167824 */ /* 0x000fe400078e0207 */
[----:B------:R-:W-:-:S07]  /*0db0*/  IMAD.IADD R2, R186, 0x1, -R3 ;  /* 0x00000001ba027824 */ /* 0x000fce00078e0a03 */
.L_x_1939:
        /* <DEDUP_REMOVED lines=20> */
.L_x_1893:
[----:B------:R-:W-:Y:S01]  /*0f00*/  ULDC UR6, c[0x0][0xdc4] ;  /* 0x0003710000067ab9 */ /* 0x000fe20000000800 */
[----:B------:R-:W-:Y:S01]  /*0f10*/  UMOV UR46, UR7 ;  /* 0x00000007002e7c82 */ /* 0x000fe20008000000 */
[----:B------:R-:W-:-:S11]  /*0f20*/  UISETP.NE.AND UP0, UPT, UR6, 0x1, UPT ;  /* 0x000000010600788c */ /* 0x000fd6000bf05270 */
[----:B------:R-:W-:Y:S02]  /*0f30*/  @UP0 ULDC.64 UR10, c[0x0][0xdc8] ;  /* 0x00037200000a0ab9 */ /* 0x000fe40000000a00 */
[----:B------:R-:W-:-:S04]  /*0f40*/  UIMAD.WIDE.U32 UR4, UR7, UR10, URZ ;  /* 0x0000000a070472a5 */ /* 0x000fc8000f8e003f */
[----:B------:R-:W-:-:S04]  /*0f50*/  @UP0 USHF.R.U32.HI UR46, URZ, UR11, UR5 ;  /* 0x0000000b3f2e0299 */ /* 0x000fc80008011605 */
[----:B------:R-:W-:-:S12]  /*0f60*/  UIMAD UR4, UR46, UR6, URZ ;  /* 0x000000062e0472a4 */ /* 0x000fd8000f8e023f */
.L_x_1894:
[----:B------:R-:W-:Y:S01]  /*0f70*/  ULOP3.LUT UR5, URZ, UR46, URZ, 0x33, !UPT ;  /* 0x0000002e3f057292 */ /* 0x000fe2000f8e333f */
[----:B------:R-:W-:Y:S01]  /*0f80*/  PLOP3.LUT P0, PT, PT, PT, PT, 0x80, 0x0 ;  /* 0x000000000000781c */ /* 0x000fe20003f0f070 */
[----:B------:R-:W-:Y:S01]  /*0f90*/  ULDC.64 UR10, c[0x0][0x3f8] ;  /* 0x0000fe00000a7ab9 */ /* 0x000fe20000000a00 */
[----:B------:R-:W-:Y:S01]  /*0fa0*/  ULDC UR6, c[0x0][0xdac] ;  /* 0x00036b0000067ab9 */ /* 0x000fe20000000800 */
[----:B------:R-:W-:Y:S01]  /*0fb0*/  UISETP.NE.U32.AND UP0, UPT, UR10, URZ, UPT ;  /* 0x0000003f0a00728c */ /* 0x000fe2000bf05070 */
[----:B------:R-:W-:Y:S01]  /*0fc0*/  IMAD.MOV.U32 R3, RZ, RZ, RZ ;  /* 0x000000ffff037224 */ /* 0x000fe200078e00ff */
[----:B------:R-:W-:Y:S01]  /*0fd0*/  UIADD3 UR5, UR5, UR6, URZ ;  /* 0x0000000605057290 */ /* 0x000fe2000fffe03f */
[----:B------:R-:W-:Y:S01]  /*0fe0*/  CS2R R20, SRZ ;  /* 0x0000000000147805 */ /* 0x000fe2000001ff00 */
[----:B------:R-:W-:Y:S01]  /*0ff0*/  UISETP.NE.AND.EX UP0, UPT, UR11, URZ, UPT, UP0 ;  /* 0x0000003f0b00728c */ /* 0x000fe2000bf05300 */
[----:B------:R-:W-:Y:S01]  /*1000*/  IMAD.MOV.U32 R151, RZ, RZ, RZ ;  /* 0x000000ffff977224 */ /* 0x000fe200078e00ff */
[----:B------:R-:W-:Y:S01]  /*1010*/  USHF.L.U32 UR42, UR5, 0x7, URZ ;  /* 0x00000007052a7899 */ /* 0x000fe2000800063f */
[----:B------:R-:W-:Y:S01]  /*1020*/  IMAD.MOV.U32 R0, RZ, RZ, RZ ;  /* 0x000000ffff007224 */ /* 0x000fe200078e00ff */
[----:B------:R-:W-:Y:S01]  /*1030*/  ULDC UR39, c[0x0][0x404] ;  /* 0x0001010000277ab9 */ /* 0x000fe20000000800 */
[----:B------:R-:W-:Y:S01]  /*1040*/  ULDC UR9, c[0x0][0x288] ;  /* 0x0000a20000097ab9 */ /* 0x000fe20000000800 */
[----:B------:R-:W-:Y:S01]  /*1050*/  UIADD3 UR4, UR7, -UR4, URZ ;  /* 0x8000000407047290 */ /* 0x000fe2000fffe03f */
[----:B------:R-:W-:Y:S01]  /*1060*/  CS2R R30, SRZ ;  /* 0x00000000001e7805 */ /* 0x000fe2000001ff00 */
[----:B------:R-:W-:Y:S01]  /*1070*/  USEL UR39, UR39, 0x1, UP0 ;  /* 0x0000000127277887 */ /* 0x000fe20008000000 */
[----:B------:R-:W-:Y:S01]  /*1080*/  CS2R R32, SRZ ;  /* 0x0000000000207805 */ /* 0x000fe2000001ff00 */
[----:B------:R-:W-:Y:S01]  /*1090*/  UIADD3 UR5, UR42, 0xff, -UR9 ;  /* 0x000000ff2a057890 */ /* 0x000fe2000fffe809 */
[----:B------:R-:W-:Y:S01]  /*10a0*/  CS2R R34, SRZ ;  /* 0x0000000000227805 */ /* 0x000fe2000001ff00 */
[----:B------:R-:W-:Y:S01]  /*10b0*/  ULDC UR10, c[0x0][0xdc4] ;  /* 0x00037100000a7ab9 */ /* 0x000fe20000000800 */
[----:B------:R-:W-:Y:S01]  /*10c0*/  ULDC UR7, c[0x0][0x2e0] ;  /* 0x0000b80000077ab9 */ /* 0x000fe20000000800 */
[----:B------:R-:W-:Y:S01]  /*10d0*/  UIMAD UR10, UR8, UR10, UR4 ;  /* 0x0000000a080a72a4 */ /* 0x000fe2000f8e0204 */
[----:B------:R-:W-:Y:S01]  /*10e0*/  CS2R R36, SRZ ;  /* 0x0000000000247805 */ /* 0x000fe2000001ff00 */
[----:B------:R-:W-:Y:S01]  /*10f0*/  UIMAD UR4, UR39, UR7, 0x7f ;  /* 0x0000007f270474a4 */ /* 0x000fe2000f8e0207 */
[----:B------:R-:W-:Y:S01]  /*1100*/  CS2R R38, SRZ ;  /* 0x0000000000267805 */ /* 0x000fe2000001ff00 */
[----:B------:R-:W-:Y:S01]  /*1110*/  UIMAD UR6, UR39, UR7, UR5 ;  /* 0x00000007270672a4 */ /* 0x000fe2000f8e0205 */
[----:B------:R-:W-:Y:S01]  /*1120*/  CS2R R40, SRZ ;  /* 0x0000000000287805 */ /* 0x000fe2000001ff00 */
[----:B------:R-:W-:Y:S01]  /*1130*/  USHF.R.S32.HI UR5, URZ, 0x1f, UR4 ;  /* 0x0000001f3f057899 */ /* 0x000fe20008011404 */
[----:B------:R-:W-:Y:S01]  /*1140*/  CS2R R42, SRZ ;  /* 0x00000000002a7805 */ /* 0x000fe2000001ff00 */
[----:B------:R-:W-:Y:S01]  /*1150*/  USHF.R.S32.HI UR7, URZ, 0x1f, UR6 ;  /* 0x0000001f3f077899 */ /* 0x000fe20008011406 */
[----:B------:R-:W-:Y:S01]  /*1160*/  CS2R R44, SRZ ;  /* 0x00000000002c7805 */ /* 0x000fe2000001ff00 */
[----:B------:R-:W-:Y:S01]  /*1170*/  ULEA.HI UR5, UR5, UR4, URZ, 0x7 ;  /* 0x0000000405057291 */ /* 0x000fe2000f8f383f */
[----:B------:R-:W-:Y:S01]  /*1180*/  CS2R R46, SRZ ;  /* 0x00000000002e7805 */ /* 0x000fe2000001ff00 */
[----:B------:R-:W-:Y:S01]  /*1190*/  ULEA.HI UR7, UR7, UR6, URZ, 0x7 ;  /* 0x0000000607077291 */ /* 0x000fe2000f8f383f */
[----:B------:R-:W-:Y:S01]  /*11a0*/  CS2R R48, SRZ ;  /* 0x0000000000307805 */ /* 0x000fe2000001ff00 */
[----:B------:R-:W-:Y:S01]  /*11b0*/  USHF.R.S32.HI UR40, URZ, 0x7, UR5 ;  /* 0x000000073f287899 */ /* 0x000fe20008011405 */
[----:B------:R-:W-:Y:S01]  /*11c0*/  CS2R R50, SRZ ;  /* 0x0000000000327805 */ /* 0x000fe2000001ff00 */
[----:B------:R-:W-:Y:S01]  /*11d0*/  USHF.R.S32.HI UR7, URZ, 0x7, UR7 ;  /* 0x000000073f077899 */ /* 0x000fe20008011407 */
[----:B------:R-:W-:Y:S01]  /*11e0*/  CS2R R52, SRZ ;  /* 0x0000000000347805 */ /* 0x000fe2000001ff00 */
[----:B------:R-:W-:Y:S01]  /*11f0*/  ULDC UR43, c[0x0][0xdb8] ;  /* 0x00036e00002b7ab9 */ /* 0x000fe20000000800 */
[----:B------:R-:W-:Y:S01]  /*1200*/  UMOV UR44, UR10 ;  /* 0x0000000a002c7c82 */ /* 0x000fe20008000000 */
[----:B------:R-:W-:Y:S01]  /*1210*/  UISETP.LT.AND UP0, UPT, UR40, UR7, UPT ;  /* 0x000000072800728c */ /* 0x000fe2000bf01270 */
[----:B------:R-:W-:Y:S01]  /*1220*/  CS2R R54, SRZ ;  /* 0x0000000000367805 */ /* 0x000fe2000001ff00 */
[----:B------:R-:W-:Y:S01]  /*1230*/  UISETP.NE.AND UP1, UPT, UR43, 0x1, UPT ;  /* 0x000000012b00788c */ /* 0x000fe2000bf25270 */
[----:B------:R-:W-:Y:S01]  /*1240*/  CS2R R56, SRZ ;  /* 0x0000000000387805 */ /* 0x000fe2000001ff00 */
[----:B------:R-:W-:Y:S01]  /*1250*/  USEL UR40, UR40, UR7, UP0 ;  /* 0x0000000728287287 */ /* 0x000fe20008000000 */
[----:B------:R-:W-:-:S02]  /*1260*/  CS2R R58, SRZ ;  /* 0x00000000003a7805 */ /* 0x000fc4000001ff00 */
[----:B------:R-:W-:Y:S02]  /*1270*/  CS2R R60, SRZ ;  /* 0x00000000003c7805 */ /* 0x000fe4000001ff00 */
[----:B------:R-:W-:Y:S01]  /*1280*/  CS2R R62, SRZ ;  /* 0x00000000003e7805 */ /* 0x000fe2000001ff00 */
[----:B------:R-:W-:Y:S01]  /*1290*/  UISETP.GE.AND UP0, UPT, UR40, 0x1, UPT ;  /* 0x000000012800788c */ /* 0x000fe2000bf06270 */
[----:B------:R-:W-:Y:S02]  /*12a0*/  CS2R R64, SRZ ;  /* 0x0000000000407805 */ /* 0x000fe4000001ff00 */
[----:B------:R-:W-:Y:S02]  /*12b0*/  CS2R R66, SRZ ;  /* 0x0000000000427805 */ /* 0x000fe4000001ff00 */
[----:B------:R-:W-:Y:S02]  /*12c0*/  CS2R R68, SRZ ;  /* 0x0000000000447805 */ /* 0x000fe4000001ff00 */
[----:B------:R-:W-:Y:S01]  /*12d0*/  CS2R R70, SRZ ;  /* 0x0000000000467805 */ /* 0x000fe2000001ff00 */
[----:B------:R-:W-:Y:S01]  /*12e0*/  @UP1 ULDC UR8, c[0x0][0xdbc] ;  /* 0x00036f0000081ab9 */ /* 0x000fe20000000800 */
[----:B------:R-:W-:Y:S01]  /*12f0*/  PLOP3.LUT P1, PT, PT, PT, UP0, 0x80, 0x0 ;  /* 0x000000000000781c */ /* 0x000fe20003f2f008 */
[----:B------:R-:W-:Y:S01]  /*1300*/  UIMAD.WIDE.U32 UR4, UR10, UR8, URZ ;  /* 0x000000080a0472a5 */ /* 0x000fe2000f8e003f */
[----:B------:R-:W-:Y:S01]  /*1310*/  CS2R R72, SRZ ;  /* 0x0000000000487805 */ /* 0x000fe2000001ff00 */
[----:B------:R-:W-:Y:S01]  /*1320*/  @UP1 ULDC UR6, c[0x0][0xdc0] ;  /* 0x0003700000061ab9 */ /* 0x000fe20000000800 */
[----:B------:R-:W-:Y:S01]  /*1330*/  CS2R R74, SRZ ;  /* 0x00000000004a7805 */ /* 0x000fe2000001ff00 */
[----:B------:R-:W-:Y:S01]  /*1340*/  @UP1 USHF.R.U32.HI UR44, URZ, UR6, UR5 ;  /* 0x000000063f2c1299 */ /* 0x000fe20008011605 */
[----:B------:R-:W-:-:S02]  /*1350*/  CS2R R76, SRZ ;  /* 0x00000000004c7805 */ /* 0x000fc4000001ff00 */
[----:B------:R-:W-:Y:S02]  /*1360*/  CS2R R8, SRZ ;  /* 0x0000000000087805 */ /* 0x000fe4000001ff00 */
[----:B------:R-:W-:Y:S01]  /*1370*/  CS2R R78, SRZ ;  /* 0x00000000004e7805 */ /* 0x000fe2000001ff00 */
[----:B------:R-:W-:Y:S01]  /*1380*/  UIADD3 UR4, -UR44, URZ, URZ ;  /* 0x0000003f2c047290 */ /* 0x000fe2000fffe13f */
[----:B------:R-:W-:Y:S01]  /*1390*/  IMAD.MOV.U32 R80, RZ, RZ, RZ ;  /* 0x000000ffff507224 */ /* 0x000fe200078e00ff */
[----:B------:R-:W-:Y:S01]  /*13a0*/  CS2R R6, SRZ ;  /* 0x0000000000067805 */ /* 0x000fe2000001ff00 */
[----:B------:R-:W-:Y:S01]  /*13b0*/  IMAD.MOV.U32 R82, RZ, RZ, RZ ;  /* 0x000000ffff527224 */ /* 0x000fe200078e00ff */
[----:B------:R-:W-:Y:S01]  /*13c0*/  UIMAD UR43, UR43, UR4, UR10 ;  /* 0x000000042b2b72a4 */ /* 0x000fe2000f8e020a */
[----:B------:R-:W-:Y:S02]  /*13d0*/  CS2R R10, SRZ ;  /* 0x00000000000a7805 */ /* 0x000fe4000001ff00 */
[----:B------:R-:W-:Y:S01]  /*13e0*/  CS2R R12, SRZ ;  /* 0x00000000000c7805 */ /* 0x000fe2000001ff00 */
[----:B------:R-:W-:Y:S01]  /*13f0*/  IMAD.MOV.U32 R15, RZ, RZ, RZ ;  /* 0x000000ffff0f7224 */ /* 0x000fe200078e00ff */
[----:B------:R-:W-:Y:S07]  /*1400*/  @!P1 BRA `(.L_x_1895) ;  /* 0x0000007c002c9947 */ /* 0x000fee0003800000 */
        /* <DEDUP_REMOVED lines=28> */
.L_x_1896:
        /* <DEDUP_REMOVED lines=9> */
.L_x_1998:
[----:B------:R-:W-:Y:S05]  /*1660*/  @!P0 BRA `(.L_x_1898) ;  /* 0x0000000000048947 */ /* 0x000fea0003800000 */
[----:B------:R-:W-:Y:S01]  /*1670*/  BPT.TRAP 0x1 ;  /* 0x000000040000795c */ /* 0x000fe20000300000 */
.L_x_1898:
[----:B-1----:R-:W-:Y:S02]  /*1680*/  IMAD.U32 R3, RZ, RZ, UR37 ;  /* 0x00000025ff037e24 */ /* 0x002fe4000f8e00ff */
[----:B------:R-:W-:-:S03]  /*1690*/  IMAD.U32 R0, RZ, RZ, UR36 ;  /* 0x00000024ff007e24 */ /* 0x000fc6000f8e00ff */
[----:B------:R-:W-:Y:S02]  /*16a0*/  LEA R3, R3, UR38, 0x3 ;  /* 0x0000002603037c11 */ /* 0x000fe4000f8e18ff */
[----:B------:R-:W-:-:S04]  /*16b0*/  SHF.L.U32 R0, R0, 0x1f, RZ ;  /* 0x0000001f00007819 */ /* 0x000fc800000006ff */
[----:B------:R1:W2:Y:S01]  /*16c0*/  SYNCS.PHASECHK.TRANS64.TRYWAIT P2, [R3+URZ+0x28830], R0 ;  /* 0x02883000030075a7 */ /* 0x0002a2000804017f */
[----:B------:R-:W-:Y:S05]  /*16d0*/  @!P0 BRA `(.L_x_1899) ;  /* 0x0000000000048947 */ /* 0x000fea0003800000 */
[----:B------:R-:W-:Y:S01]  /*16e0*/  BPT.TRAP 0x1 ;  /* 0x000000040000795c */ /* 0x000fe20000300000 */
.L_x_1899:
[----:B------:R-:W3:Y:S01]  /*16f0*/  S2R R4, SR_TID.X ;  /* 0x0000000000047919 */ /* 0x000ee20000002100 */
[----:B------:R-:W-:Y:S01]  /*1700*/  IMAD.MOV.U32 R151, RZ, RZ, RZ ;  /* 0x000000ffff977224 */ /* 0x000fe200078e00ff */
[----:B---3--:R-:W-:Y:S01]  /*1710*/  LOP3.LUT P1, RZ, R4, 0x7f, RZ, 0xc0, !PT ;  /* 0x0000007f04ff7812 */ /* 0x008fe2000782c0ff */
[----:B--2---:R-:W-:-:S12]  /*1720*/  @P2 BRA `(.L_x_1900) ;  /* 0x0000000000082947 */ /* 0x004fd80003800000 */
[----:B------:R-:W2:Y:S02]  /*1730*/  SYNCS.PHASECHK.TRANS64.TRYWAIT P2, [R3+URZ+0x28830], R0 ;  /* 0x02883000030075a7 */ /* 0x000ea4000804017f */
[----:B--2---:R-:W-:Y:S05]  /*1740*/  @!P2 BRA `(.L_x_1901) ;  /* 0x000000b8005ca947 */ /* 0x004fea0003800000 */
.L_x_1900:
[----:B------:R-:W-:Y:S05]  /*1750*/  WARPSYNC.ALL ;  /* 0x0000000000007948 */ /* 0x000fea0003800000 */
[----:B------:R-:W-:Y:S01]  /*1760*/  UIADD3 UR4, UR38, 0x18400, URZ ;  /* 0x0001840026047890 */ /* 0x000fe2000fffe03f */
[----:B------:R-:W-:Y:S01]  /*1770*/  WARPGROUP.ARRIVE ;  /* 0x00000000000079c5 */ /* 0x000fe20000000000 */
[----:B------:R-:W-:Y:S01]  /*1780*/  ULOP3.LUT UR48, UR48, 0x10000, URZ, 0xfc, !UPT ;  /* 0x0001000030307892 */ /* 0x000fe2000f8efc3f */
[----:B------:R-:W-:Y:S01]  /*1790*/  VIADD R6, R22, UR42 ;  /* 0x0000002a16067c36 */ /* 0x000fe20008000000 */
[----:B------:R-:W-:Y:S01]  /*17a0*/  USHF.R.U32.HI UR4, URZ, 0x4, UR4 ;  /* 0x000000043f047899 */ /* 0x000fe20008011604 */
[----:B-12---:R-:W-:Y:S01]  /*17b0*/  @!P1 VIADD R3, R3, 0x28840 ;  /* 0x0002884003039836 */ /* 0x006fe20000000000 */
[----:B------:R-:W-:Y:S01]  /*17c0*/  UMOV UR49, 0x40000040 ;  /* 0x4000004000317882 */ /* 0x000fe20000000000 */
[----:B------:R-:W-:Y:S01]  /*17d0*/  UMOV UR51, 0x40000040 ;  /* 0x4000004000337882 */ /* 0x000fe20000000000 */
[----:B------:R-:W-:Y:S01]  /*17e0*/  ULOP3.LUT UR4, UR4, 0x3fff, URZ, 0xc0, !UPT ;  /* 0x00003fff04047892 */ /* 0x000fe2000f8ec03f */
[----:B------:R-:W-:Y:S01]  /*17f0*/  IMAD.MOV.U32 R150, RZ, RZ, R151 ;  /* 0x000000ffff967224 */ /* 0x000fe200078e0097 */
[----:B------:R-:W-:Y:S01]  /*1800*/  UIADD3 UR8, UR48, 0x2, URZ ;  /* 0x0000000230087890 */ /* 0x000fe2000fffe03f */
[----:B------:R-:W-:Y:S01]  /*1810*/  @!P1 PRMT R3, RZ, 0x654, R3 ;  /* 0x00000654ff039816 */ /* 0x000fe20000000003 */
[----:B------:R-:W-:Y:S01]  /*1820*/  ULOP3.LUT UR4, UR4, 0x10000, URZ, 0xfc, !UPT ;  /* 0x0001000004047892 */ /* 0x000fe2000f8efc3f */
[--C-:B------:R-:W-:Y:S01]  /*1830*/  IMAD.MOV.U32 R149, RZ, RZ, R151.reuse ;  /* 0x000000ffff957224 */ /* 0x100fe200078e0097 */
[----:B------:R-:W-:Y:S01]  /*1840*/  UMOV UR9, 0x40000040 ;  /* 0x4000004000097882 */ /* 0x000fe20000000000 */
[----:B------:R-:W-:Y:S01]  /*1850*/  UMOV UR11, 0x40000040 ;  /* 0x40000040000b7882 */ /* 0x000fe20000000000 */
[----:B------:R-:W-:Y:S01]  /*1860*/  ULEA UR50, UR37, UR4, 0xb ;  /* 0x0000000425327291 */ /* 0x000fe2000f8e583f */
[--C-:B------:R-:W-:Y:S01]  /*1870*/  IMAD.MOV.U32 R148, RZ, RZ, R151.reuse ;  /* 0x000000ffff947224 */ /* 0x100fe200078e0097 */
[----:B------:R-:W-:Y:S01]  /*1880*/  UIADD3 UR12, UR48, 0x4, URZ ;  /* 0x00000004300c7890 */ /* 0x000fe2000fffe03f */
[--C-:B------:R-:W-:Y:S01]  /*1890*/  IMAD.MOV.U32 R147, RZ, RZ, R151.reuse ;  /* 0x000000ffff937224 */ /* 0x100fe200078e0097 */
[----:B------:R-:W-:Y:S01]  /*18a0*/  UIADD3 UR10, UR50, 0x2, URZ ;  /* 0x00000002320a7890 */ /* 0x000fe2000fffe03f */
[--C-:B------:R-:W-:Y:S01]  /*18b0*/  IMAD.MOV.U32 R146, RZ, RZ, R151.reuse ;  /* 0x000000ffff927224 */ /* 0x100fe200078e0097 */
[----:B------:R-:W-:Y:S01]  /*18c0*/  UIADD3 UR14, UR50, 0x4, URZ ;  /* 0x00000004320e7890 */ /* 0x000fe2000fffe03f */
[--C-:B------:R-:W-:Y:S01]  /*18d0*/  IMAD.MOV.U32 R145, RZ, RZ, R151.reuse ;  /* 0x000000ffff917224 */ /* 0x100fe200078e0097 */
[----:B------:R-:W-:Y:S01]  /*18e0*/  UMOV UR13, 0x40000040 ;  /* 0x40000040000d7882 */ /* 0x000fe20000000000 */
[----:B------:R-:W-:Y:S01]  /*18f0*/  HGMMA.64x128x16.F32 R24, gdesc[UR48], RZ, !UPT, gsb0 ;  /* 0x01e00000301879f0 */ /* 0x000fe2000c0008ff */
[----:B------:R-:W-:Y:S01]  /*1900*/  UMOV UR15, 0x40000040 ;  /* 0x40000040000f7882 */ /* 0x000fe20000000000 */
[----:B------:R-:W-:Y:S01]  /*1910*/  UIADD3 UR16, UR48, 0x6, URZ ;  /* 0x0000000630107890 */ /* 0x000fe2000fffe03f */
[--C-:B------:R-:W-:Y:S01]  /*1920*/  IMAD.MOV.U32 R144, RZ, RZ, R151.reuse ;  /* 0x000000ffff907224 */ /* 0x100fe200078e0097 */
[----:B------:R-:W-:Y:S01]  /*1930*/  UIADD3 UR18, UR50, 0x6, URZ ;  /* 0x0000000632127890 */ /* 0x000fe2000fffe03f */
[--C-:B------:R-:W-:Y:S01]  /*1940*/  IMAD.MOV.U32 R143, RZ, RZ, R151.reuse ;  /* 0x000000ffff8f7224 */ /* 0x100fe200078e0097 */
[----:B------:R-:W-:Y:S01]  /*1950*/  UMOV UR17, 0x40000040 ;  /* 0x4000004000117882 */ /* 0x000fe20000000000 */
        /* <DEDUP_REMOVED lines=25> */
[----:B------:R-:W-:Y:S01]  /*1af0*/  UMOV UR5, 0xffffff80 ;  /* 0xffffff8000057882 */ /* 0x000fe20000000000 */
[----:B------:R-:W-:Y:S01]  /*1b00*/  ULDC UR7, c[0x0][0x2e0] ;  /* 0x0000b80000077ab9 */ /* 0x000fe20000000800 */
[----:B------:R-:W-:Y:S01]  /*1b10*/  UIMAD UR5, UR40, UR5, 0x80 ;  /* 0x00000080280574a4 */ /* 0x000fe2000f8e0205 */
[----:B------:R-:W-:-:S02]  /*1b20*/  IMAD.MOV.U32 R134, RZ, RZ, R151 ;  /* 0x000000ffff867224 */ /* 0x000fc400078e0097 */
[--C-:B------:R-:W-:Y:S01]  /*1b30*/  IMAD.MOV.U32 R133, RZ, RZ, R151.reuse ;  /* 0x000000ffff857224 */ /* 0x100fe200078e0097 */
[----:B------:R-:W-:Y:S01]  /*1b40*/  UIMAD UR5, UR39, UR7, UR5 ;  /* 0x00000007270572a4 */ /* 0x000fe2000f8e0205 */
[--C-:B------:R-:W-:Y:S02]  /*1b50*/  IMAD.MOV.U32 R132, RZ, RZ, R151.reuse ;  /* 0x000000ffff847224 */ /* 0x100fe400078e0097 */
[--C-:B------:R-:W-:Y:S02]  /*1b60*/  IMAD.MOV.U32 R131, RZ, RZ, R151.reuse ;  /* 0x000000ffff837224 */ /* 0x100fe400078e0097 */
[--C-:B------:R-:W-:Y:S02]  /*1b70*/  IMAD.MOV.U32 R130, RZ, RZ, R151.reuse ;  /* 0x000000ffff827224 */ /* 0x100fe400078e0097 */
[----:B------:R-:W-:Y:S02]  /*1b80*/  IMAD.U32 R7, RZ, RZ, UR5 ;  /* 0x00000005ff077e24 */ /* 0x000fe4000f8e00ff */
[----:B------:R-:W-:-:S02]  /*1b90*/  IMAD.MOV.U32 R129, RZ, RZ, R151 ;  /* 0x000000ffff817224 */ /* 0x000fc400078e0097 */
[----:B------:R-:W-:Y:S02]  /*1ba0*/  IMAD R4, R2, -0x2, R7 ;  /* 0xfffffffe02047824 */ /* 0x000fe400078e0207 */
[--C-:B------:R-:W-:Y:S02]  /*1bb0*/  IMAD.MOV.U32 R128, RZ, RZ, R151.reuse ;  /* 0x000000ffff807224 */ /* 0x100fe400078e0097 */
[--C-:B------:R-:W-:Y:S02]  /*1bc0*/  IMAD.MOV.U32 R127, RZ, RZ, R151.reuse ;  /* 0x000000ffff7f7224 */ /* 0x100fe400078e0097 */
[--C-:B------:R-:W-:Y:S02]  /*1bd0*/  IMAD.MOV.U32 R126, RZ, RZ, R151.reuse ;  /* 0x000000ffff7e7224 */ /* 0x100fe400078e0097 */
[--C-:B------:R-:W-:Y:S02]  /*1be0*/  IMAD.MOV.U32 R125, RZ, RZ, R151.reuse ;  /* 0x000000ffff7d7224 */ /* 0x100fe400078e0097 */
[----:B------:R-:W-:-:S02]  /*1bf0*/  IMAD.MOV.U32 R124, RZ, RZ, R151 ;  /* 0x000000ffff7c7224 */ /* 0x000fc400078e0097 */
[--C-:B------:R-:W-:Y:S02]  /*1c00*/  IMAD.MOV.U32 R122, RZ, RZ, R151.reuse ;  /* 0x000000ffff7a7224 */ /* 0x100fe400078e0097 */
        /* <DEDUP_REMOVED lines=16> */
[----:B------:R-:W-:Y:S01]  /*1d10*/  IMAD.MOV.U32 R88, RZ, RZ, R151 ;  /* 0x000000ffff587224 */ /* 0x000fe200078e0097 */
[----:B------:R-:W-:-:S02]  /*1d20*/  WARPGROUP.DEPBAR.LE gsb0, 0x0 ;  /* 0x00008000000079c5 */ /* 0x000fc40000010000 */
[----:B------:R-:W-:-:S06]  /*1d30*/  WARPGROUP.ARRIVE ;  /* 0x00000000000079c5 */ /* 0x000fcc0000000000 */
[----:B------:R-:W-:Y:S01]  /*1d40*/  HGMMA.64x128x16.F32 R24, gdesc[UR8], R24, gsb0 ;  /* 0x01e00000081879f0 */ /* 0x000fe20008000818 */
[----:B------:R-:W-:Y:S02]  /*1d50*/  ULDC UR10, c[0x0][0x288] ;  /* 0x0000a200000a7ab9 */ /* 0x000fe40000000800 */
[----:B------:R-:W-:Y:S02]  /*1d60*/  UIADD3 UR6, UR5, 0x1, -UR10 ;  /* 0x0000000105067890 */ /* 0x000fe4000fffe80a */
[----:B------:R-:W-:Y:S01]  /*1d70*/  UIMAD UR39, UR39, UR7, -UR10 ;  /* 0x00000007272772a4 */ /* 0x000fe2000f8e0a0a */
[----:B------:R-:W-:-:S03]  /*1d80*/  ULDC UR5, c[0x0][0x988] ;  /* 0x0002620000057ab9 */ /* 0x000fc60000000800 */
[----:B------:R-:W-:Y:S01]  /*1d90*/  IMAD.U32 R5, RZ, RZ, UR6 ;  /* 0x00000006ff057e24 */ /* 0x000fe2000f8e00ff */
[----:B------:R-:W-:Y:S02]  /*1da0*/  UIADD3 UR39, UR42, UR39, URZ ;  /* 0x000000272a277290 */ /* 0x000fe4000fffe03f */
[----:B------:R-:W-:Y:S01]  /*1db0*/  UIADD3 UR6, UR40, -0x2, URZ ;  /* 0xfffffffe28067890 */ /* 0x000fe2000fffe03f */
[----:B------:R-:W-:-:S05]  /*1dc0*/  IMAD R5, R2, -0x2, R5 ;  /* 0xfffffffe02057824 */ /* 0x000fca00078e0205 */
[----:B------:R-:W-:Y:S02]  /*1dd0*/  IADD3 R7, R5, 0x8, R6 ;  /* 0x0000000805077810 */ /* 0x000fe40007ffe006 */
[----:B------:R-:W-:Y:S02]  /*1de0*/  VIADDMNMX R5, R6, R5, R4, PT ;  /* 0x0000000506057246 */ /* 0x000fe40003800104 */
[----:B------:R-:W-:-:S04]  /*1df0*/  VIMNMX R7, R4, R7, PT ;  /* 0x0000000704077248 */ /* 0x000fc80003fe0100 */
[C---:B------:R-:W-:Y:S02]  /*1e00*/  ISETP.GT.AND P2, PT, R7.reuse, RZ, PT ;  /* 0x000000ff0700720c */ /* 0x040fe40003f44270 */
[C---:B------:R-:W-:Y:S02]  /*1e10*/  ISETP.GT.AND P3, PT, R7.reuse, 0x1, PT ;  /* 0x000000010700780c */ /* 0x040fe40003f64270 */
[----:B------:R-:W-:Y:S01]  /*1e20*/  ISETP.GT.AND P4, PT, R7, 0x8, PT ;  /* 0x000000080700780c */ /* 0x000fe20003f84270 */
        /* <DEDUP_REMOVED lines=19> */
[----:B------:R-:W-:Y:S01]  /*1f60*/  FSEL R11, R26, -INF , P2 ;  /* 0xff8000001a0b7808 */ /* 0x000fe20001000000 */
[----:B------:R1:W-:Y:S01]  /*1f70*/  @!P1 SYNCS.ARRIVE.TRANS64.RED.A1T0 RZ, [R3+URZ], RZ ;  /* 0x000000ff03ff99a7 */ /* 0x0003e2000810043f */
[----:B------:R-:W-:Y:S02]  /*1f80*/  FSEL R27, R27, -INF , P3 ;  /* 0xff8000001b1b7808 */ /* 0x000fe40001800000 */
[----:B------:R-:W-:Y:S02]  /*1f90*/  ISETP.GT.AND P2, PT, R7, 0x9, PT ;  /* 0x000000090700780c */ /* 0x000fe40003f44270 */
[----:B------:R-:W-:-:S02]  /*1fa0*/  FSEL R13, R30, -INF , P4 ;  /* 0xff8000001e0d7808 */ /* 0x000fc40002000000 */
[----:B------:R-:W-:Y:S02]  /*1fb0*/  FMNMX.FTZ R0, R11, R27, !PT ;  /* 0x0000001b0b007209 */ /* 0x000fe40007810000 */
[----:B------:R-:W-:Y:S02]  /*1fc0*/  ISETP.GT.AND P3, PT, R7, 0x10, PT ;  /* 0x000000100700780c */ /* 0x000fe40003f64270 */
[----:B------:R-:W-:Y:S02]  /*1fd0*/  FSEL R31, R31, -INF , P2 ;  /* 0xff8000001f1f7808 */ /* 0x000fe40001000000 */
[----:B------:R-:W-:Y:S02]  /*1fe0*/  FMNMX.FTZ R0, R13, R0, !PT ;  /* 0x000000000d007209 */ /* 0x000fe40007810000 */
        /* <DEDUP_REMOVED lines=81> */
[----:B------:R-:W-:Y:S02]  /*2500*/  FSEL R87, R87, -INF , P2 ;  /* 0xff80000057577808 */ /* 0x000fe40001000000 */
[----:B------:R-:W-:Y:S02]  /*2510*/  FMNMX.FTZ R0, R123, R0, !PT ;  /* 0x000000007b007209 */ /* 0x000fe40007810000 */
[----:B------:R-:W-:Y:S02]  /*2520*/  ISETP.GT.AND P3, PT, R5, 0x1, PT ;  /* 0x000000010500780c */ /* 0x000fe40003f64270 */
[----:B------:R-:W-:Y:S02]  /*2530*/  FMNMX.FTZ R7, R87, R0, !PT ;  /* 0x0000000057077209 */ /* 0x000fe40007810000 */
[----:B------:R-:W-:-:S02]  /*2540*/  ISETP.GT.AND P4, PT, R5, 0x8, PT ;  /* 0x000000080500780c */ /* 0x000fc40003f84270 */
[----:B------:R-:W-:Y:S01]  /*2550*/  FSEL R25, R25, -INF , P3 ;  /* 0xff80000019197808 */ /* 0x000fe20001800000 */
[----:B------:R-:W2:Y:S01]  /*2560*/  SHFL.BFLY PT, R0, R7, 0x2, 0x1f ;  /* 0x0c401f0007007f89 */ /* 0x000ea200000e0000 */
[----:B------:R-:W-:Y:S02]  /*2570*/  ISETP.GT.AND P3, PT, R5, 0x10, PT ;  /* 0x000000100500780c */ /* 0x000fe40003f64270 */
[----:B--2---:R-:W-:Y:S01]  /*2580*/  FMNMX.FTZ R8, R7, R0, !PT ;  /* 0x0000000007087209 */ /* 0x004fe20007810000 */
[----:B------:R-:W-:Y:S01]  /*2590*/  IMAD.U32 R0, RZ, RZ, UR5 ;  /* 0x00000005ff007e24 */ /* 0x000fe2000f8e00ff */
[----:B------:R-:W-:-:S03]  /*25a0*/  USHF.R.S32.HI UR5, URZ, 0x1f, UR39 ;  /* 0x0000001f3f057899 */ /* 0x000fc60008011427 */
[----:B------:R-:W2:Y:S01]  /*25b0*/  SHFL.BFLY PT, R9, R8, 0x1, 0x1f ;  /* 0x0c201f0008097f89 */ /* 0x000ea200000e0000 */
[----:B------:R-:W-:-:S04]  /*25c0*/  ULEA.HI UR5, UR5, UR39, URZ, 0x7 ;  /* 0x0000002705057291 */ /* 0x000fc8000f8f383f */
[----:B------:R-:W-:-:S04]  /*25d0*/  USHF.R.S32.HI UR5, URZ, 0x7, UR5 ;  /* 0x000000073f057899 */ /* 0x000fc80008011405 */
[----:B------:R-:W-:-:S04]  /*25e0*/  UISETP.LT.AND UP0, UPT, URZ, UR5, UPT ;  /* 0x000000053f00728c */ /* 0x000fc8000bf01270 */
[----:B------:R-:W-:-:S04]  /*25f0*/  USEL UR39, URZ, UR5, !UP0 ;  /* 0x000000053f277287 */ /* 0x000fc8000c000000 */
[----:B------:R-:W-:Y:S01]  /*2600*/  UISETP.GE.AND UP0, UPT, UR6, UR39, UPT ;  /* 0x000000270600728c */ /* 0x000fe2000bf06270 */
[----:B--2---:R-:W-:-:S04]  /*2610*/  FMNMX.FTZ R9, R8, R9, !PT ;  /* 0x0000000908097209 */ /* 0x004fc80007810000 */
[C---:B------:R-:W-:Y:S01]  /*2620*/  FSETP.NEU.FTZ.AND P2, PT, R9.reuse, -INF , PT ;  /* 0xff8000000900780b */ /* 0x040fe20003f5d000 */
[----:B------:R-:W-:-:S05]  /*2630*/  FMUL.FTZ R10, R9, R0 ;  /* 0x00000000090a7220 */ /* 0x000fca0000410000 */
[----:B------:R-:W-:Y:S02]  /*2640*/  FSEL R30, R10, RZ, P2 ;  /* 0x000000ff0a1e7208 */ /* 0x000fe40001000000 */
[----:B------:R-:W-:-:S03]  /*2650*/  ISETP.GT.AND P2, PT, R5, RZ, PT ;  /* 0x000000ff0500720c */ /* 0x000fc60003f44270 */
[-CC-:B------:R-:W-:Y:S01]  /*2660*/  FFMA.FTZ R181, R11, R0.reuse, -R30.reuse ;  /* 0x000000000bb57223 */ /* 0x180fe2000001081e */
[----:B------:R-:W-:Y:S01]  /*2670*/  FSEL R7, R24, -INF , P2 ;  /* 0xff80000018077808 */ /* 0x000fe20001000000 */
[-CC-:B------:R-:W-:Y:S01]  /*2680*/  FFMA.FTZ R183, R13, R0.reuse, -R30.reuse ;  /* 0x000000000db77223 */ /* 0x180fe2000001081e */
[----:B------:R-:W-:Y:S01]  /*2690*/  ISETP.GT.AND P2, PT, R5, 0x9, PT ;  /* 0x000000090500780c */ /* 0x000fe20003f44270 */
[-CC-:B------:R-:W-:Y:S01]  /*26a0*/  FFMA.FTZ R177, R15, R0.reuse, -R30.reuse ;  /* 0x000000000fb17223 */ /* 0x180fe2000001081e */
[----:B------:R-:W-:Y:S01]  /*26b0*/  FSEL R11, R28, -INF , P4 ;  /* 0xff8000001c0b7808 */ /* 0x000fe20002000000 */
[-CC-:B------:R-:W-:Y:S01]  /*26c0*/  FFMA.FTZ R27, R27, R0.reuse, -R30.reuse ;  /* 0x000000001b1b7223 */ /* 0x180fe2000001081e */
[----:B------:R-:W-:Y:S01]  /*26d0*/  FMNMX.FTZ R8, R7, R25, !PT ;  /* 0x0000001907087209 */ /* 0x000fe20007810000 */
[--C-:B------:R-:W-:Y:S01]  /*26e0*/  FFMA.FTZ R6, R31, R0, -R30.reuse ;  /* 0x000000001f067223 */ /* 0x100fe2000001081e */
[----:B------:R-:W-:Y:S01]  /*26f0*/  FSEL R29, R29, -INF , P2 ;  /* 0xff8000001d1d7808 */ /* 0x000fe20001000000 */
[----:B------:R2:W-:Y:S01]  /*2700*/  MUFU.EX2 R4, R27 ;  /* 0x0000001b00047308 */ /* 0x0005e20000000800 */
[----:B------:R-:W-:Y:S01]  /*2710*/  FMNMX.FTZ R8, R11, R8, !PT ;  /* 0x000000080b087209 */ /* 0x000fe20007810000 */
[-CC-:B------:R-:W-:Y:S01]  /*2720*/  FFMA.FTZ R35, R35, R0.reuse, -R30.reuse ;  /* 0x0000000023237223 */ /* 0x180fe2000001081e */
[----:B------:R-:W-:Y:S01]  /*2730*/  ISETP.GT.AND P2, PT, R5, 0x11, PT ;  /* 0x000000110500780c */ /* 0x000fe20003f44270 */
[-CC-:B------:R-:W-:Y:S01]  /*2740*/  FFMA.FTZ R39, R39, R0.reuse, -R30.reuse ;  /* 0x0000000027277223 */ /* 0x180fe2000001081e */
[----:B------:R-:W-:Y:S01]  /*2750*/  FSEL R13, R32, -INF , P3 ;  /* 0xff800000200d7808 */ /* 0x000fe20001800000 */
[--C-:B------:R-:W-:Y:S01]  /*2760*/  FFMA.FTZ R43, R43, R0, -R30.reuse ;  /* 0x000000002b2b7223 */ /* 0x100fe2000001081e */
[----:B------:R-:W-:Y:S01]  /*2770*/  FMNMX.FTZ R8, R29, R8, !PT ;  /* 0x000000081d087209 */ /* 0x000fe20007810000 */
[-CC-:B------:R-:W-:Y:S01]  /*2780*/  FFMA.FTZ R24, R47, R0.reuse, -R30.reuse ;  /* 0x000000002f187223 */ /* 0x180fe2000001081e */
[----:B------:R-:W-:Y:S01]  /*2790*/  ISETP.GT.AND P3, PT, R5, 0x18, PT ;  /* 0x000000180500780c */ /* 0x000fe20003f64270 */
[----:B------:R-:W3:Y:S01]  /*27a0*/  MUFU.EX2 R181, R181 ;  /* 0x000000b500b57308 */ /* 0x000ee20000000800 */
[----:B------:R-:W-:Y:S01]  /*27b0*/  FSEL R33, R33, -INF , P2 ;  /* 0xff80000021217808 */ /* 0x000fe20001000000 */
[--C-:B------:R-:W-:Y:S01]  /*27c0*/  FFMA.FTZ R179, R89, R0, -R30.reuse ;  /* 0x0000000059b37223 */ /* 0x100fe2000001081e */
[----:B------:R-:W-:Y:S01]  /*27d0*/  FMNMX.FTZ R8, R13, R8, !PT ;  /* 0x000000080d087209 */ /* 0x000fe20007810000 */
[-CC-:B------:R-:W-:Y:S01]  /*27e0*/  FFMA.FTZ R173, R91, R0.reuse, -R30.reuse ;  /* 0x000000005bad7223 */ /* 0x180fe2000001081e */
[----:B------:R-:W-:Y:S01]  /*27f0*/  ISETP.GT.AND P2, PT, R5, 0x19, PT ;  /* 0x000000190500780c */ /* 0x000fe20003f44270 */
[--C-:B------:R-:W-:Y:S01]  /*2800*/  FFMA.FTZ R175, R93, R0, -R30.reuse ;  /* 0x000000005daf7223 */ /* 0x100fe2000001081e */
[----:B------:R-:W-:Y:S01]  /*2810*/  FSEL R15, R36, -INF , P3 ;  /* 0xff800000240f7808 */ /* 0x000fe20001800000 */
[----:B------:R-:W-:Y:S01]  /*2820*/  MUFU.EX2 R183, R183 ;  /* 0x000000b700b77308 */ /* 0x000fe20000000800 */
[----:B------:R-:W-:Y:S01]  /*2830*/  FMNMX.FTZ R10, R33, R8, !PT ;  /* 0x00000008210a7209 */ /* 0x000fe20007810000 */
[-CC-:B------:R-:W-:Y:S01]  /*2840*/  FFMA.FTZ R169, R95, R0.reuse, -R30.reuse ;  /* 0x000000005fa97223 */ /* 0x180fe2000001081e */
[----:B------:R-:W-:Y:S01]  /*2850*/  ISETP.GT.AND P3, PT, R5, 0x20, PT ;  /* 0x000000200500780c */ /* 0x000fe20003f64270 */
[-CC-:B------:R-:W-:Y:S01]  /*2860*/  FFMA.FTZ R97, R97, R0.reuse, -R30.reuse ;  /* 0x0000000061617223 */ /* 0x180fe2000001081e */
[----:B------:R-:W-:Y:S01]  /*2870*/  FSEL R37, R37, -INF , P2 ;  /* 0xff80000025257808 */ /* 0x000fe20001000000 */
[--C-:B------:R-:W-:Y:S01]  /*2880*/  FFMA.FTZ R171, R99, R0, -R30.reuse ;  /* 0x0000000063ab7223 */ /* 0x100fe2000001081e */
[----:B------:R-:W-:Y:S01]  /*2890*/  FMNMX.FTZ R10, R15, R10, !PT ;  /* 0x0000000a0f0a7209 */ /* 0x000fe20007810000 */
[----:B------:R4:W-:Y:S01]  /*28a0*/  MUFU.EX2 R8, R35 ;  /* 0x0000002300087308 */ /* 0x0009e20000000800 */
[----:B------:R-:W-:Y:S01]  /*28b0*/  ISETP.GT.AND P2, PT, R5, 0x21, PT ;  /* 0x000000210500780c */ /* 0x000fe20003f44270 */
[-CC-:B------:R-:W-:Y:S01]  /*28c0*/  FFMA.FTZ R101, R101, R0.reuse, -R30.reuse ;  /* 0x0000000065657223 */ /* 0x180fe2000001081e */
[----:B------:R-:W-:Y:S01]  /*28d0*/  FSEL R21, R40, -INF , P3 ;  /* 0xff80000028157808 */ /* 0x000fe20001800000 */
[--C-:B------:R-:W-:Y:S01]  /*28e0*/  FFMA.FTZ R153, R103, R0, -R30.reuse ;  /* 0x0000000067997223 */ /* 0x100fe2000001081e */
[----:B------:R-:W-:Y:S01]  /*28f0*/  FMNMX.FTZ R10, R37, R10, !PT ;  /* 0x0000000a250a7209 */ /* 0x000fe20007810000 */
[-CC-:B------:R-:W-:Y:S01]  /*2900*/  FFMA.FTZ R105, R105, R0.reuse, -R30.reuse ;  /* 0x0000000069697223 */ /* 0x180fe2000001081e */
[----:B------:R-:W-:Y:S01]  /*2910*/  ISETP.GT.AND P3, PT, R5, 0x28, PT ;  /* 0x000000280500780c */ /* 0x000fe20003f64270 */
[----:B------:R-:W-:Y:S01]  /*2920*/  MUFU.EX2 R6, R6 ;  /* 0x0000000600067308 */ /* 0x000fe20000000800 */
[----:B------:R-:W-:Y:S01]  /*2930*/  FSEL R41, R41, -INF , P2 ;  /* 0xff80000029297808 */ /* 0x000fe20001000000 */
[--C-:B------:R-:W-:Y:S01]  /*2940*/  FFMA.FTZ R107, R107, R0, -R30.reuse ;  /* 0x000000006b6b7223 */ /* 0x100fe2000001081e */
[----:B------:R-:W-:Y:S01]  /*2950*/  FMNMX.FTZ R10, R21, R10, !PT ;  /* 0x0000000a150a7209 */ /* 0x000fe20007810000 */
[-CC-:B------:R-:W-:Y:S01]  /*2960*/  FFMA.FTZ R109, R109, R0.reuse, -R30.reuse ;  /* 0x000000006d6d7223 */ /* 0x180fe2000001081e */
[----:B------:R-:W-:Y:S01]  /*2970*/  ISETP.GT.AND P2, PT, R5, 0x29, PT ;  /* 0x000000290500780c */ /* 0x000fe20003f44270 */
[----:B------:R-:W-:Y:S01]  /*2980*/  FFMA.FTZ R111, R111, R0, -R30 ;  /* 0x000000006f6f7223 */ /* 0x000fe2000001081e */
[----:B--2---:R-:W-:Y:S01]  /*2990*/  FSEL R27, R44, -INF , P3 ;  /* 0xff8000002c1b7808 */ /* 0x004fe20001800000 */
[----:B------:R-:W-:Y:S01]  /*29a0*/  MUFU.EX2 R177, R177 ;  /* 0x000000b100b17308 */ /* 0x000fe20000000800 */
[----:B------:R-:W-:Y:S01]  /*29b0*/  FMNMX.FTZ R12, R41, R10, !PT ;  /* 0x0000000a290c7209 */ /* 0x000fe20007810000 */
[----:B---3--:R-:W-:Y:S01]  /*29c0*/  FADD.FTZ R44, R181, R4 ;  /* 0x00000004b52c7221 */ /* 0x008fe20000010000 */
        /* <DEDUP_REMOVED lines=19> */
[--C-:B------:R-:W-:Y:S01]  /*2b00*/  FFMA.FTZ R121, R121, R0, -R30.reuse ;  /* 0x0000000079797223 */ /* 0x100fe2000001081e */
[----:B----4-:R-:W-:Y:S01]  /*2b10*/  FSEL R35, R52, -INF , P3 ;  /* 0xff80000034237808 */ /* 0x010fe20001800000 */
[----:B------:R-:W-:Y:S01]  /*2b20*/  MUFU.EX2 R173, R173 ;  /* 0x000000ad00ad7308 */ /* 0x000fe20000000800 */
[----:B------:R-:W-:Y:S01]  /*2b30*/  FMNMX.FTZ R14, R49, R12, !PT ;  /* 0x0000000c310e7209 */ /* 0x000fe20007810000 */
[-CC-:B------:R-:W-:Y:S01]  /*2b40*/  FFMA.FTZ R83, R83, R0.reuse, -R30.reuse ;  /* 0x0000000053537223 */ /* 0x180fe2000001081e */
[----:B------:R-:W-:Y:S01]  /*2b50*/  ISETP.GT.AND P3, PT, R5, 0x40, PT ;  /* 0x000000400500780c */ /* 0x000fe20003f64270 */
[-CC-:B------:R-:W-:Y:S01]  /*2b60*/  FFMA.FTZ R123, R123, R0.reuse, -R30.reuse ;  /* 0x000000007b7b7223 */ /* 0x180fe2000001081e */
[----:B------:R-:W-:Y:S01]  /*2b70*/  FSEL R53, R53, -INF , P2 ;  /* 0xff80000035357808 */ /* 0x000fe20001000000 */
[----:B------:R-:W-:Y:S01]  /*2b80*/  FFMA.FTZ R30, R87, R0, -R30 ;  /* 0x00000000571e7223 */ /* 0x000fe2000001081e */
[----:B------:R-:W-:Y:S01]  /*2b90*/  FMNMX.FTZ R14, R35, R14, !PT ;  /* 0x0000000e230e7209 */ /* 0x000fe20007810000 */
[----:B------:R3:W-:Y:S01]  /*2ba0*/  MUFU.EX2 R12, R43 ;  /* 0x0000002b000c7308 */ /* 0x0007e20000000800 */
[----:B------:R-:W-:Y:S01]  /*2bb0*/  ISETP.GT.AND P2, PT, R5, 0x41, PT ;  /* 0x000000410500780c */ /* 0x000fe20003f44270 */
[--C-:B------:R-:W-:Y:S01]  /*2bc0*/  IMAD.MOV.U32 R103, RZ, RZ, R151.reuse ;  /* 0x000000ffff677224 */ /* 0x100fe200078e0097 */
[----:B--2---:R-:W-:Y:S01]  /*2bd0*/  FSEL R39, R56, -INF , P3 ;  /* 0xff80000038277808 */ /* 0x004fe20001800000 */
[--C-:B------:R-:W-:Y:S01]  /*2be0*/  IMAD.MOV.U32 R99, RZ, RZ, R151.reuse ;  /* 0x000000ffff637224 */ /* 0x100fe200078e0097 */
[----:B------:R-:W-:Y:S01]  /*2bf0*/  FMNMX.FTZ R14, R53, R14, !PT ;  /* 0x0000000e350e7209 */ /* 0x000fe20007810000 */
[--C-:B------:R-:W-:Y:S01]  /*2c00*/  IMAD.MOV.U32 R95, RZ, RZ, R151.reuse ;  /* 0x000000ffff5f7224 */ /* 0x100fe200078e0097 */
[----:B------:R-:W-:Y:S01]  /*2c10*/  ISETP.GT.AND P3, PT, R5, 0x48, PT ;  /* 0x000000480500780c */ /* 0x000fe20003f64270 */
[----:B------:R-:W-:Y:S01]  /*2c20*/  MUFU.EX2 R175, R175 ;  /* 0x000000af00af7308 */ /* 0x000fe20000000800 */
[----:B------:R-:W-:Y:S01]  /*2c30*/  FSEL R57, R57, -INF , P2 ;  /* 0xff80000039397808 */ /* 0x000fe20001000000 */
[--C-:B------:R-:W-:Y:S01]  /*2c40*/  IMAD.MOV.U32 R93, RZ, RZ, R151.reuse ;  /* 0x000000ffff5d7224 */ /* 0x100fe200078e0097 */
[----:B------:R-:W-:Y:S01]  /*2c50*/  FMNMX.FTZ R14, R39, R14, !PT ;  /* 0x0000000e270e7209 */ /* 0x000fe20007810000 */
[--C-:B------:R-:W-:Y:S01]  /*2c60*/  IMAD.MOV.U32 R91, RZ, RZ, R151.reuse ;  /* 0x000000ffff5b7224 */ /* 0x100fe200078e0097 */
[----:B------:R-:W-:Y:S01]  /*2c70*/  ISETP.GT.AND P2, PT, R5, 0x49, PT ;  /* 0x000000490500780c */ /* 0x000fe20003f44270 */
[----:B------:R-:W-:Y:S01]  /*2c80*/  IMAD.MOV.U32 R89, RZ, RZ, R151 ;  /* 0x000000ffff597224 */ /* 0x000fe200078e0097 */
[----:B---3--:R-:W-:Y:S01]  /*2c90*/  FSEL R43, R60, -INF , P3 ;  /* 0xff8000003c2b7808 */ /* 0x008fe20001800000 */
[----:B------:R-:W-:Y:S01]  /*2ca0*/  MUFU.EX2 R169, R169 ;  /* 0x000000a900a97308 */ /* 0x000fe20000000800 */
[----:B------:R-:W-:-:S02]  /*2cb0*/  FMNMX.FTZ R20, R57, R14, !PT ;  /* 0x0000000e39147209 */ /* 0x000fc40007810000 */
[----:B------:R-:W-:Y:S02]  /*2cc0*/  ISETP.GT.AND P3, PT, R5, 0x50, PT ;  /* 0x000000500500780c */ /* 0x000fe40003f64270 */
[----:B------:R-:W-:Y:S02]  /*2cd0*/  FSEL R61, R61, -INF , P2 ;  /* 0xff8000003d3d7808 */ /* 0x000fe40001000000 */
[----:B------:R-:W-:Y:S01]  /*2ce0*/  FMNMX.FTZ R20, R43, R20, !PT ;  /* 0x000000142b147209 */ /* 0x000fe20007810000 */
[----:B------:R2:W-:Y:S01]  /*2cf0*/  MUFU.EX2 R14, R24 ;  /* 0x00000018000e7308 */ /* 0x0005e20000000800 */
[----:B------:R-:W-:Y:S02]  /*2d00*/  ISETP.GT.AND P2, PT, R5, 0x51, PT ;  /* 0x000000510500780c */ /* 0x000fe40003f44270 */
[----:B------:R-:W-:Y:S02]  /*2d10*/  FSEL R47, R64, -INF , P3 ;  /* 0xff800000402f7808 */ /* 0x000fe40001800000 */
[----:B------:R-:W-:-:S02]  /*2d20*/  FMNMX.FTZ R20, R61, R20, !PT ;  /* 0x000000143d147209 */ /* 0x000fc40007810000 */
[----:B------:R-:W-:Y:S01]  /*2d30*/  ISETP.GT.AND P3, PT, R5, 0x58, PT ;  /* 0x000000580500780c */ /* 0x000fe20003f64270 */
[----:B------:R-:W-:Y:S01]  /*2d40*/  MUFU.EX2 R171, R171 ;  /* 0x000000ab00ab7308 */ /* 0x000fe20000000800 */
[----:B------:R-:W-:Y:S02]  /*2d50*/  FSEL R65, R65, -INF , P2 ;  /* 0xff80000041417808 */ /* 0x000fe40001000000 */
[----:B------:R-:W-:Y:S02]  /*2d60*/  FMNMX.FTZ R20, R47, R20, !PT ;  /* 0x000000142f147209 */ /* 0x000fe40007810000 */
[----:B------:R-:W-:Y:S02]  /*2d70*/  ISETP.GT.AND P2, PT, R5, 0x59, PT ;  /* 0x000000590500780c */ /* 0x000fe40003f44270 */
[----:B------:R-:W-:Y:S01]  /*2d80*/  FSEL R51, R68, -INF , P3 ;  /* 0xff80000044337808 */ /* 0x000fe20001800000 */
[----:B------:R-:W-:Y:S01]  /*2d90*/  MUFU.EX2 R153, R153 ;  /* 0x0000009900997308 */ /* 0x000fe20000000800 */
[----:B--2---:R-:W-:-:S02]  /*2da0*/  FMNMX.FTZ R24, R65, R20, !PT ;  /* 0x0000001441187209 */ /* 0x004fc40007810000 */
        /* <DEDUP_REMOVED lines=8> */
[----:B------:R3:W-:Y:S01]  /*2e30*/  MUFU.EX2 R32, R105 ;  /* 0x0000006900207308 */ /* 0x0007e20000000800 */
[----:B------:R-:W-:Y:S01]  /*2e40*/  FSEL R73, R73, -INF , P2 ;  /* 0xff80000049497808 */ /* 0x000fe20001000000 */
[--C-:B--2---:R-:W-:Y:S01]  /*2e50*/  IMAD.MOV.U32 R97, RZ, RZ, R151.reuse ;  /* 0x000000ffff617224 */ /* 0x104fe200078e0097 */
[----:B------:R-:W-:Y:S02]  /*2e60*/  FMNMX.FTZ R24, R55, R24, !PT ;  /* 0x0000001837187209 */ /* 0x000fe40007810000 */
[----:B------:R-:W-:Y:S02]  /*2e70*/  ISETP.GT.AND P2, PT, R5, 0x69, PT ;  /* 0x000000690500780c */ /* 0x000fe40003f44270 */
[----:B------:R-:W-:Y:S01]  /*2e80*/  FSEL R59, R76, -INF , P3 ;  /* 0xff8000004c3b7808 */ /* 0x000fe20001800000 */
[----:B------:R-:W-:Y:S01]  /*2e90*/  MUFU.EX2 R107, R107 ;  /* 0x0000006b006b7308 */ /* 0x000fe20000000800 */
[----:B------:R-:W-:Y:S01]  /*2ea0*/  FMNMX.FTZ R26, R73, R24, !PT ;  /* 0x00000018491a7209 */ /* 0x000fe20007810000 */
[----:B---3--:R-:W-:Y:S01]  /*2eb0*/  IMAD.MOV.U32 R105, RZ, RZ, R151 ;  /* 0x000000ffff697224 */ /* 0x008fe200078e0097 */
[----:B------:R-:W-:-:S02]  /*2ec0*/  ISETP.GT.AND P3, PT, R5, 0x70, PT ;  /* 0x000000700500780c */ /* 0x000fc40003f64270 */
[----:B------:R-:W-:Y:S02]  /*2ed0*/  FSEL R77, R77, -INF , P2 ;  /* 0xff8000004d4d7808 */ /* 0x000fe40001000000 */
[----:B------:R-:W-:Y:S01]  /*2ee0*/  FMNMX.FTZ R26, R59, R26, !PT ;  /* 0x0000001a3b1a7209 */ /* 0x000fe20007810000 */
[----:B------:R2:W-:Y:S01]  /*2ef0*/  MUFU.EX2 R24, R101 ;  /* 0x0000006500187308 */ /* 0x0005e20000000800 */
[----:B------:R-:W-:Y:S02]  /*2f00*/  ISETP.GT.AND P2, PT, R5, 0x71, PT ;  /* 0x000000710500780c */ /* 0x000fe40003f44270 */
[----:B------:R-:W-:Y:S02]  /*2f10*/  FSEL R63, R80, -INF , P3 ;  /* 0xff800000503f7808 */ /* 0x000fe40001800000 */
[----:B------:R-:W-:Y:S02]  /*2f20*/  FMNMX.FTZ R26, R77, R26, !PT ;  /* 0x0000001a4d1a7209 */ /* 0x000fe40007810000 */
[----:B------:R-:W-:Y:S01]  /*2f30*/  ISETP.GT.AND P3, PT, R5, 0x78, PT ;  /* 0x000000780500780c */ /* 0x000fe20003f64270 */
[----:B------:R3:W4:Y:S01]  /*2f40*/  MUFU.EX2 R34, R109 ;  /* 0x0000006d00227308 */ /* 0x0007220000000800 */
[----:B------:R-:W-:Y:S01]  /*2f50*/  FSEL R81, R81, -INF , P2 ;  /* 0xff80000051517808 */ /* 0x000fe20001000000 */
[----:B--2---:R-:W-:Y:S01]  /*2f60*/  IMAD.MOV.U32 R101, RZ, RZ, R151 ;  /* 0x000000ffff657224 */ /* 0x004fe200078e0097 */
[----:B------:R-:W-:-:S02]  /*2f70*/  FMNMX.FTZ R26, R63, R26, !PT ;  /* 0x0000001a3f1a7209 */ /* 0x000fc40007810000 */
[----:B------:R-:W-:Y:S02]  /*2f80*/  ISETP.GT.AND P2, PT, R5, 0x79, PT ;  /* 0x000000790500780c */ /* 0x000fe40003f44270 */
[----:B------:R-:W-:Y:S01]  /*2f90*/  FSEL R67, R84, -INF , P3 ;  /* 0xff80000054437808 */ /* 0x000fe20001800000 */
[----:B------:R-:W-:Y:S01]  /*2fa0*/  MUFU.EX2 R111, R111 ;  /* 0x0000006f006f7308 */ /* 0x000fe20000000800 */
[----:B------:R-:W-:Y:S01]  /*2fb0*/  FMNMX.FTZ R26, R81, R26, !PT ;  /* 0x0000001a511a7209 */ /* 0x000fe20007810000 */
[----:B---3--:R-:W-:Y:S01]  /*2fc0*/  IMAD.MOV.U32 R109, RZ, RZ, R151 ;  /* 0x000000ffff6d7224 */ /* 0x008fe200078e0097 */
[----:B------:R-:W-:Y:S02]  /*2fd0*/  FSEL R85, R85, -INF , P2 ;  /* 0xff80000055557808 */ /* 0x000fe40001000000 */
[----:B------:R-:W-:Y:S02]  /*2fe0*/  FMNMX.FTZ R26, R67, R26, !PT ;  /* 0x0000001a431a7209 */ /* 0x000fe40007810000 */
[----:B------:R-:W-:Y:S01]  /*2ff0*/  F2FP.F16.F32.PACK_AB R181, R4, R181 ;  /* 0x000000b504b5723e */ /* 0x000fe200000000ff */
[----:B------:R2:W3:Y:S01]  /*3000*/  MUFU.EX2 R36, R113 ;  /* 0x0000007100247308 */ /* 0x0004e20000000800 */
[----:B------:R-:W-:-:S02]  /*3010*/  FMNMX.FTZ R26, R85, R26, !PT ;  /* 0x0000001a551a7209 */ /* 0x000fc40007810000 */
[----:B----4-:R-:W-:-:S03]  /*3020*/  F2FP.F16.F32.PACK_AB R155, R34, R107 ;  /* 0x0000006b229b723e */ /* 0x010fc600000000ff */
[----:B------:R-:W4:Y:S02]  /*3030*/  SHFL.BFLY PT, R5, R26, 0x2, 0x1f ;  /* 0x0c401f001a057f89 */ /* 0x000f2400000e0000 */
[----:B------:R-:W-:Y:S01]  /*3040*/  MUFU.EX2 R115, R115 ;  /* 0x0000007300737308 */ /* 0x000fe20000000800 */
[----:B--2---:R-:W-:-:S07]  /*3050*/  IMAD.MOV.U32 R113, RZ, RZ, R151 ;  /* 0x000000ffff717224 */ /* 0x004fce00078e0097 */
[----:B------:R-:W2:Y:S01]  /*3060*/  MUFU.EX2 R38, R71 ;  /* 0x0000004700267308 */ /* 0x000ea20000000800 */
[----:B---3--:R-:W-:-:S07]  /*3070*/  F2FP.F16.F32.PACK_AB R157, R36, R111 ;  /* 0x0000006f249d723e */ /* 0x008fce00000000ff */
[----:B------:R-:W-:Y:S01]  /*3080*/  MUFU.EX2 R117, R117 ;  /* 0x0000007500757308 */ /* 0x000fe20000000800 */
[----:B----4-:R-:W-:-:S07]  /*3090*/  FMNMX.FTZ R28, R26, R5, !PT ;  /* 0x000000051a1c7209 */ /* 0x010fce0007810000 */
[----:B------:R-:W3:Y:S01]  /*30a0*/  MUFU.EX2 R40, R75 ;  /* 0x0000004b00287308 */ /* 0x000ee20000000800 */
[----:B--2---:R-:W-:Y:S01]  /*30b0*/  F2FP.F16.F32.PACK_AB R159, R38, R115 ;  /* 0x00000073269f723e */ /* 0x004fe200000000ff */
[----:B------:R-:W2:Y:S06]  /*30c0*/  SHFL.BFLY PT, R5, R28, 0x1, 0x1f ;  /* 0x0c201f001c057f89 */ /* 0x000eac00000e0000 */
[----:B------:R-:W-:Y:S08]  /*30d0*/  MUFU.EX2 R119, R119 ;  /* 0x0000007700777308 */ /* 0x000ff00000000800 */
[----:B------:R-:W4:Y:S01]  /*30e0*/  MUFU.EX2 R42, R79 ;  /* 0x0000004f002a7308 */ /* 0x000f220000000800 */
[----:B---3--:R-:W-:-:S07]  /*30f0*/  F2FP.F16.F32.PACK_AB R161, R40, R117 ;  /* 0x0000007528a1723e */ /* 0x008fce00000000ff */
[----:B------:R-:W-:Y:S01]  /*3100*/  MUFU.EX2 R121, R121 ;  /* 0x0000007900797308 */ /* 0x000fe20000000800 */
[----:B--2---:R-:W-:-:S04]  /*3110*/  FMNMX.FTZ R5, R28, R5, !PT ;  /* 0x000000051c057209 */ /* 0x004fc80007810000 */
[C---:B------:R-:W-:Y:S01]  /*3120*/  FSETP.NEU.FTZ.AND P2, PT, R5.reuse, -INF , PT ;  /* 0xff8000000500780b */ /* 0x040fe20003f5d000 */
[----:B------:R-:W-:Y:S02]  /*3130*/  FMUL.FTZ R26, R5, R0 ;  /* 0x00000000051a7220 */ /* 0x000fe40000410000 */
[----:B------:R-:W-:Y:S01]  /*3140*/  MUFU.EX2 R28, R83 ;  /* 0x00000053001c7308 */ /* 0x000fe20000000800 */
[----:B----4-:R-:W-:Y:S02]  /*3150*/  F2FP.F16.F32.PACK_AB R163, R42, R119 ;  /* 0x000000772aa3723e */ /* 0x010fe400000000ff */
[----:B------:R-:W-:Y:S02]  /*3160*/  FSEL R26, R26, RZ, P2 ;  /* 0x000000ff1a1a7208 */ /* 0x000fe40001000000 */
[----:B------:R-:W-:-:S03]  /*3170*/  PLOP3.LUT P2, PT, PT, PT, UP0, 0x80, 0x0 ;  /* 0x000000000000781c */ /* 0x000fc60003f4f008 */
        /* <DEDUP_REMOVED lines=17> */
[----:B--2---:R-:W-:Y:S01]  /*3290*/  FADD.FTZ R25, R183, R44 ;  /* 0x0000002cb7197221 */ /* 0x004fe20000010000 */
        /* <DEDUP_REMOVED lines=14> */
[----:B------:R4:W5:Y:S01]  /*3380*/  MUFU.EX2 R182, R29 ;  /* 0x0000001d00b67308 */ /* 0x0009620000000800 */
[----:B------:R-:W-:Y:S01]  /*3390*/  FADD.FTZ R25, R179, R44 ;  /* 0x0000002cb3197221 */ /* 0x000fe20000010000 */
[----:B---3--:R-:W-:Y:S01]  /*33a0*/  FADD.FTZ R44, R7, R180 ;  /* 0x000000b4072c7221 */ /* 0x008fe20000010000 */
[-CC-:B------:R-:W-:Y:S01]  /*33b0*/  FFMA.FTZ R55, R55, R0.reuse, -R26.reuse ;  /* 0x0000000037377223 */ /* 0x180fe2000001081a */
[-CC-:B------:R-:W-:Y:S01]  /*33c0*/  FFMA.FTZ R73, R73, R0.reuse, -R26.reuse ;  /* 0x0000000049497223 */ /* 0x180fe2000001081a */
[----:B------:R-:W-:Y:S01]  /*33d0*/  FADD.FTZ R46, R10, R25 ;  /* 0x000000190a2e7221 */ /* 0x000fe20000010000 */
[-CC-:B------:R-:W-:Y:S01]  /*33e0*/  FFMA.FTZ R59, R59, R0.reuse, -R26.reuse ;  /* 0x000000003b3b7223 */ /* 0x180fe2000001081a */
[-C--:B------:R-:W-:Y:S01]  /*33f0*/  FFMA.FTZ R77, R77, R0.reuse, -R26 ;  /* 0x000000004d4d7223 */ /* 0x080fe2000001081a */
[----:B------:R-:W3:Y:S01]  /*3400*/  MUFU.EX2 R13, R13 ;  /* 0x0000000d000d7308 */ /* 0x000ee20000000800 */
[----:B--2---:R-:W-:Y:S01]  /*3410*/  FADD.FTZ R25, R11, R44 ;  /* 0x0000002c0b197221 */ /* 0x004fe20000010000 */
[----:B----4-:R-:W-:Y:S01]  /*3420*/  FADD.FTZ R29, R173, R46 ;  /* 0x0000002ead1d7221 */ /* 0x010fe20000010000 */
[-CC-:B------:R-:W-:Y:S01]  /*3430*/  FFMA.FTZ R63, R63, R0.reuse, -R26.reuse ;  /* 0x000000003f3f7223 */ /* 0x180fe2000001081a */
[----:B------:R-:W-:Y:S01]  /*3440*/  F2FP.F16.F32.PACK_AB R183, R6, R183 ;  /* 0x000000b706b7723e */ /* 0x000fe200000000ff */
[-CC-:B------:R-:W-:Y:S01]  /*3450*/  FFMA.FTZ R81, R81, R0.reuse, -R26.reuse ;  /* 0x0000000051517223 */ /* 0x180fe2000001081a */
[----:B------:R-:W-:Y:S01]  /*3460*/  FADD.FTZ R46, R12, R29 ;  /* 0x0000001d0c2e7221 */ /* 0x000fe20000010000 */
[-C--:B------:R-:W-:Y:S01]  /*3470*/  FFMA.FTZ R67, R67, R0.reuse, -R26 ;  /* 0x0000000043437223 */ /* 0x080fe2000001081a */
[----:B------:R-:W2:Y:S01]  /*3480*/  MUFU.EX2 R176, R33 ;  /* 0x0000002100b07308 */ /* 0x000ea20000000800 */
[----:B-----5:R-:W-:Y:S01]  /*3490*/  FADD.FTZ R44, R182, R25 ;  /* 0x00000019b62c7221 */ /* 0x020fe20000010000 */
[----:B------:R-:W-:Y:S01]  /*34a0*/  FADD.FTZ R29, R175, R46 ;  /* 0x0000002eaf1d7221 */ /* 0x000fe20000010000 */
[----:B------:R-:W-:Y:S01]  /*34b0*/  FFMA.FTZ R26, R85, R0, -R26 ;  /* 0x00000000551a7223 */ /* 0x000fe2000001081a */
[----:B------:R-:W-:-:S02]  /*34c0*/  F2FP.F16.F32.PACK_AB R180, R180, R7 ;  /* 0x00000007b4b4723e */ /* 0x000fc400000000ff */
[----:B------:R-:W-:Y:S01]  /*34d0*/  FADD.FTZ R46, R14, R29 ;  /* 0x0000001d0e2e7221 */ /* 0x000fe20000010000 */
[----:B------:R-:W-:Y:S01]  /*34e0*/  F2FP.F16.F32.PACK_AB R165, R28, R121 ;  /* 0x000000791ca5723e */ /* 0x000fe200000000ff */
[----:B------:R-:W4:Y:S01]  /*34f0*/  MUFU.EX2 R15, R15 ;  /* 0x0000000f000f7308 */ /* 0x000f220000000800 */
[----:B---3--:R-:W-:Y:S01]  /*3500*/  FADD.FTZ R25, R13, R44 ;  /* 0x0000002c0d197221 */ /* 0x008fe20000010000 */
[----:B------:R-:W-:Y:S01]  /*3510*/  FADD.FTZ R29, R169, R46 ;  /* 0x0000002ea91d7221 */ /* 0x000fe20000010000 */
[----:B------:R-:W-:Y:S02]  /*3520*/  F2FP.F16.F32.PACK_AB R177, R8, R177 ;  /* 0x000000b108b1723e */ /* 0x000fe400000000ff */
[----:B------:R-:W-:Y:S01]  /*3530*/  F2FP.F16.F32.PACK_AB R179, R10, R179 ;  /* 0x000000b30ab3723e */ /* 0x000fe200000000ff */
[----:B------:R-:W-:Y:S01]  /*3540*/  FADD.FTZ R46, R20, R29 ;  /* 0x0000001d142e7221 */ /* 0x000fe20000010000 */
[----:B------:R-:W-:Y:S01]  /*3550*/  F2FP.F16.F32.PACK_AB R173, R12, R173 ;  /* 0x000000ad0cad723e */ /* 0x000fe200000000ff */
[----:B------:R-:W3:Y:S01]  /*3560*/  MUFU.EX2 R178, R37 ;  /* 0x0000002500b27308 */ /* 0x000ee20000000800 */
[----:B--2---:R-:W-:Y:S01]  /*3570*/  FADD.FTZ R44, R176, R25 ;  /* 0x00000019b02c7221 */ /* 0x004fe20000010000 */
[----:B------:R-:W-:Y:S01]  /*3580*/  FADD.FTZ R29, R171, R46 ;  /* 0x0000002eab1d7221 */ /* 0x000fe20000010000 */
[----:B------:R-:W-:-:S02]  /*3590*/  F2FP.F16.F32.PACK_AB R175, R14, R175 ;  /* 0x000000af0eaf723e */ /* 0x000fc400000000ff */
[----:B------:R-:W-:Y:S01]  /*35a0*/  F2FP.F16.F32.PACK_AB R169, R20, R169 ;  /* 0x000000a914a9723e */ /* 0x000fe200000000ff */
[C---:B------:R-:W-:Y:S01]  /*35b0*/  FADD.FTZ R46, R24.reuse, R29 ;  /* 0x0000001d182e7221 */ /* 0x040fe20000010000 */
[----:B------:R-:W-:Y:S01]  /*35c0*/  F2FP.F16.F32.PACK_AB R171, R24, R171 ;  /* 0x000000ab18ab723e */ /* 0x000fe200000000ff */
[----:B------:R-:W2:Y:S01]  /*35d0*/  MUFU.EX2 R21, R21 ;  /* 0x0000001500157308 */ /* 0x000ea20000000800 */
[----:B----4-:R-:W-:Y:S01]  /*35e0*/  FADD.FTZ R25, R15, R44 ;  /* 0x0000002c0f197221 */ /* 0x010fe20000010000 */
[----:B------:R-:W-:Y:S02]  /*35f0*/  F2FP.F16.F32.PACK_AB R182, R182, R11 ;  /* 0x0000000bb6b6723e */ /* 0x000fe400000000ff */
[----:B------:R-:W-:-:S04]  /*3600*/  F2FP.F16.F32.PACK_AB R176, R176, R13 ;  /* 0x0000000db0b0723e */ /* 0x000fc800000000ff */
[----:B------:R-:W4:Y:S01]  /*3610*/  MUFU.EX2 R172, R41 ;  /* 0x0000002900ac7308 */ /* 0x000f220000000800 */
[C---:B---3--:R-:W-:Y:S01]  /*3620*/  FADD.FTZ R44, R178.reuse, R25 ;  /* 0x00000019b22c7221 */ /* 0x048fe20000010000 */
[----:B------:R-:W-:-:S06]  /*3630*/  F2FP.F16.F32.PACK_AB R178, R178, R15 ;  /* 0x0000000fb2b2723e */ /* 0x000fcc00000000ff */
[----:B------:R-:W1:Y:S01]  /*3640*/  MUFU.EX2 R27, R27 ;  /* 0x0000001b001b7308 */ /* 0x000e620000000800 */
[----:B--2---:R-:W-:-:S07]  /*3650*/  FADD.FTZ R25, R21, R44 ;  /* 0x0000002c15197221 */ /* 0x004fce0000010000 */
[----:B------:R-:W2:Y:S01]  /*3660*/  MUFU.EX2 R174, R45 ;  /* 0x0000002d00ae7308 */ /* 0x000ea20000000800 */
[----:B----4-:R-:W-:Y:S01]  /*3670*/  FADD.FTZ R44, R172, R25 ;  /* 0x00000019ac2c7221 */ /* 0x010fe20000010000 */
[----:B------:R-:W-:Y:S01]  /*3680*/  FADD.FTZ R25, R153, R46 ;  /* 0x0000002e99197221 */ /* 0x000fe20000010000 */
[----:B------:R-:W-:Y:S02]  /*3690*/  F2FP.F16.F32.PACK_AB R153, R32, R153 ;  /* 0x000000992099723e */ /* 0x000fe400000000ff */
[----:B------:R-:W-:Y:S01]  /*36a0*/  F2FP.F16.F32.PACK_AB R172, R172, R21 ;  /* 0x00000015acac723e */ /* 0x000fe200000000ff */
[----:B------:R-:W-:Y:S02]  /*36b0*/  FADD.FTZ R46, R32, R25 ;  /* 0x00000019202e7221 */ /* 0x000fe40000010000 */
[----:B------:R-:W3:Y:S01]  /*36c0*/  MUFU.EX2 R31, R31 ;  /* 0x0000001f001f7308 */ /* 0x000ee20000000800 */
[----:B-1----:R-:W-:Y:S01]  /*36d0*/  FADD.FTZ R3, R27, R44 ;  /* 0x0000002c1b037221 */ /* 0x002fe20000010000 */
[----:B------:R-:W-:Y:S01]  /*36e0*/  FADD.FTZ R25, R107, R46 ;  /* 0x0000002e6b197221 */ /* 0x000fe20000010000 */
[----:B------:R-:W-:-:S03]  /*36f0*/  IMAD.MOV.U32 R107, RZ, RZ, R151 ;  /* 0x000000ffff6b7224 */ /* 0x000fc600078e0097 */
[----:B------:R-:W-:Y:S02]  /*3700*/  FADD.FTZ R46, R34, R25 ;  /* 0x00000019222e7221 */ /* 0x000fe40000010000 */
[----:B------:R-:W1:Y:S01]  /*3710*/  MUFU.EX2 R168, R49 ;  /* 0x0000003100a87308 */ /* 0x000e620000000800 */
[C---:B--2---:R-:W-:Y:S01]  /*3720*/  FADD.FTZ R44, R174.reuse, R3 ;  /* 0x00000003ae2c7221 */ /* 0x044fe20000010000 */
[----:B------:R-:W-:Y:S01]  /*3730*/  FADD.FTZ R25, R111, R46 ;  /* 0x0000002e6f197221 */ /* 0x000fe20000010000 */
[----:B------:R-:W-:Y:S01]  /*3740*/  F2FP.F16.F32.PACK_AB R174, R174, R27 ;  /* 0x0000001baeae723e */ /* 0x000fe200000000ff */
[----:B------:R-:W-:Y:S02]  /*3750*/  IMAD.MOV.U32 R111, RZ, RZ, R151 ;  /* 0x000000ffff6f7224 */ /* 0x000fe400078e0097 */
[----:B------:R-:W-:Y:S02]  /*3760*/  FADD.FTZ R46, R36, R25 ;  /* 0x00000019242e7221 */ /* 0x000fe40000010000 */
[----:B------:R-:W2:Y:S01]  /*3770*/  MUFU.EX2 R35, R35 ;  /* 0x0000002300237308 */ /* 0x000ea20000000800 */
[----:B---3--:R-:W-:Y:S01]  /*3780*/  FADD.FTZ R3, R31, R44 ;  /* 0x0000002c1f037221 */ /* 0x008fe20000010000 */
[----:B------:R-:W-:Y:S01]  /*3790*/  FADD.FTZ R25, R115, R46 ;  /* 0x0000002e73197221 */ /* 0x000fe20000010000 */
[----:B------:R-:W-:-:S03]  /*37a0*/  IMAD.MOV.U32 R115, RZ, RZ, R151 ;  /* 0x000000ffff737224 */ /* 0x000fc600078e0097 */
[----:B------:R-:W-:Y:S02]  /*37b0*/  FADD.FTZ R6, R38, R25 ;  /* 0x0000001926067221 */ /* 0x000fe40000010000 */
[----:B------:R-:W3:Y:S01]  /*37c0*/  MUFU.EX2 R170, R53 ;  /* 0x0000003500aa7308 */ /* 0x000ee20000000800 */
[C---:B-1----:R-:W-:Y:S01]  /*37d0*/  FADD.FTZ R44, R168.reuse, R3 ;  /* 0x00000003a82c7221 */ /* 0x042fe20000010000 */
[----:B------:R-:W-:Y:S01]  /*37e0*/  FADD.FTZ R25, R117, R6 ;  /* 0x0000000675197221 */ /* 0x000fe20000010000 */
[----:B------:R-:W-:Y:S01]  /*37f0*/  F2FP.F16.F32.PACK_AB R168, R168, R31 ;  /* 0x0000001fa8a8723e */ /* 0x000fe200000000ff */
[----:B------:R-:W-:Y:S02]  /*3800*/  IMAD.MOV.U32 R117, RZ, RZ, R151 ;  /* 0x000000ffff757224 */ /* 0x000fe400078e0097 */
[----:B------:R-:W-:Y:S02]  /*3810*/  FADD.FTZ R6, R40, R25 ;  /* 0x0000001928067221 */ /* 0x000fe40000010000 */
[----:B------:R-:W1:Y:S01]  /*3820*/  MUFU.EX2 R39, R39 ;  /* 0x0000002700277308 */ /* 0x000e620000000800 */
[----:B--2---:R-:W-:Y:S01]  /*3830*/  FADD.FTZ R3, R35, R44 ;  /* 0x0000002c23037221 */ /* 0x004fe20000010000 */
[----:B------:R-:W-:Y:S01]  /*3840*/  FADD.FTZ R25, R119, R6 ;  /* 0x0000000677197221 */ /* 0x000fe20000010000 */
[----:B------:R-:W-:-:S03]  /*3850*/  IMAD.MOV.U32 R119, RZ, RZ, R151 ;  /* 0x000000ffff777224 */ /* 0x000fc600078e0097 */
[----:B------:R-:W-:Y:S02]  /*3860*/  FADD.FTZ R6, R42, R25 ;  /* 0x000000192a067221 */ /* 0x000fe40000010000 */
[----:B------:R-:W2:Y:S01]  /*3870*/  MUFU.EX2 R152, R57 ;  /* 0x0000003900987308 */ /* 0x000ea20000000800 */
[C---:B---3--:R-:W-:Y:S01]  /*3880*/  FADD.FTZ R44, R170.reuse, R3 ;  /* 0x00000003aa2c7221 */ /* 0x048fe20000010000 */
[----:B------:R-:W-:Y:S01]  /*3890*/  FADD.FTZ R25, R121, R6 ;  /* 0x0000000679197221 */ /* 0x000fe20000010000 */
[----:B------:R-:W-:Y:S01]  /*38a0*/  F2FP.F16.F32.PACK_AB R170, R170, R35 ;  /* 0x00000023aaaa723e */ /* 0x000fe200000000ff */
[----:B------:R-:W-:Y:S02]  /*38b0*/  IMAD.MOV.U32 R121, RZ, RZ, R151 ;  /* 0x000000ffff797224 */ /* 0x000fe400078e0097 */
[----:B------:R-:W-:Y:S02]  /*38c0*/  FADD.FTZ R6, R28, R25 ;  /* 0x000000191c067221 */ /* 0x000fe40000010000 */
[----:B------:R-:W3:Y:S01]  /*38d0*/  MUFU.EX2 R43, R43 ;  /* 0x0000002b002b7308 */ /* 0x000ee20000000800 */
[----:B-1----:R-:W-:Y:S01]  /*38e0*/  FADD.FTZ R3, R39, R44 ;  /* 0x0000002c27037221 */ /* 0x002fe20000010000 */
[----:B------:R-:W-:-:S06]  /*38f0*/  FADD.FTZ R25, R123, R6 ;  /* 0x000000067b197221 */ /* 0x000fcc0000010000 */
        /* <DEDUP_REMOVED lines=34> */
[----:B---3--:R-:W-:Y:S01]  /*3b20*/  FADD.FTZ R7, R67, R4 ;  /* 0x0000000443077221 */ /* 0x008fe20000010000 */
[C---:B-1----:R-:W-:Y:S01]  /*3b30*/  F2FP.F16.F32.PACK_AB R167, R30.reuse, R123 ;  /* 0x0000007b1ea7723e */ /* 0x042fe200000000ff */
[----:B------:R-:W-:Y:S01]  /*3b40*/  FADD.FTZ R3, R30, R25 ;  /* 0x000000191e037221 */ /* 0x000fe20000010000 */
[----:B------:R-:W-:Y:S02]  /*3b50*/  IMAD.MOV.U32 R123, RZ, RZ, R151 ;  /* 0x000000ffff7b7224 */ /* 0x000fe400078e0097 */
[C---:B--2---:R-:W-:Y:S01]  /*3b60*/  FADD.FTZ R4, R26.reuse, R7 ;  /* 0x000000071a047221 */ /* 0x044fe20000010000 */
[----:B------:R-:W-:Y:S01]  /*3b70*/  F2FP.F16.F32.PACK_AB R166, R26, R67 ;  /* 0x000000431aa6723e */ /* 0x000fe200000000ff */
        /* <DEDUP_REMOVED lines=35> */
[----:B------:R-:W-:Y:S01]  /*3db0*/  UMOV UR7, UR36 ;  /* 0x0000002400077c82 */ /* 0x000fe20008000000 */
[----:B------:R-:W-:Y:S01]  /*3dc0*/  UMOV UR5, UR37 ;  /* 0x0000002500057c82 */ /* 0x000fe20008000000 */
[----:B------:R-:W-:Y:S01]  /*3dd0*/  ULDC UR54, c[0x0][0x2e0] ;  /* 0x0000b80000367ab9 */ /* 0x000fe20000000800 */
[----:B------:R-:W-:Y:S01]  /*3de0*/  ULDC UR47, c[0x0][0x288] ;  /* 0x0000a200002f7ab9 */ /* 0x000fe20000000800 */
[----:B------:R-:W-:Y:S01]  /*3df0*/  ULDC UR55, c[0x0][0x404] ;  /* 0x0001010000377ab9 */ /* 0x000fe20000000800 */
[----:B------:R-:W-:-:S05]  /*3e00*/  ULDC.64 UR40, c[0x0][0x3f8] ;  /* 0x0000fe0000287ab9 */ /* 0x000fca0000000a00 */
.L_x_1911:
        /* <DEDUP_REMOVED lines=9> */
.L_x_1904:
[----:B------:R-:W-:Y:S01]  /*3ea0*/  ULEA UR10, UR37, UR38, 0x3 ;  /* 0x00000026250a7291 */ /* 0x000fe2000f8e183f */
[----:B------:R-:W-:-:S05]  /*3eb0*/  IMAD.U32 R0, RZ, RZ, UR36 ;  /* 0x00000024ff007e24 */ /* 0x000fca000f8e00ff */
[----:B------:R-:W-:-:S04]  /*3ec0*/  SHF.L.U32 R0, R0, 0x1f, RZ ;  /* 0x0000001f00007819 */ /* 0x000fc800000006ff */
[----:B------:R1:W2:Y:S01]  /*3ed0*/  SYNCS.PHASECHK.TRANS64.TRYWAIT P2, [UR10+0x28830], R0 ;  /* 0x02883000ff0075a7 */ /* 0x0002a2000804014a */
[----:B------:R-:W-:Y:S05]  /*3ee0*/  @!P0 BRA `(.L_x_1905) ;  /* 0x0000000000048947 */ /* 0x000fea0003800000 */
[----:B------:R-:W-:Y:S01]  /*3ef0*/  BPT.TRAP 0x1 ;  /* 0x000000040000795c */ /* 0x000fe20000300000 */
.L_x_1905:
[----:B--2---:R-:W-:Y:S05]  /*3f00*/  @P2 BRA `(.L_x_1903) ;  /* 0x0000000000082947 */ /* 0x004fea0003800000 */
[----:B------:R-:W2:Y:S02]  /*3f10*/  SYNCS.PHASECHK.TRANS64.TRYWAIT P2, [UR10+0x28830], R0 ;  /* 0x02883000ff0075a7 */ /* 0x000ea4000804014a */
[----:B--2---:R-:W-:Y:S05]  /*3f20*/  @!P2 BRA `(.L_x_1906) ;  /* 0x000000900078a947 */ /* 0x004fea0003800000 */
.L_x_1903:
[----:B-12---:R-:W-:Y:S01]  /*3f30*/  VIADD R0, R23, 0x8 ;  /* 0x0000000817007836 */ /* 0x006fe20000000000 */
[----:B------:R-:W-:Y:S01]  /*3f40*/  ULEA UR34, UR37, UR4, 0xb ;  /* 0x0000000425227291 */ /* 0x000fe2000f8e583f */
[----:B------:R-:W-:Y:S01]  /*3f50*/  UMOV UR51, 0x40000040 ;  /* 0x4000004000337882 */ /* 0x000fe20000000000 */
[----:B------:R-:W-:Y:S02]  /*3f60*/  UMOV UR11, 0x40000040 ;  /* 0x40000040000b7882 */ /* 0x000fe40000000000 */
[----:B------:R1:W-:Y:S01]  /*3f70*/  BAR.SYNC.DEFER_BLOCKING R0, 0x100 ;  /* 0x000400000000751d */ /* 0x0003e20000010000 */
[----:B------:R-:W-:Y:S02]  /*3f80*/  UIADD3 UR10, UR34, 0x2, URZ ;  /* 0x00000002220a7890 */ /* 0x000fe4000fffe03f */
[----:B------:R-:W-:Y:S02]  /*3f90*/  UIADD3 UR14, UR34, 0x4, URZ ;  /* 0x00000004220e7890 */ /* 0x000fe4000fffe03f */
[----:B------:R-:W-:-:S02]  /*3fa0*/  UIADD3 UR18, UR34, 0x6, URZ ;  /* 0x0000000622127890 */ /* 0x000fc4000fffe03f */
[----:B------:R-:W-:Y:S01]  /*3fb0*/  UMOV UR50, UR34 ;  /* 0x0000002200327c82 */ /* 0x000fe20008000000 */
        /* <DEDUP_REMOVED lines=37> */
.L_x_1908:
[----:B------:R-:W-:Y:S01]  /*4210*/  ULEA UR10, UR5, UR38, 0x3 ;  /* 0x00000026050a7291 */ /* 0x000fe2000f8e183f */
[----:B------:R-:W-:-:S05]  /*4220*/  IMAD.U32 R0, RZ, RZ, UR7 ;  /* 0x00000007ff007e24 */ /* 0x000fca000f8e00ff */
[----:B------:R-:W-:-:S04]  /*4230*/  SHF.L.U32 R0, R0, 0x1f, RZ ;  /* 0x0000001f00007819 */ /* 0x000fc800000006ff */
[----:B------:R1:W2:Y:S01]  /*4240*/  SYNCS.PHASECHK.TRANS64.TRYWAIT P2, [UR10+0x28850], R0 ;  /* 0x02885000ff0075a7 */ /* 0x0002a2000804014a */
[----:B------:R-:W-:Y:S05]  /*4250*/  @!P0 BRA `(.L_x_1909) ;  /* 0x0000000000048947 */ /* 0x000fea0003800000 */
[----:B------:R-:W-:Y:S01]  /*4260*/  BPT.TRAP 0x1 ;  /* 0x000000040000795c */ /* 0x000fe20000300000 */
.L_x_1909:
[----:B--2---:R-:W-:Y:S05]  /*4270*/  @P2 BRA `(.L_x_1907) ;  /* 0x0000000000082947 */ /* 0x004fea0003800000 */
[----:B------:R-:W2:Y:S02]  /*4280*/  SYNCS.PHASECHK.TRANS64.TRYWAIT P2, [UR10+0x28850], R0 ;  /* 0x02885000ff0075a7 */ /* 0x000ea4000804014a */
[----:B--2---:R-:W-:Y:S05]  /*4290*/  @!P2 BRA `(.L_x_1910) ;  /* 0x0000008c00b4a947 */ /* 0x004fea0003800000 */
.L_x_1907:
[----:B------:R-:W-:Y:S01]  /*42a0*/  UIADD3 UR7, UR38, 0x400, URZ ;  /* 0x0000040026077890 */ /* 0x000fe2000fffe03f */
[----:B------:R-:W-:Y:S01]  /*42b0*/  WARPGROUP.ARRIVE ;  /* 0x00000000000079c5 */ /* 0x000fe20000000000 */
[----:B------:R-:W-:Y:S01]  /*42c0*/  UMOV UR11, 0x40000040 ;  /* 0x40000040000b7882 */ /* 0x000fe20000000000 */
[----:B------:R-:W-:Y:S02]  /*42d0*/  UISETP.NE.U32.AND UP0, UPT, UR40, URZ, UPT ;  /* 0x0000003f2800728c */ /* 0x000fe4000bf05070 */
[----:B------:R-:W-:Y:S02]  /*42e0*/  USHF.R.U32.HI UR7, URZ, 0x4, UR7 ;  /* 0x000000043f077899 */ /* 0x000fe40008011607 */
[----:B------:R-:W-:Y:S02]  /*42f0*/  UISETP.NE.AND.EX UP0, UPT, UR41, URZ, UPT, UP0 ;  /* 0x0000003f2900728c */ /* 0x000fe4000bf05300 */
[----:B------:R-:W-:-:S04]  /*4300*/  ULOP3.LUT UR7, UR7, 0x3fff, URZ, 0xc0, !UPT ;  /* 0x00003fff07077892 */ /* 0x000fc8000f8ec03f */
[----:B------:R-:W-:-:S04]  /*4310*/  ULOP3.LUT UR7, UR7, 0x4000000, URZ, 0xfc, !UPT ;  /* 0x0400000007077892 */ /* 0x000fc8000f8efc3f */
[----:B------:R-:W-:-:S07]  /*4320*/  ULEA UR7, UR5, UR7, 0xb ;  /* 0x0000000705077291 */ /* 0x000fce000f8e583f */
[----:B------:R-:W-:Y:S02]  /*4330*/  UMOV UR10, UR7 ;  /* 0x00000007000a7c82 */ /* 0x000fe40008000000 */
[----:B------:R-:W-:Y:S01]  /*4340*/  HGMMA.64x128x16.F32 R88, R180, gdesc[UR8].tnspB, R88, gsb0 ;  /* 0x41e00008b4587df0 */ /* 0x000fe20008000858 */
[----:B------:R-:W-:Y:S01]  /*4350*/  UIADD3 UR10, UR7, 0x80, URZ ;  /* 0x00000080070a7890 */ /* 0x000fe2000fffe03f */
[----:B------:R-:W-:Y:S01]  /*4360*/  UMOV UR11, 0x40000040 ;  /* 0x40000040000b7882 */ /* 0x000fe20000000000 */
[----:B------:R-:W-:Y:S02]  /*4370*/  WARPGROUP.DEPBAR.LE gsb0, 0x0 ;  /* 0x00008000000079c5 */ /* 0x000fe40000010000 */
[----:B------:R-:W-:-:S07]  /*4380*/  WARPGROUP.ARRIVE ;  /* 0x00000000000079c5 */ /* 0x000fce0000000000 */
[----:B------:R-:W-:Y:S01]  /*4390*/  HGMMA.64x128x16.F32 R88, R176, gdesc[UR8].tnspB, R88, gsb0 ;  /* 0x41e00008b0587df0 */ /* 0x000fe20008000858 */
[----:B------:R-:W-:Y:S01]  /*43a0*/  UMOV UR10, 0xffffff80 ;  /* 0xffffff80000a7882 */ /* 0x000fe20000000000 */
[----:B------:R-:W-:Y:S02]  /*43b0*/  USEL UR11, UR55, 0x1, UP0 ;  /* 0x00000001370b7887 */ /* 0x000fe40008000000 */
[----:B------:R-:W-:Y:S02]  /*43c0*/  UIMAD UR10, UR6, UR10, 0x1 ;  /* 0x00000001060a74a4 */ /* 0x000fe4000f8e020a */
[----:B------:R-:W-:Y:S02]  /*43d0*/  UISETP.GT.AND UP0, UPT, UR6, UR39, UPT ;  /* 0x000000270600728c */ /* 0x000fe4000bf04270 */
[----:B------:R-:W-:Y:S02]  /*43e0*/  UIADD3 UR10, UR42, UR10, URZ ;  /* 0x0000000a2a0a7290 */ /* 0x000fe4000fffe03f */
[----:B------:R-:W-:-:S02]  /*43f0*/  UIADD3 UR6, UR6, -0x1, URZ ;  /* 0xffffffff06067890 */ /* 0x000fc4000fffe03f */
[----:B------:R-:W-:-:S03]  /*4400*/  UIMAD UR10, UR11, UR54, UR10 ;  /* 0x000000360b0a72a4 */ /* 0x000fc6000f8e020a */
[----:B------:R-:W-:Y:S01]  /*4410*/  UMOV UR11, 0x40000040 ;  /* 0x40000040000b7882 */ /* 0x000fe20000000000 */
[----:B------:R-:W-:-:S06]  /*4420*/  UIADD3 UR10, UR10, -UR47, URZ ;  /* 0x8000002f0a0a7290 */ /* 0x000fcc000fffe03f */
[----:B--2---:R-:W-:Y:S01]  /*4430*/  IMAD.U32 R5, RZ, RZ, UR10 ;  /* 0x0000000aff057e24 */ /* 0x004fe2000f8e00ff */
[----:B------:R-:W-:-:S03]  /*4440*/  UIADD3 UR10, UR7, 0x100, URZ ;  /* 0x00000100070a7890 */ /* 0x000fc6000fffe03f */
[----:B------:R-:W-:-:S04]  /*4450*/  IMAD R5, R2, -0x2, R5 ;  /* 0xfffffffe02057824 */ /* 0x000fc800078e0205 */
[----:B------:R-:W-:-:S05]  /*4460*/  IMAD.IADD R10, R22, 0x1, R5 ;  /* 0x00000001160a7824 */ /* 0x000fca00078e0205 */
[C---:B------:R-:W-:Y:S02]  /*4470*/  ISETP.GT.AND P2, PT, R10.reuse, RZ, PT ;  /* 0x000000ff0a00720c */ /* 0x040fe40003f44270 */
[----:B------:R-:W-:Y:S02]  /*4480*/  ISETP.GT.AND P3, PT, R10, 0x1, PT ;  /* 0x000000010a00780c */ /* 0x000fe40003f64270 */
[----:B------:R-:W-:Y:S02]  /*4490*/  FSEL R11, R24, -INF , P2 ;  /* 0xff800000180b7808 */ /* 0x000fe40001000000 */
[----:B------:R-:W-:Y:S02]  /*44a0*/  ISETP.GT.AND P2, PT, R10, 0x8, PT ;  /* 0x000000080a00780c */ /* 0x000fe40003f44270 */
[----:B------:R-:W-:Y:S02]  /*44b0*/  FSEL R199, R25, -INF , P3 ;  /* 0xff80000019c77808 */ /* 0x000fe40001800000 */
[----:B-1----:R-:W-:-:S02]  /*44c0*/  FMNMX.FTZ R0, R11, R6, !PT ;  /* 0x000000060b007209 */ /* 0x002fc40007810000 */
[----:B------:R-:W-:Y:S02]  /*44d0*/  ISETP.GT.AND P3, PT, R10, 0x9, PT ;  /* 0x000000090a00780c */ /* 0x000fe40003f64270 */
[----:B------:R-:W-:Y:S02]  /*44e0*/  FSEL R13, R28, -INF , P2 ;  /* 0xff8000001c0d7808 */ /* 0x000fe40001000000 */
[----:B------:R-:W-:Y:S02]  /*44f0*/  FMNMX.FTZ R0, R199, R0, !PT ;  /* 0x00000000c7007209 */ /* 0x000fe40007810000 */
[----:B------:R-:W-:Y:S02]  /*4500*/  ISETP.GT.AND P2, PT, R10, 0x10, PT ;  /* 0x000000100a00780c */ /* 0x000fe40003f44270 */
[----:B------:R-:W-:Y:S02]  /*4510*/  FSEL R197, R29, -INF , P3 ;  /* 0xff8000001dc57808 */ /* 0x000fe40001800000 */
[----:B------:R-:W-:-:S02]  /*4520*/  FMNMX.FTZ R0, R13, R0, !PT ;  /* 0x000000000d007209 */ /* 0x000fc40007810000 */
        /* <DEDUP_REMOVED lines=22> */
[----:B------:R-:W-:Y:S01]  /*4690*/  FMNMX.FTZ R0, R181, R0, !PT ;  /* 0x00000000b5007209 */ /* 0x000fe20007810000 */
[----:B------:R-:W-:Y:S02]  /*46a0*/  WARPGROUP.DEPBAR.LE gsb0, 0x0 ;  /* 0x00008000000079c5 */ /* 0x000fe40000010000 */
[----:B------:R-:W-:Y:S01]  /*46b0*/  WARPGROUP.ARRIVE ;  /* 0x00000000000079c5 */ /* 0x000fe20000000000 */
[----:B------:R-:W-:-:S02]  /*46c0*/  FSEL R179, R45, -INF , P3 ;  /* 0xff8000002db37808 */ /* 0x000fc40001800000 */
[----:B------:R-:W-:Y:S02]  /*46d0*/  ISETP.GT.AND P3, PT, R10, 0x31, PT ;  /* 0x000000310a00780c */ /* 0x000fe40003f64270 */
[----:B------:R-:W-:Y:S01]  /*46e0*/  FSEL R177, R48, -INF , P2 ;  /* 0xff80000030b17808 */ /* 0x000fe20001000000 */
[----:B------:R-:W-:Y:S01]  /*46f0*/  HGMMA.64x128x16.F32 R88, R172, gdesc[UR8].tnspB, R88, gsb0 ;  /* 0x41e00008ac587df0 */ /* 0x000fe20008000858 */
[----:B------:R-:W-:Y:S01]  /*4700*/  UIADD3 UR10, UR7, 0x180, URZ ;  /* 0x00000180070a7890 */ /* 0x000fe2000fffe03f */
[----:B------:R-:W-:Y:S01]  /*4710*/  FMNMX.FTZ R0, R179, R0, !PT ;  /* 0x00000000b3007209 */ /* 0x000fe20007810000 */
[----:B------:R-:W-:Y:S01]  /*4720*/  UMOV UR11, 0x40000040 ;  /* 0x40000040000b7882 */ /* 0x000fe20000000000 */
[----:B------:R-:W-:Y:S02]  /*4730*/  ISETP.GT.AND P2, PT, R10, 0x38, PT ;  /* 0x000000380a00780c */ /* 0x000fe40003f44270 */
[----:B------:R-:W-:Y:S01]  /*4740*/  FMNMX.FTZ R0, R177, R0, !PT ;  /* 0x00000000b1007209 */ /* 0x000fe20007810000 */
[----:B------:R-:W-:-:S02]  /*4750*/  WARPGROUP.DEPBAR.LE gsb0, 0x0 ;  /* 0x00008000000079c5 */ /* 0x000fc40000010000 */
[----:B------:R-:W-:Y:S01]  /*4760*/  WARPGROUP.ARRIVE ;  /* 0x00000000000079c5 */ /* 0x000fe20000000000 */
[----:B------:R-:W-:Y:S02]  /*4770*/  FSEL R175, R49, -INF , P3 ;  /* 0xff80000031af7808 */ /* 0x000fe40001800000 */
[----:B------:R-:W-:Y:S02]  /*4780*/  ISETP.GT.AND P3, PT, R10, 0x39, PT ;  /* 0x000000390a00780c */ /* 0x000fe40003f64270 */
[----:B------:R-:W-:Y:S01]  /*4790*/  FSEL R173, R52, -INF , P2 ;  /* 0xff80000034ad7808 */ /* 0x000fe20001000000 */
[----:B------:R-:W-:Y:S01]  /*47a0*/  HGMMA.64x128x16.F32 R88, R168, gdesc[UR8].tnspB, R88, gsb0 ;  /* 0x41e00008a8587df0 */ /* 0x000fe20008000858 */
[----:B------:R-:W-:Y:S01]  /*47b0*/  UIADD3 UR10, UR7, 0x200, URZ ;  /* 0x00000200070a7890 */ /* 0x000fe2000fffe03f */
[----:B------:R-:W-:Y:S01]  /*47c0*/  FMNMX.FTZ R0, R175, R0, !PT ;  /* 0x00000000af007209 */ /* 0x000fe20007810000 */
[----:B------:R-:W-:Y:S01]  /*47d0*/  UMOV UR11, 0x40000040 ;  /* 0x40000040000b7882 */ /* 0x000fe20000000000 */
[----:B------:R-:W-:-:S02]  /*47e0*/  ISETP.GT.AND P2, PT, R10, 0x40, PT ;  /* 0x000000400a00780c */ /* 0x000fc40003f44270 */
[----:B------:R-:W-:Y:S02]  /*47f0*/  FSEL R53, R53, -INF , P3 ;  /* 0xff80000035357808 */ /* 0x000fe40001800000 */
[----:B------:R-:W-:Y:S02]  /*4800*/  FMNMX.FTZ R0, R173, R0, !PT ;  /* 0x00000000ad007209 */ /* 0x000fe40007810000 */
[----:B------:R-:W-:Y:S02]  /*4810*/  ISETP.GT.AND P3, PT, R10, 0x41, PT ;  /* 0x000000410a00780c */ /* 0x000fe40003f64270 */
[----:B------:R-:W-:Y:S02]  /*4820*/  FSEL R49, R56, -INF , P2 ;  /* 0xff80000038317808 */ /* 0x000fe40001000000 */
[----:B------:R-:W-:Y:S02]  /*4830*/  FMNMX.FTZ R0, R53, R0, !PT ;  /* 0x0000000035007209 */ /* 0x000fe40007810000 */
        /* <DEDUP_REMOVED lines=39> */
[C---:B------:R-:W-:Y:S01]  /*4ab0*/  ISETP.GT.AND P3, PT, R10.reuse, 0x79, PT ;  /* 0x000000790a00780c */ /* 0x040fe20003f64270 */
[----:B------:R-:W-:Y:S01]  /*4ac0*/  VIADD R10, R10, 0x8 ;  /* 0x000000080a0a7836 */ /* 0x000fe20000000000 */
[----:B------:R-:W-:Y:S02]  /*4ad0*/  FSEL R45, R84, -INF , P2 ;  /* 0xff800000542d7808 */ /* 0x000fe40001000000 */
[----:B------:R-:W-:Y:S02]  /*4ae0*/  FMNMX.FTZ R0, R81, R0, !PT ;  /* 0x0000000051007209 */ /* 0x000fe40007810000 */
[----:B------:R-:W-:-:S02]  /*4af0*/  FSEL R85, R85, -INF , P3 ;  /* 0xff80000055557808 */ /* 0x000fc40001800000 */
[----:B------:R-:W-:Y:S02]  /*4b00*/  FMNMX.FTZ R0, R45, R0, !PT ;  /* 0x000000002d007209 */ /* 0x000fe40007810000 */
[C---:B------:R-:W-:Y:S02]  /*4b10*/  ISETP.GT.AND P4, PT, R10.reuse, RZ, PT ;  /* 0x000000ff0a00720c */ /* 0x040fe40003f84270 */
[----:B------:R-:W-:Y:S02]  /*4b20*/  FMNMX.FTZ R12, R85, R0, !PT ;  /* 0x00000000550c7209 */ /* 0x000fe40007810000 */
[----:B------:R-:W1:Y:S01]  /*4b30*/  LDC R0, c[0x0][0x988] ;  /* 0x00026200ff007b82 */ /* 0x000e620000000800 */
[----:B------:R-:W-:Y:S02]  /*4b40*/  ISETP.GT.AND P5, PT, R10, 0x1, PT ;  /* 0x000000010a00780c */ /* 0x000fe40003fa4270 */
[----:B------:R-:W2:Y:S01]  /*4b50*/  SHFL.BFLY PT, R5, R12, 0x2, 0x1f ;  /* 0x0c401f000c057f89 */ /* 0x000ea200000e0000 */
[----:B------:R-:W-:-:S02]  /*4b60*/  FSEL R26, R26, -INF , P4 ;  /* 0xff8000001a1a7808 */ /* 0x000fc40002000000 */
[C---:B------:R-:W-:Y:S02]  /*4b70*/  ISETP.GT.AND P3, PT, R10.reuse, 0x8, PT ;  /* 0x000000080a00780c */ /* 0x040fe40003f64270 */
[C---:B------:R-:W-:Y:S02]  /*4b80*/  ISETP.GT.AND P6, PT, R10.reuse, 0x9, PT ;  /* 0x000000090a00780c */ /* 0x040fe40003fc4270 */
[C---:B------:R-:W-:Y:S02]  /*4b90*/  ISETP.GT.AND P4, PT, R10.reuse, 0x10, PT ;  /* 0x000000100a00780c */ /* 0x040fe40003f84270 */
[----:B------:R-:W-:Y:S02]  /*4ba0*/  FSEL R31, R31, -INF , P6 ;  /* 0xff8000001f1f7808 */ /* 0x000fe40003000000 */
[----:B------:R-:W-:Y:S02]  /*4bb0*/  ISETP.GT.AND P6, PT, R10, 0x19, PT ;  /* 0x000000190a00780c */ /* 0x000fe40003fc4270 */
[----:B--2---:R-:W-:-:S02]  /*4bc0*/  FMNMX.FTZ R14, R12, R5, !PT ;  /* 0x000000050c0e7209 */ /* 0x004fc40007810000 */
[----:B------:R-:W-:-:S03]  /*4bd0*/  FMNMX.FTZ R12, R26, R7, !PT ;  /* 0x000000071a0c7209 */ /* 0x000fc60007810000 */
[----:B------:R-:W2:Y:S01]  /*4be0*/  SHFL.BFLY PT, R5, R14, 0x1, 0x1f ;  /* 0x0c201f000e057f89 */ /* 0x000ea200000e0000 */
[----:B------:R-:W-:Y:S02]  /*4bf0*/  WARPGROUP.DEPBAR.LE gsb0, 0x0 ;  /* 0x00008000000079c5 */ /* 0x000fe40000010000 */
[----:B------:R-:W-:Y:S01]  /*4c00*/  WARPGROUP.ARRIVE ;  /* 0x00000000000079c5 */ /* 0x000fe20000000000 */
[----:B------:R-:W-:Y:S02]  /*4c10*/  FSEL R169, R34, -INF , P4 ;  /* 0xff80000022a97808 */ /* 0x000fe40002000000 */
[----:B------:R-:W-:-:S03]  /*4c20*/  ISETP.GT.AND P4, PT, R10, 0x20, PT ;  /* 0x000000200a00780c */ /* 0x000fc60003f84270 */
[----:B------:R-:W-:Y:S01]  /*4c30*/  HGMMA.64x128x16.F32 R88, R152, gdesc[UR8].tnspB, R88, gsb0 ;  /* 0x41e0000898587df0 */ /* 0x000fe20008000858 */
[----:B------:R-:W-:Y:S01]  /*4c40*/  UIADD3 UR10, UR7, 0x280, URZ ;  /* 0x00000280070a7890 */ /* 0x000fe2000fffe03f */
[----:B------:R-:W-:Y:S01]  /*4c50*/  UMOV UR11, 0x40000040 ;  /* 0x40000040000b7882 */ /* 0x000fe20000000000 */
[----:B--2---:R-:W-:-:S04]  /*4c60*/  FMNMX.FTZ R5, R14, R5, !PT ;  /* 0x000000050e057209 */ /* 0x004fc80007810000 */
[C---:B------:R-:W-:Y:S01]  /*4c70*/  FSETP.NEU.FTZ.AND P2, PT, R5.reuse, -INF , PT ;  /* 0xff8000000500780b */ /* 0x040fe20003f5d000 */
[----:B-1----:R-:W-:-:S05]  /*4c80*/  FMUL.FTZ R8, R5, R0 ;  /* 0x0000000005087220 */ /* 0x002fca0000410000 */
[----:B------:R-:W-:-:S05]  /*4c90*/  FSEL R8, R8, RZ, P2 ;  /* 0x000000ff08087208 */ /* 0x000fca0001000000 */
[-CC-:B------:R-:W-:Y:S01]  /*4ca0*/  FFMA.FTZ R178, R193, R0.reuse, -R8.reuse ;  /* 0x00000000c1b27223 */ /* 0x180fe20000010808 */
[----:B------:R-:W-:Y:S01]  /*4cb0*/  FSEL R193, R39, -INF , P6 ;  /* 0xff80000027c17808 */ /* 0x000fe20003000000 */
[-CC-:B------:R-:W-:Y:S01]  /*4cc0*/  FFMA.FTZ R176, R15, R0.reuse, -R8.reuse ;  /* 0x000000000fb07223 */ /* 0x180fe20000010808 */
[-CC-:B------:R-:W-:Y:S01]  /*4cd0*/  FFMA.FTZ R15, R195, R0.reuse, -R8.reuse ;  /* 0x00000000c30f7223 */ /* 0x180fe20000010808 */
[----:B------:R-:W-:Y:S01]  /*4ce0*/  FSEL R195, R42, -INF , P4 ;  /* 0xff8000002ac37808 */ /* 0x000fe20002000000 */
[-CC-:B------:R-:W-:Y:S01]  /*4cf0*/  FFMA.FTZ R182, R13, R0.reuse, -R8.reuse ;  /* 0x000000000db67223 */ /* 0x180fe20000010808 */
[-CC-:B------:R-:W-:Y:S01]  /*4d00*/  FFMA.FTZ R13, R197, R0.reuse, -R8.reuse ;  /* 0x00000000c50d7223 */ /* 0x180fe20000010808 */
[C---:B------:R-:W-:Y:S01]  /*4d10*/  ISETP.GT.AND P6, PT, R10.reuse, 0x29, PT ;  /* 0x000000290a00780c */ /* 0x040fe20003fc4270 */
[-CC-:B------:R-:W-:Y:S01]  /*4d20*/  FFMA.FTZ R172, R191, R0.reuse, -R8.reuse ;  /* 0x00000000bfac7223 */ /* 0x180fe20000010808 */
[----:B------:R-:W-:Y:S01]  /*4d30*/  ISETP.GT.AND P4, PT, R10, 0x30, PT ;  /* 0x000000300a00780c */ /* 0x000fe20003f84270 */
[-CC-:B------:R-:W-:Y:S01]  /*4d40*/  FFMA.FTZ R180, R199, R0.reuse, -R8.reuse ;  /* 0x00000000c7b47223 */ /* 0x180fe20000010808 */
[----:B------:R-:W-:Y:S01]  /*4d50*/  FSEL R47, R47, -INF , P6 ;  /* 0xff8000002f2f7808 */ /* 0x000fe20003000000 */
[-CC-:B------:R-:W-:Y:S01]  /*4d60*/  FFMA.FTZ R174, R181, R0.reuse, -R8.reuse ;  /* 0x00000000b5ae7223 */ /* 0x180fe20000010808 */
[----:B------:R-:W-:Y:S01]  /*4d70*/  FSEL R191, R50, -INF , P4 ;  /* 0xff80000032bf7808 */ /* 0x000fe20002000000 */
[-CC-:B------:R-:W-:Y:S01]  /*4d80*/  FFMA.FTZ R39, R179, R0.reuse, -R8.reuse ;  /* 0x00000000b3277223 */ /* 0x180fe20000010808 */
[C---:B------:R-:W-:Y:S01]  /*4d90*/  ISETP.GT.AND P4, PT, R10.reuse, 0x39, PT ;  /* 0x000000390a00780c */ /* 0x040fe20003f84270 */
[-CC-:B------:R-:W-:Y:S01]  /*4da0*/  FFMA.FTZ R168, R177, R0.reuse, -R8.reuse ;  /* 0x00000000b1a87223 */ /* 0x180fe20000010808 */
[-CC-:B------:R-:W-:Y:S01]  /*4db0*/  FFMA.FTZ R170, R173, R0.reuse, -R8.reuse ;  /* 0x00000000adaa7223 */ /* 0x180fe20000010808 */
[-CC-:B------:R-:W-:Y:S01]  /*4dc0*/  FFMA.FTZ R24, R45, R0.reuse, -R8.reuse ;  /* 0x000000002d187223 */ /* 0x180fe20000010808 */
[----:B------:R-:W-:Y:S01]  /*4dd0*/  FSEL R55, R55, -INF , P4 ;  /* 0xff80000037377808 */ /* 0x000fe20002000000 */
[-CC-:B------:R-:W-:Y:S01]  /*4de0*/  FFMA.FTZ R14, R9, R0.reuse, -R8.reuse ;  /* 0x00000000090e7223 */ /* 0x180fe20000010808 */
[----:B------:R-:W-:Y:S01]  /*4df0*/  ISETP.GT.AND P4, PT, R10, 0x48, PT ;  /* 0x000000480a00780c */ /* 0x000fe20003f84270 */
[-CC-:B------:R-:W-:Y:S01]  /*4e00*/  FFMA.FTZ R11, R11, R0.reuse, -R8.reuse ;  /* 0x000000000b0b7223 */ /* 0x180fe20000010808 */
[----:B------:R-:W-:Y:S01]  /*4e10*/  FSEL R45, R5, RZ, P2 ;  /* 0x000000ff052d7208 */ /* 0x000fe20001000000 */
[----:B------:R-:W-:Y:S01]  /*4e20*/  MUFU.EX2 R180, R180 ;  /* 0x000000b400b47308 */ /* 0x000fe20000000800 */
[----:B------:R-:W-:Y:S01]  /*4e30*/  FSEL R179, R62, -INF , P4 ;  /* 0xff8000003eb37808 */ /* 0x000fe20002000000 */
[-CC-:B------:R-:W-:Y:S01]  /*4e40*/  FFMA.FTZ R21, R21, R0.reuse, -R8.reuse ;  /* 0x0000000015157223 */ /* 0x180fe20000010808 */
[C---:B------:R-:W-:Y:S01]  /*4e50*/  ISETP.GT.AND P4, PT, R10.reuse, 0x51, PT ;  /* 0x000000510a00780c */ /* 0x040fe20003f84270 */
[-CC-:B------:R-:W-:Y:S01]  /*4e60*/  FFMA.FTZ R53, R53, R0.reuse, -R8.reuse ;  /* 0x0000000035357223 */ /* 0x180fe20000010808 */
[----:B------:R-:W-:Y:S01]  /*4e70*/  FFMA.FTZ R85, R85, R0, -R8 ;  /* 0x0000000055557223 */ /* 0x000fe20000010808 */
[----:B------:R-:W-:Y:S01]  /*4e80*/  IMAD.U32 R50, RZ, RZ, UR5 ;  /* 0x00000005ff327e24 */ /* 0x000fe2000f8e00ff */
[----:B------:R-:W-:Y:S01]  /*4e90*/  FSEL R67, R67, -INF , P4 ;  /* 0xff80000043437808 */ /* 0x000fe20002000000 */
[----:B------:R-:W-:Y:S01]  /*4ea0*/  MUFU.EX2 R11, R11 ;  /* 0x0000000b000b7308 */ /* 0x000fe20000000800 */
[----:B------:R-:W-:Y:S01]  /*4eb0*/  ISETP.GT.AND P4, PT, R10, 0x60, PT ;  /* 0x000000600a00780c */ /* 0x000fe20003f84270 */
[----:B------:R-:W-:Y:S01]  /*4ec0*/  UMOV UR5, UR37 ;  /* 0x0000002500057c82 */ /* 0x000fe20008000000 */
[----:B------:R-:W-:-:S02]  /*4ed0*/  @!P1 LEA R50, R50, UR38, 0x3 ;  /* 0x0000002632329c11 */ /* 0x000fc4000f8e18ff */
[----:B------:R-:W-:Y:S02]  /*4ee0*/  FSEL R173, R74, -INF , P4 ;  /* 0xff8000004aad7808 */ /* 0x000fe40002000000 */
[C---:B------:R-:W-:Y:S01]  /*4ef0*/  ISETP.GT.AND P4, PT, R10.reuse, 0x69, PT ;  /* 0x000000690a00780c */ /* 0x040fe20003f84270 */
[----:B------:R-:W-:Y:S03]  /*4f00*/  MUFU.EX2 R182, R182 ;  /* 0x000000b600b67308 */ /* 0x000fe60000000800 */
[----:B------:R-:W-:Y:S02]  /*4f10*/  FSEL R79, R79, -INF , P4 ;  /* 0xff8000004f4f7808 */ /* 0x000fe40002000000 */
[----:B------:R-:W-:-:S03]  /*4f20*/  ISETP.GT.AND P4, PT, R10, 0x78, PT ;  /* 0x000000780a00780c */ /* 0x000fc60003f84270 */
        /* <DEDUP_REMOVED lines=11> */
[----:B------:R-:W-:Y:S01]  /*4fe0*/  FSEL R155, R27, -INF , P5 ;  /* 0xff8000001b9b7808 */ /* 0x000fe20002800000 */
[-CC-:B------:R-:W-:Y:S01]  /*4ff0*/  FFMA.FTZ R27, R183, R0.reuse, -R8.reuse ;  /* 0x00000000b71b7223 */ /* 0x180fe20000010808 */
[----:B------:R-:W-:Y:S01]  /*5000*/  FSEL R153, R30, -INF , P3 ;  /* 0xff8000001e997808 */ /* 0x000fe20001800000 */
[--C-:B------:R-:W-:Y:S01]  /*5010*/  FFMA.FTZ R152, R49, R0, -R8.reuse ;  /* 0x0000000031987223 */ /* 0x100fe20000010808 */
[----:B------:R-:W-:Y:S01]  /*5020*/  FMNMX.FTZ R12, R155, R12, !PT ;  /* 0x0000000c9b0c7209 */ /* 0x000fe20007810000 */
[----:B------:R-:W-:Y:S01]  /*5030*/  HGMMA.64x128x16.F32 R88, R156, gdesc[UR8].tnspB, R88, gsb0 ;  /* 0x41e000089c587df0 */ /* 0x000fe20008000858 */
[C---:B------:R-:W-:Y:S01]  /*5040*/  ISETP.GT.AND P5, PT, R10.reuse, 0x11, PT ;  /* 0x000000110a00780c */ /* 0x040fe20003fa4270 */
[----:B------:R-:W-:Y:S01]  /*5050*/  UIADD3 UR10, UR7, 0x300, URZ ;  /* 0x00000300070a7890 */ /* 0x000fe2000fffe03f */
[----:B------:R-:W-:Y:S01]  /*5060*/  FMNMX.FTZ R12, R153, R12, !PT ;  /* 0x0000000c990c7209 */ /* 0x000fe20007810000 */
[----:B------:R-:W-:Y:S01]  /*5070*/  UMOV UR11, 0x40000040 ;  /* 0x40000040000b7882 */ /* 0x000fe20000000000 */
[----:B------:R-:W-:Y:S01]  /*5080*/  ISETP.GT.AND P3, PT, R10, 0x18, PT ;  /* 0x000000180a00780c */ /* 0x000fe20003f64270 */
[--C-:B------:R-:W-:Y:S01]  /*5090*/  FFMA.FTZ R49, R57, R0, -R8.reuse ;  /* 0x0000000039317223 */ /* 0x100fe20000010808 */
[----:B------:R-:W-:Y:S01]  /*50a0*/  FMNMX.FTZ R12, R31, R12, !PT ;  /* 0x0000000c1f0c7209 */ /* 0x000fe20007810000 */
[-CC-:B------:R-:W-:Y:S01]  /*50b0*/  FFMA.FTZ R154, R41, R0.reuse, -R8.reuse ;  /* 0x00000000299a7223 */ /* 0x180fe20000010808 */
[----:B------:R-:W-:Y:S01]  /*50c0*/  FSEL R35, R35, -INF , P5 ;  /* 0xff80000023237808 */ /* 0x000fe20002800000 */
[----:B------:R-:W-:Y:S01]  /*50d0*/  FFMA.FTZ R41, R61, R0, -R8 ;  /* 0x000000003d297223 */ /* 0x000fe20000010808 */
[----:B------:R-:W-:Y:S01]  /*50e0*/  FMNMX.FTZ R12, R169, R12, !PT ;  /* 0x0000000ca90c7209 */ /* 0x000fe20007810000 */
[----:B------:R-:W-:Y:S01]  /*50f0*/  MUFU.EX2 R27, R27 ;  /* 0x0000001b001b7308 */ /* 0x000fe20000000800 */
[----:B------:R-:W-:-:S02]  /*5100*/  FSEL R171, R38, -INF , P3 ;  /* 0xff80000026ab7808 */ /* 0x000fc40001800000 */
[----:B------:R-:W-:Y:S02]  /*5110*/  FMNMX.FTZ R12, R35, R12, !PT ;  /* 0x0000000c230c7209 */ /* 0x000fe40007810000 */
[C---:B------:R-:W-:Y:S02]  /*5120*/  ISETP.GT.AND P5, PT, R10.reuse, 0x21, PT ;  /* 0x000000210a00780c */ /* 0x040fe40003fa4270 */
[----:B------:R-:W-:Y:S01]  /*5130*/  FMNMX.FTZ R12, R171, R12, !PT ;  /* 0x0000000cab0c7209 */ /* 0x000fe20007810000 */
[----:B------:R-:W-:Y:S01]  /*5140*/  MUFU.EX2 R170, R170 ;  /* 0x000000aa00aa7308 */ /* 0x000fe20000000800 */
[----:B------:R-:W-:Y:S02]  /*5150*/  ISETP.GT.AND P3, PT, R10, 0x28, PT ;  /* 0x000000280a00780c */ /* 0x000fe40003f64270 */
[----:B------:R-:W-:Y:S02]  /*5160*/  FMNMX.FTZ R12, R193, R12, !PT ;  /* 0x0000000cc10c7209 */ /* 0x000fe40007810000 */
[----:B------:R-:W-:-:S02]  /*5170*/  FSEL R43, R43, -INF , P5 ;  /* 0xff8000002b2b7808 */ /* 0x000fc40002800000 */
[----:B------:R-:W-:Y:S01]  /*5180*/  FMNMX.FTZ R12, R195, R12, !PT ;  /* 0x0000000cc30c7209 */ /* 0x000fe20007810000 */
[----:B------:R-:W-:Y:S01]  /*5190*/  MUFU.EX2 R53, R53 ;  /* 0x0000003500357308 */ /* 0x000fe20000000800 */
[----:B------:R-:W-:Y:S01]  /*51a0*/  FSEL R197, R46, -INF , P3 ;  /* 0xff8000002ec57808 */ /* 0x000fe20001800000 */
[----:B------:R-:W-:Y:S01]  /*51b0*/  IMAD.U32 R46, RZ, RZ, UR37 ;  /* 0x00000025ff2e7e24 */ /* 0x000fe2000f8e00ff */
[----:B------:R-:W-:Y:S02]  /*51c0*/  FMNMX.FTZ R12, R43, R12, !PT ;  /* 0x0000000c2b0c7209 */ /* 0x000fe40007810000 */
[C---:B------:R-:W-:Y:S02]  /*51d0*/  ISETP.GT.AND P5, PT, R10.reuse, 0x31, PT ;  /* 0x000000310a00780c */ /* 0x040fe40003fa4270 */
[----:B------:R-:W-:Y:S01]  /*51e0*/  FMNMX.FTZ R12, R197, R12, !PT ;  /* 0x0000000cc50c7209 */ /* 0x000fe20007810000 */
[----:B------:R-:W-:Y:S01]  /*51f0*/  MUFU.EX2 R152, R152 ;  /* 0x0000009800987308 */ /* 0x000fe20000000800 */
[----:B------:R-:W-:-:S02]  /*5200*/  ISETP.GT.AND P3, PT, R10, 0x38, PT ;  /* 0x000000380a00780c */ /* 0x000fc40003f64270 */
[----:B------:R-:W-:Y:S02]  /*5210*/  FMNMX.FTZ R12, R47, R12, !PT ;  /* 0x0000000c2f0c7209 */ /* 0x000fe40007810000 */
[----:B------:R-:W-:Y:S01]  /*5220*/  FSEL R183, R51, -INF , P5 ;  /* 0xff80000033b77808 */ /* 0x000fe20002800000 */
[----:B------:R-:W-:Y:S01]  /*5230*/  FFMA.FTZ R51, R175, R0, -R8 ;  /* 0x00000000af337223 */ /* 0x000fe20000010808 */
[----:B------:R-:W-:Y:S01]  /*5240*/  FMNMX.FTZ R12, R191, R12, !PT ;  /* 0x0000000cbf0c7209 */ /* 0x000fe20007810000 */
[----:B------:R-:W-:Y:S01]  /*5250*/  MUFU.EX2 R49, R49 ;  /* 0x0000003100317308 */ /* 0x000fe20000000800 */
[----:B------:R-:W-:Y:S02]  /*5260*/  FSEL R199, R54, -INF , P3 ;  /* 0xff80000036c77808 */ /* 0x000fe40001800000 */
[----:B------:R-:W-:Y:S02]  /*5270*/  FMNMX.FTZ R12, R183, R12, !PT ;  /* 0x0000000cb70c7209 */ /* 0x000fe40007810000 */
[----:B------:R-:W-:-:S02]  /*5280*/  ISETP.GT.AND P5, PT, R10, 0x40, PT ;  /* 0x000000400a00780c */ /* 0x000fc40003fa4270 */
[----:B------:R-:W-:Y:S01]  /*5290*/  FMNMX.FTZ R12, R199, R12, !PT ;  /* 0x0000000cc70c7209 */ /* 0x000fe20007810000 */
[----:B------:R-:W-:Y:S01]  /*52a0*/  MUFU.EX2 R51, R51 ;  /* 0x0000003300337308 */ /* 0x000fe20000000800 */
[----:B------:R-:W-:Y:S02]  /*52b0*/  ISETP.GT.AND P3, PT, R10, 0x41, PT ;  /* 0x000000410a00780c */ /* 0x000fe40003f64270 */
[----:B------:R-:W-:Y:S02]  /*52c0*/  FSEL R181, R58, -INF , P5 ;  /* 0xff8000003ab57808 */ /* 0x000fe40002800000 */
[----:B------:R-:W-:Y:S02]  /*52d0*/  FMNMX.FTZ R12, R55, R12, !PT ;  /* 0x0000000c370c7209 */ /* 0x000fe40007810000 */
[----:B------:R-:W-:Y:S01]  /*52e0*/  FSEL R59, R59, -INF , P3 ;  /* 0xff8000003b3b7808 */ /* 0x000fe20001800000 */
[----:B------:R-:W-:Y:S01]  /*52f0*/  MUFU.EX2 R154, R154 ;  /* 0x0000009a009a7308 */ /* 0x000fe20000000800 */
[----:B------:R-:W-:-:S02]  /*5300*/  FMNMX.FTZ R12, R181, R12, !PT ;  /* 0x0000000cb50c7209 */ /* 0x000fc40007810000 */
[C---:B------:R-:W-:Y:S02]  /*5310*/  ISETP.GT.AND P5, PT, R10.reuse, 0x49, PT ;  /* 0x000000490a00780c */ /* 0x040fe40003fa4270 */
[----:B------:R-:W-:Y:S02]  /*5320*/  FMNMX.FTZ R12, R59, R12, !PT ;  /* 0x0000000c3b0c7209 */ /* 0x000fe40007810000 */
[----:B------:R-:W-:Y:S01]  /*5330*/  ISETP.GT.AND P3, PT, R10, 0x50, PT ;  /* 0x000000500a00780c */ /* 0x000fe20003f64270 */
[----:B------:R-:W-:Y:S01]  /*5340*/  MUFU.EX2 R41, R41 ;  /* 0x0000002900297308 */ /* 0x000fe20000000800 */
[----:B------:R-:W-:Y:S02]  /*5350*/  FSEL R177, R63, -INF , P5 ;  /* 0xff8000003fb17808 */ /* 0x000fe40002800000 */
[----:B------:R-:W-:Y:S02]  /*5360*/  FMNMX.FTZ R12, R179, R12, !PT ;  /* 0x0000000cb30c7209 */ /* 0x000fe40007810000 */
[----:B------:R-:W-:-:S02]  /*5370*/  FSEL R201, R66, -INF , P3 ;  /* 0xff80000042c97808 */ /* 0x000fc40001800000 */
[----:B------:R-:W-:Y:S01]  /*5380*/  FMNMX.FTZ R12, R177, R12, !PT ;  /* 0x0000000cb10c7209 */ /* 0x000fe20007810000 */
[----:B------:R-:W-:Y:S01]  /*5390*/  MUFU.EX2 R14, R14 ;  /* 0x0000000e000e7308 */ /* 0x000fe20000000800 */
[C---:B------:R-:W-:Y:S02]  /*53a0*/  ISETP.GT.AND P5, PT, R10.reuse, 0x58, PT ;  /* 0x000000580a00780c */ /* 0x040fe40003fa4270 */
[----:B------:R-:W-:Y:S02]  /*53b0*/  FMNMX.FTZ R12, R201, R12, !PT ;  /* 0x0000000cc90c7209 */ /* 0x000fe40007810000 */
[----:B------:R-:W-:Y:S02]  /*53c0*/  ISETP.GT.AND P3, PT, R10, 0x59, PT ;  /* 0x000000590a00780c */ /* 0x000fe40003f64270 */
[----:B------:R-:W-:Y:S02]  /*53d0*/  FSEL R63, R70, -INF , P5 ;  /* 0xff800000463f7808 */ /* 0x000fe40002800000 */
[----:B------:R-:W-:-:S02]  /*53e0*/  FMNMX.FTZ R12, R67, R12, !PT ;  /* 0x0000000c430c7209 */ /* 0x000fc40007810000 */
[----:B------:R-:W-:Y:S02]  /*53f0*/  FSEL R71, R71, -INF , P3 ;  /* 0xff80000047477808 */ /* 0x000fe40001800000 */
[----:B------:R-:W-:Y:S02]  /*5400*/  FMNMX.FTZ R12, R63, R12, !PT ;  /* 0x0000000c3f0c7209 */ /* 0x000fe40007810000 */
[C---:B------:R-:W-:Y:S02]  /*5410*/  ISETP.GT.AND P5, PT, R10.reuse, 0x61, PT ;  /* 0x000000610a00780c */ /* 0x040fe40003fa4270 */
[----:B------:R-:W-:Y:S02]  /*5420*/  FMNMX.FTZ R12, R71, R12, !PT ;  /* 0x0000000c470c7209 */ /* 0x000fe40007810000 */
[----:B------:R-:W-:Y:S02]  /*5430*/  ISETP.GT.AND P3, PT, R10, 0x68, PT ;  /* 0x000000680a00780c */ /* 0x000fe40003f64270 */
[----:B------:R-:W-:-:S02]  /*5440*/  FSEL R75, R75, -INF , P5 ;  /* 0xff8000004b4b7808 */ /* 0x000fc40002800000 */
[----:B------:R-:W-:Y:S02]  /*5450*/  FMNMX.FTZ R12, R173, R12, !PT ;  /* 0x0000000cad0c7209 */ /* 0x000fe40007810000 */
[----:B------:R-:W-:Y:S02]  /*5460*/  FSEL R175, R78, -INF , P3 ;  /* 0xff8000004eaf7808 */ /* 0x000fe40001800000 */
[----:B------:R-:W-:Y:S02]  /*5470*/  FMNMX.FTZ R12, R75, R12, !PT ;  /* 0x0000000c4b0c7209 */ /* 0x000fe40007810000 */
[C---:B------:R-:W-:Y:S02]  /*5480*/  ISETP.GT.AND P5, PT, R10.reuse, 0x70, PT ;  /* 0x000000700a00780c */ /* 0x040fe40003fa4270 */
[----:B------:R-:W-:Y:S02]  /*5490*/  FMNMX.FTZ R12, R175, R12, !PT ;  /* 0x0000000caf0c7209 */ /* 0x000fe40007810000 */
[----:B------:R-:W-:-:S02]  /*54a0*/  ISETP.GT.AND P3, PT, R10, 0x71, PT ;  /* 0x000000710a00780c */ /* 0x000fc40003f64270 */
[----:B------:R-:W-:Y:S02]  /*54b0*/  FSEL R203, R82, -INF , P5 ;  /* 0xff80000052cb7808 */ /* 0x000fe40002800000 */
[----:B------:R-:W-:Y:S02]  /*54c0*/  FMNMX.FTZ R12, R79, R12, !PT ;  /* 0x0000000c4f0c7209 */ /* 0x000fe40007810000 */
[----:B------:R-:W-:Y:S02]  /*54d0*/  FSEL R83, R83, -INF , P3 ;  /* 0xff80000053537808 */ /* 0x000fe40001800000 */
[----:B------:R-:W-:Y:S02]  /*54e0*/  FMNMX.FTZ R12, R203, R12, !PT ;  /* 0x0000000ccb0c7209 */ /* 0x000fe40007810000 */
[----:B------:R-:W-:Y:S01]  /*54f0*/  ISETP.GT.AND P5, PT, R10, 0x79, PT ;  /* 0x000000790a00780c */ /* 0x000fe20003fa4270 */
[-CC-:B------:R-:W-:Y:S01]  /*5500*/  FFMA.FTZ R10, R33, R0.reuse, -R8.reuse ;  /* 0x00000000210a7223 */ /* 0x180fe20000010808 */
[----:B------:R-:W-:Y:S01]  /*5510*/  FSEL R57, R86, -INF , P4 ;  /* 0xff80000056397808 */ /* 0x000fe20002000000 */
[----:B------:R-:W-:Y:S01]  /*5520*/  FFMA.FTZ R33, R73, R0, -R8 ;  /* 0x0000000049217223 */ /* 0x000fe20000010808 */
[----:B------:R-:W-:-:S02]  /*5530*/  FMNMX.FTZ R12, R83, R12, !PT ;  /* 0x0000000c530c7209 */ /* 0x000fc40007810000 */
[----:B------:R-:W-:Y:S01]  /*5540*/  FSEL R87, R87, -INF , P5 ;  /* 0xff80000057577808 */ /* 0x000fe20002800000 */
[----:B------:R-:W-:Y:S01]  /*5550*/  MUFU.EX2 R10, R10 ;  /* 0x0000000a000a7308 */ /* 0x000fe20000000800 */
[----:B------:R-:W-:Y:S02]  /*5560*/  FMNMX.FTZ R12, R57, R12, !PT ;  /* 0x0000000c390c7209 */ /* 0x000fe40007810000 */
[----:B------:R-:W-:Y:S02]  /*5570*/  @!P1 LEA R46, R46, UR38, 0x3 ;  /* 0x000000262e2e9c11 */ /* 0x000fe4000f8e18ff */
[----:B------:R-:W-:-:S03]  /*5580*/  FMNMX.FTZ R12, R87, R12, !PT ;  /* 0x0000000c570c7209 */ /* 0x000fc60007810000 */
[----:B------:R-:W-:Y:S01]  /*5590*/  @!P1 VIADD R46, R46, 0x28840 ;  /* 0x000288402e2e9836 */ /* 0x000fe20000000000 */
[----:B------:R-:W-:Y:S01]  /*55a0*/  MUFU.EX2 R33, R33 ;  /* 0x0000002100217308 */ /* 0x000fe20000000800 */
[----:B------:R-:W1:Y:S03]  /*55b0*/  SHFL.BFLY PT, R61, R12, 0x2, 0x1f ;  /* 0x0c401f000c3d7f89 */ /* 0x000e6600000e0000 */
[----:B------:R-:W-:Y:S01]  /*55c0*/  @!P1 PRMT R46, RZ, 0x654, R46 ;  /* 0x00000654ff2e9816 */ /* 0x000fe2000000002e */
[----:B------:R-:W-:Y:S02]  /*55d0*/  WARPGROUP.DEPBAR.LE gsb0, 0x0 ;  /* 0x00008000000079c5 */ /* 0x000fe40000010000 */
[----:B------:R-:W-:Y:S01]  /*55e0*/  WARPGROUP.ARRIVE ;  /* 0x00000000000079c5 */ /* 0x000fe20000000000 */
[-CC-:B------:R-:W-:Y:S01]  /*55f0*/  FFMA.FTZ R156, R37, R0.reuse, -R8.reuse ;  /* 0x00000000259c7223 */ /* 0x180fe20000010808 */
[-CC-:B------:R-:W-:Y:S01]  /*5600*/  FFMA.FTZ R37, R65, R0.reuse, -R8.reuse ;  /* 0x0000000041257223 */ /* 0x180fe20000010808 */
[-CC-:B------:R-:W-:Y:S01]  /*5610*/  FFMA.FTZ R158, R29, R0.reuse, -R8.reuse ;  /* 0x000000001d9e7223 */ /* 0x180fe20000010808 */
[----:B------:R-:W-:-:S02]  /*5620*/  FFMA.FTZ R29, R69, R0, -R8 ;  /* 0x00000000451d7223 */ /* 0x000fc40000010808 */
[----:B------:R-:W-:Y:S01]  /*5630*/  HGMMA.64x128x16.F32 R88, R160, gdesc[UR8].tnspB, R88, gsb0 ;  /* 0x41e00008a0587df0 */ /* 0x000fe20008000858 */
[----:B------:R-:W-:Y:S01]  /*5640*/  UIADD3 UR10, UR7, 0x380, URZ ;  /* 0x00000380070a7890 */ /* 0x000fe2000fffe03f */
[----:B------:R-:W-:Y:S01]  /*5650*/  MUFU.EX2 R156, R156 ;  /* 0x0000009c009c7308 */ /* 0x000fe20000000800 */
[----:B------:R-:W-:Y:S01]  /*5660*/  UMOV UR11, 0x40000040 ;  /* 0x40000040000b7882 */ /* 0x000fe20000000000 */
[----:B------:R-:W-:Y:S01]  /*5670*/  UMOV UR7, UR36 ;  /* 0x0000002400077c82 */ /* 0x000fe20008000000 */
[----:B-1----:R-:W-:Y:S01]  /*5680*/  FMNMX.FTZ R20, R12, R61, !PT ;  /* 0x0000003d0c147209 */ /* 0x002fe20007810000 */
[-CC-:B------:R-:W-:Y:S01]  /*5690*/  FFMA.FTZ R12, R25, R0.reuse, -R8.reuse ;  /* 0x00000000190c7223 */ /* 0x180fe20000010808 */
[-CC-:B------:R-:W-:Y:S01]  /*56a0*/  FFMA.FTZ R25, R77, R0.reuse, -R8.reuse ;  /* 0x000000004d197223 */ /* 0x180fe20000010808 */
[----:B------:R-:W-:Y:S02]  /*56b0*/  FFMA.FTZ R61, R81, R0, -R8 ;  /* 0x00000000513d7223 */ /* 0x000fe40000010808 */
[----:B------:R-:W-:Y:S01]  /*56c0*/  MUFU.EX2 R37, R37 ;  /* 0x0000002500257308 */ /* 0x000fe20000000800 */
[----:B------:R-:W1:Y:S07]  /*56d0*/  SHFL.BFLY PT, R65, R20, 0x1, 0x1f ;  /* 0x0c201f0014417f89 */ /* 0x000e6e00000e0000 */
[----:B------:R-:W-:Y:S08]  /*56e0*/  MUFU.EX2 R158, R158 ;  /* 0x0000009e009e7308 */ /* 0x000ff00000000800 */
[----:B------:R-:W-:Y:S08]  /*56f0*/  MUFU.EX2 R29, R29 ;  /* 0x0000001d001d7308 */ /* 0x000ff00000000800 */
[----:B------:R-:W-:Y:S01]  /*5700*/  MUFU.EX2 R12, R12 ;  /* 0x0000000c000c7308 */ /* 0x000fe20000000800 */
[----:B-1----:R-:W-:Y:S01]  /*5710*/  FMNMX.FTZ R9, R20, R65, !PT ;  /* 0x0000004114097209 */ /* 0x002fe20007810000 */
[----:B------:R-:W-:-:S03]  /*5720*/  FADD.FTZ R65, -R45, R6 ;  /* 0x000000062d417221 */ /* 0x000fc60000010100 */
[----:B------:R-:W-:Y:S01]  /*5730*/  FSETP.NEU.FTZ.AND P2, PT, R9, -INF , PT ;  /* 0xff8000000900780b */ /* 0x000fe20003f5d000 */
[-C--:B------:R-:W-:Y:S01]  /*5740*/  FMUL.FTZ R6, R65, R0.reuse ;  /* 0x0000000041067220 */ /* 0x080fe20000410000 */
[----:B------:R-:W-:Y:S01]  /*5750*/  FMUL.FTZ R32, R9, R0 ;  /* 0x0000000009207220 */ /* 0x000fe20000410000 */
[----:B------:R1:W-:Y:S04]  /*5760*/  MUFU.EX2 R20, R24 ;  /* 0x0000001800147308 */ /* 0x0003e80000000800 */
[----:B------:R-:W-:-:S04]  /*5770*/  FSEL R32, R32, RZ, P2 ;  /* 0x000000ff20207208 */ /* 0x000fc80001000000 */
[----:B------:R-:W2:Y:S01]  /*5780*/  MUFU.EX2 R6, R6 ;  /* 0x0000000600067308 */ /* 0x000ea20000000800 */
[-CC-:B------:R-:W-:Y:S01]  /*5790*/  FFMA.FTZ R38, R55, R0.reuse, -R32.reuse ;  /* 0x0000000037267223 */ /* 0x180fe20000010820 */
[-CC-:B------:R-:W-:Y:S01]  /*57a0*/  FFMA.FTZ R8, R26, R0.reuse, -R32.reuse ;  /* 0x000000001a087223 */ /* 0x180fe20000010820 */
[-CC-:B------:R-:W-:Y:S01]  /*57b0*/  FFMA.FTZ R65, R155, R0.reuse, -R32.reuse ;  /* 0x000000009b417223 */ /* 0x180fe20000010820 */
[-CC-:B-1----:R-:W-:Y:S01]  /*57c0*/  FFMA.FTZ R24, R153, R0.reuse, -R32.reuse ;  /* 0x0000000099187223 */ /* 0x182fe20000010820 */
        /* <DEDUP_REMOVED lines=10> */
[--C-:B------:R-:W-:Y:S01]  /*5870*/  FFMA.FTZ R169, R191, R0, -R32.reuse ;  /* 0x00000000bfa97223 */ /* 0x100fe20000010820 */
[----:B------:R-:W1:Y:S01]  /*5880*/  MUFU.EX2 R65, R65 ;  /* 0x0000004100417308 */ /* 0x000e620000000800 */
[----:B--2---:R-:W-:Y:S01]  /*5890*/  FFMA.FTZ R55, R6, R4, R11 ;  /* 0x0000000406377223 */ /* 0x004fe2000001000b */
[-CC-:B------:R-:W-:Y:S01]  /*58a0*/  FFMA.FTZ R36, R183, R0.reuse, -R32.reuse ;  /* 0x00000000b7247223 */ /* 0x180fe20000010820 */
[-CC-:B------:R-:W-:Y:S01]  /*58b0*/  FFMA.FTZ R171, R199, R0.reuse, -R32.reuse ;  /* 0x00000000c7ab7223 */ /* 0x180fe20000010820 */
[-CC-:B------:R-:W-:Y:S01]  /*58c0*/  FFMA.FTZ R153, R181, R0.reuse, -R32.reuse ;  /* 0x00000000b5997223 */ /* 0x180fe20000010820 */
[C---:B------:R-:W-:Y:S01]  /*58d0*/  FADD.FTZ R55, R180.reuse, R55 ;  /* 0x00000037b4377221 */ /* 0x040fe20000010000 */
[----:B------:R-:W-:Y:S01]  /*58e0*/  F2FP.F16.F32.PACK_AB R180, R180, R11 ;  /* 0x0000000bb4b4723e */ /* 0x000fe200000000ff */
        /* <DEDUP_REMOVED lines=9> */
[----:B------:R-:W2:Y:S01]  /*5980*/  MUFU.EX2 R31, R31 ;  /* 0x0000001f001f7308 */ /* 0x000ea20000000800 */
        /* <DEDUP_REMOVED lines=10> */
[----:B------:R-:W-:Y:S01]  /*5a30*/  FFMA.FTZ R57, R57, R0, -R32 ;  /* 0x0000000039397223 */ /* 0x000fe20000010820 */
[----:B------:R-:W-:Y:S01]  /*5a40*/  F2FP.F16.F32.PACK_AB R182, R13, R182 ;  /* 0x000000b60db6723e */ /* 0x000fe200000000ff */
[----:B------:R-:W-:Y:S01]  /*5a50*/  FADD.FTZ R55, R21, R4 ;  /* 0x0000000415377221 */ /* 0x000fe20000010000 */
[----:B------:R-:W-:-:S02]  /*5a60*/  FSEL R4, R9, RZ, P2 ;  /* 0x000000ff09047208 */ /* 0x000fc40001000000 */
[----:B------:R-:W3:Y:S01]  /*5a70*/  MUFU.EX2 R35, R35 ;  /* 0x0000002300237308 */ /* 0x000ee20000000800 */
[----:B------:R-:W-:Y:S01]  /*5a80*/  FADD.FTZ R44, R172, R55 ;  /* 0x00000037ac2c7221 */ /* 0x000fe20000010000 */
[----:B------:R-:W-:Y:S01]  /*5a90*/  PLOP3.LUT P2, PT, PT, PT, UP0, 0x80, 0x0 ;  /* 0x000000000000781c */ /* 0x000fe20003f4f008 */
[----:B------:R-:W-:Y:S01]  /*5aa0*/  FADD.FTZ R7, -R4, R7 ;  /* 0x0000000704077221 */ /* 0x000fe20000010100 */
[----:B------:R-:W-:Y:S01]  /*5ab0*/  IADD3 R4, -R23, 0xb, RZ ;  /* 0x0000000b17047810 */ /* 0x000fe20007ffe1ff */
[----:B------:R-:W-:Y:S01]  /*5ac0*/  FADD.FTZ R55, R27, R44 ;  /* 0x0000002c1b377221 */ /* 0x000fe20000010000 */
[----:B------:R-:W-:Y:S01]  /*5ad0*/  F2FP.F16.F32.PACK_AB R176, R15, R176 ;  /* 0x000000b00fb0723e */ /* 0x000fe200000000ff */
[----:B------:R-:W-:Y:S01]  /*5ae0*/  FMUL.FTZ R7, R7, R0 ;  /* 0x0000000007077220 */ /* 0x000fe20000410000 */
[----:B------:R-:W-:Y:S01]  /*5af0*/  MUFU.EX2 R28, R28 ;  /* 0x0000001c001c7308 */ /* 0x000fe20000000800 */
[----:B------:R-:W-:Y:S01]  /*5b00*/  FADD.FTZ R44, R174, R55 ;  /* 0x00000037ae2c7221 */ /* 0x000fe20000010000 */
[----:B------:R-:W-:-:S02]  /*5b10*/  F2FP.F16.F32.PACK_AB R178, R21, R178 ;  /* 0x000000b215b2723e */ /* 0x000fc400000000ff */
[----:B------:R-:W-:Y:S01]  /*5b20*/  F2FP.F16.F32.PACK_AB R172, R27, R172 ;  /* 0x000000ac1bac723e */ /* 0x000fe200000000ff */
[----:B------:R-:W-:Y:S01]  /*5b30*/  FADD.FTZ R55, R39, R44 ;  /* 0x0000002c27377221 */ /* 0x000fe20000010000 */
[-CC-:B------:R-:W-:Y:S01]  /*5b40*/  FFMA.FTZ R44, R67, R0.reuse, -R32.reuse ;  /* 0x00000000432c7223 */ /* 0x180fe20000010820 */
[----:B------:R-:W-:Y:S01]  /*5b50*/  FFMA.FTZ R32, R87, R0, -R32 ;  /* 0x0000000057207223 */ /* 0x000fe20000010820 */
[----:B------:R-:W-:Y:S01]  /*5b60*/  MUFU.EX2 R7, R7 ;  /* 0x0000000700077308 */ /* 0x000fe20000000800 */
[----:B------:R-:W-:Y:S01]  /*5b70*/  FADD.FTZ R48, R168, R55 ;  /* 0x00000037a8307221 */ /* 0x000fe20000010000 */
[----:B------:R-:W-:Y:S02]  /*5b80*/  F2FP.F16.F32.PACK_AB R174, R39, R174 ;  /* 0x000000ae27ae723e */ /* 0x000fe400000000ff */
[C---:B------:R-:W-:Y:S01]  /*5b90*/  F2FP.F16.F32.PACK_AB R168, R51.reuse, R168 ;  /* 0x000000a833a8723e */ /* 0x040fe200000000ff */
[----:B------:R-:W-:Y:S01]  /*5ba0*/  FADD.FTZ R55, R51, R48 ;  /* 0x0000003033377221 */ /* 0x000fe20000010000 */
[----:B------:R-:W-:Y:S01]  /*5bb0*/  @!P1 VIADD R48, R50, 0x28860 ;  /* 0x0002886032309836 */ /* 0x000fe20000000000 */
[----:B-1----:R-:W-:Y:S01]  /*5bc0*/  F2FP.F16.F32.PACK_AB R181, R65, R8 ;  /* 0x0000000841b5723e */ /* 0x002fe200000000ff */
[----:B------:R-:W1:Y:S01]  /*5bd0*/  MUFU.EX2 R69, R69 ;  /* 0x0000004500457308 */ /* 0x000e620000000800 */
[----:B--2---:R-:W-:-:S02]  /*5be0*/  F2FP.F16.F32.PACK_AB R183, R31, R24 ;  /* 0x000000181fb7723e */ /* 0x004fc400000000ff */
[----:B------:R-:W-:Y:S02]  /*5bf0*/  @!P1 PRMT R48, RZ, 0x654, R48 ;  /* 0x00000654ff309816 */ /* 0x000fe40000000030 */
[----:B---3--:R-:W-:-:S03]  /*5c00*/  F2FP.F16.F32.PACK_AB R177, R35, R26 ;  /* 0x0000001a23b1723e */ /* 0x008fc600000000ff */
[----:B------:R-:W-:Y:S01]  /*5c10*/  MUFU.EX2 R30, R30 ;  /* 0x0000001e001e7308 */ /* 0x000fe20000000800 */
[----:B------:R-:W-:Y:S02]  /*5c20*/  WARPGROUP.DEPBAR.LE gsb0, 0x0 ;  /* 0x00008000000079c5 */ /* 0x000fe40000010000 */
[----:B------:R-:W-:-:S05]  /*5c30*/  WARPGROUP.ARRIVE ;  /* 0x00000000000079c5 */ /* 0x000fca0000000000 */
[----:B------:R-:W-:Y:S01]  /*5c40*/  MUFU.EX2 R43, R43 ;  /* 0x0000002b002b7308 */ /* 0x000fe20000000800 */
[----:B------:R-:W-:Y:S02]  /*5c50*/  F2FP.F16.F32.PACK_AB R160, R33, R10 ;  /* 0x0000000a21a0723e */ /* 0x000fe400000000ff */
[----:B-1----:R-:W-:Y:S01]  /*5c60*/  F2FP.F16.F32.PACK_AB R179, R69, R28 ;  /* 0x0000001c45b3723e */ /* 0x002fe200000000ff */
[----:B------:R-:W-:Y:S04]  /*5c70*/  HGMMA.64x128x16.F32 R88, R164, gdesc[UR8].tnspB, R88, gsb0 ;  /* 0x41e00008a4587df0 */ /* 0x000fe80008000858 */
[----:B------:R-:W-:Y:S08]  /*5c80*/  MUFU.EX2 R34, R34 ;  /* 0x0000002200227308 */ /* 0x000ff00000000800 */
[----:B------:R-:W1:Y:S08]  /*5c90*/  MUFU.EX2 R25, R25 ;  /* 0x0000001900197308 */ /* 0x000e700000000800 */
[----:B------:R-:W2:Y:S08]  /*5ca0*/  MUFU.EX2 R47, R47 ;  /* 0x0000002f002f7308 */ /* 0x000eb00000000800 */
[----:B------:R-:W3:Y:S01]  /*5cb0*/  MUFU.EX2 R169, R169 ;  /* 0x000000a900a97308 */ /* 0x000ee20000000800 */
[----:B-1----:R-:W-:-:S07]  /*5cc0*/  F2FP.F16.F32.PACK_AB R162, R25, R12 ;  /* 0x0000000c19a2723e */ /* 0x002fce00000000ff */
[----:B------:R-:W1:Y:S08]  /*5cd0*/  MUFU.EX2 R61, R61 ;  /* 0x0000003d003d7308 */ /* 0x000e700000000800 */
[----:B------:R-:W4:Y:S08]  /*5ce0*/  MUFU.EX2 R36, R36 ;  /* 0x0000002400247308 */ /* 0x000f300000000800 */
        /* <DEDUP_REMOVED lines=11> */
[----:B------:R-:W5:Y:S01]  /*5da0*/  MUFU.EX2 R161, R173 ;  /* 0x000000ad00a17308 */ /* 0x000f620000000800 */
[----:B------:R-:W-:-:S02]  /*5db0*/  WARPGROUP.DEPBAR.LE gsb0, 0x0 ;  /* 0x00008000000079c5 */ /* 0x000fc40000010000 */
[----:B------:R2:W-:Y:S06]  /*5dc0*/  BAR.ARV R4, 0x100 ;  /* 0x000400040000751d */ /* 0x0005ec0000002000 */
[----:B------:R3:W-:Y:S01]  /*5dd0*/  @!P1 SYNCS.ARRIVE.TRANS64.RED.A1T0 RZ, [R46+URZ], RZ ;  /* 0x000000ff2eff99a7 */ /* 0x0007e2000810043f */
[----:B------:R-:W5:Y:S01]  /*5de0*/  MUFU.EX2 R75, R75 ;  /* 0x0000004b004b7308 */ /* 0x000f620000000800 */
[----:B--2---:R-:W-:Y:S01]  /*5df0*/  FADD.FTZ R4, R170, R55 ;  /* 0x00000037aa047221 */ /* 0x004fe20000010000 */
[-C--:B------:R-:W-:Y:S01]  /*5e00*/  FMUL.FTZ R88, R88, R6.reuse ;  /* 0x0000000658587220 */ /* 0x080fe20000410000 */
[-C--:B------:R-:W-:Y:S01]  /*5e10*/  FMUL.FTZ R89, R89, R6.reuse ;  /* 0x0000000659597220 */ /* 0x080fe20000410000 */
[-C--:B------:R-:W-:Y:S01]  /*5e20*/  FMUL.FTZ R92, R92, R6.reuse ;  /* 0x000000065c5c7220 */ /* 0x080fe20000410000 */
[----:B------:R-:W-:Y:S01]  /*5e30*/  FADD.FTZ R55, R53, R4 ;  /* 0x0000000435377221 */ /* 0x000fe20000010000 */
[----:B------:R-:W-:Y:S01]  /*5e40*/  FFMA.FTZ R4, R7, R3, R8 ;  /* 0x0000000307047223 */ /* 0x000fe20000010008 */
[----:B------:R2:W-:Y:S01]  /*5e50*/  @!P1 SYNCS.ARRIVE.TRANS64.RED.A1T0 RZ, [R48+URZ], RZ ;  /* 0x000000ff30ff99a7 */ /* 0x0005e2000810043f */
[----:B------:R-:W2:Y:S01]  /*5e60*/  MUFU.EX2 R163, R175 ;  /* 0x000000af00a37308 */ /* 0x000ea20000000800 */
[----:B---3--:R-:W-:Y:S01]  /*5e70*/  FADD.FTZ R46, R152, R55 ;  /* 0x00000037982e7221 */ /* 0x008fe20000010000 */
[----:B------:R-:W-:Y:S01]  /*5e80*/  FADD.FTZ R3, R65, R4 ;  /* 0x0000000441037221 */ /* 0x000fe20000010000 */
[-C--:B------:R-:W-:Y:S01]  /*5e90*/  FMUL.FTZ R93, R93, R6.reuse ;  /* 0x000000065d5d7220 */ /* 0x080fe20000410000 */
        /* <DEDUP_REMOVED lines=46> */
[----:B------:R-:W-:Y:S01]  /*6180*/  FADD.FTZ R3, R169, R4 ;  /* 0x00000004a9037221 */ /* 0x000fe20000010000 */
[-C--:B------:R-:W-:Y:S01]  /*6190*/  FMUL.FTZ R133, R133, R6.reuse ;  /* 0x0000000685857220 */ /* 0x080fe20000410000 */
[-C--:B------:R-:W-:Y:S01]  /*61a0*/  FMUL.FTZ R136, R136, R6.reuse ;  /* 0x0000000688887220 */ /* 0x080fe20000410000 */
[----:B-1----:R-:W-:Y:S01]  /*61b0*/  FADD.FTZ R11, R61, R46 ;  /* 0x0000002e3d0b7221 */ /* 0x002fe20000010000 */
[----:B----4-:R-:W-:Y:S01]  /*61c0*/  FADD.FTZ R4, R36, R3 ;  /* 0x0000000324047221 */ /* 0x010fe20000010000 */
[-C--:B------:R-:W-:Y:S01]  /*61d0*/  FMUL.FTZ R137, R137, R6.reuse ;  /* 0x0000000689897220 */ /* 0x080fe20000410000 */
[-C--:B------:R-:W-:Y:S01]  /*61e0*/  FMUL.FTZ R140, R140, R6.reuse ;  /* 0x000000068c8c7220 */ /* 0x080fe20000410000 */
[----:B------:R-:W-:Y:S01]  /*61f0*/  FADD.FTZ R10, R20, R11 ;  /* 0x0000000b140a7221 */ /* 0x000fe20000010000 */
[----:B-----5:R-:W-:Y:S01]  /*6200*/  FADD.FTZ R3, R171, R4 ;  /* 0x00000004ab037221 */ /* 0x020fe20000010000 */
[-C--:B------:R-:W-:Y:S01]  /*6210*/  FMUL.FTZ R141, R141, R6.reuse ;  /* 0x000000068d8d7220 */ /* 0x080fe20000410000 */
[-C--:B------:R-:W-:Y:S01]  /*6220*/  FMUL.FTZ R144, R144, R6.reuse ;  /* 0x0000000690907220 */ /* 0x080fe20000410000 */
[----:B------:R-:W-:Y:S01]  /*6230*/  FADD.FTZ R4, R45, R10 ;  /* 0x0000000a2d047221 */ /* 0x000fe20000010000 */
[----:B------:R-:W-:Y:S01]  /*6240*/  FADD.FTZ R10, R38, R3 ;  /* 0x00000003260a7221 */ /* 0x000fe20000010000 */
[-C--:B------:R-:W-:Y:S01]  /*6250*/  FMUL.FTZ R145, R145, R6.reuse ;  /* 0x0000000691917220 */ /* 0x080fe20000410000 */
[-C--:B------:R-:W-:Y:S01]  /*6260*/  FMUL.FTZ R148, R148, R6.reuse ;  /* 0x0000000694947220 */ /* 0x080fe20000410000 */
[----:B------:R-:W-:Y:S01]  /*6270*/  FMUL.FTZ R149, R149, R6 ;  /* 0x0000000695957220 */ /* 0x000fe20000410000 */
        /* <DEDUP_REMOVED lines=40> */
[----:B--2---:R-:W-:Y:S01]  /*6500*/  FADD.FTZ R10, R163, R10 ;  /* 0x0000000aa30a7221 */ /* 0x004fe20000010000 */
[-C--:B------:R-:W-:Y:S01]  /*6510*/  FMUL.FTZ R150, R150, R7.reuse ;  /* 0x0000000796967220 */ /* 0x080fe20000410000 */
[----:B------:R-:W-:Y:S01]  /*6520*/  FMUL.FTZ R151, R151, R7 ;  /* 0x0000000797977220 */ /* 0x000fe20000410000 */
[----:B------:R-:W-:Y:S01]  /*6530*/  F2FP.F16.F32.PACK_AB R170, R53, R170 ;  /* 0x000000aa35aa723e */ /* 0x000fe200000000ff */
[----:B---3--:R-:W-:Y:S01]  /*6540*/  FADD.FTZ R10, R79, R10 ;  /* 0x0000000a4f0a7221 */ /* 0x008fe20000010000 */
[----:B------:R-:W-:Y:S01]  /*6550*/  F2FP.F16.F32.PACK_AB R152, R49, R152 ;  /* 0x000000983198723e */ /* 0x000fe200000000ff */
[----:B------:R-:W-:Y:S01]  /*6560*/  IMAD.MOV.U32 R6, RZ, RZ, R5 ;  /* 0x000000ffff067224 */ /* 0x000fe200078e0005 */
[----:B------:R-:W-:Y:S01]  /*6570*/  F2FP.F16.F32.PACK_AB R154, R41, R154 ;  /* 0x0000009a299a723e */ /* 0x000fe200000000ff */
[----:B------:R-:W-:Y:S01]  /*6580*/  FADD.FTZ R10, R165, R10 ;  /* 0x0000000aa50a7221 */ /* 0x000fe20000010000 */
[----:B------:R-:W-:Y:S01]  /*6590*/  F2FP.F16.F32.PACK_AB R156, R37, R156 ;  /* 0x0000009c259c723e */ /* 0x000fe200000000ff */
[----:B------:R-:W-:Y:S01]  /*65a0*/  IMAD.MOV.U32 R7, RZ, RZ, R9 ;  /* 0x000000ffff077224 */ /* 0x000fe200078e0009 */
[----:B------:R-:W-:Y:S01]  /*65b0*/  F2FP.F16.F32.PACK_AB R158, R29, R158 ;  /* 0x0000009e1d9e723e */ /* 0x000fe200000000ff */
[----:B------:R-:W-:Y:S01]  /*65c0*/  FADD.FTZ R10, R83, R10 ;  /* 0x0000000a530a7221 */ /* 0x000fe20000010000 */
[----:B------:R-:W-:-:S02]  /*65d0*/  F2FP.F16.F32.PACK_AB R164, R61, R14 ;  /* 0x0000000e3da4723e */ /* 0x000fc400000000ff */
[----:B------:R-:W-:Y:S01]  /*65e0*/  F2FP.F16.F32.PACK_AB R166, R45, R20 ;  /* 0x000000142da6723e */ /* 0x000fe200000000ff */
[----:B------:R-:W-:Y:S01]  /*65f0*/  FADD.FTZ R10, R57, R10 ;  /* 0x0000000a390a7221 */ /* 0x000fe20000010000 */
[----:B------:R-:W-:Y:S02]  /*6600*/  F2FP.F16.F32.PACK_AB R173, R43, R30 ;  /* 0x0000001e2bad723e */ /* 0x000fe400000000ff */
[----:B------:R-:W-:Y:S01]  /*6610*/  F2FP.F16.F32.PACK_AB R175, R47, R34 ;  /* 0x000000222faf723e */ /* 0x000fe200000000ff */
[----:B------:R-:W-:Y:S01]  /*6620*/  FADD.FTZ R3, R32, R10 ;  /* 0x0000000a20037221 */ /* 0x000fe20000010000 */
        /* <DEDUP_REMOVED lines=9> */
[----:B------:R-:W-:Y:S01]  /*66c0*/  F2FP.F16.F32.PACK_AB R167, R32, R57 ;  /* 0x0000003920a7723e */ /* 0x000fe200000000ff */
[----:B------:R-:W-:Y:S06]  /*66d0*/  @P2 BRA `(.L_x_1911) ;  /* 0xffffffd400cc2947 */ /* 0x000fec000383ffff */
.L_x_1902:
[----:B------:R-:W-:-:S13]  /*66e0*/  ISETP.LE.AND P2, PT, RZ, UR6, PT ;  /* 0x00000006ff007c0c */ /* 0x000fda000bf43270 */
[----:B------:R-:W-:Y:S05]  /*66f0*/  @!P2 BRA `(.L_x_1912) ;  /* 0x0000001c00fca947 */ /* 0x000fea0003800000 */
[----:B------:R-:W-:Y:S01]  /*6700*/  IMAD.MOV.U32 R6, RZ, RZ, R9 ;  /* 0x000000ffff067224 */ /* 0x000fe200078e0009 */
[----:B------:R-:W-:Y:S01]  /*6710*/  UMOV UR5, UR36 ;  /* 0x0000002400057c82 */ /* 0x000fe20008000000 */
[----:B------:R-:W-:Y:S01]  /*6720*/  IMAD.MOV.U32 R7, RZ, RZ, R5 ;  /* 0x000000ffff077224 */ /* 0x000fe200078e0005 */
[----:B------:R-:W-:-:S06]  /*6730*/  UMOV UR7, UR37 ;  /* 0x0000002500077c82 */ /* 0x000fcc0008000000 */
.L_x_1921:
        /* <DEDUP_REMOVED lines=9> */
.L_x_1914:
[----:B------:R-:W-:Y:S01]  /*67d0*/  ULEA UR10, UR37, UR38, 0x3 ;  /* 0x00000026250a7291 */ /* 0x000fe2000f8e183f */
[----:B------:R-:W-:-:S05]  /*67e0*/  IMAD.U32 R0, RZ, RZ, UR36 ;  /* 0x00000024ff007e24 */ /* 0x000fca000f8e00ff */
[----:B------:R-:W-:-:S04]  /*67f0*/  SHF.L.U32 R0, R0, 0x1f, RZ ;  /* 0x0000001f00007819 */ /* 0x000fc800000006ff */
[----:B------:R1:W2:Y:S01]  /*6800*/  SYNCS.PHASECHK.TRANS64.TRYWAIT P2, [UR10+0x28830], R0 ;  /* 0x02883000ff0075a7 */ /* 0x0002a2000804014a */
[----:B------:R-:W-:Y:S05]  /*6810*/  @!P0 BRA `(.L_x_1915) ;  /* 0x0000000000048947 */ /* 0x000fea0003800000 */
[----:B------:R-:W-:Y:S01]  /*6820*/  BPT.TRAP 0x1 ;  /* 0x000000040000795c */ /* 0x000fe20000300000 */
.L_x_1915:
[----:B--2---:R-:W-:Y:S05]  /*6830*/  @P2 BRA `(.L_x_1913) ;  /* 0x0000000000082947 */ /* 0x004fea0003800000 */
[----:B------:R-:W2:Y:S02]  /*6840*/  SYNCS.PHASECHK.TRANS64.TRYWAIT P2, [UR10+0x28830], R0 ;  /* 0x02883000ff0075a7 */ /* 0x000ea4000804014a */
[----:B--2---:R-:W-:Y:S05]  /*6850*/  @!P2 BRA `(.L_x_1916) ;  /* 0x00000068005ca947 */ /* 0x004fea0003800000 */
.L_x_1913:
        /* <DEDUP_REMOVED lines=46> */
.L_x_1918:
[----:B------:R-:W-:Y:S01]  /*6b40*/  ULEA UR10, UR7, UR38, 0x3 ;  /* 0x00000026070a7291 */ /* 0x000fe2000f8e183f */
[----:B------:R-:W-:-:S05]  /*6b50*/  IMAD.U32 R0, RZ, RZ, UR5 ;  /* 0x00000005ff007e24 */ /* 0x000fca000f8e00ff */
[----:B------:R-:W-:-:S04]  /*6b60*/  SHF.L.U32 R0, R0, 0x1f, RZ ;  /* 0x0000001f00007819 */ /* 0x000fc800000006ff */
[----:B------:R1:W2:Y:S01]  /*6b70*/  SYNCS.PHASECHK.TRANS64.TRYWAIT P2, [UR10+0x28850], R0 ;  /* 0x02885000ff0075a7 */ /* 0x0002a2000804014a */
[----:B------:R-:W-:Y:S05]  /*6b80*/  @!P0 BRA `(.L_x_1919) ;  /* 0x0000000000048947 */ /* 0x000fea0003800000 */
[----:B------:R-:W-:Y:S01]  /*6b90*/  BPT.TRAP 0x1 ;  /* 0x000000040000795c */ /* 0x000fe20000300000 */
.L_x_1919:
[----:B--2---:R-:W-:Y:S05]  /*6ba0*/  @P2 BRA `(.L_x_1917) ;  /* 0x0000000000082947 */ /* 0x004fea0003800000 */
[----:B------:R-:W2:Y:S02]  /*6bb0*/  SYNCS.PHASECHK.TRANS64.TRYWAIT P2, [UR10+0x28850], R0 ;  /* 0x02885000ff0075a7 */ /* 0x000ea4000804014a */
[----:B--2---:R-:W-:Y:S05]  /*6bc0*/  @!P2 BRA `(.L_x_1920) ;  /* 0x000000640098a947 */ /* 0x004fea0003800000 */
.L_x_1917:
[----:B------:R-:W-:Y:S01]  /*6bd0*/  UIADD3 UR5, UR38, 0x400, URZ ;  /* 0x0000040026057890 */ /* 0x000fe2000fffe03f */
[----:B------:R-:W-:Y:S01]  /*6be0*/  WARPGROUP.ARRIVE ;  /* 0x00000000000079c5 */ /* 0x000fe20000000000 */
[----:B------:R-:W-:Y:S01]  /*6bf0*/  UMOV UR11, 0x40000040 ;  /* 0x40000040000b7882 */ /* 0x000fe20000000000 */
[----:B-12---:R-:W-:Y:S01]  /*6c00*/  FMNMX.FTZ R0, R24, R7, !PT ;  /* 0x0000000718007209 */ /* 0x006fe20007810000 */
[----:B------:R-:W-:Y:S01]  /*6c10*/  USHF.R.U32.HI UR5, URZ, 0x4, UR5 ;  /* 0x000000043f057899 */ /* 0x000fe20008011605 */
[----:B------:R-:W-:Y:S02]  /*6c20*/  ISETP.LT.AND P2, PT, RZ, UR6, PT ;  /* 0x00000006ff007c0c */ /* 0x000fe4000bf41270 */
[----:B------:R-:W-:Y:S01]  /*6c30*/  FMNMX.FTZ R5, R25, R0, !PT ;  /* 0x0000000019057209 */ /* 0x000fe20007810000 */
[----:B------:R-:W-:-:S03]  /*6c40*/  ULOP3.LUT UR5, UR5, 0x3fff, URZ, 0xc0, !UPT ;  /* 0x00003fff05057892 */ /* 0x000fc6000f8ec03f */
[----:B------:R-:W-:Y:S01]  /*6c50*/  FMNMX.FTZ R0, R28, R5, !PT ;  /* 0x000000051c007209 */ /* 0x000fe20007810000 */
[----:B------:R-:W-:-:S03]  /*6c60*/  ULOP3.LUT UR5, UR5, 0x4000000, URZ, 0xfc, !UPT ;  /* 0x0400000005057892 */ /* 0x000fc6000f8efc3f */
[----:B------:R-:W-:Y:S01]  /*6c70*/  FMNMX.FTZ R5, R29, R0, !PT ;  /* 0x000000001d057209 */ /* 0x000fe20007810000 */
[----:B------:R-:W-:-:S03]  /*6c80*/  ULEA UR5, UR7, UR5, 0xb ;  /* 0x0000000507057291 */ /* 0x000fc6000f8e583f */
[----:B------:R-:W-:-:S04]  /*6c90*/  FMNMX.FTZ R0, R32, R5, !PT ;  /* 0x0000000520007209 */ /* 0x000fc80007810000 */
[----:B------:R-:W-:Y:S01]  /*6ca0*/  UMOV UR10, UR5 ;  /* 0x00000005000a7c82 */ /* 0x000fe20008000000 */
[----:B------:R-:W-:Y:S01]  /*6cb0*/  FMNMX.FTZ R5, R33, R0, !PT ;  /* 0x0000000021057209 */ /* 0x000fe20007810000 */
[----:B------:R-:W-:Y:S01]  /*6cc0*/  HGMMA.64x128x16.F32 R88, R180, gdesc[UR8].tnspB, R88, gsb0 ;  /* 0x41e00008b4587df0 */ /* 0x000fe20008000858 */
[----:B------:R-:W-:Y:S01]  /*6cd0*/  UIADD3 UR10, UR5, 0x80, URZ ;  /* 0x00000080050a7890 */ /* 0x000fe2000fffe03f */
[----:B------:R-:W-:Y:S01]  /*6ce0*/  UMOV UR11, 0x40000040 ;  /* 0x40000040000b7882 */ /* 0x000fe20000000000 */
        /* <DEDUP_REMOVED lines=26> */
[----:B------:R-:W1:Y:S03]  /*6e90*/  LDC R0, c[0x0][0x988] ;  /* 0x00026200ff007b82 */ /* 0x000e660000000800 */
[----:B------:R-:W2:Y:S02]  /*6ea0*/  SHFL.BFLY PT, R5, R8, 0x2, 0x1f ;  /* 0x0c401f0008057f89 */ /* 0x000ea400000e0000 */
[----:B--2---:R-:W-:Y:S02]  /*6eb0*/  FMNMX.FTZ R9, R8, R5, !PT ;  /* 0x0000000508097209 */ /* 0x004fe40007810000 */
[----:B------:R-:W-:-:S03]  /*6ec0*/  FMNMX.FTZ R8, R26, R6, !PT ;  /* 0x000000061a087209 */ /* 0x000fc60007810000 */
        /* <DEDUP_REMOVED lines=41> */
[----:B------:R-:W1:Y:S01]  /*7160*/  SHFL.BFLY PT, R10, R9, 0x2, 0x1f ;  /* 0x0c401f00090a7f89 */ /* 0x000e6200000e0000 */
[----:B------:R-:W-:Y:S02]  /*7170*/  WARPGROUP.DEPBAR.LE gsb0, 0x0 ;  /* 0x00008000000079c5 */ /* 0x000fe40000010000 */
[----:B------:R-:W-:-:S06]  /*7180*/  WARPGROUP.ARRIVE ;  /* 0x00000000000079c5 */ /* 0x000fcc0000000000 */
[----:B------:R-:W-:Y:S01]  /*7190*/  HGMMA.64x128x16.F32 R88, R172, gdesc[UR8].tnspB, R88, gsb0 ;  /* 0x41e00008ac587df0 */ /* 0x000fe20008000858 */
[----:B------:R-:W-:Y:S01]  /*71a0*/  UIADD3 UR10, UR5, 0x180, URZ ;  /* 0x00000180050a7890 */ /* 0x000fe2000fffe03f */
[----:B------:R-:W-:Y:S01]  /*71b0*/  UMOV UR11, 0x40000040 ;  /* 0x40000040000b7882 */ /* 0x000fe20000000000 */
[----:B-1----:R-:W-:-:S05]  /*71c0*/  FMNMX.FTZ R14, R9, R10, !PT ;  /* 0x0000000a090e7209 */ /* 0x002fca0007810000 */
[----:B------:R-:W1:Y:S02]  /*71d0*/  SHFL.BFLY PT, R9, R14, 0x1, 0x1f ;  /* 0x0c201f000e097f89 */ /* 0x000e6400000e0000 */
[----:B-1----:R-:W-:Y:S01]  /*71e0*/  FMNMX.FTZ R9, R14, R9, !PT ;  /* 0x000000090e097209 */ /* 0x002fe20007810000 */
[----:B------:R-:W-:Y:S02]  /*71f0*/  WARPGROUP.DEPBAR.LE gsb0, 0x0 ;  /* 0x00008000000079c5 */ /* 0x000fe40000010000 */
[----:B------:R-:W-:-:S06]  /*7200*/  WARPGROUP.ARRIVE ;  /* 0x00000000000079c5 */ /* 0x000fcc0000000000 */
[----:B------:R-:W-:Y:S01]  /*7210*/  HGMMA.64x128x16.F32 R88, R168, gdesc[UR8].tnspB, R88, gsb0 ;  /* 0x41e00008a8587df0 */ /* 0x000fe20008000858 */
[----:B------:R-:W-:Y:S01]  /*7220*/  UIADD3 UR10, UR5, 0x200, URZ ;  /* 0x00000200050a7890 */ /* 0x000fe2000fffe03f */
[----:B------:R-:W-:Y:S01]  /*7230*/  UMOV UR11, 0x40000040 ;  /* 0x40000040000b7882 */ /* 0x000fe20000000000 */
[----:B------:R-:W-:Y:S02]  /*7240*/  WARPGROUP.DEPBAR.LE gsb0, 0x0 ;  /* 0x00008000000079c5 */ /* 0x000fe40000010000 */
[----:B------:R-:W-:Y:S01]  /*7250*/  WARPGROUP.ARRIVE ;  /* 0x00000000000079c5 */ /* 0x000fe20000000000 */
[----:B------:R-:W-:-:S04]  /*7260*/  FMUL.FTZ R169, R5, R0 ;  /* 0x0000000005a97220 */ /* 0x000fc80000410000 */
[-CC-:B------:R-:W-:Y:S02]  /*7270*/  FFMA.FTZ R11, R25, R0.reuse, -R169.reuse ;  /* 0x00000000190b7223 */ /* 0x180fe400000108a9 */
[----:B------:R-:W-:Y:S01]  /*7280*/  HGMMA.64x128x16.F32 R88, R152, gdesc[UR8].tnspB, R88, gsb0 ;  /* 0x41e0000898587df0 */ /* 0x000fe20008000858 */
[----:B------:R-:W-:Y:S01]  /*7290*/  UIADD3 UR10, UR5, 0x280, URZ ;  /* 0x00000280050a7890 */ /* 0x000fe2000fffe03f */
[-CC-:B------:R-:W-:Y:S01]  /*72a0*/  FFMA.FTZ R25, R41, R0.reuse, -R169.reuse ;  /* 0x0000000029197223 */ /* 0x180fe200000108a9 */
[----:B------:R-:W-:Y:S01]  /*72b0*/  UMOV UR11, 0x40000040 ;  /* 0x40000040000b7882 */ /* 0x000fe20000000000 */
[-CC-:B------:R-:W-:Y:S01]  /*72c0*/  FFMA.FTZ R41, R57, R0.reuse, -R169.reuse ;  /* 0x0000000039297223 */ /* 0x180fe200000108a9 */
[-CC-:B------:R-:W-:Y:S01]  /*72d0*/  FFMA.FTZ R57, R73, R0.reuse, -R169.reuse ;  /* 0x0000000049397223 */ /* 0x180fe200000108a9 */
[----:B------:R-:W-:Y:S01]  /*72e0*/  FADD.FTZ R73, -R9, R6 ;  /* 0x0000000609497221 */ /* 0x000fe20000010100 */
[-CC-:B------:R-:W-:Y:S01]  /*72f0*/  FFMA.FTZ R180, R24, R0.reuse, -R169.reuse ;  /* 0x0000000018b47223 */ /* 0x180fe200000108a9 */
[-CC-:B------:R-:W-:Y:S01]  /*7300*/  FFMA.FTZ R182, R28, R0.reuse, -R169.reuse ;  /* 0x000000001cb67223 */ /* 0x180fe200000108a9 */
[----:B------:R-:W-:Y:S01]  /*7310*/  MUFU.EX2 R11, R11 ;  /* 0x0000000b000b7308 */ /* 0x000fe20000000800 */
[-C--:B------:R-:W-:Y:S01]  /*7320*/  FMUL.FTZ R6, R73, R0.reuse ;  /* 0x0000000049067220 */ /* 0x080fe20000410000 */
[-C--:B------:R-:W-:Y:S01]  /*7330*/  FMUL.FTZ R73, R9, R0.reuse ;  /* 0x0000000009497220 */ /* 0x080fe20000410000 */
[-CC-:B------:R-:W-:Y:S01]  /*7340*/  FFMA.FTZ R13, R29, R0.reuse, -R169.reuse ;  /* 0x000000001d0d7223 */ /* 0x180fe200000108a9 */
[-CC-:B------:R-:W-:Y:S01]  /*7350*/  FFMA.FTZ R176, R32, R0.reuse, -R169.reuse ;  /* 0x0000000020b07223 */ /* 0x180fe200000108a9 */
[-C--:B------:R-:W-:Y:S01]  /*7360*/  FFMA.FTZ R15, R33, R0.reuse, -R169 ;  /* 0x00000000210f7223 */ /* 0x080fe200000108a9 */
[-CC-:B------:R-:W-:Y:S01]  /*7370*/  FFMA.FTZ R181, R26, R0.reuse, -R73.reuse ;  /* 0x000000001ab57223 */ /* 0x180fe20000010849 */
[----:B------:R-:W-:Y:S01]  /*7380*/  FFMA.FTZ R20, R27, R0, -R73 ;  /* 0x000000001b147223 */ /* 0x000fe20000010849 */
[----:B------:R-:W1:Y:S01]  /*7390*/  MUFU.EX2 R180, R180 ;  /* 0x000000b400b47308 */ /* 0x000e620000000800 */
[----:B------:R-:W-:-:S02]  /*73a0*/  IMAD.U32 R27, RZ, RZ, UR37 ;  /* 0x00000025ff1b7e24 */ /* 0x000fc4000f8e00ff */
[-CC-:B------:R-:W-:Y:S01]  /*73b0*/  FFMA.FTZ R183, R30, R0.reuse, -R73.reuse ;  /* 0x000000001eb77223 */ /* 0x180fe20000010849 */
[-CC-:B------:R-:W-:Y:S01]  /*73c0*/  FFMA.FTZ R32, R31, R0.reuse, -R73.reuse ;  /* 0x000000001f207223 */ /* 0x180fe20000010849 */
[-CC-:B------:R-:W-:Y:S01]  /*73d0*/  FFMA.FTZ R177, R34, R0.reuse, -R73.reuse ;  /* 0x0000000022b17223 */ /* 0x180fe20000010849 */
[----:B------:R-:W-:Y:S01]  /*73e0*/  IADD3 R31, -R23, 0xb, RZ ;  /* 0x0000000b171f7810 */ /* 0x000fe20007ffe1ff */
[-C--:B------:R-:W-:Y:S01]  /*73f0*/  FFMA.FTZ R34, R35, R0.reuse, -R73 ;  /* 0x0000000023227223 */ /* 0x080fe20000010849 */
[----:B------:R-:W-:Y:S01]  /*7400*/  @!P1 LEA R27, R27, UR38, 0x3 ;  /* 0x000000261b1b9c11 */ /* 0x000fe2000f8e18ff */
[----:B------:R-:W-:Y:S01]  /*7410*/  MUFU.EX2 R6, R6 ;  /* 0x0000000600067308 */ /* 0x000fe20000000800 */
[-C--:B------:R-:W-:Y:S01]  /*7420*/  FFMA.FTZ R178, R36, R0.reuse, -R169 ;  /* 0x0000000024b27223 */ /* 0x080fe200000108a9 */
[-C--:B------:R-:W-:Y:S01]  /*7430*/  FFMA.FTZ R179, R38, R0.reuse, -R73 ;  /* 0x0000000026b37223 */ /* 0x080fe20000010849 */
[----:B------:R-:W-:Y:S01]  /*7440*/  FFMA.FTZ R21, R37, R0, -R169 ;  /* 0x0000000025157223 */ /* 0x000fe200000108a9 */
[----:B------:R-:W-:-:S02]  /*7450*/  @!P1 VIADD R27, R27, 0x28840 ;  /* 0x000288401b1b9836 */ /* 0x000fc40000000000 */
[-C--:B------:R-:W-:Y:S01]  /*7460*/  FFMA.FTZ R38, R39, R0.reuse, -R73 ;  /* 0x0000000027267223 */ /* 0x080fe20000010849 */
[-C--:B------:R-:W-:Y:S01]  /*7470*/  FFMA.FTZ R172, R40, R0.reuse, -R169 ;  /* 0x0000000028ac7223 */ /* 0x080fe200000108a9 */
[----:B------:R-:W-:Y:S01]  /*7480*/  FFMA.FTZ R173, R42, R0, -R73 ;  /* 0x000000002aad7223 */ /* 0x000fe20000010849 */
[----:B------:R-:W2:Y:S01]  /*7490*/  MUFU.EX2 R181, R181 ;  /* 0x000000b500b57308 */ /* 0x000ea20000000800 */
[----:B------:R-:W-:Y:S01]  /*74a0*/  @!P1 PRMT R27, RZ, 0x654, R27 ;  /* 0x00000654ff1b9816 */ /* 0x000fe2000000001b */
[----:B-1----:R-:W-:Y:S01]  /*74b0*/  FFMA.FTZ R4, R7, R4, R180 ;  /* 0x0000000407047223 */ /* 0x002fe200000100b4 */
[-C--:B------:R-:W-:Y:S01]  /*74c0*/  FFMA.FTZ R30, R43, R0.reuse, -R73 ;  /* 0x000000002b1e7223 */ /* 0x080fe20000010849 */
[-C--:B------:R-:W-:Y:S01]  /*74d0*/  FFMA.FTZ R174, R44, R0.reuse, -R169 ;  /* 0x000000002cae7223 */ /* 0x080fe200000108a9 */
[-C--:B------:R-:W-:Y:S01]  /*74e0*/  FFMA.FTZ R175, R46, R0.reuse, -R73 ;  /* 0x000000002eaf7223 */ /* 0x080fe20000010849 */
[-C--:B------:R-:W-:Y:S01]  /*74f0*/  FFMA.FTZ R29, R45, R0.reuse, -R169 ;  /* 0x000000002d1d7223 */ /* 0x080fe200000108a9 */
[-C--:B------:R-:W-:Y:S01]  /*7500*/  FFMA.FTZ R26, R47, R0.reuse, -R73 ;  /* 0x000000002f1a7223 */ /* 0x080fe20000010849 */
[----:B------:R-:W1:Y:S01]  /*7510*/  MUFU.EX2 R20, R20 ;  /* 0x0000001400147308 */ /* 0x000e620000000800 */
        /* <DEDUP_REMOVED lines=8> */
[----:B--2---:R-:W-:Y:S01]  /*75a0*/  FFMA.FTZ R3, R6, R3, R181 ;  /* 0x0000000306037223 */ /* 0x004fe200000100b5 */
[-CC-:B------:R-:W-:Y:S01]  /*75b0*/  FFMA.FTZ R8, R72, R0.reuse, -R169.reuse ;  /* 0x0000000048087223 */ /* 0x180fe200000108a9 */
[-CC-:B------:R-:W-:Y:S01]  /*75c0*/  FFMA.FTZ R10, R76, R0.reuse, -R169.reuse ;  /* 0x000000004c0a7223 */ /* 0x180fe200000108a9 */
[-CC-:B------:R-:W-:Y:S01]  /*75d0*/  FFMA.FTZ R61, R77, R0.reuse, -R169.reuse ;  /* 0x000000004d3d7223 */ /* 0x180fe200000108a9 */
[-CC-:B------:R-:W-:Y:S01]  /*75e0*/  FFMA.FTZ R12, R80, R0.reuse, -R169.reuse ;  /* 0x00000000500c7223 */ /* 0x180fe200000108a9 */
[-CC-:B------:R-:W-:Y:S01]  /*75f0*/  FFMA.FTZ R65, R81, R0.reuse, -R169.reuse ;  /* 0x0000000051417223 */ /* 0x180fe200000108a9 */
[-CC-:B------:R-:W-:Y:S01]  /*7600*/  FFMA.FTZ R84, R84, R0.reuse, -R169.reuse ;  /* 0x0000000054547223 */ /* 0x180fe200000108a9 */
[----:B------:R-:W-:Y:S01]  /*7610*/  MUFU.EX2 R183, R183 ;  /* 0x000000b700b77308 */ /* 0x000fe20000000800 */
[-C--:B------:R-:W-:Y:S01]  /*7620*/  FFMA.FTZ R69, R85, R0.reuse, -R169 ;  /* 0x0000000055457223 */ /* 0x080fe200000108a9 */
[-CC-:B------:R-:W-:Y:S01]  /*7630*/  FFMA.FTZ R28, R51, R0.reuse, -R73.reuse ;  /* 0x00000000331c7223 */ /* 0x180fe20000010849 */
[-CC-:B------:R-:W-:Y:S01]  /*7640*/  FFMA.FTZ R171, R54, R0.reuse, -R73.reuse ;  /* 0x0000000036ab7223 */ /* 0x180fe20000010849 */
[-CC-:B------:R-:W-:Y:S01]  /*7650*/  FFMA.FTZ R24, R55, R0.reuse, -R73.reuse ;  /* 0x0000000037187223 */ /* 0x180fe20000010849 */
[--C-:B------:R-:W-:Y:S01]  /*7660*/  FFMA.FTZ R36, R59, R0, -R73.reuse ;  /* 0x000000003b247223 */ /* 0x100fe20000010849 */
[----:B------:R-:W-:Y:S01]  /*7670*/  F2FP.F16.F32.PACK_AB R180, R11, R180 ;  /* 0x000000b40bb4723e */ /* 0x000fe200000000ff */
[-CC-:B------:R-:W-:Y:S01]  /*7680*/  FFMA.FTZ R63, R63, R0.reuse, -R73.reuse ;  /* 0x000000003f3f7223 */ /* 0x180fe20000010849 */
[----:B------:R-:W-:Y:S01]  /*7690*/  MUFU.EX2 R13, R13 ;  /* 0x0000000d000d7308 */ /* 0x000fe20000000800 */
[-CC-:B------:R-:W-:Y:S01]  /*76a0*/  FFMA.FTZ R66, R66, R0.reuse, -R73.reuse ;  /* 0x0000000042427223 */ /* 0x180fe20000010849 */
[-CC-:B------:R-:W-:Y:S01]  /*76b0*/  FFMA.FTZ R67, R67, R0.reuse, -R73.reuse ;  /* 0x0000000043437223 */ /* 0x180fe20000010849 */
[----:B-1----:R-:W-:Y:S01]  /*76c0*/  F2FP.F16.F32.PACK_AB R181, R20, R181 ;  /* 0x000000b514b5723e */ /* 0x002fe200000000ff */
        /* <DEDUP_REMOVED lines=9> */
[----:B------:R-:W-:Y:S01]  /*7760*/  FFMA.FTZ R86, R86, R0, -R73 ;  /* 0x0000000056567223 */ /* 0x000fe20000010849 */
[----:B------:R-:W-:Y:S01]  /*7770*/  IMAD.U32 R35, RZ, RZ, UR7 ;  /* 0x00000007ff237e24 */ /* 0x000fe2000f8e00ff */
[----:B------:R-:W-:Y:S01]  /*7780*/  UIADD3 UR7, UR6, -0x1, URZ ;  /* 0xffffffff06077890 */ /* 0x000fe2000fffe03f */
[----:B------:R-:W-:Y:S03]  /*7790*/  MUFU.EX2 R176, R176 ;  /* 0x000000b000b07308 */ /* 0x000fe60000000800 */
[----:B------:R-:W-:-:S03]  /*77a0*/  @!P1 LEA R35, R35, UR38, 0x3 ;  /* 0x0000002623239c11 */ /* 0x000fc6000f8e18ff */
[----:B------:R-:W-:Y:S01]  /*77b0*/  UMOV UR6, UR7 ;  /* 0x0000000700067c82 */ /* 0x000fe20008000000 */
[----:B------:R-:W-:Y:S01]  /*77c0*/  UMOV UR7, UR37 ;  /* 0x0000002500077c82 */ /* 0x000fe20008000000 */
        /* <DEDUP_REMOVED lines=8> */
[----:B------:R-:W-:-:S05]  /*7850*/  WARPGROUP.ARRIVE ;  /* 0x00000000000079c5 */ /* 0x000fca0000000000 */
[----:B------:R-:W-:Y:S01]  /*7860*/  MUFU.EX2 R172, R172 ;  /* 0x000000ac00ac7308 */ /* 0x000fe20000000800 */
[-CC-:B------:R-:W-:Y:S01]  /*7870*/  FFMA.FTZ R152, R56, R0.reuse, -R169.reuse ;  /* 0x0000000038987223 */ /* 0x180fe200000108a9 */
[-C--:B------:R-:W-:Y:S01]  /*7880*/  FFMA.FTZ R154, R60, R0.reuse, -R169 ;  /* 0x000000003c9a7223 */ /* 0x080fe200000108a9 */
[-CC-:B------:R-:W-:Y:S01]  /*7890*/  FFMA.FTZ R153, R58, R0.reuse, -R73.reuse ;  /* 0x000000003a997223 */ /* 0x180fe20000010849 */
[----:B------:R-:W-:Y:S01]  /*78a0*/  FFMA.FTZ R155, R62, R0, -R73 ;  /* 0x000000003e9b7223 */ /* 0x000fe20000010849 */
[----:B------:R-:W-:Y:S01]  /*78b0*/  HGMMA.64x128x16.F32 R88, R156, gdesc[UR8].tnspB, R88, gsb0 ;  /* 0x41e000089c587df0 */ /* 0x000fe20008000858 */
[----:B------:R-:W-:Y:S01]  /*78c0*/  UIADD3 UR10, UR5, 0x300, URZ ;  /* 0x00000300050a7890 */ /* 0x000fe2000fffe03f */
[----:B------:R-:W-:Y:S01]  /*78d0*/  UMOV UR11, 0x40000040 ;  /* 0x40000040000b7882 */ /* 0x000fe20000000000 */
        /* <DEDUP_REMOVED lines=27> */
[----:B------:R-:W-:Y:S02]  /*7a90*/  UMOV UR11, 0x40000040 ;  /* 0x40000040000b7882 */ /* 0x000fe40000000000 */
[----:B------:R-:W-:-:S02]  /*7aa0*/  UMOV UR5, UR36 ;  /* 0x0000002400057c82 */ /* 0x000fc40008000000 */
        /* <DEDUP_REMOVED lines=13> */
[----:B------:R-:W1:Y:S08]  /*7b80*/  MUFU.EX2 R57, R57 ;  /* 0x0000003900397308 */ /* 0x000e700000000800 */
[----:B------:R-:W-:Y:S08]  /*7b90*/  MUFU.EX2 R75, R75 ;  /* 0x0000004b004b7308 */ /* 0x000ff00000000800 */
[----:B------:R-:W-:Y:S08]  /*7ba0*/  MUFU.EX2 R10, R10 ;  /* 0x0000000a000a7308 */ /* 0x000ff00000000800 */
[----:B------:R-:W2:Y:S01]  /*7bb0*/  MUFU.EX2 R61, R61 ;  /* 0x0000003d003d7308 */ /* 0x000ea20000000800 */
[----:B------:R-:W-:-:S02]  /*7bc0*/  WARPGROUP.DEPBAR.LE gsb0, 0x0 ;  /* 0x00008000000079c5 */ /* 0x000fc40000010000 */
[----:B------:R-:W-:-:S05]  /*7bd0*/  WARPGROUP.ARRIVE ;  /* 0x00000000000079c5 */ /* 0x000fca0000000000 */
[----:B------:R-:W3:Y:S01]  /*7be0*/  MUFU.EX2 R161, R74 ;  /* 0x0000004a00a17308 */ /* 0x000ee20000000800 */
[----:B-1----:R-:W-:Y:S01]  /*7bf0*/  F2FP.F16.F32.PACK_AB R160, R57, R8 ;  /* 0x0000000839a0723e */ /* 0x002fe200000000ff */
[----:B------:R-:W-:Y:S01]  /*7c00*/  HGMMA.64x128x16.F32 R88, R164, gdesc[UR8].tnspB, R88, gsb0 ;  /* 0x41e00008a4587df0 */ /* 0x000fe20008000858 */
[----:B--2---:R-:W-:-:S05]  /*7c10*/  F2FP.F16.F32.PACK_AB R162, R61, R10 ;  /* 0x0000000a3da2723e */ /* 0x004fca00000000ff */
[----:B------:R-:W1:Y:S08]  /*7c20*/  MUFU.EX2 R163, R78 ;  /* 0x0000004e00a37308 */ /* 0x000e700000000800 */
[----:B------:R-:W2:Y:S08]  /*7c30*/  MUFU.EX2 R79, R79 ;  /* 0x0000004f004f7308 */ /* 0x000eb00000000800 */
[----:B------:R-:W4:Y:S08]  /*7c40*/  MUFU.EX2 R12, R12 ;  /* 0x0000000c000c7308 */ /* 0x000f300000000800 */
[----:B------:R-:W-:Y:S08]  /*7c50*/  MUFU.EX2 R65, R65 ;  /* 0x0000004100417308 */ /* 0x000ff00000000800 */
[----:B------:R-:W-:Y:S08]  /*7c60*/  MUFU.EX2 R83, R83 ;  /* 0x0000005300537308 */ /* 0x000ff00000000800 */
[----:B------:R-:W-:Y:S08]  /*7c70*/  MUFU.EX2 R14, R84 ;  /* 0x00000054000e7308 */ /* 0x000ff00000000800 */
[----:B------:R-:W-:Y:S01]  /*7c80*/  MUFU.EX2 R69, R69 ;  /* 0x0000004500457308 */ /* 0x000fe20000000800 */
[----:B------:R-:W-:-:S02]  /*7c90*/  WARPGROUP.DEPBAR.LE gsb0, 0x0 ;  /* 0x00008000000079c5 */ /* 0x000fc40000010000 */
[----:B------:R5:W-:Y:S06]  /*7ca0*/  BAR.ARV R31, 0x100 ;  /* 0x0004001f0000751d */ /* 0x000bec0000002000 */
[----:B------:R3:W-:Y:S01]  /*7cb0*/  @!P1 SYNCS.ARRIVE.TRANS64.RED.A1T0 RZ, [R27+URZ], RZ ;  /* 0x000000ff1bff99a7 */ /* 0x0007e2000810043f */
[----:B------:R-:W4:Y:S01]  /*7cc0*/  MUFU.EX2 R165, R82 ;  /* 0x0000005200a57308 */ /* 0x000f220000000800 */
[----:B-----5:R-:W-:Y:S02]  /*7cd0*/  @!P1 VIADD R31, R35, 0x28860 ;  /* 0x00028860231f9836 */ /* 0x020fe40000000000 */
[-C--:B------:R-:W-:Y:S01]  /*7ce0*/  FMUL.FTZ R88, R88, R7.reuse ;  /* 0x0000000758587220 */ /* 0x080fe20000410000 */
[-C--:B------:R-:W-:Y:S01]  /*7cf0*/  FMUL.FTZ R89, R89, R7.reuse ;  /* 0x0000000759597220 */ /* 0x080fe20000410000 */
[-C--:B------:R-:W-:Y:S01]  /*7d00*/  FMUL.FTZ R92, R92, R7.reuse ;  /* 0x000000075c5c7220 */ /* 0x080fe20000410000 */
[-C--:B------:R-:W-:Y:S01]  /*7d10*/  FMUL.FTZ R93, R93, R7.reuse ;  /* 0x000000075d5d7220 */ /* 0x080fe20000410000 */
[----:B------:R-:W-:Y:S01]  /*7d20*/  @!P1 PRMT R31, RZ, 0x654, R31 ;  /* 0x00000654ff1f9816 */ /* 0x000fe2000000001f */
[----:B---3--:R-:W-:Y:S01]  /*7d30*/  FADD.FTZ R27, R11, R4 ;  /* 0x000000040b1b7221 */ /* 0x008fe20000010000 */
[----:B------:R-:W-:Y:S01]  /*7d40*/  FADD.FTZ R4, R20, R3 ;  /* 0x0000000314047221 */ /* 0x000fe20000010000 */
[----:B------:R-:W3:Y:S01]  /*7d50*/  MUFU.EX2 R167, R86 ;  /* 0x0000005600a77308 */ /* 0x000ee20000000800 */
        /* <DEDUP_REMOVED lines=59> */
[-C--:B------:R-:W-:Y:S01]  /*8110*/  FMUL.FTZ R148, R148, R7.reuse ;  /* 0x0000000794947220 */ /* 0x080fe20000410000 */
[----:B------:R-:W-:Y:S01]  /*8120*/  FMUL.FTZ R149, R149, R7 ;  /* 0x0000000795957220 */ /* 0x000fe20000410000 */
        /* <DEDUP_REMOVED lines=40> */
[----:B------:R-:W-:Y:S01]  /*83b0*/  FADD.FTZ R3, R61, R20 ;  /* 0x000000143d037221 */ /* 0x000fe20000010000 */
[----:B--2---:R-:W-:Y:S01]  /*83c0*/  FADD.FTZ R4, R79, R4 ;  /* 0x000000044f047221 */ /* 0x004fe20000010000 */
[-C--:B------:R-:W-:Y:S01]  /*83d0*/  FMUL.FTZ R130, R130, R6.reuse ;  /* 0x0000000682827220 */ /* 0x080fe20000410000 */
[-C--:B------:R-:W-:Y:S01]  /*83e0*/  FMUL.FTZ R131, R131, R6.reuse ;  /* 0x0000000683837220 */ /* 0x080fe20000410000 */
[----:B----4-:R-:W-:Y:S01]  /*83f0*/  FADD.FTZ R20, R12, R3 ;  /* 0x000000030c147221 */ /* 0x010fe20000010000 */
        /* <DEDUP_REMOVED lines=11> */
[-C--:B------:R-:W-:Y:S01]  /*84b0*/  FMUL.FTZ R146, R146, R6.reuse ;  /* 0x0000000692927220 */ /* 0x080fe20000410000 */
[-C--:B------:R-:W-:Y:S01]  /*84c0*/  FMUL.FTZ R147, R147, R6.reuse ;  /* 0x0000000693937220 */ /* 0x080fe20000410000 */
[-C--:B------:R-:W-:Y:S01]  /*84d0*/  FMUL.FTZ R150, R150, R6.reuse ;  /* 0x0000000696967220 */ /* 0x080fe20000410000 */
[----:B------:R-:W-:Y:S01]  /*84e0*/  FMUL.FTZ R151, R151, R6 ;  /* 0x0000000697977220 */ /* 0x000fe20000410000 */
[----:B------:R-:W-:Y:S01]  /*84f0*/  F2FP.F16.F32.PACK_AB R182, R13, R182 ;  /* 0x000000b60db6723e */ /* 0x000fe200000000ff */
[----:B------:R-:W-:Y:S01]  /*8500*/  FADD.FTZ R4, R69, R8 ;  /* 0x0000000845047221 */ /* 0x000fe20000010000 */
[----:B------:R-:W-:Y:S01]  /*8510*/  F2FP.F16.F32.PACK_AB R176, R15, R176 ;  /* 0x000000b00fb0723e */ /* 0x000fe200000000ff */
[----:B-----5:R-:W-:Y:S01]  /*8520*/  FADD.FTZ R3, R24, R3 ;  /* 0x0000000318037221 */ /* 0x020fe20000010000 */
        /* <DEDUP_REMOVED lines=28> */
.L_x_1912:
[----:B------:R-:W-:Y:S06]  /*86f0*/  BAR.ARV 0x8, 0x120 ;  /* 0x0204800000007b1d */ /* 0x000fec0000002000 */
[----:B------:R-:W-:Y:S05]  /*8700*/  @!P0 BRA `(.L_x_1922) ;  /* 0x0000000000048947 */ /* 0x000fea0003800000 */
[----:B------:R-:W-:Y:S01]  /*8710*/  BPT.TRAP 0x1 ;  /* 0x000000040000795c */ /* 0x000fe20000300000 */
.L_x_1922:
[----:B------:R-:W-:Y:S01]  /*8720*/  ULEA UR5, UR37, UR38, 0x3 ;  /* 0x0000002625057291 */ /* 0x000fe2000f8e183f */
[----:B------:R-:W-:-:S05]  /*8730*/  IMAD.U32 R6, RZ, RZ, UR36 ;  /* 0x00000024ff067e24 */ /* 0x000fca000f8e00ff */
[----:B------:R-:W-:-:S04]  /*8740*/  SHF.L.U32 R6, R6, 0x1f, RZ ;  /* 0x0000001f06067819 */ /* 0x000fc800000006ff */
[----:B------:R1:W2:Y:S01]  /*8750*/  SYNCS.PHASECHK.TRANS64.TRYWAIT P2, [UR5+0x28850], R6 ;  /* 0x02885006ff0075a7 */ /* 0x0002a20008040145 */
[----:B------:R-:W-:Y:S05]  /*8760*/  @!P0 BRA `(.L_x_1923) ;  /* 0x0000000000048947 */ /* 0x000fea0003800000 */
[----:B------:R-:W-:Y:S01]  /*8770*/  BPT.TRAP 0x1 ;  /* 0x000000040000795c */ /* 0x000fe20000300000 */
.L_x_1923:
[----:B--2---:R-:W-:Y:S05]  /*8780*/  @P2 BRA `(.L_x_1924) ;  /* 0x0000000000082947 */ /* 0x004fea0003800000 */
[----:B------:R-:W2:Y:S02]  /*8790*/  SYNCS.PHASECHK.TRANS64.TRYWAIT P0, [UR5+0x28850], R6 ;  /* 0x02885006ff0075a7 */ /* 0x000ea40008000145 */
[----:B--2---:R-:W-:Y:S05]  /*87a0*/  @!P0 BRA `(.L_x_1925) ;  /* 0x0000004800b88947 */ /* 0x004fea0003800000 */
.L_x_1924:
[----:B------:R-:W-:Y:S01]  /*87b0*/  UIADD3 UR38, UR38, 0x400, URZ ;  /* 0x0000040026267890 */ /* 0x000fe2000fffe03f */
[----:B------:R-:W-:Y:S01]  /*87c0*/  WARPGROUP.ARRIVE ;  /* 0x00000000000079c5 */ /* 0x000fe20000000000 */
[----:B------:R-:W-:Y:S01]  /*87d0*/  UMOV UR7, 0x40000040 ;  /* 0x4000004000077882 */ /* 0x000fe20000000000 */
[----:B-12---:R-:W1:Y:S01]  /*87e0*/  SHFL.BFLY PT, R6, R3, 0x2, 0x1f ;  /* 0x0c401f0003067f89 */ /* 0x006e6200000e0000 */
[----:B------:R-:W-:Y:S01]  /*87f0*/  USHF.R.U32.HI UR38, URZ, 0x4, UR38 ;  /* 0x000000043f267899 */ /* 0x000fe20008011626 */
[----:B------:R-:W-:Y:S01]  /*8800*/  IMAD.MOV.U32 R21, RZ, RZ, RZ ;  /* 0x000000ffff157224 */ /* 0x000fe200078e00ff */
[----:B------:R-:W-:Y:S01]  /*8810*/  UIADD3 UR56, UR56, 0x1, URZ ;  /* 0x0000000138387890 */ /* 0x000fe2000fffe03f */
[----:B------:R-:W2:Y:S01]  /*8820*/  SHFL.BFLY PT, R7, R4, 0x2, 0x1f ;  /* 0x0c401f0004077f89 */ /* 0x000ea200000e0000 */
[----:B------:R-:W-:Y:S01]  /*8830*/  ULOP3.LUT UR38, UR38, 0x3fff, URZ, 0xc0, !UPT ;  /* 0x00003fff26267892 */ /* 0x000fe2000f8ec03f */
[----:B------:R-:W-:Y:S02]  /*8840*/  IMAD.MOV.U32 R14, RZ, RZ, RZ ;  /* 0x000000ffff0e7224 */ /* 0x000fe400078e00ff */
[----:B------:R-:W-:Y:S01]  /*8850*/  IMAD.MOV.U32 R20, RZ, RZ, -0x800000 ;  /* 0xff800000ff147424 */ /* 0x000fe200078e00ff */
        /* <DEDUP_REMOVED lines=9> */
[----:B------:R-:W-:Y:S02]  /*88f0*/  IMAD.MOV.U32 R3, RZ, RZ, -0x800000 ;  /* 0xff800000ff037424 */ /* 0x000fe400078e00ff */
[----:B--2---:R-:W-:Y:S01]  /*8900*/  FADD.FTZ R7, R7, R4 ;  /* 0x0000000407077221 */ /* 0x004fe20000010000 */
[----:B------:R-:W-:Y:S01]  /*8910*/  USEL UR37, UR37, URZ, UP0 ;  /* 0x0000003f25257287 */ /* 0x000fe20008000000 */
[----:B------:R-:W1:Y:S04]  /*8920*/  SHFL.BFLY PT, R11, R8, 0x1, 0x1f ;  /* 0x0c201f00080b7f89 */ /* 0x000e6800000e0000 */
[----:B------:R-:W2:Y:S01]  /*8930*/  SHFL.BFLY PT, R6, R7, 0x1, 0x1f ;  /* 0x0c201f0007067f89 */ /* 0x000ea200000e0000 */
[----:B-1----:R-:W-:Y:S01]  /*8940*/  FADD.FTZ R11, R8, R11 ;  /* 0x0000000b080b7221 */ /* 0x002fe20000010000 */
[----:B------:R-:W-:-:S02]  /*8950*/  IMAD.U32 R8, RZ, RZ, UR5 ;  /* 0x00000005ff087e24 */ /* 0x000fc4000f8e00ff */
[----:B--2---:R-:W-:Y:S02]  /*8960*/  FADD.FTZ R12, R7, R6 ;  /* 0x00000006070c7221 */ /* 0x004fe40000010000 */
[----:B------:R-:W-:-:S03]  /*8970*/  FSETP.NE.FTZ.AND P2, PT, R11, RZ, PT ;  /* 0x000000ff0b00720b */ /* 0x000fc60003f55000 */
[----:B------:R-:W-:-:S10]  /*8980*/  FSETP.NE.FTZ.AND P0, PT, R12, RZ, PT ;  /* 0x000000ff0c00720b */ /* 0x000fd40003f15000 */
[----:B------:R-:W1:Y:S01]  /*8990*/  @P2 MUFU.LG2 R10, R11 ;  /* 0x0000000b000a2308 */ /* 0x000e620000000c00 */
[C---:B------:R-:W-:Y:S02]  /*89a0*/  @P2 FMUL.FTZ R13, R0.reuse, 0.69314718246459960938 ;  /* 0x3f317218000d2820 */ /* 0x040fe40000410000 */
[----:B------:R-:W-:Y:S01]  /*89b0*/  @P0 FMUL.FTZ R4, R0, 0.69314718246459960938 ;  /* 0x3f31721800040820 */ /* 0x000fe20000410000 */
[----:B------:R-:W-:-:S04]  /*89c0*/  @!P1 VIADD R0, R8, 0x28860 ;  /* 0x0002886008009836 */ /* 0x000fc80000000000 */
[----:B------:R-:W2:Y:S01]  /*89d0*/  @P0 MUFU.LG2 R6, R12 ;  /* 0x0000000c00060308 */ /* 0x000ea20000000c00 */
[----:B------:R-:W-:-:S07]  /*89e0*/  @!P1 PRMT R0, RZ, 0x654, R0 ;  /* 0x00000654ff009816 */ /* 0x000fce0000000000 */
[----:B------:R-:W3:Y:S01]  /*89f0*/  @P0 MUFU.RCP R21, R12 ;  /* 0x0000000c00150308 */ /* 0x000ee20000001000 */
[----:B-1----:R-:W-:-:S04]  /*8a00*/  @P2 FMUL.FTZ R10, R10, 0.69314718246459960938 ;  /* 0x3f3172180a0a2820 */ /* 0x002fc80000410000 */
[----:B------:R-:W-:-:S03]  /*8a10*/  @P2 FFMA.FTZ R3, R13, R9, R10 ;  /* 0x000000090d032223 */ /* 0x000fc6000001000a */
[----:B------:R1:W4:Y:S01]  /*8a20*/  @P2 MUFU.RCP R14, R11 ;  /* 0x0000000b000e2308 */ /* 0x0003220000001000 */
        /* <DEDUP_REMOVED lines=40> */
[-C--:B---3--:R-:W-:Y:S01]  /*8cb0*/  FMUL.FTZ R15, R88, R21.reuse ;  /* 0x00000015580f7220 */ /* 0x088fe20000410000 */
[-C--:B------:R-:W-:Y:S01]  /*8cc0*/  FMUL.FTZ R12, R89, R21.reuse ;  /* 0x00000015590c7220 */ /* 0x080fe20000410000 */
        /* <DEDUP_REMOVED lines=30> */
[----:B------:R-:W-:Y:S01]  /*8eb0*/  FMUL.FTZ R21, R149, R21 ;  /* 0x0000001595157220 */ /* 0x000fe20000410000 */
        /* <DEDUP_REMOVED lines=30> */
[-C--:B-1----:R-:W-:Y:S01]  /*90a0*/  FMUL.FTZ R0, R150, R14.reuse ;  /* 0x0000000e96007220 */ /* 0x082fe20000410000 */
[----:B------:R-:W-:-:S07]  /*90b0*/  FMUL.FTZ R151, R151, R14 ;  /* 0x0000000e97977220 */ /* 0x000fce0000410000 */
.L_x_1895:
        /* <DEDUP_REMOVED lines=8> */
[----:B------:R-:W-:Y:S01]  /*9140*/  VIADD R89, R22, UR42 ;  /* 0x0000002a16597c36 */ /* 0x000fe20008000000 */
[C---:B------:R-:W-:Y:S01]  /*9150*/  IADD3 R29, P2, R16.reuse, 0x20, RZ ;  /* 0x00000020101d7810 */ /* 0x040fe20007f5e0ff */
[----:B------:R-:W-:Y:S01]  /*9160*/  ULDC UR10, c[0x0][0xa88] ;  /* 0x0002a200000a7ab9 */ /* 0x000fe20000000800 */
[C---:B------:R-:W-:Y:S01]  /*9170*/  IADD3 R25, P5, R16.reuse, 0x60, RZ ;  /* 0x0000006010197810 */ /* 0x040fe20007fbe0ff */
[----:B------:R-:W-:Y:S01]  /*9180*/  VIADD R4, R89, 0x8 ;  /* 0x0000000859047836 */ /* 0x000fe20000000000 */
[C---:B------:R-:W-:Y:S01]  /*9190*/  LOP3.LUT R5, R16.reuse, 0x380, RZ, 0xc0, !PT ;  /* 0x0000038010057812 */ /* 0x040fe200078ec0ff */
[----:B------:R-:W1:Y:S01]  /*91a0*/  LDC.64 R86, c[0x0][0xb78] ;  /* 0x0002de00ff567b82 */ /* 0x000e620000000a00 */
[C---:B------:R-:W-:Y:S01]  /*91b0*/  IADD3 R81, P4, R16.reuse, 0x4000, RZ ;  /* 0x0000400010517810 */ /* 0x040fe20007f9e0ff */
[----:B------:R-:W-:Y:S01]  /*91c0*/  USHF.R.S32.HI UR5, URZ, 0x1f, UR43 ;  /* 0x0000001f3f057899 */ /* 0x000fe2000801142b */
[----:B------:R-:W-:Y:S01]  /*91d0*/  IADD3 R27, P6, R16, 0x40, RZ ;  /* 0x00000040101b7810 */ /* 0x000fe20007fde0ff */
[----:B------:R-:W-:Y:S01]  /*91e0*/  ULDC.64 UR8, c[0x0][0xb70] ;  /* 0x0002dc0000087ab9 */ /* 0x000fe20000000a00 */
[----:B------:R-:W-:Y:S01]  /*91f0*/  LOP3.LUT R28, R29, 0x380, RZ, 0xc0, !PT ;  /* 0x000003801d1c7812 */ /* 0x000fe200078ec0ff */
[----:B------:R-:W-:Y:S01]  /*9200*/  UIMAD UR5, UR5, UR8, URZ ;  /* 0x00000008050572a4 */ /* 0x000fe2000f8e023f */
[----:B------:R-:W-:Y:S01]  /*9210*/  LOP3.LUT P0, RZ, R186, 0x3, RZ, 0xc0, !PT ;  /* 0x00000003baff7812 */ /* 0x000fe2000780c0ff */
[----:B------:R-:W-:Y:S01]  /*9220*/  UIMAD.WIDE.U32 UR6, UR43, UR8, URZ ;  /* 0x000000082b0672a5 */ /* 0x000fe2000f8e003f */
[----:B------:R-:W-:Y:S01]  /*9230*/  LOP3.LUT R24, R25, 0x380, RZ, 0xc0, !PT ;  /* 0x0000038019187812 */ /* 0x000fe200078ec0ff */
[----:B------:R-:W-:Y:S01]  /*9240*/  UIMAD UR5, UR43, UR9, UR5 ;  /* 0x000000092b0572a4 */ /* 0x000fe2000f8e0205 */
[----:B------:R-:W-:Y:S01]  /*9250*/  SHF.R.U64 R5, R5, 0x3, RZ ;  /* 0x0000000305057819 */ /* 0x000fe200000012ff */
[----:B------:R-:W-:Y:S01]  /*9260*/  USHF.R.S32.HI UR8, URZ, 0x1f, UR44 ;  /* 0x0000001f3f087899 */ /* 0x000fe2000801142c */
[----:B------:R-:W-:Y:S01]  /*9270*/  LOP3.LUT R14, R81, 0x380, RZ, 0xc0, !PT ;  /* 0x00000380510e7812 */ /* 0x000fe200078ec0ff */
[----:B------:R-:W-:Y:S01]  /*9280*/  UIADD3 UR5, UR7, UR5, URZ ;  /* 0x0000000507057290 */ /* 0x000fe2000fffe03f */
[----:B------:R-:W-:-:S02]  /*9290*/  LOP3.LUT R26, R27, 0x380, RZ, 0xc0, !PT ;  /* 0x000003801b1a7812 */ /* 0x000fc400078ec0ff */
[----:B------:R-:W-:Y:S02]  /*92a0*/  SHF.R.U64 R28, R28, 0x3, RZ ;  /* 0x000000031c1c7819 */ /* 0x000fe400000012ff */
[----:B------:R-:W-:Y:S02]  /*92b0*/  ISETP.GE.OR P1, PT, R4, UR10, P0 ;  /* 0x0000000a04007c0c */ /* 0x000fe40008726670 */
[----:B------:R-:W-:Y:S02]  /*92c0*/  SHF.R.U64 R24, R24, 0x3, RZ ;  /* 0x0000000318187819 */ /* 0x000fe400000012ff */
[----:B------:R-:W-:Y:S01]  /*92d0*/  LOP3.LUT R4, R5, R16, RZ, 0x3c, !PT ;  /* 0x0000001005047212 */ /* 0x000fe200078e3cff */
[----:B------:R-:W-:Y:S01]  /*92e0*/  IMAD.MOV.U32 R5, RZ, RZ, R17 ;  /* 0x000000ffff057224 */ /* 0x000fe200078e0011 */
[----:B------:R-:W-:Y:S02]  /*92f0*/  SHF.R.U64 R14, R14, 0x3, RZ ;  /* 0x000000030e0e7819 */ /* 0x000fe400000012ff */
[----:B------:R-:W-:-:S02]  /*9300*/  SHF.R.U64 R26, R26, 0x3, RZ ;  /* 0x000000031a1a7819 */ /* 0x000fc400000012ff */
[----:B------:R-:W-:Y:S01]  /*9310*/  LOP3.LUT R28, R28, R29, RZ, 0x3c, !PT ;  /* 0x0000001d1c1c7212 */ /* 0x000fe200078e3cff */
[--C-:B------:R-:W-:Y:S01]  /*9320*/  IMAD.X R29, RZ, RZ, R17.reuse, P2 ;  /* 0x000000ffff1d7224 */ /* 0x100fe200010e0611 */
[----:B------:R-:W-:Y:S02]  /*9330*/  LOP3.LUT R24, R24, R25, RZ, 0x3c, !PT ;  /* 0x0000001918187212 */ /* 0x000fe400078e3cff */
[----:B------:R-:W-:Y:S02]  /*9340*/  IADD3 R25, P2, R16, 0x4040, RZ ;  /* 0x0000404010197810 */ /* 0x000fe40007f5e0ff */
[----:B------:R-:W-:Y:S02]  /*9350*/  LOP3.LUT R14, R14, R81, RZ, 0x3c, !PT ;  /* 0x000000510e0e7212 */ /* 0x000fe400078e3cff */
[----:B------:R-:W-:Y:S01]  /*9360*/  LOP3.LUT R26, R26, R27, RZ, 0x3c, !PT ;  /* 0x0000001b1a1a7212 */ /* 0x000fe200078e3cff */
[----:B------:R-:W-:Y:S01]  /*9370*/  IMAD.X R27, RZ, RZ, R17, P6 ;  /* 0x000000ffff1b7224 */ /* 0x000fe200030e0611 */
[----:B------:R-:W-:-:S02]  /*9380*/  MOV R81, R4 ;  /* 0x0000000400517202 */ /* 0x000fc40000000f00 */
[----:B------:R-:W-:Y:S02]  /*9390*/  F2FP.F16.F32.PACK_AB R5, R10, R13 ;  /* 0x0000000d0a05723e */ /* 0x000fe400000000ff */
[----:B------:R-:W-:Y:S02]  /*93a0*/  IADD3 R84, P6, R16, 0x4060, RZ ;  /* 0x0000406010547810 */ /* 0x000fe40007fde0ff */
[----:B------:R-:W-:Y:S02]  /*93b0*/  LOP3.LUT R10, R25, 0x380, RZ, 0xc0, !PT ;  /* 0x00000380190a7812 */ /* 0x000fe400078ec0ff */
[----:B------:R-:W-:Y:S02]  /*93c0*/  LOP3.LUT R13, R84, 0x380, RZ, 0xc0, !PT ;  /* 0x00000380540d7812 */ /* 0x000fe400078ec0ff */
[----:B------:R-:W-:Y:S02]  /*93d0*/  SHF.R.U64 R10, R10, 0x3, RZ ;  /* 0x000000030a0a7819 */ /* 0x000fe400000012ff */
[----:B------:R-:W-:Y:S01]  /*93e0*/  F2FP.F16.F32.PACK_AB R4, R12, R15 ;  /* 0x0000000f0c04723e */ /* 0x000fe200000000ff */
[----:B------:R-:W-:Y:S01]  /*93f0*/  BAR.SYNC.DEFER_BLOCKING 0x1, 0x100 ;  /* 0x0044000000007b1d */ /* 0x000fe20000010000 */
[----:B------:R-:W-:-:S02]  /*9400*/  IADD3 R15, P3, R16, 0x4020, RZ ;  /* 0x00004020100f7810 */ /* 0x000fc40007f7e0ff */
[----:B------:R-:W-:Y:S02]  /*9410*/  F2FP.F16.F32.PACK_AB R6, R6, R11 ;  /* 0x0000000b0606723e */ /* 0x000fe400000000ff */
[----:B------:R-:W-:Y:S01]  /*9420*/  SHF.R.U64 R11, R13, 0x3, RZ ;  /* 0x000000030d0b7819 */ /* 0x000fe200000012ff */
[--C-:B------:R-:W-:Y:S01]  /*9430*/  IMAD.X R13, RZ, RZ, R17.reuse, P3 ;  /* 0x000000ffff0d7224 */ /* 0x100fe200018e0611 */
[----:B------:R-:W-:Y:S01]  /*9440*/  LOP3.LUT R10, R10, R25, RZ, 0x3c, !PT ;  /* 0x000000190a0a7212 */ /* 0x000fe200078e3cff */
[--C-:B------:R-:W-:Y:S01]  /*9450*/  IMAD.X R25, RZ, RZ, R17.reuse, P5 ;  /* 0x000000ffff197224 */ /* 0x100fe200028e0611 */
[----:B------:R-:W-:Y:S02]  /*9460*/  LOP3.LUT R12, R15, 0x380, RZ, 0xc0, !PT ;  /* 0x000003800f0c7812 */ /* 0x000fe400078ec0ff */
[----:B------:R-:W-:Y:S02]  /*9470*/  F2FP.F16.F32.PACK_AB R7, R7, R8 ;  /* 0x000000080707723e */ /* 0x000fe400000000ff */
[----:B------:R-:W-:Y:S01]  /*9480*/  LOP3.LUT R8, R11, R84, RZ, 0x3c, !PT ;  /* 0x000000540b087212 */ /* 0x000fe200078e3cff */
[----:B------:R-:W-:Y:S01]  /*9490*/  IMAD.X R11, RZ, RZ, R17, P2 ;  /* 0x000000ffff0b7224 */ /* 0x000fe200010e0611 */
[----:B------:R-:W-:-:S02]  /*94a0*/  MOV R85, R28 ;  /* 0x0000001c00557202 */ /* 0x000fc40000000f00 */
[----:B------:R-:W-:Y:S02]  /*94b0*/  SHF.R.U64 R12, R12, 0x3, RZ ;  /* 0x000000030c0c7819 */ /* 0x000fe400000012ff */
[----:B------:R-:W-:Y:S01]  /*94c0*/  MOV R29, R24 ;  /* 0x00000018001d7202 */ /* 0x000fe20000000f00 */
[----:B------:R-:W-:Y:S01]  /*94d0*/  IMAD.U32 R25, RZ, RZ, UR7 ;  /* 0x00000007ff197e24 */ /* 0x000fe2000f8e00ff */
[----:B------:R-:W-:Y:S01]  /*94e0*/  LOP3.LUT R12, R12, R15, RZ, 0x3c, !PT ;  /* 0x0000000f0c0c7212 */ /* 0x000fe200078e3cff */
[----:B------:R-:W-:Y:S01]  /*94f0*/  IMAD.U32 R24, RZ, RZ, UR6 ;  /* 0x00000006ff187e24 */ /* 0x000fe2000f8e00ff */
[----:B------:R-:W-:Y:S01]  /*9500*/  MOV R84, R26 ;  /* 0x0000001a00547202 */ /* 0x000fe20000000f00 */
[----:B------:R2:W-:Y:S01]  /*9510*/  STSM.16.M88.4 [R81], R4 ;  /* 0x0000000451007844 */ /* 0x0005e20000000200 */
[----:B------:R-:W-:Y:S01]  /*9520*/  IMAD.U32 R25, RZ, RZ, UR5 ;  /* 0x00000005ff197e24 */ /* 0x000fe2000f8e00ff */
[----:B------:R-:W-:Y:S01]  /*9530*/  MOV R83, R12 ;  /* 0x0000000c00537202 */ /* 0x000fe20000000f00 */
[----:B------:R-:W-:Y:S01]  /*9540*/  IMAD.X R15, RZ, RZ, R17, P4 ;  /* 0x000000ffff0f7224 */ /* 0x000fe200020e0611 */
[----:B------:R-:W-:Y:S01]  /*9550*/  F2FP.F16.F32.PACK_AB R12, R65, R66 ;  /* 0x00000042410c723e */ /* 0x000fe200000000ff */
[----:B-1----:R-:W-:Y:S01]  /*9560*/  IMAD.WIDE.U32 R24, R86, UR44, R24 ;  /* 0x0000002c56187c25 */ /* 0x002fe2000f8e0018 */
[----:B------:R-:W-:Y:S01]  /*9570*/  F2FP.F16.F32.PACK_AB R13, R63, R64 ;  /* 0x000000403f0d723e */ /* 0x000fe200000000ff */
[----:B------:R-:W-:Y:S01]  /*9580*/  ULDC.64 UR6, c[0x0][0xb40] ;  /* 0x0002d00000067ab9 */ /* 0x000fe20000000a00 */
[----:B------:R-:W-:-:S02]  /*9590*/  MOV R28, R14 ;  /* 0x0000000e001c7202 */ /* 0x000fc40000000f00 */
[----:B------:R-:W-:Y:S02]  /*95a0*/  F2FP.F16.F32.PACK_AB R14, R61, R62 ;  /* 0x0000003e3d0e723e */ /* 0x000fe400000000ff */
[----:B------:R-:W-:Y:S02]  /*95b0*/  F2FP.F16.F32.PACK_AB R15, R59, R60 ;  /* 0x0000003c3b0f723e */ /* 0x000fe400000000ff */
[----:B------:R-:W-:Y:S02]  /*95c0*/  SHF.R.S32.HI R27, RZ, 0x1f, R89 ;  /* 0x0000001fff1b7819 */ /* 0x000fe40000011459 */
[----:B--2---:R-:W-:Y:S01]  /*95d0*/  F2FP.F16.F32.PACK_AB R6, R9, R78 ;  /* 0x0000004e0906723e */ /* 0x004fe200000000ff */
[----:B------:R-:W-:Y:S01]  /*95e0*/  IMAD.X R9, RZ, RZ, R17, P6 ;  /* 0x000000ffff097224 */ /* 0x000fe200030e0611 */
[----:B------:R-:W-:Y:S01]  /*95f0*/  MOV R81, R10 ;  /* 0x0000000a00517202 */ /* 0x000fe20000000f00 */
[----:B------:R-:W-:Y:S01]  /*9600*/  IMAD R10, R86, UR8, RZ ;  /* 0x00000008560a7c24 */ /* 0x000fe2000f8e02ff */
[----:B------:R-:W-:-:S02]  /*9610*/  F2FP.F16.F32.PACK_AB R4, R79, R82 ;  /* 0x000000524f04723e */ /* 0x000fc400000000ff */
[----:B------:R-:W-:Y:S01]  /*9620*/  F2FP.F16.F32.PACK_AB R5, R77, R80 ;  /* 0x000000504d05723e */ /* 0x000fe200000000ff */
[----:B------:R-:W-:Y:S01]  /*9630*/  IMAD R26, R87, UR44, R10 ;  /* 0x0000002c571a7c24 */ /* 0x000fe2000f8e020a */
[----:B------:R-:W-:Y:S02]  /*9640*/  F2FP.F16.F32.PACK_AB R7, R75, R76 ;  /* 0x0000004c4b07723e */ /* 0x000fe400000000ff */
[----:B------:R-:W-:Y:S02]  /*9650*/  MOV R75, R8 ;  /* 0x00000008004b7202 */ /* 0x000fe40000000f00 */
[----:B------:R-:W-:Y:S01]  /*9660*/  F2FP.F16.F32.PACK_AB R8, R73, R74 ;  /* 0x0000004a4908723e */ /* 0x000fe200000000ff */
[----:B------:R1:W-:Y:S01]  /*9670*/  STSM.16.M88.4 [R85], R4 ;  /* 0x0000000455007844 */ /* 0x0003e20000000200 */
[----:B------:R-:W-:Y:S02]  /*9680*/  F2FP.F16.F32.PACK_AB R9, R71, R72 ;  /* 0x000000484709723e */ /* 0x000fe400000000ff */
[----:B------:R-:W-:-:S02]  /*9690*/  F2FP.F16.F32.PACK_AB R10, R69, R70 ;  /* 0x00000046450a723e */ /* 0x000fc400000000ff */
[----:B------:R-:W-:Y:S02]  /*96a0*/  F2FP.F16.F32.PACK_AB R11, R67, R68 ;  /* 0x00000044430b723e */ /* 0x000fe400000000ff */
[----:B------:R-:W-:Y:S02]  /*96b0*/  F2FP.F16.F32.PACK_AB R30, R21, R30 ;  /* 0x0000001e151e723e */ /* 0x000fe400000000ff */
[----:B------:R-:W-:Y:S01]  /*96c0*/  ISETP.GE.OR P0, PT, R89, UR10, P0 ;  /* 0x0000000a59007c0c */ /* 0x000fe20008706670 */
[----:B------:R-:W-:Y:S04]  /*96d0*/  STSM.16.M88.4 [R84], R8 ;  /* 0x0000000854007844 */ /* 0x000fe80000000200 */
[----:B------:R2:W-:Y:S01]  /*96e0*/  STSM.16.M88.4 [R29], R12 ;  /* 0x0000000c1d007844 */ /* 0x0005e20000000200 */
[----:B-1----:R-:W-:-:S02]  /*96f0*/  F2FP.F16.F32.PACK_AB R7, R51, R52 ;  /* 0x000000343307723e */ /* 0x002fc400000000ff */
[----:B------:R-:W-:Y:S02]  /*9700*/  IADD3 R51, P2, R89, R24, RZ ;  /* 0x0000001859337210 */ /* 0x000fe40007f5e0ff */
[----:B------:R-:W-:Y:S02]  /*9710*/  F2FP.F16.F32.PACK_AB R4, R57, R58 ;  /* 0x0000003a3904723e */ /* 0x000fe400000000ff */
[----:B------:R-:W-:Y:S02]  /*9720*/  F2FP.F16.F32.PACK_AB R5, R55, R56 ;  /* 0x000000383705723e */ /* 0x000fe400000000ff */
[----:B------:R-:W-:Y:S02]  /*9730*/  F2FP.F16.F32.PACK_AB R6, R53, R54 ;  /* 0x000000363506723e */ /* 0x000fe400000000ff */
[----:B------:R-:W-:Y:S02]  /*9740*/  IADD3.X R52, R27, R25, R26, P2, !PT ;  /* 0x000000191b347210 */ /* 0x000fe400017fe41a */
[----:B------:R-:W-:Y:S01]  /*9750*/  F2FP.F16.F32.PACK_AB R24, R49, R50 ;  /* 0x000000323118723e */ /* 0x000fe200000000ff */
[----:B------:R1:W-:Y:S01]  /*9760*/  STSM.16.M88.4 [R28], R4 ;  /* 0x000000041c007844 */ /* 0x0003e20000000200 */
        /* <DEDUP_REMOVED lines=8> */
[----:B--2---:R-:W-:Y:S02]  /*97f0*/  F2FP.F16.F32.PACK_AB R29, R31, R32 ;  /* 0x000000201f1d723e */ /* 0x004fe400000000ff */
[----:B-1----:R-:W-:Y:S01]  /*9800*/  F2FP.F16.F32.PACK_AB R28, R33, R34 ;  /* 0x00000022211c723e */ /* 0x002fe200000000ff */
[----:B------:R-:W-:Y:S01]  /*9810*/  STSM.16.M88.4 [R81], R44 ;  /* 0x0000002c51007844 */ /* 0x000fe20000000200 */
[----:B------:R-:W-:Y:S02]  /*9820*/  F2FP.F16.F32.PACK_AB R31, R151, R0 ;  /* 0x00000000971f723e */ /* 0x000fe400000000ff */
[C---:B------:R-:W-:Y:S01]  /*9830*/  LEA R4, P2, R51.reuse, UR6, 0x2 ;  /* 0x0000000633047c11 */ /* 0x040fe2000f8410ff */
[----:B------:R-:W1:Y:S03]  /*9840*/  SHFL.IDX PT, R0, R188, RZ, 0x1f ;  /* 0x00001fffbc007589 */ /* 0x000e6600000e0000 */
[----:B------:R-:W-:Y:S01]  /*9850*/  LEA.HI.X R5, R51, UR7, R52, 0x2, P2 ;  /* 0x0000000733057c11 */ /* 0x000fe200090f1434 */
[----:B------:R2:W-:Y:S01]  /*9860*/  STSM.16.M88.4 [R75], R28 ;  /* 0x0000001c4b007844 */ /* 0x0005e20000000200 */
[----:B------:R-:W-:Y:S01]  /*9870*/  @!PT LDS RZ, [RZ] ;  /* 0x00000000fffff984 */ /* 0x000fe20000000800 */
[----:B------:R-:W-:Y:S01]  /*9880*/  @!PT LDS RZ, [RZ] ;  /* 0x00000000fffff984 */ /* 0x000fe20000000800 */
[----:B------:R-:W-:Y:S01]  /*9890*/  @!PT LDS RZ, [RZ] ;  /* 0x00000000fffff984 */ /* 0x000fe20000000800 */
[----:B------:R3:W-:Y:S06]  /*98a0*/  MEMBAR.ALL.CTA ;  /* 0x0000000000007992 */ /* 0x0007ec0000008000 */
[----:B---3--:R-:W3:Y:S02]  /*98b0*/  FENCE.VIEW.ASYNC.S ;  /* 0x00000000000073c6 */ /* 0x008ee40000000000 */
[----:B---3--:R-:W-:Y:S06]  /*98c0*/  BAR.ARV 0x1, 0x120 ;  /* 0x0044800000007b1d */ /* 0x008fec0000002000 */
        /* <DEDUP_REMOVED lines=24> */
.L_x_1929:
[----:B------:R-:W-:Y:S05]  /*9a50*/  BSYNC B0 ;  /* 0x0000000000007941 */ /* 0x000fea0003800000 */
.L_x_1928:
[----:B------:R-:W-:Y:S05]  /*9a60*/  BRA `(.L_x_1927) ;  /* 0x00000008001c7947 */ /* 0x000fea0003800000 */
.L_x_1926:
        /* <DEDUP_REMOVED lines=31> */
.L_x_1931:
[----:B------:R-:W-:Y:S05]  /*9c60*/  BSYNC B0 ;  /* 0x0000000000007941 */ /* 0x000fea0003800000 */
.L_x_1930:
[----:B------:R-:W-:Y:S01]  /*9c70*/  ULDC UR5, c[0x0][0xa88] ;  /* 0x0002a20000057ab9 */ /* 0x000fe20000000800 */
[C---:B--2---:R-:W-:Y:S01]  /*9c80*/  IMAD R0, R8.reuse, UR6, RZ ;  /* 0x0000000608007c24 */ /* 0x044fe2000f8e02ff */
[----:B------:R-:W-:Y:S01]  /*9c90*/  UIADD3 UR42, -UR42, UR5, URZ ;  /* 0x000000052a2a7290 */ /* 0x000fe2000fffe13f */
[----:B------:R-:W-:Y:S01]  /*9ca0*/  IMAD.WIDE.U32 R4, R8, UR43, R18 ;  /* 0x0000002b08047c25 */ /* 0x000fe2000f8e0012 */
[----:B------:R-:W-:Y:S01]  /*9cb0*/  ULOP3.LUT UR46, URZ, UR46, URZ, 0x33, !UPT ;  /* 0x0000002e3f2e7292 */ /* 0x000fe2000f8e333f */
[----:B------:R-:W-:Y:S01]  /*9cc0*/  SHF.R.S32.HI R185, RZ, 0x1f, R184 ;  /* 0x0000001fffb97819 */ /* 0x000fe200000114b8 */
[----:B------:R-:W-:Y:S01]  /*9cd0*/  BSSY B0, `(.L_x_1932) ;  /* 0x0000021000007945 */ /* 0x000fe20003800000 */
[----:B----4-:R-:W-:Y:S01]  /*9ce0*/  IMAD R3, R9, UR43, R0 ;  /* 0x0000002b09037c24 */ /* 0x010fe2000f8e0200 */
        /* <DEDUP_REMOVED lines=31> */
.L_x_1933:
[----:B------:R-:W-:Y:S05]  /*9ee0*/  BSYNC B0 ;  /* 0x0000000000007941 */ /* 0x000fea0003800000 */
.L_x_1932:
        /* <DEDUP_REMOVED lines=15> */
[----:B-1----:R-:W-:Y:S01]  /*9fe0*/  LEA R12, P2, R4, UR6, 0x1 ;  /* 0x00000006040c7c11 */ /* 0x002fe2000f8408ff */
[----:B------:R-:W-:-:S05]  /*9ff0*/  IMAD.IADD R3, R5, 0x1, R3 ;  /* 0x0000000105037824 */ /* 0x000fca00078e0203 */
[----:B------:R-:W-:-:S05]  /*a000*/  LEA.HI.X R13, R4, UR7, R3, 0x1, P2 ;  /* 0x00000007040d7c11 */ /* 0x000fca00090f0c03 */
[----:B------:R2:W-:Y:S04]  /*a010*/  @!P3 STG.E.128 desc[UR52][R12.64], RZ ;  /* 0x000000ff0c00b986 */ /* 0x0005e8000c101d34 */
[----:B------:R2:W-:Y:S02]  /*a020*/  @!P4 STG.E.128 desc[UR52][R12.64+0x80], RZ ;  /* 0x000080ff0c00c986 */ /* 0x0005e4000c101d34 */
.L_x_1935:
[----:B------:R-:W-:Y:S05]  /*a030*/  BSYNC B0 ;  /* 0x0000000000007941 */ /* 0x000fea0003800000 */
.L_x_1934:
        /* <DEDUP_REMOVED lines=15> */
[----:B-12---:R-:W-:Y:S01]  /*a130*/  LEA R12, P0, R4, UR6, 0x1 ;  /* 0x00000006040c7c11 */ /* 0x006fe2000f8008ff */
[----:B------:R-:W-:-:S05]  /*a140*/  IMAD.IADD R3, R5, 0x1, R3 ;  /* 0x0000000105037824 */ /* 0x000fca00078e0203 */
[----:B------:R-:W-:-:S05]  /*a150*/  LEA.HI.X R13, R4, UR7, R3, 0x1, P0 ;  /* 0x00000007040d7c11 */ /* 0x000fca00080f0c03 */
[----:B------:R3:W-:Y:S04]  /*a160*/  @!P2 STG.E.128 desc[UR52][R12.64], RZ ;  /* 0x000000ff0c00a986 */ /* 0x0007e8000c101d34 */
[----:B------:R3:W-:Y:S02]  /*a170*/  @!P3 STG.E.128 desc[UR52][R12.64+0x80], RZ ;  /* 0x000080ff0c00b986 */ /* 0x0007e4000c101d34 */
.L_x_1937:
[----:B------:R-:W-:Y:S05]  /*a180*/  BSYNC B0 ;  /* 0x0000000000007941 */ /* 0x000fea0003800000 */
.L_x_1936:
        /* <DEDUP_REMOVED lines=20> */
.L_x_1938:
[----:B------:R-:W-:Y:S05]  /*a2d0*/  BSYNC B0 ;  /* 0x0000000000007941 */ /* 0x000fea0003800000 */
.L_x_1927:
[----:B------:R-:W5:Y:S02]  /*a2e0*/  LDC R0, c[0x0][0xda8] ;  /* 0x00036a00ff007b82 */ /* 0x000f640000000800 */
[----:B-----5:R-:W-:-:S13]  /*a2f0*/  ISETP.LE.AND P0, PT, R0, UR4, PT ;  /* 0x0000000400007c0c */ /* 0x020fda000bf03270 */
[----:B------:R-:W-:Y:S05]  /*a300*/  @!P0 BRA `(.L_x_1939) ;  /* 0xffffff6800ac8947 */ /* 0x000fea000383ffff */
[----:B------:R-:W-:Y:S05]  /*a310*/  EXIT ;  /* 0x000000000000794d */ /* 0x000fea0003800000 */
.L_x_1891:
        /* <DEDUP_REMOVED lines=8> */
[----:B------:R-:W-:Y:S02]  /*a3a0*/  IMAD.MOV.U32 R17, RZ, RZ, 0x1 ;  /* 0x00000001ff117424 */ /* 0x000fe400078e00ff */
[----:B------:R-:W-:-:S04]  /*a3b0*/  IMAD.MOV.U32 R16, RZ, RZ, RZ ;  /* 0x000000ffff107224 */ /* 0x000fc800078e00ff */
[----:B------:R-:W1:Y:S02]  /*a3c0*/  LDC R0, c[0x0][0xda8] ;  /* 0x00036a00ff007b82 */ /* 0x000e640000000800 */
[----:B-1----:R-:W-:-:S13]  /*a3d0*/  ISETP.LE.AND P0, PT, R0, UR4, PT ;  /* 0x0000000400007c0c */ /* 0x002fda000bf03270 */
[----:B------:R-:W-:Y:S05]  /*a3e0*/  @P0 BRA `(.L_x_1940) ;  /* 0x00000028004c0947 */ /* 0x000fea0003800000 */
[----:B------:R-:W1:Y:S01]  /*a3f0*/  S2R R2, SR_TID.X ;  /* 0x0000000000027919 */ /* 0x000e620000002100 */
[----:B------:R-:W-:Y:S01]  /*a400*/  IMAD.U32 R18, RZ, RZ, UR4 ;  /* 0x00000004ff127e24 */ /* 0x000fe2000f8e00ff */
[----:B------:R-:W-:Y:S01]  /*a410*/  ULDC UR48, c[0x0][0xc] ;  /* 0x0000030000307ab9 */ /* 0x000fe20000000800 */
[----:B------:R-:W-:Y:S01]  /*a420*/  IMAD.MOV.U32 R16, RZ, RZ, RZ ;  /* 0x000000ffff107224 */ /* 0x000fe200078e00ff */
[----:B------:R-:W-:Y:S01]  /*a430*/  ULDC.64 UR44, c[0x0][0x198] ;  /* 0x00006600002c7ab9 */ /* 0x000fe20000000a00 */
[----:B------:R-:W-:Y:S01]  /*a440*/  IMAD.MOV.U32 R17, RZ, RZ, 0x1 ;  /* 0x00000001ff117424 */ /* 0x000fe200078e00ff */
[----:B------:R-:W-:Y:S01]  /*a450*/  UMOV UR47, URZ ;  /* 0x0000003f002f7c82 */ /* 0x000fe20008000000 */
[----:B-1----:R-:W-:-:S07]  /*a460*/  LOP3.LUT R19, R2, 0x1f, RZ, 0xc0, !PT ;  /* 0x0000001f02137812 */ /* 0x002fce00078ec0ff */
.L_x_1988:
        /* <DEDUP_REMOVED lines=21> */
.L_x_1941:
[----:B------:R-:W-:Y:S01]  /*a5c0*/  ULDC UR9, c[0x0][0xdc4] ;  /* 0x0003710000097ab9 */ /* 0x000fe20000000800 */
[----:B------:R-:W-:Y:S01]  /*a5d0*/  UMOV UR7, UR8 ;  /* 0x0000000800077c82 */ /* 0x000fe20008000000 */
[----:B------:R-:W-:-:S11]  /*a5e0*/  UISETP.NE.AND UP0, UPT, UR9, 0x1, UPT ;  /* 0x000000010900788c */ /* 0x000fd6000bf05270 */
[----:B------:R-:W-:Y:S02]  /*a5f0*/  @UP0 ULDC.64 UR10, c[0x0][0xdc8] ;  /* 0x00037200000a0ab9 */ /* 0x000fe40000000a00 */
[----:B------:R-:W-:-:S04]  /*a600*/  UIMAD.WIDE.U32 UR4, UR8, UR10, URZ ;  /* 0x0000000a080472a5 */ /* 0x000fc8000f8e003f */
[----:B------:R-:W-:-:S04]  /*a610*/  @UP0 USHF.R.U32.HI UR7, URZ, UR11, UR5 ;  /* 0x0000000b3f070299 */ /* 0x000fc80008011605 */
[----:B------:R-:W-:-:S12]  /*a620*/  UIMAD UR4, UR7, UR9, URZ ;  /* 0x00000009070472a4 */ /* 0x000fd8000f8e023f */
.L_x_1942:
[----:B------:R-:W-:Y:S01]  /*a630*/  ULOP3.LUT UR5, URZ, UR7, URZ, 0x33, !UPT ;  /* 0x000000073f057292 */ /* 0x000fe2000f8e333f */
[----:B------:R-:W-:Y:S01]  /*a640*/  BSSY B6, `(.L_x_1943) ;  /* 0x000025e000067945 */ /* 0x000fe20003800000 */
[----:B------:R-:W-:Y:S01]  /*a650*/  ULDC.64 UR10, c[0x0][0x3f8] ;  /* 0x0000fe00000a7ab9 */ /* 0x000fe20000000a00 */
[----:B------:R-:W-:Y:S01]  /*a660*/  ULDC UR7, c[0x0][0xdac] ;  /* 0x00036b0000077ab9 */ /* 0x000fe20000000800 */
[----:B------:R-:W-:Y:S02]  /*a670*/  UISETP.NE.U32.AND UP0, UPT, UR10, URZ, UPT ;  /* 0x0000003f0a00728c */ /* 0x000fe4000bf05070 */
[----:B------:R-:W-:Y:S02]  /*a680*/  UIADD3 UR5, UR5, UR7, URZ ;  /* 0x0000000705057290 */ /* 0x000fe4000fffe03f */
[----:B------:R-:W-:Y:S02]  /*a690*/  UISETP.NE.AND.EX UP0, UPT, UR11, URZ, UPT, UP0 ;  /* 0x0000003f0b00728c */ /* 0x000fe4000bf05300 */
[----:B------:R-:W-:Y:S01]  /*a6a0*/  USHF.L.U32 UR41, UR5, 0x7, URZ ;  /* 0x0000000705297899 */ /* 0x000fe2000800063f */
[----:B------:R-:W-:Y:S01]  /*a6b0*/  ULDC UR7, c[0x0][0x404] ;  /* 0x0001010000077ab9 */ /* 0x000fe20000000800 */
[----:B------:R-:W-:Y:S01]  /*a6c0*/  ULDC UR10, c[0x0][0x288] ;  /* 0x0000a200000a7ab9 */ /* 0x000fe20000000800 */
[----:B------:R-:W-:-:S02]  /*a6d0*/  USEL UR7, UR7, 0x1, UP0 ;  /* 0x0000000107077887 */ /* 0x000fc40008000000 */
[----:B------:R-:W-:Y:S01]  /*a6e0*/  UIADD3 UR5, UR41, 0xff, -UR10 ;  /* 0x000000ff29057890 */ /* 0x000fe2000fffe80a */
[----:B------:R-:W-:Y:S02]  /*a6f0*/  ULDC UR9, c[0x0][0xdb8] ;  /* 0x00036e0000097ab9 */ /* 0x000fe40000000800 */
[----:B------:R-:W-:Y:S01]  /*a700*/  ULDC UR10, c[0x0][0x2e0] ;  /* 0x0000b800000a7ab9 */ /* 0x000fe20000000800 */
[----:B------:R-:W-:Y:S02]  /*a710*/  UISETP.NE.AND UP1, UPT, UR9, 0x1, UPT ;  /* 0x000000010900788c */ /* 0x000fe4000bf25270 */
[----:B------:R-:W-:Y:S02]  /*a720*/  UIMAD UR11, UR7, UR10, 0x7f ;  /* 0x0000007f070b74a4 */ /* 0x000fe4000f8e020a */
[----:B------:R-:W-:Y:S02]  /*a730*/  UIMAD UR5, UR7, UR10, UR5 ;  /* 0x0000000a070572a4 */ /* 0x000fe4000f8e0205 */
[----:B------:R-:W-:-:S02]  /*a740*/  USHF.R.S32.HI UR10, URZ, 0x1f, UR11 ;  /* 0x0000001f3f0a7899 */ /* 0x000fc4000801140b */
[----:B------:R-:W-:Y:S02]  /*a750*/  USHF.R.S32.HI UR7, URZ, 0x1f, UR5 ;  /* 0x0000001f3f077899 */ /* 0x000fe40008011405 */
[----:B------:R-:W-:Y:S02]  /*a760*/  ULEA.HI UR10, UR10, UR11, URZ, 0x7 ;  /* 0x0000000b0a0a7291 */ /* 0x000fe4000f8f383f */
[----:B------:R-:W-:Y:S02]  /*a770*/  ULEA.HI UR7, UR7, UR5, URZ, 0x7 ;  /* 0x0000000507077291 */ /* 0x000fe4000f8f383f */
[----:B------:R-:W-:Y:S02]  /*a780*/  USHF.R.S32.HI UR10, URZ, 0x7, UR10 ;  /* 0x000000073f0a7899 */ /* 0x000fe4000801140a */
[----:B------:R-:W-:Y:S02]  /*a790*/  USHF.R.S32.HI UR7, URZ, 0x7, UR7 ;  /* 0x000000073f077899 */ /* 0x000fe40008011407 */
[----:B------:R-:W-:-:S02]  /*a7a0*/  UIADD3 UR4, UR8, -UR4, URZ ;  /* 0x8000000408047290 */ /* 0x000fc4000fffe03f */
[----:B------:R-:W-:Y:S01]  /*a7b0*/  UISETP.LT.AND UP0, UPT, UR10, UR7, UPT ;  /* 0x000000070a00728c */ /* 0x000fe2000bf01270 */
[----:B------:R-:W-:-:S03]  /*a7c0*/  ULDC UR8, c[0x0][0xdc4] ;  /* 0x0003710000087ab9 */ /* 0x000fc60000000800 */
[----:B------:R-:W-:Y:S02]  /*a7d0*/  USEL UR39, UR10, UR7, UP0 ;  /* 0x000000070a277287 */ /* 0x000fe40008000000 */
[----:B------:R-:W-:-:S03]  /*a7e0*/  UIMAD UR6, UR6, UR8, UR4 ;  /* 0x00000008060672a4 */ /* 0x000fc6000f8e0204 */
[----:B------:R-:W-:Y:S01]  /*a7f0*/  @UP1 ULDC UR4, c[0x0][0xdbc] ;  /* 0x00036f0000041ab9 */ /* 0x000fe20000000800 */
[----:B------:R-:W-:Y:S01]  /*a800*/  ISETP.LT.AND P0, PT, RZ, UR39, PT ;  /* 0x00000027ff007c0c */ /* 0x000fe2000bf01270 */
[----:B------:R-:W-:Y:S01]  /*a810*/  UIMAD.WIDE.U32 UR4, UR6, UR4, URZ ;  /* 0x00000004060472a5 */ /* 0x000fe2000f8e003f */
[----:B------:R-:W-:Y:S01]  /*a820*/  @UP1 ULDC UR8, c[0x0][0xdc0] ;  /* 0x0003700000081ab9 */ /* 0x000fe20000000800 */
[----:B------:R-:W-:Y:S02]  /*a830*/  UMOV UR43, UR6 ;  /* 0x00000006002b7c82 */ /* 0x000fe40008000000 */
[----:B------:R-:W-:-:S04]  /*a840*/  @UP1 USHF.R.U32.HI UR43, URZ, UR8, UR5 ;  /* 0x000000083f2b1299 */ /* 0x000fc80008011605 */
[----:B------:R-:W-:-:S04]  /*a850*/  UIADD3 UR42, -UR43, URZ, URZ ;  /* 0x0000003f2b2a7290 */ /* 0x000fc8000fffe13f */
[----:B------:R-:W-:Y:S01]  /*a860*/  UIMAD UR42, UR9, UR42, UR6 ;  /* 0x0000002a092a72a4 */ /* 0x000fe2000f8e0206 */
[----:B------:R-:W-:Y:S11]  /*a870*/  @P0 BRA `(.L_x_1944) ;  /* 0x0000000000400947 */ /* 0x000ff60003800000 */
[----:B------:R-:W-:Y:S01]  /*a880*/  ISETP.NE.AND P0, PT, R19, RZ, PT ;  /* 0x000000ff1300720c */ /* 0x000fe20003f05270 */
[----:B------:R-:W-:-:S12]  /*a890*/  IMAD.MOV.U32 R13, RZ, RZ, R18 ;  /* 0x000000ffff0d7224 */ /* 0x000fd800078e0012 */
        /* <DEDUP_REMOVED lines=14> */
.L_x_1944:
        /* <DEDUP_REMOVED lines=23> */
.L_x_1946:
        /* <DEDUP_REMOVED lines=20> */
.L_x_1948:
        /* <DEDUP_REMOVED lines=16> */
.L_x_1947:
[----:B------:R-:W-:Y:S01]  /*ad30*/  ULDC.64 UR4, c[0x0][0x9f8] ;  /* 0x00027e0000047ab9 */ /* 0x000fe20000000a00 */
[----:B------:R-:W-:Y:S01]  /*ad40*/  IMAD.U32 R5, RZ, RZ, UR43 ;  /* 0x0000002bff057e24 */ /* 0x000fe2000f8e00ff */
[----:B------:R-:W-:Y:S01]  /*ad50*/  ISETP.NE.U32.AND P0, PT, RZ, UR4, PT ;  /* 0x00000004ff007c0c */ /* 0x000fe2000bf05070 */
[----:B------:R-:W-:Y:S01]  /*ad60*/  IMAD.U32 R0, RZ, RZ, UR43 ;  /* 0x0000002bff007e24 */ /* 0x000fe2000f8e00ff */
[----:B------:R-:W1:Y:S02]  /*ad70*/  LDC R4, c[0x0][0x428] ;  /* 0x00010a00ff047b82 */ /* 0x000e640000000800 */
[----:B------:R-:W-:-:S13]  /*ad80*/  ISETP.NE.AND.EX P0, PT, RZ, UR5, PT, P0 ;  /* 0x00000005ff007c0c */ /* 0x000fda000bf05300 */
[----:B------:R-:W2:Y:S02]  /*ad90*/  @P0 LDC.64 R2, c[0x0][0x9f8] ;  /* 0x00027e00ff020b82 */ /* 0x000ea40000000a00 */
[----:B--2---:R-:W-:-:S05]  /*ada0*/  @P0 IMAD.WIDE R2, R5, 0x4, R2 ;  /* 0x0000000405020825 */ /* 0x004fca00078e0202 */
[----:B------:R2:W3:Y:S01]  /*adb0*/  @P0 LDG.E R0, desc[UR52][R2.64] ;  /* 0x0000003402000981 */ /* 0x0004e2000c1e1900 */
[----:B-1----:R-:W-:Y:S01]  /*adc0*/  ISETP.NE.AND P0, PT, R4, 0x1, PT ;  /* 0x000000010400780c */ /* 0x002fe20003f05270 */
[----:B------:R-:W-:Y:S01]  /*add0*/  IMAD.U32 R4, RZ, RZ, UR42 ;  /* 0x0000002aff047e24 */ /* 0x000fe2000f8e00ff */
[----:B------:R-:W-:Y:S01]  /*ade0*/  ISETP.NE.AND P1, PT, R19, RZ, PT ;  /* 0x000000ff1300720c */ /* 0x000fe20003f25270 */
[----:B------:R-:W-:Y:S01]  /*adf0*/  UMOV UR40, URZ ;  /* 0x0000003f00287c82 */ /* 0x000fe20008000000 */
[----:B------:R-:W-:Y:S01]  /*ae00*/  UMOV UR8, 0x40 ;  /* 0x0000004000087882 */ /* 0x000fe20000000000 */
[----:B------:R-:W-:Y:S01]  /*ae10*/  UMOV UR9, UR41 ;  /* 0x0000002900097c82 */ /* 0x000fe20008000000 */
[----:B------:R-:W-:Y:S01]  /*ae20*/  UMOV UR10, UR42 ;  /* 0x0000002a000a7c82 */ /* 0x000fe20008000000 */
[----:B------:R-:W-:Y:S01]  /*ae30*/  UMOV UR11, UR43 ;  /* 0x0000002b000b7c82 */ /* 0x000fe20008000000 */
[----:B------:R-:W-:Y:S01]  /*ae40*/  UMOV UR6, 0xffffffff ;  /* 0xffffffff00067882 */ /* 0x000fe20000000000 */
[----:B--2---:R-:W1:Y:S06]  /*ae50*/  LDC.64 R2, c[0x0][0x3f8] ;  /* 0x0000fe00ff027b82 */ /* 0x004e6c0000000a00 */
[----:B------:R-:W-:-:S02]  /*ae60*/  VOTEU.ALL UP1, P1 ;  /* 0x00000000003f7886 */ /* 0x000fc40000820000 */
[----:B------:R-:W2:Y:S03]  /*ae70*/  @P0 LDC R5, c[0x0][0x42c] ;  /* 0x00010b00ff050b82 */ /* 0x000ea60000000800 */
[----:B------:R-:W-:-:S04]  /*ae80*/  @!UP1 UIADD3 UR4, UP0, UR44, 0x270, URZ ;  /* 0x000002702c049890 */ /* 0x000fc8000ff1e03f */
[----:B------:R-:W-:Y:S01]  /*ae90*/  @!UP1 UIADD3.X UR5, URZ, UR45, URZ, UP0, !UPT ;  /* 0x0000002d3f059290 */ /* 0x000fe200087fe43f */
[----:B------:R-:W4:Y:S08]  /*aea0*/  @P0 LDC R6, c[0x0][0x430] ;  /* 0x00010c00ff060b82 */ /* 0x000f300000000800 */
[----:B------:R1:W-:Y:S01]  /*aeb0*/  @!UP1 UTMAPF.L2.4D [UR40], [UR4] ;  /* 0x00000028040095b8 */ /* 0x0003e20008018000 */
[----:B--2---:R-:W-:Y:S01]  /*aec0*/  @P0 IMAD.HI.U32 R5, R5, UR42, RZ ;  /* 0x0000002a05050c27 */ /* 0x004fe2000f8e00ff */
[----:B------:R2:W-:Y:S04]  /*aed0*/  @!UP1 UTMAPF.L2.4D [UR8], [UR4] ;  /* 0x00000008040095b8 */ /* 0x0005e80008018000 */
[----:B----4-:R-:W-:Y:S01]  /*aee0*/  @P0 SHF.R.U32.HI R4, RZ, R6, R5 ;  /* 0x00000006ff040219 */ /* 0x010fe20000011605 */
[----:B------:R-:W-:Y:S01]  /*aef0*/  IMAD.U32 R5, RZ, RZ, UR39 ;  /* 0x00000027ff057e24 */ /* 0x000fe2000f8e00ff */
[----:B-1----:R-:W-:-:S03]  /*af00*/  ISETP.NE.U32.AND P0, PT, R2, RZ, PT ;  /* 0x000000ff0200720c */ /* 0x002fc60003f05070 */
[----:B------:R-:W-:Y:S01]  /*af10*/  VIADD R5, R5, 0xffffffff ;  /* 0xffffffff05057836 */ /* 0x000fe20000000000 */
[----:B------:R-:W-:-:S04]  /*af20*/  ISETP.NE.AND.EX P0, PT, R3, RZ, PT, P0 ;  /* 0x000000ff0300720c */ /* 0x000fc80003f05300 */
[----:B---3--:R-:W-:Y:S01]  /*af30*/  SEL R6, R0, RZ, !P0 ;  /* 0x000000ff00067207 */ /* 0x008fe20004000000 */
[----:B--2---:R-:W-:Y:S08]  /*af40*/  BRA.DIV UR6, `(.L_x_1949) ;  /* 0x0000002206e87947 */ /* 0x004ff0000b800000 */
.L_x_2000:
[----:B------:R-:W-:Y:S01]  /*af50*/  UMOV UR4, 0xffffffff ;  /* 0xffffffff00047882 */ /* 0x000fe20000000000 */
[----:B------:R-:W-:Y:S02]  /*af60*/  SHF.R.S32.HI R12, RZ, 0x1f, R0 ;  /* 0x0000001fff0c7819 */ /* 0x000fe40000011400 */
[----:B------:R-:W-:Y:S05]  /*af70*/  BRA.DIV UR4, `(.L_x_1950) ;  /* 0x0000002604087947 */ /* 0x000fea000b800000 */
[----:B------:R-:W-:-:S13]  /*af80*/  ELECT P6, URZ, PT ;  /* 0x00000000003f782f */ /* 0x000fda00038c0000 */
.L_x_2003:
        /* <DEDUP_REMOVED lines=21> */
.L_x_1952:
[----:B------:R-:W2:Y:S01]  /*b0e0*/  S2R R7, SR_TID.X ;  /* 0x0000000000077919 */ /* 0x000ea20000002100 */
[----:B-1----:R-:W-:Y:S02]  /*b0f0*/  LEA R8, R16, UR38, 0x3 ;  /* 0x0000002610087c11 */ /* 0x002fe4000f8e18ff */
[----:B--2---:R-:W-:Y:S02]  /*b100*/  LOP3.LUT R9, R7, 0x7f, RZ, 0xc0, !PT ;  /* 0x0000007f07097812 */ /* 0x004fe400078ec0ff */
[----:B------:R-:W-:Y:S02]  /*b110*/  SHF.L.U32 R7, R17, 0x1f, RZ ;  /* 0x0000001f11077819 */ /* 0x000fe400000006ff */
[----:B------:R-:W-:Y:S02]  /*b120*/  ISETP.NE.AND P3, PT, R9, RZ, PT ;  /* 0x000000ff0900720c */ /* 0x000fe40003f65270 */
[----:B------:R-:W1:Y:S02]  /*b130*/  SYNCS.PHASECHK.TRANS64.TRYWAIT P2, [R8+URZ+0x28840], R7 ;  /* 0x02884007080075a7 */ /* 0x000e64000804017f */
[----:B-1----:R-:W-:Y:S09]  /*b140*/  @!P2 BRA `(.L_x_1953) ;  /* 0x0000002000b4a947 */ /* 0x002ff20003800000 */
.L_x_2004:
[----:B------:R-:W-:Y:S05]  /*b150*/  @P3 BRA `(.L_x_1954) ;  /* 0x0000000000143947 */ /* 0x000fea0003800000 */
[----:B------:R-:W-:Y:S01]  /*b160*/  ISETP.NE.AND P2, PT, R19, RZ, PT ;  /* 0x000000ff1300720c */ /* 0x000fe20003f45270 */
[----:B-1----:R-:W-:-:S04]  /*b170*/  IMAD.MOV.U32 R7, RZ, RZ, 0x8000 ;  /* 0x00008000ff077424 */ /* 0x002fc800078e00ff */
[----:B------:R2:W-:Y:S08]  /*b180*/  SYNCS.ARRIVE.TRANS64 RZ, [R8+URZ+0x28830], R7 ;  /* 0x0288300708ff79a7 */ /* 0x0005f0000800003f */
[----:B------:R-:W-:Y:S05]  /*b190*/  @!P2 BRA `(.L_x_1954) ;  /* 0x000000000004a947 */ /* 0x000fea0003800000 */
[----:B------:R-:W-:Y:S01]  /*b1a0*/  BPT.TRAP 0x1 ;  /* 0x000000040000795c */ /* 0x000fe20000300000 */
.L_x_1954:
        /* <DEDUP_REMOVED lines=17> */
[----:B---3--:R-:W-:Y:S01]  /*b2c0*/  UMOV UR8, UR14 ;  /* 0x0000000e00087c82 */ /* 0x008fe20008000000 */
[----:B------:R-:W-:Y:S02]  /*b2d0*/  UMOV UR10, UR15 ;  /* 0x0000000f000a7c82 */ /* 0x000fe40008000000 */
[----:B------:R3:W-:Y:S02]  /*b2e0*/  UTMALDG.4D [UR8], [UR4], desc[UR6] ;  /* 0x00000608040075b4 */ /* 0x0007e40008019000 */
[----:B---3--:R-:W-:Y:S01]  /*b2f0*/  NOP ;  /* 0x0000000000007918 */ /* 0x008fe20000000000 */
.L_x_1951:
        /* <DEDUP_REMOVED lines=9> */
[----:B-12---:R-:W-:Y:S01]  /*b390*/  @P2 IMAD.MOV.U32 R7, RZ, RZ, 0x8000 ;  /* 0x00008000ff072424 */ /* 0x006fe200078e00ff */
        /* <DEDUP_REMOVED lines=21> */
.L_x_2005:
[----:B------:R-:W-:-:S06]  /*b4f0*/  UISETP.GE.AND UP0, UPT, UR39, 0x2, UPT ;  /* 0x000000022700788c */ /* 0x000fcc000bf06270 */
[----:B------:R-:W-:-:S13]  /*b500*/  PLOP3.LUT P2, PT, PT, PT, UP0, 0x80, 0x0 ;  /* 0x000000000000781c */ /* 0x000fda0003f4f008 */
[----:B------:R-:W-:Y:S05]  /*b510*/  @!P2 BRA `(.L_x_1956) ;  /* 0x0000001000d8a947 */ /* 0x000fea0003800000 */
[----:B------:R-:W-:Y:S02]  /*b520*/  ULOP3.LUT UR4, UR39, 0x1, URZ, 0xc0, !UPT ;  /* 0x0000000127047892 */ /* 0x000fe4000f8ec03f */
[----:B------:R-:W-:Y:S02]  /*b530*/  UIADD3 UR46, UR39, -0x2, URZ ;  /* 0xfffffffe272e7890 */ /* 0x000fe4000fffe03f */
[----:B------:R-:W-:Y:S01]  /*b540*/  UISETP.NE.U32.AND UP0, UPT, UR4, 0x1, UPT ;  /* 0x000000010400788c */ /* 0x000fe2000bf05070 */
[----:B------:R-:W-:-:S03]  /*b550*/  ULDC.64 UR36, c[0x0][0x408] ;  /* 0x0001020000247ab9 */ /* 0x000fc60000000a00 */
[----:B-1----:R-:W-:Y:S02]  /*b560*/  IMAD.U32 R7, RZ, RZ, UR46 ;  /* 0x0000002eff077e24 */ /* 0x002fe4000f8e00ff */
[----:B------:R-:W-:-:S13]  /*b570*/  PLOP3.LUT P2, PT, PT, PT, UP0, 0x80, 0x0 ;  /* 0x000000000000781c */ /* 0x000fda0003f4f008 */
[----:B------:R-:W-:Y:S05]  /*b580*/  @!P2 BRA `(.L_x_1957) ;  /* 0x0000000400a0a947 */ /* 0x000fea0003800000 */
[----:B------:R-:W-:Y:S01]  /*b590*/  VIADD R10, R16, 0x1 ;  /* 0x00000001100a7836 */ /* 0x000fe20000000000 */
[----:B------:R-:W-:Y:S04]  /*b5a0*/  BSSY B0, `(.L_x_1958) ;  /* 0x0000062000007945 */ /* 0x000fe80003800000 */
[----:B------:R-:W-:-:S04]  /*b5b0*/  ISETP.NE.AND P2, PT, R10, 0x2, PT ;  /* 0x000000020a00780c */ /* 0x000fc80003f45270 */
[----:B------:R-:W-:Y:S02]  /*b5c0*/  SEL R8, RZ, 0x1, P2 ;  /* 0x00000001ff087807 */ /* 0x000fe40001000000 */
[----:B------:R-:W-:Y:S02]  /*b5d0*/  SEL R10, R10, RZ, P2 ;  /* 0x000000ff0a0a7207 */ /* 0x000fe40001000000 */
[----:B------:R-:W-:Y:S01]  /*b5e0*/  LOP3.LUT R7, R17, R8, RZ, 0x3c, !PT ;  /* 0x0000000811077212 */ /* 0x000fe200078e3cff */
[----:B------:R-:W-:Y:S06]  /*b5f0*/  @!P6 BRA `(.L_x_1959) ;  /* 0x000000040070e947 */ /* 0x000fec0003800000 */
[----:B------:R-:W-:Y:S02]  /*b600*/  IMAD.MOV.U32 R8, RZ, RZ, R6 ;  /* 0x000000ffff087224 */ /* 0x000fe400078e0006 */
[----:B------:R-:W-:Y:S01]  /*b610*/  IMAD.U32 R9, RZ, RZ, UR46 ;  /* 0x0000002eff097e24 */ /* 0x000fe2000f8e00ff */
[----:B------:R-:W-:Y:S06]  /*b620*/  @!P0 BRA `(.L_x_1960) ;  /* 0x0000000000508947 */ /* 0x000fec0003800000 */
[----:B------:R-:W-:Y:S01]  /*b630*/  ULDC UR7, c[0x0][0x41c] ;  /* 0x0001070000077ab9 */ /* 0x000fe20000000800 */
[----:B------:R-:W-:Y:S01]  /*b640*/  UMOV UR6, UR46 ;  /* 0x0000002e00067c82 */ /* 0x000fe20008000000 */
[----:B------:R-:W-:-:S11]  /*b650*/  UISETP.NE.AND UP0, UPT, UR7, 0x1, UPT ;  /* 0x000000010700788c */ /* 0x000fd6000bf05270 */
[----:B------:R-:W-:Y:S02]  /*b660*/  @UP0 ULDC.64 UR8, c[0x0][0x420] ;  /* 0x0001080000080ab9 */ /* 0x000fe40000000a00 */
[----:B------:R-:W-:-:S04]  /*b670*/  UIMAD.WIDE.U32 UR4, UR46, UR8, URZ ;  /* 0x000000082e0472a5 */ /* 0x000fc8000f8e003f */
[----:B------:R-:W-:-:S03]  /*b680*/  @UP0 USHF.R.U32.HI UR6, URZ, UR9, UR5 ;  /* 0x000000093f060299 */ /* 0x000fc60008011605 */
[----:B------:R-:W-:Y:S01]  /*b690*/  ULDC.64 UR8, c[0x0][0x408] ;  /* 0x0001020000087ab9 */ /* 0x000fe20000000a00 */
[----:B------:R-:W-:Y:S01]  /*b6a0*/  USHF.R.S32.HI UR4, URZ, 0x1f, UR6 ;  /* 0x0000001f3f047899 */ /* 0x000fe20008011406 */
[----:B------:R-:W-:Y:S02]  /*b6b0*/  IMAD R11, R12, UR8, RZ ;  /* 0x000000080c0b7c24 */ /* 0x000fe4000f8e02ff */
[----:B------:R-:W-:Y:S02]  /*b6c0*/  IMAD.U32 R8, RZ, RZ, UR6 ;  /* 0x00000006ff087e24 */ /* 0x000fe4000f8e00ff */
[C---:B------:R-:W-:Y:S02]  /*b6d0*/  IMAD R11, R0.reuse, UR9, R11 ;  /* 0x00000009000b7c24 */ /* 0x040fe4000f8e020b */
[----:B------:R-:W-:Y:S02]  /*b6e0*/  IMAD.U32 R9, RZ, RZ, UR4 ;  /* 0x00000004ff097e24 */ /* 0x000fe4000f8e00ff */
[----:B------:R-:W-:-:S04]  /*b6f0*/  IMAD.WIDE.U32 R8, R0, UR8, R8 ;  /* 0x0000000800087c25 */ /* 0x000fc8000f8e0008 */
[----:B------:R-:W-:Y:S01]  /*b700*/  IMAD.IADD R9, R11, 0x1, R9 ;  /* 0x000000010b097824 */ /* 0x000fe200078e0209 */
[----:B------:R-:W-:-:S04]  /*b710*/  LEA R2, P2, R8, R2, 0x2 ;  /* 0x0000000208027211 */ /* 0x000fc800078410ff */
[----:B------:R-:W-:-:S05]  /*b720*/  LEA.HI.X R3, R8, R3, R9, 0x2, P2 ;  /* 0x0000000308037211 */ /* 0x000fca00010f1409 */
[----:B------:R1:W5:Y:S01]  /*b730*/  LDG.E R8, desc[UR52][R2.64] ;  /* 0x0000003402087981 */ /* 0x000362000c1e1900 */
[----:B------:R-:W-:-:S04]  /*b740*/  UIADD3 UR4, -UR6, URZ, URZ ;  /* 0x0000003f06047290 */ /* 0x000fc8000fffe13f */
[----:B------:R-:W-:-:S06]  /*b750*/  UIMAD UR4, UR7, UR4, UR46 ;  /* 0x00000004070472a4 */ /* 0x000fcc000f8e022e */
[----:B-1----:R-:W-:-:S07]  /*b760*/  IMAD.U32 R9, RZ, RZ, UR4 ;  /* 0x00000004ff097e24 */ /* 0x002fce000f8e00ff */
.L_x_1960:
[----:B------:R-:W1:Y:S01]  /*b770*/  S2R R2, SR_TID.X ;  /* 0x0000000000027919 */ /* 0x000e620000002100 */
[----:B------:R-:W-:Y:S02]  /*b780*/  LEA R3, R10, UR38, 0x3 ;  /* 0x000000260a037c11 */ /* 0x000fe4000f8e18ff */
[----:B-1----:R-:W-:Y:S02]  /*b790*/  LOP3.LUT R11, R2, 0x7f, RZ, 0xc0, !PT ;  /* 0x0000007f020b7812 */ /* 0x002fe400078ec0ff */
[----:B------:R-:W-:Y:S02]  /*b7a0*/  SHF.L.U32 R2, R7, 0x1f, RZ ;  /* 0x0000001f07027819 */ /* 0x000fe400000006ff */
[----:B------:R-:W-:Y:S02]  /*b7b0*/  ISETP.NE.AND P2, PT, R11, RZ, PT ;  /* 0x000000ff0b00720c */ /* 0x000fe40003f45270 */
[----:B------:R-:W1:Y:S02]  /*b7c0*/  SYNCS.PHASECHK.TRANS64.TRYWAIT P3, [R3+URZ+0x28840], R2 ;  /* 0x02884002030075a7 */ /* 0x000e64000806017f */
[----:B-1----:R-:W-:Y:S09]  /*b7d0*/  @!P3 BRA `(.L_x_1961) ;  /* 0x0000001c003cb947 */ /* 0x002ff20003800000 */
.L_x_2006:
[----:B------:R-:W-:Y:S05]  /*b7e0*/  @P2 BRA `(.L_x_1962) ;  /* 0x0000000000142947 */ /* 0x000fea0003800000 */
[----:B------:R-:W-:Y:S01]  /*b7f0*/  ISETP.NE.AND P3, PT, R19, RZ, PT ;  /* 0x000000ff1300720c */ /* 0x000fe20003f65270 */
[----:B-1----:R-:W-:-:S04]  /*b800*/  IMAD.MOV.U32 R2, RZ, RZ, 0x8000 ;  /* 0x00008000ff027424 */ /* 0x002fc800078e00ff */
[----:B------:R2:W-:Y:S08]  /*b810*/  SYNCS.ARRIVE.TRANS64 RZ, [R3+URZ+0x28830], R2 ;  /* 0x0288300203ff79a7 */ /* 0x0005f0000800003f */
[----:B------:R-:W-:Y:S05]  /*b820*/  @!P3 BRA `(.L_x_1962) ;  /* 0x000000000004b947 */ /* 0x000fea0003800000 */
[----:B------:R-:W-:Y:S01]  /*b830*/  BPT.TRAP 0x1 ;  /* 0x000000040000795c */ /* 0x000fe20000300000 */
.L_x_1962:
        /* <DEDUP_REMOVED lines=12> */
[----:B-12---:R-:W-:Y:S01]  /*b900*/  SHF.L.U32 R3, R17, 0x1f, RZ ;  /* 0x0000001f11037819 */ /* 0x006fe200000006ff */
        /* <DEDUP_REMOVED lines=13> */
.L_x_2007:
[----:B------:R-:W-:Y:S05]  /*b9e0*/  @P2 BRA `(.L_x_1964) ;  /* 0x0000000000182947 */ /* 0x000fea0003800000 */
[----:B------:R-:W-:Y:S01]  /*b9f0*/  ISETP.NE.AND P2, PT, R19, RZ, PT ;  /* 0x000000ff1300720c */ /* 0x000fe20003f45270 */
[----:B-1----:R-:W-:Y:S01]  /*ba00*/  IMAD.MOV.U32 R3, RZ, RZ, 0x8000 ;  /* 0x00008000ff037424 */ /* 0x002fe200078e00ff */
[----:B------:R-:W-:-:S04]  /*ba10*/  LEA R2, R16, UR38, 0x3 ;  /* 0x0000002610027c11 */ /* 0x000fc8000f8e18ff */
[----:B------:R2:W-:Y:S07]  /*ba20*/  SYNCS.ARRIVE.TRANS64 RZ, [R2+URZ+0x28850], R3 ;  /* 0x0288500302ff79a7 */ /* 0x0005ee000800003f */
[----:B------:R-:W-:Y:S05]  /*ba30*/  @!P2 BRA `(.L_x_1964) ;  /* 0x000000000004a947 */ /* 0x000fea0003800000 */
[----:B------:R-:W-:Y:S01]  /*ba40*/  BPT.TRAP 0x1 ;  /* 0x000000040000795c */ /* 0x000fe20000300000 */
.L_x_1964:
        /* <DEDUP_REMOVED lines=23> */
.L_x_1959:
[----:B------:R-:W-:Y:S05]  /*bbc0*/  BSYNC B0 ;  /* 0x0000000000007941 */ /* 0x000fea0003800000 */
.L_x_1958:
[----:B------:R-:W-:Y:S01]  /*bbd0*/  UIADD3 UR4, UR39, -0x3, URZ ;  /* 0xfffffffd27047890 */ /* 0x000fe2000fffe03f */
[----:B------:R-:W-:Y:S02]  /*bbe0*/  IMAD.MOV.U32 R17, RZ, RZ, R7 ;  /* 0x000000ffff117224 */ /* 0x000fe400078e0007 */
[----:B------:R-:W-:-:S03]  /*bbf0*/  IMAD.MOV.U32 R16, RZ, RZ, R10 ;  /* 0x000000ffff107224 */ /* 0x000fc600078e000a */
[----:B------:R-:W-:-:S07]  /*bc00*/  IMAD.U32 R7, RZ, RZ, UR4 ;  /* 0x00000004ff077e24 */ /* 0x000fce000f8e00ff */
.L_x_1957:
[----:B------:R-:W-:Y:S01]  /*bc10*/  ISETP.NE.AND P2, PT, RZ, UR46, PT ;  /* 0x0000002eff007c0c */ /* 0x000fe2000bf45270 */
[----:B------:R-:W-:-:S12]  /*bc20*/  BSSY B0, `(.L_x_1956) ;  /* 0x00000c5000007945 */ /* 0x000fd80003800000 */
[----:B------:R-:W-:Y:S05]  /*bc30*/  @!P2 BRA `(.L_x_1965) ;  /* 0x0000000c000ca947 */ /* 0x000fea0003800000 */
[----:B------:R-:W-:-:S07]  /*bc40*/  IMAD.MOV.U32 R8, RZ, RZ, R6 ;  /* 0x000000ffff087224 */ /* 0x000fce00078e0006 */
.L_x_1980:
[----:B------:R-:W-:Y:S01]  /*bc50*/  VIADD R10, R16, 0x1 ;  /* 0x00000001100a7836 */ /* 0x000fe20000000000 */
[----:B------:R-:W-:Y:S05]  /*bc60*/  YIELD ;  /* 0x0000000000007946 */ /* 0x000fea0003800000 */
[----:B------:R-:W-:Y:S01]  /*bc70*/  ISETP.NE.AND P2, PT, R10, 0x2, PT ;  /* 0x000000020a00780c */ /* 0x000fe20003f45270 */
[----:B------:R-:W-:Y:S03]  /*bc80*/  BSSY B1, `(.L_x_1966) ;  /* 0x000005c000017945 */ /* 0x000fe60003800000 */
[----:B-12---:R-:W-:-:S02]  /*bc90*/  SEL R2, RZ, 0x1, P2 ;  /* 0x00000001ff027807 */ /* 0x006fc40001000000 */
        /* <DEDUP_REMOVED lines=22> */
.L_x_1968:
[----:B------:R-:W1:Y:S01]  /*be00*/  S2R R2, SR_TID.X ;  /* 0x0000000000027919 */ /* 0x000e620000002100 */
[----:B------:R-:W-:Y:S02]  /*be10*/  LEA R3, R10, UR38, 0x3 ;  /* 0x000000260a037c11 */ /* 0x000fe4000f8e18ff */
[----:B-1----:R-:W-:Y:S02]  /*be20*/  LOP3.LUT R9, R2, 0x7f, RZ, 0xc0, !PT ;  /* 0x0000007f02097812 */ /* 0x002fe400078ec0ff */
[----:B------:R-:W-:Y:S02]  /*be30*/  SHF.L.U32 R2, R11, 0x1f, RZ ;  /* 0x0000001f0b027819 */ /* 0x000fe400000006ff */
[----:B------:R-:W-:Y:S02]  /*be40*/  ISETP.NE.AND P2, PT, R9, RZ, PT ;  /* 0x000000ff0900720c */ /* 0x000fe40003f45270 */
[----:B------:R-:W1:Y:S02]  /*be50*/  SYNCS.PHASECHK.TRANS64.TRYWAIT P3, [R3+URZ+0x28840], R2 ;  /* 0x02884002030075a7 */ /* 0x000e64000806017f */
[----:B-1----:R-:W-:Y:S09]  /*be60*/  @!P3 BRA `(.L_x_1969) ;  /* 0x0000001400c0b947 */ /* 0x002ff20003800000 */
.L_x_2008:
[----:B------:R-:W-:Y:S05]  /*be70*/  @P2 BRA `(.L_x_1970) ;  /* 0x0000000000142947 */ /* 0x000fea0003800000 */
[----:B------:R-:W-:Y:S01]  /*be80*/  ISETP.NE.AND P3, PT, R19, RZ, PT ;  /* 0x000000ff1300720c */ /* 0x000fe20003f65270 */
[----:B-1----:R-:W-:-:S04]  /*be90*/  IMAD.MOV.U32 R2, RZ, RZ, 0x8000 ;  /* 0x00008000ff027424 */ /* 0x002fc800078e00ff */
[----:B------:R2:W-:Y:S08]  /*bea0*/  SYNCS.ARRIVE.TRANS64 RZ, [R3+URZ+0x28830], R2 ;  /* 0x0288300203ff79a7 */ /* 0x0005f0000800003f */
[----:B------:R-:W-:Y:S05]  /*beb0*/  @!P3 BRA `(.L_x_1970) ;  /* 0x000000000004b947 */ /* 0x000fea0003800000 */
[----:B------:R-:W-:Y:S01]  /*bec0*/  BPT.TRAP 0x1 ;  /* 0x000000040000795c */ /* 0x000fe20000300000 */
.L_x_1970:
        /* <DEDUP_REMOVED lines=14> */
[----:B-12---:R-:W-:Y:S01]  /*bfb0*/  LEA R2, R16, UR17, 0x3 ;  /* 0x0000001110027c11 */ /* 0x006fe2000f8e18ff */
        /* <DEDUP_REMOVED lines=11> */
.L_x_2009:
[----:B------:R-:W-:Y:S05]  /*c070*/  @P2 BRA `(.L_x_1972) ;  /* 0x0000000000142947 */ /* 0x000fea0003800000 */
[----:B------:R-:W-:Y:S01]  /*c080*/  ISETP.NE.AND P2, PT, R19, RZ, PT ;  /* 0x000000ff1300720c */ /* 0x000fe20003f45270 */
[----:B------:R-:W-:-:S04]  /*c090*/  IMAD.MOV.U32 R3, RZ, RZ, 0x8000 ;  /* 0x00008000ff037424 */ /* 0x000fc800078e00ff */
[----:B------:R2:W-:Y:S08]  /*c0a0*/  SYNCS.ARRIVE.TRANS64 RZ, [R2+URZ+0x50], R3 ;  /* 0x0000500302ff79a7 */ /* 0x0005f0000800003f */
[----:B------:R-:W-:Y:S05]  /*c0b0*/  @!P2 BRA `(.L_x_1972) ;  /* 0x000000000004a947 */ /* 0x000fea0003800000 */
[----:B------:R-:W-:Y:S01]  /*c0c0*/  BPT.TRAP 0x1 ;  /* 0x000000040000795c */ /* 0x000fe20000300000 */
.L_x_1972:
        /* <DEDUP_REMOVED lines=23> */
.L_x_1967:
[----:B------:R-:W-:Y:S05]  /*c240*/  BSYNC B1 ;  /* 0x0000000000017941 */ /* 0x000fea0003800000 */
.L_x_1966:
[----:B------:R-:W-:Y:S01]  /*c250*/  VIADD R16, R10, 0x1 ;  /* 0x000000010a107836 */ /* 0x000fe20000000000 */
[----:B------:R-:W-:Y:S04]  /*c260*/  BSSY B1, `(.L_x_1973) ;  /* 0x000005d000017945 */ /* 0x000fe80003800000 */
[----:B------:R-:W-:-:S04]  /*c270*/  ISETP.NE.AND P2, PT, R16, 0x2, PT ;  /* 0x000000021000780c */ /* 0x000fc80003f45270 */
[----:B-12---:R-:W-:Y:S02]  /*c280*/  SEL R2, RZ, 0x1, P2 ;  /* 0x00000001ff027807 */ /* 0x006fe40001000000 */
[----:B------:R-:W-:Y:S02]  /*c290*/  SEL R16, R16, RZ, P2 ;  /* 0x000000ff10107207 */ /* 0x000fe40001000000 */
[----:B------:R-:W-:Y:S01]  /*c2a0*/  LOP3.LUT R17, R11, R2, RZ, 0x3c, !PT ;  /* 0x000000020b117212 */ /* 0x000fe200078e3cff */
[----:B------:R-:W-:Y:S06]  /*c2b0*/  @!P6 BRA `(.L_x_1974) ;  /* 0x00000004005ce947 */ /* 0x000fec0003800000 */
[----:B------:R-:W-:Y:S01]  /*c2c0*/  VIADD R13, R7, 0xffffffff ;  /* 0xffffffff070d7836 */ /* 0x000fe20000000000 */
        /* <DEDUP_REMOVED lines=18> */
.L_x_1975:
[----:B------:R-:W1:Y:S01]  /*c3f0*/  S2R R2, SR_TID.X ;  /* 0x0000000000027919 */ /* 0x000e620000002100 */
[----:B------:R-:W-:Y:S02]  /*c400*/  SHF.L.U32 R3, R17, 0x1f, RZ ;  /* 0x0000001f11037819 */ /* 0x000fe400000006ff */
[----:B-1----:R-:W-:Y:S02]  /*c410*/  LOP3.LUT R9, R2, 0x7f, RZ, 0xc0, !PT ;  /* 0x0000007f02097812 */ /* 0x002fe400078ec0ff */
[----:B------:R-:W-:Y:S02]  /*c420*/  LEA R2, R16, UR38, 0x3 ;  /* 0x0000002610027c11 */ /* 0x000fe4000f8e18ff */
[----:B------:R-:W-:Y:S02]  /*c430*/  ISETP.NE.AND P2, PT, R9, RZ, PT ;  /* 0x000000ff0900720c */ /* 0x000fe40003f45270 */
[----:B------:R-:W1:Y:S02]  /*c440*/  SYNCS.PHASECHK.TRANS64.TRYWAIT P3, [R2+URZ+0x28840], R3 ;  /* 0x02884003020075a7 */ /* 0x000e64000806017f */
[----:B-1----:R-:W-:Y:S09]  /*c450*/  @!P3 BRA `(.L_x_1976) ;  /* 0x00000010006cb947 */ /* 0x002ff20003800000 */
.L_x_2010:
[----:B------:R-:W-:Y:S05]  /*c460*/  @P2 BRA `(.L_x_1977) ;  /* 0x0000000000142947 */ /* 0x000fea0003800000 */
[----:B------:R-:W-:Y:S01]  /*c470*/  ISETP.NE.AND P3, PT, R19, RZ, PT ;  /* 0x000000ff1300720c */ /* 0x000fe20003f65270 */
[----:B-1----:R-:W-:-:S04]  /*c480*/  IMAD.MOV.U32 R3, RZ, RZ, 0x8000 ;  /* 0x00008000ff037424 */ /* 0x002fc800078e00ff */
[----:B------:R2:W-:Y:S08]  /*c490*/  SYNCS.ARRIVE.TRANS64 RZ, [R2+URZ+0x28830], R3 ;  /* 0x0288300302ff79a7 */ /* 0x0005f0000800003f */
[----:B------:R-:W-:Y:S05]  /*c4a0*/  @!P3 BRA `(.L_x_1977) ;  /* 0x000000000004b947 */ /* 0x000fea0003800000 */
[----:B------:R-:W-:Y:S01]  /*c4b0*/  BPT.TRAP 0x1 ;  /* 0x000000040000795c */ /* 0x000fe20000300000 */
.L_x_1977:
        /* <DEDUP_REMOVED lines=12> */
[----:B-12---:R-:W-:Y:S01]  /*c580*/  LEA R2, R10, UR17, 0x3 ;  /* 0x000000110a027c11 */ /* 0x006fe2000f8e18ff */
        /* <DEDUP_REMOVED lines=13> */
.L_x_2011:
[----:B------:R-:W-:Y:S05]  /*c660*/  @P2 BRA `(.L_x_1979) ;  /* 0x0000000000142947 */ /* 0x000fea0003800000 */
[----:B------:R-:W-:Y:S01]  /*c670*/  ISETP.NE.AND P2, PT, R19, RZ, PT ;  /* 0x000000ff1300720c */ /* 0x000fe20003f45270 */
[----:B------:R-:W-:-:S04]  /*c680*/  IMAD.MOV.U32 R3, RZ, RZ, 0x8000 ;  /* 0x00008000ff037424 */ /* 0x000fc800078e00ff */
[----:B------:R2:W-:Y:S08]  /*c690*/  SYNCS.ARRIVE.TRANS64 RZ, [R2+URZ+0x50], R3 ;  /* 0x0000500302ff79a7 */ /* 0x0005f0000800003f */
[----:B------:R-:W-:Y:S05]  /*c6a0*/  @!P2 BRA `(.L_x_1979) ;  /* 0x000000000004a947 */ /* 0x000fea0003800000 */
[----:B------:R-:W-:Y:S01]  /*c6b0*/  BPT.TRAP 0x1 ;  /* 0x000000040000795c */ /* 0x000fe20000300000 */
.L_x_1979:
        /* <DEDUP_REMOVED lines=23> */
.L_x_1974:
[----:B------:R-:W-:Y:S05]  /*c830*/  BSYNC B1 ;  /* 0x0000000000017941 */ /* 0x000fea0003800000 */
.L_x_1973:
[C---:B------:R-:W-:Y:S01]  /*c840*/  ISETP.GT.AND P2, PT, R7.reuse, 0x1, PT ;  /* 0x000000010700780c */ /* 0x040fe20003f44270 */
[----:B------:R-:W-:-:S12]  /*c850*/  VIADD R7, R7, 0xfffffffe ;  /* 0xfffffffe07077836 */ /* 0x000fd80000000000 */
[----:B------:R-:W-:Y:S05]  /*c860*/  @P2 BRA `(.L_x_1980) ;  /* 0xfffffff000f82947 */ /* 0x000fea000383ffff */
.L_x_1965:
[----:B------:R-:W-:Y:S05]  /*c870*/  BSYNC B0 ;  /* 0x0000000000007941 */ /* 0x000fea0003800000 */
.L_x_1956:
[----:B------:R-:W-:Y:S04]  /*c880*/  BSSY B0, `(.L_x_1981) ;  /* 0x000000e000007945 */ /* 0x000fe80003800000 */
[----:B------:R-:W-:Y:S05]  /*c890*/  @P1 BRA `(.L_x_1982) ;  /* 0x0000000000301947 */ /* 0x000fea0003800000 */
[----:B-1----:R-:W1:Y:S01]  /*c8a0*/  S2R R7, SR_LANEID ;  /* 0x0000000000077919 */ /* 0x002e620000000000 */
[----:B------:R-:W-:Y:S01]  /*c8b0*/  VOTEU.ANY UR4, UPT, PT ;  /* 0x0000000000047886 */ /* 0x000fe200038e0100 */
[----:B--2---:R-:W2:Y:S01]  /*c8c0*/  LDC.64 R2, c[0x0][0xdf0] ;  /* 0x00037c00ff027b82 */ /* 0x004ea20000000a00 */
        /* <DEDUP_REMOVED lines=9> */
.L_x_1982:
[----:B------:R-:W-:Y:S05]  /*c960*/  BSYNC B0 ;  /* 0x0000000000007941 */ /* 0x000fea0003800000 */
.L_x_1981:
[----:B------:R-:W-:Y:S04]  /*c970*/  BSSY B0, `(.L_x_1983) ;  /* 0x0000024000007945 */ /* 0x000fe80003800000 */
[----:B------:R-:W-:Y:S05]  /*c980*/  @!P6 BRA `(.L_x_1984) ;  /* 0x000000000088e947 */ /* 0x000fea0003800000 */
[----:B------:R-:W3:Y:S01]  /*c990*/  S2R R0, SR_TID.X ;  /* 0x0000000000007919 */ /* 0x000ee20000002100 */
[----:B-12---:R-:W-:Y:S02]  /*c9a0*/  LEA R3, R16, UR38, 0x3 ;  /* 0x0000002610037c11 */ /* 0x006fe4000f8e18ff */
[----:B---3--:R-:W-:Y:S02]  /*c9b0*/  LOP3.LUT R2, R0, 0x7f, RZ, 0xc0, !PT ;  /* 0x0000007f00027812 */ /* 0x008fe400078ec0ff */
[----:B------:R-:W-:Y:S02]  /*c9c0*/  SHF.L.U32 R0, R17, 0x1f, RZ ;  /* 0x0000001f11007819 */ /* 0x000fe400000006ff */
[----:B------:R-:W-:Y:S02]  /*c9d0*/  ISETP.NE.AND P1, PT, R2, RZ, PT ;  /* 0x000000ff0200720c */ /* 0x000fe40003f25270 */
[----:B------:R-:W1:Y:S02]  /*c9e0*/  SYNCS.PHASECHK.TRANS64.TRYWAIT P0, [R3+URZ+0x28860], R0 ;  /* 0x02886000030075a7 */ /* 0x000e64000800017f */
[----:B-1----:R-:W-:Y:S09]  /*c9f0*/  @!P0 BRA `(.L_x_1985) ;  /* 0x0000000c002c8947 */ /* 0x002ff20003800000 */
.L_x_2012:
[----:B------:R-:W-:Y:S05]  /*ca00*/  @P1 BRA `(.L_x_1986) ;  /* 0x0000000000141947 */ /* 0x000fea0003800000 */
[----:B------:R-:W-:Y:S01]  /*ca10*/  ISETP.NE.AND P0, PT, R19, RZ, PT ;  /* 0x000000ff1300720c */ /* 0x000fe20003f05270 */
[----:B-1----:R-:W-:-:S04]  /*ca20*/  IMAD.MOV.U32 R0, RZ, RZ, 0x8000 ;  /* 0x00008000ff007424 */ /* 0x002fc800078e00ff */
[----:B------:R2:W-:Y:S08]  /*ca30*/  SYNCS.ARRIVE.TRANS64 RZ, [R3+URZ+0x28850], R0 ;  /* 0x0288500003ff79a7 */ /* 0x0005f0000800003f */
[----:B------:R-:W-:Y:S05]  /*ca40*/  @!P0 BRA `(.L_x_1986) ;  /* 0x0000000000048947 */ /* 0x000fea0003800000 */
[----:B------:R-:W-:Y:S01]  /*ca50*/  BPT.TRAP 0x1 ;  /* 0x000000040000795c */ /* 0x000fe20000300000 */
.L_x_1986:
        /* <DEDUP_REMOVED lines=21> */
.L_x_1984:
[----:B------:R-:W-:Y:S05]  /*cbb0*/  BSYNC B0 ;  /* 0x0000000000007941 */ /* 0x000fea0003800000 */
.L_x_1983:
[----:B------:R-:W-:Y:S02]  /*cbc0*/  VIADD R16, R16, 0x1 ;  /* 0x0000000110107836 */ /* 0x000fe40000000000 */
[----:B------:R-:W-:-:S03]  /*cbd0*/  IMAD.MOV.U32 R13, RZ, RZ, R18 ;  /* 0x000000ffff0d7224 */ /* 0x000fc600078e0012 */
[----:B------:R-:W-:-:S04]  /*cbe0*/  ISETP.NE.AND P0, PT, R16, 0x2, PT ;  /* 0x000000021000780c */ /* 0x000fc80003f05270 */
[----:B-12---:R-:W-:Y:S02]  /*cbf0*/  SEL R0, RZ, 0x1, P0 ;  /* 0x00000001ff007807 */ /* 0x006fe40000000000 */
[----:B------:R-:W-:Y:S02]  /*cc00*/  SEL R16, R16, RZ, P0 ;  /* 0x000000ff10107207 */ /* 0x000fe40000000000 */
[----:B------:R-:W-:-:S07]  /*cc10*/  LOP3.LUT R17, R17, R0, RZ, 0x3c, !PT ;  /* 0x0000000011117212 */ /* 0x000fce00078e3cff */
.L_x_1945:
[----:B------:R-:W-:Y:S05]  /*cc20*/  BSYNC B6 ;  /* 0x0000000000067941 */ /* 0x000fea0003800000 */
.L_x_1943:
[----:B------:R-:W-:-:S03]  /*cc30*/  UMOV UR4, 0xffffffff ;  /* 0xffffffff00047882 */ /* 0x000fc60000000000 */
[----:B------:R-:W-:Y:S05]  /*cc40*/  BRA.DIV UR4, `(.L_x_1987) ;  /* 0x0000000a04ac7947 */ /* 0x000fea000b800000 */
[----:B------:R1:W2:Y:S02]  /*cc50*/  SHFL.IDX PT, R14, R13, RZ, 0x1f ;  /* 0x00001fff0d0e7589 */ /* 0x0002a400000e0000 */
.L_x_2015:
[----:B------:R-:W-:Y:S01]  /*cc60*/  ISETP.NE.AND P0, PT, R19, RZ, PT ;  /* 0x000000ff1300720c */ /* 0x000fe20003f05270 */
[----:B------:R-:W-:Y:S05]  /*cc70*/  WARPSYNC.ALL ;  /* 0x0000000000007948 */ /* 0x000fea0003800000 */
[----:B------:R-:W-:Y:S01]  /*cc80*/  BAR.SYNC.DEFER_BLOCKING 0x4, 0x120 ;  /* 0x0104800000007b1d */ /* 0x000fe20000010000 */
[----:B--2---:R-:W-:-:S05]  /*cc90*/  IMAD.MOV.U32 R18, RZ, RZ, R14 ;  /* 0x000000ffff127224 */ /* 0x004fca00078e000e */
[----:B------:R-:W-:Y:S01]  /*cca0*/  ULDC UR4, c[0x0][0xda8] ;  /* 0x00036a0000047ab9 */ /* 0x000fe20000000800 */
[----:B------:R-:W-:Y:S01]  /*ccb0*/  @!P0 MOV R0, 0x400 ;  /* 0x0000040000008802 */ /* 0x000fe20000000f00 */
[----:B------:R-:W2:Y:S03]  /*ccc0*/  @!P0 S2R R3, SR_CgaCtaId ;  /* 0x0000000000038919 */ /* 0x000ea60000008800 */
[----:B--2---:R-:W-:-:S05]  /*ccd0*/  @!P0 LEA R0, R3, R0, 0x18 ;  /* 0x0000000003008211 */ /* 0x004fca00078ec0ff */
[----:B------:R2:W-:Y:S01]  /*cce0*/  @!P0 STS [R0+0x288d0], R13 ;  /* 0x0288d00d00008388 */ /* 0x0005e20000000800 */
[----:B------:R-:W-:Y:S06]  /*ccf0*/  BAR.ARV 0x5, 0x120 ;  /* 0x0144800000007b1d */ /* 0x000fec0000002000 */
[----:B------:R-:W-:-:S13]  /*cd00*/  ISETP.GE.AND P0, PT, R18, UR4, PT ;  /* 0x0000000412007c0c */ /* 0x000fda000bf06270 */
[----:B--2---:R-:W-:Y:S05]  /*cd10*/  @!P0 BRA `(.L_x_1988) ;  /* 0xffffffd400d48947 */ /* 0x004fea000383ffff */
.L_x_1940:
        /* <DEDUP_REMOVED lines=11> */
.L_x_2016:
        /* <DEDUP_REMOVED lines=14> */
.L_x_1992:
        /* <DEDUP_REMOVED lines=12> */
.L_x_2017:
[----:B------:R-:W3:Y:S02]  /*cf70*/  SYNCS.PHASECHK.TRANS64.TRYWAIT P0, [R3+URZ], R0 ;  /* 0x00000000030075a7 */ /* 0x000ee4000800017f */
[----:B---3--:R-:W-:Y:S05]  /*cf80*/  @!P0 BRA `(.L_x_1994) ;  /* 0x0000000800288947 */ /* 0x008fea0003800000 */
.L_x_2018:
[----:B------:R-:W-:Y:S05]  /*cf90*/  @!P2 BRA `(.L_x_1995) ;  /* 0x000000000004a947 */ /* 0x000fea0003800000 */
[----:B------:R-:W-:Y:S01]  /*cfa0*/  BPT.TRAP 0x1 ;  /* 0x000000040000795c */ /* 0x000fe20000300000 */
.L_x_1995:
[----:B---3--:R-:W-:-:S04]  /*cfb0*/  VIADD R3, R7, 0x28860 ;  /* 0x0002886007037836 */ /* 0x008fc80000000000 */
[----:B--2---:R-:W-:-:S04]  /*cfc0*/  IMAD R5, R16, 0x8, R3 ;  /* 0x0000000810057824 */ /* 0x004fc800078e0203 */
[----:B------:R-:W2:Y:S02]  /*cfd0*/  SYNCS.PHASECHK.TRANS64.TRYWAIT P0, [R5+URZ], R4 ;  /* 0x00000004050075a7 */ /* 0x000ea4000800017f */
[----:B--2---:R-:W-:Y:S05]  /*cfe0*/  @!P0 BRA `(.L_x_1996) ;  /* 0x0000000800248947 */ /* 0x004fea0003800000 */
.L_x_2019:
[----:B------:R-:W-:-:S07]  /*cff0*/  IMAD R3, R2, 0x8, R3 ;  /* 0x0000000802037824 */ /* 0x000fce00078e0203 */
.L_x_1997:
[----:B---3--:R3:W4:Y:S02]  /*d000*/  SYNCS.PHASECHK.TRANS64.TRYWAIT P0, [R3+URZ], R0 ;  /* 0x00000000030075a7 */ /* 0x008724000800017f */
[----:B----4-:R-:W-:Y:S05]  /*d010*/  @!P0 NANOSLEEP.SYNCS 0x989680 ;  /* 0x009896800000895d */ /* 0x010fea0003900000 */
[----:B------:R-:W4:Y:S02]  /*d020*/  @!P0 SYNCS.PHASECHK.TRANS64 P0, [R3+URZ], R0 ;  /* 0x00000000030085a7 */ /* 0x000f24000800007f */
[----:B----4-:R-:W-:Y:S05]  /*d030*/  @!P0 BRA `(.L_x_1997) ;  /* 0xfffffffc00f08947 */ /* 0x010fea000383ffff */
.L_x_1991:
[----:B------:R-:W-:Y:S05]  /*d040*/  BSYNC B0 ;  /* 0x0000000000007941 */ /* 0x000fea0003800000 */
.L_x_1990:
[----:B------:R-:W-:Y:S05]  /*d050*/  EXIT ;  /* 0x000000000000794d */ /* 0x000fea0003800000 */
.L_x_1897:
[----:B-1----:R-:W-:-:S04]  /*d060*/  IMAD.U32 R3, RZ, RZ, UR38 ;  /* 0x00000026ff037e24 */ /* 0x002fc8000f8e00ff */
[----:B------:R1:W2:Y:S03]  /*d070*/  SYNCS.PHASECHK.TRANS64.TRYWAIT P1, [R3+URZ+0x28800], R0 ;  /* 0x02880000030075a7 */ /* 0x0002a6000802017f */
[----:B--2---:R-:W-:Y:S05]  /*d080*/  @!P1 NANOSLEEP.SYNCS 0x989680 ;  /* 0x009896800000995d */ /* 0x004fea0003900000 */
[----:B------:R-:W2:Y:S02]  /*d090*/  @!P1 SYNCS.PHASECHK.TRANS64 P1, [R3+URZ+0x28800], R0 ;  /* 0x02880000030095a7 */ /* 0x000ea4000802007f */
[----:B--2---:R-:W-:Y:S05]  /*d0a0*/  @!P1 BRA `(.L_x_1897) ;  /* 0xfffffffc00ec9947 */ /* 0x004fea000383ffff */
[----:B------:R-:W-:Y:S05]  /*d0b0*/  BRA `(.L_x_1998) ;  /* 0xffffff4400687947 */ /* 0x000fea000383ffff */
.L_x_1901:
[----:B--2---:R2:W3:Y:S02]  /*d0c0*/  SYNCS.PHASECHK.TRANS64.TRYWAIT P2, [R3+URZ+0x28830], R0 ;  /* 0x02883000030075a7 */ /* 0x0044e4000804017f */
[----:B---3--:R-:W-:Y:S05]  /*d0d0*/  @!P2 NANOSLEEP.SYNCS 0x989680 ;  /* 0x009896800000a95d */ /* 0x008fea0003900000 */
[----:B------:R-:W3:Y:S02]  /*d0e0*/  @!P2 SYNCS.PHASECHK.TRANS64 P2, [R3+URZ+0x28830], R0 ;  /* 0x028830000300a5a7 */ /* 0x000ee4000804007f */
[----:B---3--:R-:W-:Y:S05]  /*d0f0*/  @!P2 BRA `(.L_x_1901) ;  /* 0xfffffffc00f0a947 */ /* 0x008fea000383ffff */
[----:B------:R-:W-:Y:S05]  /*d100*/  BRA `(.L_x_1900) ;  /* 0xffffff4400907947 */ /* 0x000fea000383ffff */
.L_x_1906:
[----:B--2---:R-:W-:-:S04]  /*d110*/  IMAD.U32 R5, RZ, RZ, UR10 ;  /* 0x0000000aff057e24 */ /* 0x004fc8000f8e00ff */
[----:B------:R2:W3:Y:S03]  /*d120*/  SYNCS.PHASECHK.TRANS64.TRYWAIT P2, [R5+URZ+0x28830], R0 ;  /* 0x02883000050075a7 */ /* 0x0004e6000804017f */
[----:B---3--:R-:W-:Y:S05]  /*d130*/  @!P2 NANOSLEEP.SYNCS 0x989680 ;  /* 0x009896800000a95d */ /* 0x008fea0003900000 */
[----:B------:R-:W3:Y:S02]  /*d140*/  @!P2 SYNCS.PHASECHK.TRANS64 P2, [R5+URZ+0x28830], R0 ;  /* 0x028830000500a5a7 */ /* 0x000ee4000804007f */
[----:B---3--:R-:W-:Y:S05]  /*d150*/  @!P2 BRA `(.L_x_1906) ;  /* 0xfffffffc00eca947 */ /* 0x008fea000383ffff */
[----:B------:R-:W-:Y:S05]  /*d160*/  BRA `(.L_x_1903) ;  /* 0xffffff6c00707947 */ /* 0x000fea000383ffff */
.L_x_1910:
[----:B--2---:R-:W-:-:S04]  /*d170*/  IMAD.U32 R5, RZ, RZ, UR10 ;  /* 0x0000000aff057e24 */ /* 0x004fc8000f8e00ff */
[----:B------:R2:W3:Y:S03]  /*d180*/  SYNCS.PHASECHK.TRANS64.TRYWAIT P2, [R5+URZ+0x28850], R0 ;  /* 0x02885000050075a7 */ /* 0x0004e6000804017f */
[----:B---3--:R-:W-:Y:S05]  /*d190*/  @!P2 NANOSLEEP.SYNCS 0x989680 ;  /* 0x009896800000a95d */ /* 0x008fea0003900000 */
[----:B------:R-:W3:Y:S02]  /*d1a0*/  @!P2 SYNCS.PHASECHK.TRANS64 P2, [R5+URZ+0x28850], R0 ;  /* 0x028850000500a5a7 */ /* 0x000ee4000804007f */
[----:B---3--:R-:W-:Y:S05]  /*d1b0*/  @!P2 BRA `(.L_x_1910) ;  /* 0xfffffffc00eca947 */ /* 0x008fea000383ffff */
[----:B------:R-:W-:Y:S05]  /*d1c0*/  BRA `(.L_x_1907) ;  /* 0xffffff7000347947 */ /* 0x000fea000383ffff */
.L_x_1916:
[----:B--2---:R-:W-:-:S04]  /*d1d0*/  IMAD.U32 R5, RZ, RZ, UR10 ;  /* 0x0000000aff057e24 */ /* 0x004fc8000f8e00ff */
[----:B------:R2:W3:Y:S03]  /*d1e0*/  SYNCS.PHASECHK.TRANS64.TRYWAIT P2, [R5+URZ+0x28830], R0 ;  /* 0x02883000050075a7 */ /* 0x0004e6000804017f */
[----:B---3--:R-:W-:Y:S05]  /*d1f0*/  @!P2 NANOSLEEP.SYNCS 0x989680 ;  /* 0x009896800000a95d */ /* 0x008fea0003900000 */
[----:B------:R-:W3:Y:S02]  /*d200*/  @!P2 SYNCS.PHASECHK.TRANS64 P2, [R5+URZ+0x28830], R0 ;  /* 0x028830000500a5a7 */ /* 0x000ee4000804007f */
[----:B---3--:R-:W-:Y:S05]  /*d210*/  @!P2 BRA `(.L_x_1916) ;  /* 0xfffffffc00eca947 */ /* 0x008fea000383ffff */
[----:B------:R-:W-:Y:S05]  /*d220*/  BRA `(.L_x_1913) ;  /* 0xffffff94008c7947 */ /* 0x000fea000383ffff */
.L_x_1920:
[----:B--2---:R-:W-:-:S04]  /*d230*/  IMAD.U32 R5, RZ, RZ, UR10 ;  /* 0x0000000aff057e24 */ /* 0x004fc8000f8e00ff */
[----:B------:R2:W3:Y:S03]  /*d240*/  SYNCS.PHASECHK.TRANS64.TRYWAIT P2, [R5+URZ+0x28850], R0 ;  /* 0x02885000050075a7 */ /* 0x0004e6000804017f */
[----:B---3--:R-:W-:Y:S05]  /*d250*/  @!P2 NANOSLEEP.SYNCS 0x989680 ;  /* 0x009896800000a95d */ /* 0x008fea0003900000 */
[----:B------:R-:W3:Y:S02]  /*d260*/  @!P2 SYNCS.PHASECHK.TRANS64 P2, [R5+URZ+0x28850], R0 ;  /* 0x028850000500a5a7 */ /* 0x000ee4000804007f */
[----:B---3--:R-:W-:Y:S05]  /*d270*/  @!P2 BRA `(.L_x_1920) ;  /* 0xfffffffc00eca947 */ /* 0x008fea000383ffff */
[----:B------:R-:W-:Y:S05]  /*d280*/  BRA `(.L_x_1917) ;  /* 0xffffff9800507947 */ /* 0x000fea000383ffff */
.L_x_1925:
[----:B--2---:R-:W-:-:S04]  /*d290*/  IMAD.U32 R7, RZ, RZ, UR5 ;  /* 0x00000005ff077e24 */ /* 0x004fc8000f8e00ff */
[----:B------:R2:W3:Y:S03]  /*d2a0*/  SYNCS.PHASECHK.TRANS64.TRYWAIT P0, [R7+URZ+0x28850], R6 ;  /* 0x02885006070075a7 */ /* 0x0004e6000800017f */
[----:B---3--:R-:W-:Y:S05]  /*d2b0*/  @!P0 NANOSLEEP.SYNCS 0x989680 ;  /* 0x009896800000895d */ /* 0x008fea0003900000 */
[----:B------:R-:W3:Y:S02]  /*d2c0*/  @!P0 SYNCS.PHASECHK.TRANS64 P0, [R7+URZ+0x28850], R6 ;  /* 0x02885006070085a7 */ /* 0x000ee4000800007f */
[----:B---3--:R-:W-:Y:S05]  /*d2d0*/  @!P0 BRA `(.L_x_1925) ;  /* 0xfffffffc00ec8947 */ /* 0x008fea000383ffff */
[----:B------:R-:W-:Y:S05]  /*d2e0*/  BRA `(.L_x_1924) ;  /* 0xffffffb400307947 */ /* 0x000fea000383ffff */
.L_x_1949:
        /* <DEDUP_REMOVED lines=10> */
.L_x_1999:
[----:B------:R-:W-:Y:S05]  /*d390*/  BRA `(.L_x_2000) ;  /* 0xffffffd800ec7947 */ /* 0x000fea000383ffff */
.L_x_1950:
[----:B------:R-:W-:Y:S01]  /*d3a0*/  BSSY B0, `(.L_x_2001) ;  /* 0x0000006000007945 */ /* 0x000fe20003800000 */
[----:B------:R-:W-:-:S07]  /*d3b0*/  IMAD.MOV.U32 R15, RZ, RZ, -0x1 ;  /* 0xffffffffff0f7424 */ /* 0x000fce00078e00ff */
[----:B------:R-:W-:Y:S05]  /*d3c0*/  WARPSYNC.COLLECTIVE R15, `(.L_x_2002) ;  /* 0x000000000f0c7348 */ /* 0x000fea0003c00000 */
[----:B------:R-:W-:Y:S02]  /*d3d0*/  ELECT P6, UR62, PT ;  /* 0x00000000003e782f */ /* 0x000fe400038c0000 */
[----:B------:R-:W-:Y:S01]  /*d3e0*/  MOV R14, UR62 ;  /* 0x0000003e000e7c02 */ /* 0x000fe20008000f00 */
[----:B------:R-:W-:Y:S10]  /*d3f0*/  ENDCOLLECTIVE ;  /* 0x000000000000791b */ /* 0x000ff40003800000 */
.L_x_2002:
[----:B------:R-:W-:Y:S05]  /*d400*/  BSYNC B0 ;  /* 0x0000000000007941 */ /* 0x000fea0003800000 */
.L_x_2001:
[----:B------:R-:W-:Y:S05]  /*d410*/  BRA `(.L_x_2003) ;  /* 0xffffffd800dc7947 */ /* 0x000fea000383ffff */
.L_x_1953:
[----:B-1----:R1:W2:Y:S02]  /*d420*/  SYNCS.PHASECHK.TRANS64.TRYWAIT P2, [R8+URZ+0x28840], R7 ;  /* 0x02884007080075a7 */ /* 0x0022a4000804017f */
[----:B--2---:R-:W-:Y:S05]  /*d430*/  @!P2 NANOSLEEP.SYNCS 0x989680 ;  /* 0x009896800000a95d */ /* 0x004fea0003900000 */
[----:B------:R-:W2:Y:S02]  /*d440*/  @!P2 SYNCS.PHASECHK.TRANS64 P2, [R8+URZ+0x28840], R7 ;  /* 0x028840070800a5a7 */ /* 0x000ea4000804007f */
[----:B--2---:R-:W-:Y:S05]  /*d450*/  @!P2 BRA `(.L_x_1953) ;  /* 0xfffffffc00f0a947 */ /* 0x004fea000383ffff */
[----:B------:R-:W-:Y:S05]  /*d460*/  BRA `(.L_x_2004) ;  /* 0xffffffdc00387947 */ /* 0x000fea000383ffff */
.L_x_1955:
[----:B-1----:R-:W-:-:S04]  /*d470*/  IMAD.U32 R8, RZ, RZ, UR38 ;  /* 0x00000026ff087e24 */ /* 0x002fc8000f8e00ff */
[----:B------:R1:W2:Y:S03]  /*d480*/  SYNCS.PHASECHK.TRANS64.TRYWAIT P2, [R8+URZ+0x28820], R7 ;  /* 0x02882007080075a7 */ /* 0x0002a6000804017f */
[----:B--2---:R-:W-:Y:S05]  /*d490*/  @!P2 NANOSLEEP.SYNCS 0x989680 ;  /* 0x009896800000a95d */ /* 0x004fea0003900000 */
[----:B------:R-:W2:Y:S02]  /*d4a0*/  @!P2 SYNCS.PHASECHK.TRANS64 P2, [R8+URZ+0x28820], R7 ;  /* 0x028820070800a5a7 */ /* 0x000ea4000804007f */
[----:B--2---:R-:W-:Y:S05]  /*d4b0*/  @!P2 BRA `(.L_x_1955) ;  /* 0xfffffffc00eca947 */ /* 0x004fea000383ffff */
[----:B------:R-:W-:Y:S05]  /*d4c0*/  BRA `(.L_x_2005) ;  /* 0xffffffe000087947 */ /* 0x000fea000383ffff */
.L_x_1961:
[----:B-1----:R1:W2:Y:S02]  /*d4d0*/  SYNCS.PHASECHK.TRANS64.TRYWAIT P3, [R3+URZ+0x28840], R2 ;  /* 0x02884002030075a7 */ /* 0x0022a4000806017f */
[----:B--2---:R-:W-:Y:S05]  /*d4e0*/  @!P3 NANOSLEEP.SYNCS 0x989680 ;  /* 0x009896800000b95d */ /* 0x004fea0003900000 */
[----:B------:R-:W2:Y:S02]  /*d4f0*/  @!P3 SYNCS.PHASECHK.TRANS64 P3, [R3+URZ+0x28840], R2 ;  /* 0x028840020300b5a7 */ /* 0x000ea4000806007f */
[----:B--2---:R-:W-:Y:S05]  /*d500*/  @!P3 BRA `(.L_x_1961) ;  /* 0xfffffffc00f0b947 */ /* 0x004fea000383ffff */
[----:B------:R-:W-:Y:S05]  /*d510*/  BRA `(.L_x_2006) ;  /* 0xffffffe000b07947 */ /* 0x000fea000383ffff */
.L_x_1963:
[----:B-1----:R1:W2:Y:S02]  /*d520*/  SYNCS.PHASECHK.TRANS64.TRYWAIT P3, [R2+URZ+0x60], R3 ;  /* 0x00006003020075a7 */ /* 0x0022a4000806017f */
[----:B--2---:R-:W-:Y:S05]  /*d530*/  @!P3 NANOSLEEP.SYNCS 0x989680 ;  /* 0x009896800000b95d */ /* 0x004fea0003900000 */
[----:B------:R-:W2:Y:S02]  /*d540*/  @!P3 SYNCS.PHASECHK.TRANS64 P3, [R2+URZ+0x60], R3 ;  /* 0x000060030200b5a7 */ /* 0x000ea4000806007f */
[----:B--2---:R-:W-:Y:S05]  /*d550*/  @!P3 BRA `(.L_x_1963) ;  /* 0xfffffffc00f0b947 */ /* 0x004fea000383ffff */
[----:B------:R-:W-:Y:S05]  /*d560*/  BRA `(.L_x_2007) ;  /* 0xffffffe4001c7947 */ /* 0x000fea000383ffff */
.L_x_1969:
[----:B-1----:R1:W2:Y:S02]  /*d570*/  SYNCS.PHASECHK.TRANS64.TRYWAIT P3, [R3+URZ+0x28840], R2 ;  /* 0x02884002030075a7 */ /* 0x0022a4000806017f */
[----:B--2---:R-:W-:Y:S05]  /*d580*/  @!P3 NANOSLEEP.SYNCS 0x989680 ;  /* 0x009896800000b95d */ /* 0x004fea0003900000 */
[----:B------:R-:W2:Y:S02]  /*d590*/  @!P3 SYNCS.PHASECHK.TRANS64 P3, [R3+URZ+0x28840], R2 ;  /* 0x028840020300b5a7 */ /* 0x000ea4000806007f */
[----:B--2---:R-:W-:Y:S05]  /*d5a0*/  @!P3 BRA `(.L_x_1969) ;  /* 0xfffffffc00f0b947 */ /* 0x004fea000383ffff */
[----:B------:R-:W-:Y:S05]  /*d5b0*/  BRA `(.L_x_2008) ;  /* 0xffffffe8002c7947 */ /* 0x000fea000383ffff */
.L_x_1971:
[----:B-1----:R1:W2:Y:S02]  /*d5c0*/  SYNCS.PHASECHK.TRANS64.TRYWAIT P3, [R2+URZ+0x60], R17 ;  /* 0x00006011020075a7 */ /* 0x0022a4000806017f */
[----:B--2---:R-:W-:Y:S05]  /*d5d0*/  @!P3 NANOSLEEP.SYNCS 0x989680 ;  /* 0x009896800000b95d */ /* 0x004fea0003900000 */
[----:B------:R-:W2:Y:S02]  /*d5e0*/  @!P3 SYNCS.PHASECHK.TRANS64 P3, [R2+URZ+0x60], R17 ;  /* 0x000060110200b5a7 */ /* 0x000ea4000806007f */
[----:B--2---:R-:W-:Y:S05]  /*d5f0*/  @!P3 BRA `(.L_x_1971) ;  /* 0xfffffffc00f0b947 */ /* 0x004fea000383ffff */
[----:B------:R-:W-:Y:S05]  /*d600*/  BRA `(.L_x_2009) ;  /* 0xffffffe800987947 */ /* 0x000fea000383ffff */
.L_x_1976:
[----:B-1----:R1:W2:Y:S02]  /*d610*/  SYNCS.PHASECHK.TRANS64.TRYWAIT P3, [R2+URZ+0x28840], R3 ;  /* 0x02884003020075a7 */ /* 0x0022a4000806017f */
[----:B--2---:R-:W-:Y:S05]  /*d620*/  @!P3 NANOSLEEP.SYNCS 0x989680 ;  /* 0x009896800000b95d */ /* 0x004fea0003900000 */
[----:B------:R-:W2:Y:S02]  /*d630*/  @!P3 SYNCS.PHASECHK.TRANS64 P3, [R2+URZ+0x28840], R3 ;  /* 0x028840030200b5a7 */ /* 0x000ea4000806007f */
[----:B--2---:R-:W-:Y:S05]  /*d640*/  @!P3 BRA `(.L_x_1976) ;  /* 0xfffffffc00f0b947 */ /* 0x004fea000383ffff */
[----:B------:R-:W-:Y:S05]  /*d650*/  BRA `(.L_x_2010) ;  /* 0xffffffec00807947 */ /* 0x000fea000383ffff */
.L_x_1978:
[----:B-1----:R1:W2:Y:S02]  /*d660*/  SYNCS.PHASECHK.TRANS64.TRYWAIT P3, [R2+URZ+0x60], R11 ;  /* 0x0000600b020075a7 */ /* 0x0022a4000806017f */
[----:B--2---:R-:W-:Y:S05]  /*d670*/  @!P3 NANOSLEEP.SYNCS 0x989680 ;  /* 0x009896800000b95d */ /* 0x004fea0003900000 */
[----:B------:R-:W2:Y:S02]  /*d680*/  @!P3 SYNCS.PHASECHK.TRANS64 P3, [R2+URZ+0x60], R11 ;  /* 0x0000600b0200b5a7 */ /* 0x000ea4000806007f */
[----:B--2---:R-:W-:Y:S05]  /*d690*/  @!P3 BRA `(.L_x_1978) ;  /* 0xfffffffc00f0b947 */ /* 0x004fea000383ffff */
[----:B------:R-:W-:Y:S05]  /*d6a0*/  BRA `(.L_x_2011) ;  /* 0xffffffec00ec7947 */ /* 0x000fea000383ffff */
.L_x_1985:
[----:B-1----:R1:W2:Y:S02]  /*d6b0*/  SYNCS.PHASECHK.TRANS64.TRYWAIT P0, [R3+URZ+0x28860], R0 ;  /* 0x02886000030075a7 */ /* 0x0022a4000800017f */
[----:B--2---:R-:W-:Y:S05]  /*d6c0*/  @!P0 NANOSLEEP.SYNCS 0x989680 ;  /* 0x009896800000895d */ /* 0x004fea0003900000 */
[----:B------:R-:W2:Y:S02]  /*d6d0*/  @!P0 SYNCS.PHASECHK.TRANS64 P0, [R3+URZ+0x28860], R0 ;  /* 0x02886000030085a7 */ /* 0x000ea4000800007f */
[----:B--2---:R-:W-:Y:S05]  /*d6e0*/  @!P0 BRA `(.L_x_1985) ;  /* 0xfffffffc00f08947 */ /* 0x004fea000383ffff */
[----:B------:R-:W-:Y:S05]  /*d6f0*/  BRA `(.L_x_2012) ;  /* 0xfffffff000c07947 */ /* 0x000fea000383ffff */
.L_x_1987:
[----:B------:R-:W-:Y:S01]  /*d700*/  BSSY B0, `(.L_x_2013) ;  /* 0x0000007000007945 */ /* 0x000fe20003800000 */
[----:B------:R-:W-:Y:S02]  /*d710*/  IMAD.MOV.U32 R12, RZ, RZ, RZ ;  /* 0x000000ffff0c7224 */ /* 0x000fe400078e00ff */
[----:B------:R-:W-:Y:S02]  /*d720*/  IMAD.MOV.U32 R11, RZ, RZ, 0x1f ;  /* 0x0000001fff0b7424 */ /* 0x000fe400078e00ff */
[----:B------:R-:W-:-:S07]  /*d730*/  IMAD.MOV.U32 R15, RZ, RZ, -0x1 ;  /* 0xffffffffff0f7424 */ /* 0x000fce00078e00ff */
[----:B------:R-:W-:Y:S05]  /*d740*/  WARPSYNC.COLLECTIVE R15, `(.L_x_2014) ;  /* 0x000000000f087348 */ /* 0x000fea0003c00000 */
[----:B------:R1:W2:Y:S02]  /*d750*/  SHFL.IDX P6, R14, R13, R12, R11 ;  /* 0x0000000c0d0e7389 */ /* 0x0002a400000c000b */
[----:B-12---:R-:W-:Y:S01]  /*d760*/  ENDCOLLECTIVE ;  /* 0x000000000000791b */ /* 0x006fe20003800000 */
.L_x_2014:
[----:B------:R-:W-:Y:S05]  /*d770*/  BSYNC B0 ;  /* 0x0000000000007941 */ /* 0x000fea0003800000 */
.L_x_2013:
[----:B------:R-:W-:Y:S05]  /*d780*/  BRA `(.L_x_2015) ;  /* 0xfffffff400347947 */ /* 0x000fea000383ffff */
.L_x_1989:
[----:B--2---:R2:W3:Y:S02]  /*d790*/  SYNCS.PHASECHK.TRANS64.TRYWAIT P0, [R7+URZ+0x28820], R0 ;  /* 0x02882000070075a7 */ /* 0x0044e4000800017f */
[----:B---3--:R-:W-:Y:S05]  /*d7a0*/  @!P0 NANOSLEEP.SYNCS 0x989680 ;  /* 0x009896800000895d */ /* 0x008fea0003900000 */
[----:B------:R-:W3:Y:S02]  /*d7b0*/  @!P0 SYNCS.PHASECHK.TRANS64 P0, [R7+URZ+0x28820], R0 ;  /* 0x02882000070085a7 */ /* 0x000ee4000800007f */
[----:B---3--:R-:W-:Y:S05]  /*d7c0*/  @!P0 BRA `(.L_x_1989) ;  /* 0xfffffffc00f08947 */ /* 0x008fea000383ffff */
[----:B------:R-:W-:Y:S05]  /*d7d0*/  BRA `(.L_x_2016) ;  /* 0xfffffff4007c7947 */ /* 0x000fea000383ffff */
.L_x_1993:
[----:B--2---:R2:W3:Y:S02]  /*d7e0*/  SYNCS.PHASECHK.TRANS64.TRYWAIT P0, [R5+URZ], R4 ;  /* 0x00000004050075a7 */ /* 0x0044e4000800017f */
[----:B---3--:R-:W-:Y:S05]  /*d7f0*/  @!P0 NANOSLEEP.SYNCS 0x989680 ;  /* 0x009896800000895d */ /* 0x008fea0003900000 */
[----:B------:R-:W3:Y:S02]  /*d800*/  @!P0 SYNCS.PHASECHK.TRANS64 P0, [R5+URZ], R4 ;  /* 0x00000004050085a7 */ /* 0x000ee4000800007f */
[----:B---3--:R-:W-:Y:S05]  /*d810*/  @!P0 BRA `(.L_x_1993) ;  /* 0xfffffffc00f08947 */ /* 0x008fea000383ffff */
[----:B------:R-:W-:Y:S05]  /*d820*/  BRA `(.L_x_2017) ;  /* 0xfffffff400d07947 */ /* 0x000fea000383ffff */
.L_x_1994:
[----:B---3--:R3:W4:Y:S02]  /*d830*/  SYNCS.PHASECHK.TRANS64.TRYWAIT P0, [R3+URZ], R0 ;  /* 0x00000000030075a7 */ /* 0x008724000800017f */
[----:B----4-:R-:W-:Y:S05]  /*d840*/  @!P0 NANOSLEEP.SYNCS 0x989680 ;  /* 0x009896800000895d */ /* 0x010fea0003900000 */
[----:B------:R-:W4:Y:S02]  /*d850*/  @!P0 SYNCS.PHASECHK.TRANS64 P0, [R3+URZ], R0 ;  /* 0x00000000030085a7 */ /* 0x000f24000800007f */
[----:B----4-:R-:W-:Y:S05]  /*d860*/  @!P0 BRA `(.L_x_1994) ;  /* 0xfffffffc00f08947 */ /* 0x010fea000383ffff */
[----:B------:R-:W-:Y:S05]  /*d870*/  BRA `(.L_x_2018) ;  /* 0xfffffff400c47947 */ /* 0x000fea000383ffff */
.L_x_1996:
[----:B--2---:R2:W3:Y:S02]  /*d880*/  SYNCS.PHASECHK.TRANS64.TRYWAIT P0, [R5+URZ], R4 ;  /* 0x00000004050075a7 */ /* 0x0044e4000800017f */
[----:B---3--:R-:W-:Y:S05]  /*d890*/  @!P0 NANOSLEEP.SYNCS 0x989680 ;  /* 0x009896800000895d */ /* 0x008fea0003900000 */
[----:B------:R-:W3:Y:S02]  /*d8a0*/  @!P0 SYNCS.PHASECHK.TRANS64 P0, [R5+URZ], R4 ;  /* 0x00000004050085a7 */ /* 0x000ee4000800007f */
[----:B---3--:R-:W-:Y:S05]  /*d8b0*/  @!P0 BRA `(.L_x_1996) ;  /* 0xfffffffc00f08947 */ /* 0x008fea000383ffff */
[----:B------:R-:W-:Y:S05]  /*d8c0*/  BRA `(.L_x_2019) ;  /* 0xfffffff400c87947 */ /* 0x000fea000383ffff */
.L_x_2020:
        /* <DEDUP_REMOVED lines=11> */
.L_x_2733:


//--------------------- .text._ZN7cutlass13device_kernelIN5flash11enable_sm90INS1_16FlashAttnFwdSm90INS1_25CollectiveMainloopFwdSm90ILi2EN4cute5tupleIJNS5_1CILi1EEES8_S8_EEENS6_IJNS7_ILi128EEESA_SA_EEELi128ENS_6half_tEfNS_4arch4Sm90ELb1ELb0ELb0ELb1ELb0ELb0ELb0ELb1ELb1ELb0ELb0ELb0EEENS1_21CollectiveEpilogueFwdISB_S9_SC_SE_Li256ELb1ELb0ELb0ELb0EEENS1_36VarlenDynamicPersistentTileSchedulerILi128ELi128ELi256ELi32ELb0ELb0ELb1ELb1ELb1ELb1EEEEEEEEEvNT_6ParamsE --------------------------
	.section	.text._ZN7cutlass13device_kernelIN5flash11enable_sm90INS1_16FlashAttnFwdSm90INS1_25CollectiveMainloopFwdSm90ILi2EN4cute5tupleIJNS5_1CILi1EEES8_S8_EEENS6_IJNS7_ILi128EEESA_SA_EEELi128ENS_6half_tEfNS_4arch4Sm90ELb1ELb0ELb0ELb1ELb0ELb0ELb0ELb1ELb1ELb0ELb0ELb0EEENS1_21CollectiveEpilogueFwdISB_S9_SC_SE_Li256ELb1ELb0ELb0ELb0EEENS1_36VarlenDynamicPersistentTileSchedulerILi128ELi128ELi256ELi32ELb0ELb0ELb1ELb1ELb1ELb1EEEEEEEEEvNT_6ParamsE,"ax",@progbits
	.align	128
.text._ZN7cutlass13device_kernelIN5flash11enable_sm90INS1_16FlashAttnFwdSm90INS1_25CollectiveMainloopFwdSm90ILi2EN4cute5tupleIJNS5_1CILi1EEES8_S8_EEENS6_IJNS7_ILi128EEESA_SA_EEELi128ENS_6half_tEfNS_4arch4Sm90ELb1ELb0ELb0ELb1ELb0ELb0ELb0ELb1ELb1ELb0ELb0ELb0EEENS1_21CollectiveEpilogueFwdISB_S9_SC_SE_Li256ELb1ELb0ELb0ELb0EEENS1_36VarlenDynamicPersistentTileSchedulerILi128ELi128ELi256ELi32ELb0ELb0ELb1ELb1ELb1ELb1EEEEEEEEEvNT_6ParamsE:
        .type           _ZN7cutlass13device_kernelIN5flash11enable_sm90INS1_16FlashAttnFwdSm90INS1_25CollectiveMainloopFwdSm90ILi2EN4cute5tupleIJNS5_1CILi1EEES8_S8_EEENS6_IJNS7_ILi128EEESA_SA_EEELi128ENS_6half_tEfNS_4arch4Sm90ELb1ELb0ELb0ELb1ELb0ELb0ELb0ELb1ELb1ELb0ELb0ELb0EEENS1_21CollectiveEpilogueFwdISB_S9_SC_SE_Li256ELb1ELb0ELb0ELb0EEENS1_36VarlenDynamicPersistentTileSchedulerILi128ELi128ELi256ELi32ELb0ELb0ELb1ELb1ELb1ELb1EEEEEEEEEvNT_6ParamsE,@function
        .size           _ZN7cutlass13device_kernelIN5flash11enable_sm90INS1_16FlashAttnFwdSm90INS1_25CollectiveMainloopFwdSm90ILi2EN4cute5tupleIJNS5_1CILi1EEES8_S8_EEENS6_IJNS7_ILi128EEESA_SA_EEELi128ENS_6half_tEfNS_4arch4Sm90ELb1ELb0ELb0ELb1ELb0ELb0ELb0ELb1ELb1ELb0ELb0ELb0EEENS1_21CollectiveEpilogueFwdISB_S9_SC_SE_Li256ELb1ELb0ELb0ELb0EEENS1_36VarlenDynamicPersistentTileSchedulerILi128ELi128ELi256ELi32ELb0ELb0ELb1ELb1ELb1ELb1EEEEEEEEEvNT_6ParamsE,(.L_x_2734 - _ZN7cutlass13device_kernelIN5flash11enable_sm90INS1_16FlashAttnFwdSm90INS1_25CollectiveMainloopFwdSm90ILi2EN4cute5tupleIJNS5_1CILi1EEES8_S8_EEENS6_IJNS7_ILi128EEESA_SA_EEELi128ENS_6half_tEfNS_4arch4Sm90ELb1ELb0ELb0ELb1ELb0ELb0ELb0ELb1ELb1ELb0ELb0ELb0EEENS1_21CollectiveEpilogueFwdISB_S9_SC_SE_Li256ELb1ELb0ELb0ELb0EEENS1_36VarlenDynamicPersistentTileSchedulerILi128ELi128ELi256ELi32ELb0ELb0ELb1ELb1ELb1ELb1EEEEEEEEEvNT_6ParamsE)
        .other          _ZN7cutlass13device_kernelIN5flash11enable_sm90INS1_16FlashAttnFwdSm90INS1_25CollectiveMainloopFwdSm90ILi2EN4cute5tupleIJNS5_1CILi1EEES8_S8_EEENS6_IJNS7_ILi128EEESA_SA_EEELi128ENS_6half_tEfNS_4arch4Sm90ELb1ELb0ELb0ELb1ELb0ELb0ELb0ELb1ELb1ELb0ELb0ELb0EEENS1_21CollectiveEpilogueFwdISB_S9_SC_SE_Li256ELb1ELb0ELb0ELb0EEENS1_36VarlenDynamicPersistentTileSchedulerILi128ELi128ELi256ELi32ELb0ELb0ELb1ELb1ELb1ELb1EEEEEEEEEvNT_6ParamsE,@"STO_CUDA_ENTRY STV_DEFAULT"
_ZN7cutlass13device_kernelIN5flash11enable_sm90INS1_16FlashAttnFwdSm90INS1_25CollectiveMainloopFwdSm90ILi2EN4cute5tupleIJNS5_1CILi1EEES8_S8_EEENS6_IJNS7_ILi128EEESA_SA_EEELi128ENS_6half_tEfNS_4arch4Sm90ELb1ELb0ELb0ELb1ELb0ELb0ELb0ELb1ELb1ELb0ELb0ELb0EEENS1_21CollectiveEpilogueFwdISB_S9_SC_SE_Li256ELb1ELb0ELb0ELb0EEENS1_36VarlenDynamicPersistentTileSchedulerILi128ELi128ELi256ELi32ELb0ELb0ELb1ELb1ELb1ELb1EEEEEEEEEvNT_6ParamsE:
        /* <DEDUP_REMOVED lines=21> */
.L_x_2022:
[----:B------:R-:W-:Y:S05]  /*0150*/  BSYNC B0 ;  /* 0x0000000000007941 */ /* 0x000fea0003800000 */
.L_x_2021:
        /* <DEDUP_REMOVED lines=41> */
.L_x_2023:
        /* <DEDUP_REMOVED lines=22> */
.L_x_2024:
        /* <DEDUP_REMOVED lines=18> */
.L_x_2025:
        /* <DEDUP_REMOVED lines=22> */
.L_x_2026:
        /* <DEDUP_REMOVED lines=22> */
.L_x_2027:
[----:B------:R-:W-:Y:S01]  /*0930*/  PLOP3.LUT P0, PT, PT, PT, UP0, 0x80, 0x0 ;  /* 0x000000000000781c */ /* 0x000fe20003f0f008 */
[----:B------:R-:W-:Y:S01]  /*0940*/  UMOV UR36, 0x1 ;  /* 0x0000000100247882 */ /* 0x000fe20000000000 */
[----:B------:R-:W-:Y:S01]  /*0950*/  NOP ;  /* 0x0000000000007918 */ /* 0x000fe20000000000 */
[----:B------:R-:W-:Y:S01]  /*0960*/  USEL UR36, UR36, 0x2, !UP0 ;  /* 0x0000000224247887 */ /* 0x000fe2000c000000 */
[----:B------:R-:W-:Y:S01]  /*0970*/  ULDC.64 UR48, c[0x0][0x208] ;  /* 0x0000820000307ab9 */ /* 0x000fe20000000a00 */
[----:B012-4-:R-:W-:Y:S08]  /*0980*/  BAR.SYNC.DEFER_BLOCKING 0x0 ;  /* 0x0000000000007b1d */ /* 0x017ff00000010000 */
[----:B------:R-:W-:Y:S05]  /*0990*/  @!P0 BRA `(.L_x_2028) ;  /* 0x000000a400f88947 */ /* 0x000fea0003800000 */
.L_x_2029:
        /* <DEDUP_REMOVED lines=28> */
[C---:B------:R-:W-:Y:S02]  /*0b60*/  LOP3.LUT R23, R5.reuse, 0xffffff80, RZ, 0xc0, !PT ;  /* 0xffffff8005177812 */ /* 0x040fe400078ec0ff */
        /* <DEDUP_REMOVED lines=14> */
[----:B------:R-:W-:Y:S02]  /*0c50*/  LOP3.LUT R18, R6, 0x7ffffffc, RZ, 0xc0, !PT ;  /* 0x7ffffffc06127812 */ /* 0x000fe400078ec0ff */
[----:B------:R-:W-:Y:S02]  /*0c60*/  LOP3.LUT R8, R0, 0xfffffff8, RZ, 0xc0, !PT ;  /* 0xfffffff800087812 */ /* 0x000fe400078ec0ff */
[-C--:B------:R-:W-:Y:S01]  /*0c70*/  LEA.HI R0, R3, R186.reuse, RZ, 0x4 ;  /* 0x000000ba03007211 */ /* 0x080fe200078f20ff */
[----:B------:R-:W-:Y:S01]  /*0c80*/  IMAD.IADD R18, R23, 0x1, -R18 ;  /* 0x0000000117127824 */ /* 0x000fe200078e0a12 */
[----:B------:R-:W-:Y:S01]  /*0c90*/  LEA.HI R3, R3, R186, RZ, 0x3 ;  /* 0x000000ba03037211 */ /* 0x000fe200078f18ff */
[----:B------:R-:W-:Y:S01]  /*0ca0*/  IMAD.IADD R11, R7, 0x1, -R8 ;  /* 0x00000001070b7824 */ /* 0x000fe200078e0a08 */
[----:B------:R-:W-:-:S02]  /*0cb0*/  SHF.R.S32.HI R9, RZ, 0x4, R0 ;  /* 0x00000004ff097819 */ /* 0x000fc40000011400 */
[----:B------:R-:W-:Y:S01]  /*0cc0*/  LOP3.LUT R7, R0, 0x3fffff0, RZ, 0xc0, !PT ;  /* 0x03fffff000077812 */ /* 0x000fe200078ec0ff */
[----:B------:R-:W-:Y:S01]  /*0cd0*/  IMAD R4, R4, 0x10, R11 ;  /* 0x0000001004047824 */ /* 0x000fe200078e020b */
[----:B------:R-:W-:Y:S02]  /*0ce0*/  LEA.HI R0, R0, R9, RZ, 0x1 ;  /* 0x0000000900007211 */ /* 0x000fe400078f08ff */
[----:B------:R-:W-:Y:S01]  /*0cf0*/  LOP3.LUT R5, R3, 0x1ffffff8, RZ, 0xc0, !PT ;  /* 0x1ffffff803057812 */ /* 0x000fe200078ec0ff */
[----:B------:R-:W-:Y:S01]  /*0d00*/  IMAD.IADD R7, R186, 0x1, -R7 ;  /* 0x00000001ba077824 */ /* 0x000fe200078e0a07 */
[----:B------:R-:W-:Y:S01]  /*0d10*/  LOP3.LUT R0, R0, 0x1ffffffe, RZ, 0xc0, !PT ;  /* 0x1ffffffe00007812 */ /* 0x000fe200078ec0ff */
[----:B------:R-:W-:Y:S01]  /*0d20*/  IMAD R19, R19, 0x40, R4 ;  /* 0x0000004013137824 */ /* 0x000fe200078e0204 */
[----:B------:R-:W-:Y:S01]  /*0d30*/  SHF.R.S32.HI R16, RZ, 0x3, R3 ;  /* 0x00000003ff107819 */ /* 0x000fe20000011403 */
[----:B------:R-:W-:Y:S02]  /*0d40*/  IMAD R7, R7, 0x40, R2 ;  /* 0x0000004007077824 */ /* 0x000fe400078e0202 */
[----:B------:R-:W-:-:S02]  /*0d50*/  IMAD.IADD R0, R9, 0x1, -R0 ;  /* 0x0000000109007824 */ /* 0x000fc400078e0a00 */
[----:B------:R-:W-:Y:S02]  /*0d60*/  IMAD.IADD R2, R186, 0x1, -R5 ;  /* 0x00000001ba027824 */ /* 0x000fe400078e0a05 */
[----:B------:R-:W-:Y:S02]  /*0d70*/  IMAD R185, R0, 0x8, R7 ;  /* 0x0000000800b97824 */ /* 0x000fe400078e0207 */
[----:B------:R-:W-:-:S07]  /*0d80*/  IMAD.SHL.U32 R2, R2, 0x8, RZ ;  /* 0x0000000802027824 */ /* 0x000fce00078e00ff */
.L_x_2083:
[----:B0--3-5:R-:W0:Y:S01]  /*0d90*/  LDC.64 R4, c[0x0][0xc60] ;  /* 0x00031800ff047b82 */ /* 0x029e220000000a00 */
[----:B------:R-:W-:Y:S01]  /*0da0*/  ULDC.64 UR6, c[0x0][0xa28] ;  /* 0x00028a0000067ab9 */ /* 0x000fe20000000a00 */
[----:B------:R-:W-:Y:S01]  /*0db0*/  ULDC.64 UR8, c[0x0][0xa18] ;  /* 0x0002860000087ab9 */ /* 0x000fe20000000a00 */
[----:B------:R-:W-:Y:S01]  /*0dc0*/  ULDC UR4, c[0x0][0x404] ;  /* 0x0001010000047ab9 */ /* 0x000fe20000000800 */
[----:B0-----:R-:W-:-:S06]  /*0dd0*/  IMAD.WIDE R4, R51, 0x4, R4 ;  /* 0x0000000433047825 */ /* 0x001fcc00078e0204 */
[----:B--2---:R-:W2:Y:S01]  /*0de0*/  LDG.E R4, desc[UR48][R4.64] ;  /* 0x0000003004047981 */ /* 0x004ea2000c1e1900 */
[----:B------:R-:W-:Y:S02]  /*0df0*/  UISETP.NE.U32.AND UP0, UPT, UR6, URZ, UPT ;  /* 0x0000003f0600728c */ /* 0x000fe4000bf05070 */
[----:B------:R-:W-:Y:S02]  /*0e00*/  UISETP.NE.U32.AND UP1, UPT, UR8, URZ, UPT ;  /* 0x0000003f0800728c */ /* 0x000fe4000bf25070 */
[----:B------:R-:W-:Y:S02]  /*0e10*/  UISETP.NE.AND.EX UP0, UPT, UR7, URZ, UPT, UP0 ;  /* 0x0000003f0700728c */ /* 0x000fe4000bf05300 */
[----:B------:R-:W-:-:S04]  /*0e20*/  UISETP.NE.AND.EX UP1, UPT, UR9, URZ, UPT, UP1 ;  /* 0x0000003f0900728c */ /* 0x000fc8000bf25310 */
[----:B------:R-:W-:Y:S02]  /*0e30*/  PLOP3.LUT P0, PT, PT, PT, UP0, 0x80, 0x0 ;  /* 0x000000000000781c */ /* 0x000fe40003f0f008 */
[----:B------:R-:W-:Y:S02]  /*0e40*/  PLOP3.LUT P2, PT, PT, PT, UP1, 0x80, 0x0 ;  /* 0x000000000000781c */ /* 0x000fe40003f4f018 */
[----:B--2---:R-:W-:-:S13]  /*0e50*/  R2UR UR37, R4 ;  /* 0x00000000042572ca */ /* 0x004fda00000e0000 */
[----:B------:R-:W-:Y:S02]  /*0e60*/  USHF.R.S32.HI UR38, URZ, 0x1f, UR37 ;  /* 0x0000001f3f267899 */ /* 0x000fe40008011425 */
[----:B------:R-:W-:-:S04]  /*0e70*/  @UP0 ULEA UR6, UP2, UR37, UR6, 0x2 ;  /* 0x0000000625060291 */ /* 0x000fc8000f84103f */
[----:B------:R-:W-:Y:S02]  /*0e80*/  @UP0 ULEA.HI.X UR7, UR37, UR7, UR38, 0x2, UP2 ;  /* 0x0000000725070291 */ /* 0x000fe400090f1426 */
[----:B------:R-:W-:Y:S01]  /*0e90*/  @UP1 ULEA UR8, UP0, UR37, UR8, 0x2 ;  /* 0x0000000825081291 */ /* 0x000fe2000f80103f */
[----:B------:R-:W-:-:S03]  /*0ea0*/  IMAD.U32 R4, RZ, RZ, UR6 ;  /* 0x00000006ff047e24 */ /* 0x000fc6000f8e00ff */
[----:B------:R-:W-:Y:S01]  /*0eb0*/  @UP1 ULEA.HI.X UR9, UR37, UR9, UR38, 0x2, UP0 ;  /* 0x0000000925091291 */ /* 0x000fe200080f1426 */
[----:B------:R-:W-:Y:S01]  /*0ec0*/  IMAD.U32 R5, RZ, RZ, UR7 ;  /* 0x00000007ff057e24 */ /* 0x000fe2000f8e00ff */
[----:B------:R-:W-:Y:S01]  /*0ed0*/  ULDC.64 UR6, c[0x0][0x3f8] ;  /* 0x0000fe0000067ab9 */ /* 0x000fe20000000a00 */
[----:B------:R-:W-:-:S03]  /*0ee0*/  IMAD.U32 R6, RZ, RZ, UR8 ;  /* 0x00000008ff067e24 */ /* 0x000fc6000f8e00ff */
[----:B------:R-:W-:Y:S01]  /*0ef0*/  IMAD.U32 R7, RZ, RZ, UR9 ;  /* 0x00000009ff077e24 */ /* 0x000fe2000f8e00ff */
[----:B------:R-:W2:Y:S01]  /*0f00*/  @P0 LDG.E R4, desc[UR48][R4.64] ;  /* 0x0000003004040981 */ /* 0x000ea2000c1e1900 */
[----:B------:R-:W-:Y:S01]  /*0f10*/  UISETP.NE.U32.AND UP0, UPT, UR6, URZ, UPT ;  /* 0x0000003f0600728c */ /* 0x000fe2000bf05070 */
[----:B------:R-:W-:Y:S02]  /*0f20*/  ULDC.64 UR8, c[0x0][0xa20] ;  /* 0x0002880000087ab9 */ /* 0x000fe40000000a00 */
[----:B------:R-:W3:Y:S01]  /*0f30*/  @P2 LDG.E R6, desc[UR48][R6.64] ;  /* 0x0000003006062981 */ /* 0x000ee2000c1e1900 */
[----:B------:R-:W-:Y:S01]  /*0f40*/  UISETP.NE.AND.EX UP0, UPT, UR7, URZ, UPT, UP0 ;  /* 0x0000003f0700728c */ /* 0x000fe2000bf05300 */
[----:B------:R-:W-:Y:S01]  /*0f50*/  ISETP.NE.U32.AND P1, PT, RZ, UR8, PT ;  /* 0x00000008ff007c0c */ /* 0x000fe2000bf25070 */
[----:B------:R-:W-:Y:S01]  /*0f60*/  ULDC UR6, c[0x0][0x2e0] ;  /* 0x0000b80000067ab9 */ /* 0x000fe20000000800 */
[----:B------:R-:W-:Y:S01]  /*0f70*/  UMOV UR47, URZ ;  /* 0x0000003f002f7c82 */ /* 0x000fe20008000000 */
[----:B------:R-:W-:Y:S01]  /*0f80*/  USEL UR4, UR4, 0x1, UP0 ;  /* 0x0000000104047887 */ /* 0x000fe20008000000 */
[----:B------:R-:W-:Y:S01]  /*0f90*/  ISETP.NE.AND.EX P1, PT, RZ, UR9, PT, P1 ;  /* 0x00000009ff007c0c */ /* 0x000fe2000bf25310 */
[----:B------:R-:W-:Y:S01]  /*0fa0*/  ULDC UR51, c[0x0][0x288] ;  /* 0x0000a20000337ab9 */ /* 0x000fe20000000800 */
[----:B------:R-:W-:Y:S01]  /*0fb0*/  UMOV UR39, UR5 ;  /* 0x0000000500277c82 */ /* 0x000fe20008000000 */
[----:B------:R-:W-:Y:S01]  /*0fc0*/  UIMAD UR6, UR4, UR6, URZ ;  /* 0x00000006040672a4 */ /* 0x000fe2000f8e023f */
[----:B--2---:R-:W-:-:S02]  /*0fd0*/  @P0 R2UR UR47, R4 ;  /* 0x00000000042f02ca */ /* 0x004fc400000e0000 */
[----:B---3--:R-:W-:Y:S01]  /*0fe0*/  @P2 R2UR UR51, R6 ;  /* 0x00000000063322ca */ /* 0x008fe200000e0000 */
[----:B-1--4-:R-:W-:-:S14]  /*0ff0*/  @P2 BRA `(.L_x_2030) ;  /* 0x0000000000342947 */ /* 0x012fdc0003800000 */
        /* <DEDUP_REMOVED lines=9> */
[----:B------:R-:W3:Y:S01]  /*1090*/  LDG.E R0, desc[UR48][R4.64+0x4] ;  /* 0x0000043004007981 */ /* 0x000ee2000c1e1900 */
[----:B--2---:R-:W-:Y:S02]  /*10a0*/  R2UR UR51, R3 ;  /* 0x00000000033372ca */ /* 0x004fe400000e0000 */
[----:B---3--:R-:W-:-:S13]  /*10b0*/  R2UR UR4, R0 ;  /* 0x00000000000472ca */ /* 0x008fda00000e0000 */
[----:B------:R-:W-:-:S12]  /*10c0*/  UIADD3 UR51, -UR51, UR4, URZ ;  /* 0x0000000433337290 */ /* 0x000fd8000fffe13f */
.L_x_2030:
[----:B------:R-:W-:Y:S01]  /*10d0*/  UMOV UR40, UR52 ;  /* 0x0000003400287c82 */ /* 0x000fe20008000000 */
[----:B------:R-:W-:Y:S05]  /*10e0*/  @!P1 BRA `(.L_x_2031) ;  /* 0x00000000001c9947 */ /* 0x000fea0003800000 */
[----:B------:R-:W-:-:S04]  /*10f0*/  ULEA UR4, UP0, UR37, UR8, 0x2 ;  /* 0x0000000825047291 */ /* 0x000fc8000f80103f */
[----:B------:R-:W-:Y:S02]  /*1100*/  ULEA.HI.X UR5, UR37, UR9, UR38, 0x2, UP0 ;  /* 0x0000000925057291 */ /* 0x000fe400080f1426 */
[----:B------:R-:W-:-:S04]  /*1110*/  IMAD.U32 R4, RZ, RZ, UR4 ;  /* 0x00000004ff047e24 */ /* 0x000fc8000f8e00ff */
[----:B------:R-:W-:-:S05]  /*1120*/  IMAD.U32 R5, RZ, RZ, UR5 ;  /* 0x00000005ff057e24 */ /* 0x000fca000f8e00ff */
[----:B------:R-:W2:Y:S02]  /*1130*/  LDG.E R4, desc[UR48][R4.64] ;  /* 0x0000003004047981 */ /* 0x000ea4000c1e1900 */
[----:B--2---:R-:W-:Y:S01]  /*1140*/  R2UR UR6, R4 ;  /* 0x00000000040672ca */ /* 0x004fe200000e0000 */
[----:B------:R-:W-:-:S14]  /*1150*/  BRA `(.L_x_2032) ;  /* 0x0000000000347947 */ /* 0x000fdc0003800000 */
.L_x_2031:
        /* <DEDUP_REMOVED lines=13> */
.L_x_2032:
[----:B------:R-:W-:Y:S01]  /*1230*/  UIADD3 UR47, -UR47, UR6, URZ ;  /* 0x000000062f2f7290 */ /* 0x000fe2000fffe13f */
[----:B------:R-:W-:Y:S01]  /*1240*/  PLOP3.LUT P0, PT, PT, PT, PT, 0x80, 0x0 ;  /* 0x000000000000781c */ /* 0x000fe20003f0f070 */
[----:B------:R-:W-:Y:S01]  /*1250*/  ULEA UR5, UR52, 0xff, 0x7 ;  /* 0x000000ff34057891 */ /* 0x000fe2000f8e383f */
[----:B------:R-:W-:Y:S01]  /*1260*/  IMAD.MOV.U32 R3, RZ, RZ, RZ ;  /* 0x000000ffff037224 */ /* 0x000fe200078e00ff */
[----:B------:R-:W-:Y:S01]  /*1270*/  UIADD3 UR4, UR47, 0x7f, URZ ;  /* 0x0000007f2f047890 */ /* 0x000fe2000fffe03f */
[----:B------:R-:W-:Y:S01]  /*1280*/  CS2R R12, SRZ ;  /* 0x00000000000c7805 */ /* 0x000fe2000001ff00 */
[----:B------:R-:W-:Y:S01]  /*1290*/  UIADD3 UR6, UR47, UR5, -UR51 ;  /* 0x000000052f067290 */ /* 0x000fe2000fffe833 */
[----:B------:R-:W-:Y:S01]  /*12a0*/  IMAD.MOV.U32 R151, RZ, RZ, RZ ;  /* 0x000000ffff977224 */ /* 0x000fe200078e00ff */
        /* <DEDUP_REMOVED lines=26> */
[----:B------:R-:W-:-:S02]  /*1450*/  CS2R R70, SRZ ;  /* 0x0000000000467805 */ /* 0x000fc4000001ff00 */
[----:B------:R-:W-:Y:S02]  /*1460*/  CS2R R72, SRZ ;  /* 0x0000000000487805 */ /* 0x000fe4000001ff00 */
[----:B------:R-:W-:Y:S02]  /*1470*/  PLOP3.LUT P1, PT, PT, PT, UP0, 0x80, 0x0 ;  /* 0x000000000000781c */ /* 0x000fe40003f2f008 */
        /* <DEDUP_REMOVED lines=9> */
[----:B------:R-:W-:Y:S01]  /*1510*/  CS2R R6, SRZ ;  /* 0x0000000000067805 */ /* 0x000fe2000001ff00 */
[----:B------:R-:W-:-:S02]  /*1520*/  IMAD.MOV.U32 R8, RZ, RZ, RZ ;  /* 0x000000ffff087224 */ /* 0x000fc400078e00ff */
        /* <DEDUP_REMOVED lines=35> */
.L_x_2034:
        /* <DEDUP_REMOVED lines=9> */
.L_x_2170:
[----:B------:R-:W-:Y:S05]  /*17f0*/  @!P0 BRA `(.L_x_2036) ;  /* 0x0000000000048947 */ /* 0x000fea0003800000 */
[----:B------:R-:W-:Y:S01]  /*1800*/  BPT.TRAP 0x1 ;  /* 0x000000040000795c */ /* 0x000fe20000300000 */
.L_x_2036:
[----:B0-----:R-:W-:Y:S02]  /*1810*/  IMAD.U32 R3, RZ, RZ, UR43 ;  /* 0x0000002bff037e24 */ /* 0x001fe4000f8e00ff */
[----:B------:R-:W-:-:S03]  /*1820*/  IMAD.U32 R0, RZ, RZ, UR44 ;  /* 0x0000002cff007e24 */ /* 0x000fc6000f8e00ff */
[----:B------:R-:W-:Y:S02]  /*1830*/  LEA R3, R3, UR41, 0x3 ;  /* 0x0000002903037c11 */ /* 0x000fe4000f8e18ff */
[----:B------:R-:W-:-:S04]  /*1840*/  SHF.L.U32 R0, R0, 0x1f, RZ ;  /* 0x0000001f00007819 */ /* 0x000fc800000006ff */
[----:B------:R0:W1:Y:S01]  /*1850*/  SYNCS.PHASECHK.TRANS64.TRYWAIT P2, [R3+URZ+0x28830], R0 ;  /* 0x02883000030075a7 */ /* 0x000062000804017f */
[----:B------:R-:W-:Y:S05]  /*1860*/  @!P0 BRA `(.L_x_2037) ;  /* 0x0000000000048947 */ /* 0x000fea0003800000 */
[----:B------:R-:W-:Y:S01]  /*1870*/  BPT.TRAP 0x1 ;  /* 0x000000040000795c */ /* 0x000fe20000300000 */
.L_x_2037:
[----:B------:R-:W2:Y:S01]  /*1880*/  S2R R4, SR_TID.X ;  /* 0x0000000000047919 */ /* 0x000ea20000002100 */
[----:B------:R-:W-:Y:S01]  /*1890*/  IMAD.MOV.U32 R151, RZ, RZ, RZ ;  /* 0x000000ffff977224 */ /* 0x000fe200078e00ff */
[----:B--2---:R-:W-:Y:S01]  /*18a0*/  LOP3.LUT P1, RZ, R4, 0x7f, RZ, 0xc0, !PT ;  /* 0x0000007f04ff7812 */ /* 0x004fe2000782c0ff */
[----:B-1----:R-:W-:-:S12]  /*18b0*/  @P2 BRA `(.L_x_2038) ;  /* 0x0000000000082947 */ /* 0x002fd80003800000 */
[----:B------:R-:W1:Y:S02]  /*18c0*/  SYNCS.PHASECHK.TRANS64.TRYWAIT P2, [R3+URZ+0x28830], R0 ;  /* 0x02883000030075a7 */ /* 0x000e64000804017f */
[----:B-1----:R-:W-:Y:S05]  /*18d0*/  @!P2 BRA `(.L_x_2039) ;  /* 0x000000e400f0a947 */ /* 0x002fea0003800000 */
.L_x_2038:
[----:B------:R-:W-:Y:S05]  /*18e0*/  WARPSYNC.ALL ;  /* 0x0000000000007948 */ /* 0x000fea0003800000 */
[----:B------:R-:W-:Y:S01]  /*18f0*/  UIADD3 UR4, UR41, 0x18400, URZ ;  /* 0x0001840029047890 */ /* 0x000fe2000fffe03f */
[----:B------:R-:W-:Y:S01]  /*1900*/  WARPGROUP.ARRIVE ;  /* 0x00000000000079c5 */ /* 0x000fe20000000000 */
[----:B------:R-:W-:Y:S01]  /*1910*/  ULOP3.LUT UR32, UR53, 0x10000, URZ, 0xfc, !UPT ;  /* 0x0001000035207892 */ /* 0x000fe2000f8efc3f */
[----:B------:R-:W-:Y:S01]  /*1920*/  IMAD.U32 R6, RZ, RZ, UR52 ;  /* 0x00000034ff067e24 */ /* 0x000fe2000f8e00ff */
[----:B------:R-:W-:Y:S01]  /*1930*/  USHF.R.U32.HI UR4, URZ, 0x4, UR4 ;  /* 0x000000043f047899 */ /* 0x000fe20008011604 */
[----:B01----:R-:W-:Y:S01]  /*1940*/  @!P1 VIADD R3, R3, 0x28840 ;  /* 0x0002884003039836 */ /* 0x003fe20000000000 */
[----:B------:R-:W-:Y:S01]  /*1950*/  UMOV UR33, 0x40000040 ;  /* 0x4000004000217882 */ /* 0x000fe20000000000 */
[----:B------:R-:W-:Y:S01]  /*1960*/  UMOV UR35, 0x40000040 ;  /* 0x4000004000237882 */ /* 0x000fe20000000000 */
[----:B------:R-:W-:Y:S01]  /*1970*/  ULOP3.LUT UR4, UR4, 0x3fff, URZ, 0xc0, !UPT ;  /* 0x00003fff04047892 */ /* 0x000fe2000f8ec03f */
[----:B------:R-:W-:Y:S01]  /*1980*/  IMAD R6, R6, 0x80, R19 ;  /* 0x0000008006067824 */ /* 0x000fe200078e0213 */
[----:B------:R-:W-:Y:S01]  /*1990*/  UMOV UR5, 0x40000040 ;  /* 0x4000004000057882 */ /* 0x000fe20000000000 */
[----:B------:R-:W-:Y:S01]  /*19a0*/  UMOV UR7, 0x40000040 ;  /* 0x4000004000077882 */ /* 0x000fe20000000000 */
[----:B------:R-:W-:Y:S01]  /*19b0*/  ULOP3.LUT UR50, UR4, 0x10000, URZ, 0xfc, !UPT ;  /* 0x0001000004327892 */ /* 0x000fe2000f8efc3f */
[----:B------:R-:W-:Y:S01]  /*19c0*/  @!P1 PRMT R3, RZ, 0x654, R3 ;  /* 0x00000654ff039816 */ /* 0x000fe20000000003 */
[----:B------:R-:W-:Y:S01]  /*19d0*/  UIADD3 UR4, UR32, 0x2, URZ ;  /* 0x0000000220047890 */ /* 0x000fe2000fffe03f */
[--C-:B------:R-:W-:Y:S01]  /*19e0*/  IMAD.MOV.U32 R150, RZ, RZ, R151.reuse ;  /* 0x000000ffff967224 */ /* 0x100fe200078e0097 */
        /* <DEDUP_REMOVED lines=70> */
[----:B------:R-:W-:Y:S01]  /*1e50*/  IMAD.MOV.U32 R88, RZ, RZ, R151 ;  /* 0x000000ffff587224 */ /* 0x000fe200078e0097 */
[----:B------:R-:W-:Y:S02]  /*1e60*/  WARPGROUP.DEPBAR.LE gsb0, 0x0 ;  /* 0x00008000000079c5 */ /* 0x000fe40000010000 */
[----:B------:R-:W-:-:S06]  /*1e70*/  WARPGROUP.ARRIVE ;  /* 0x00000000000079c5 */ /* 0x000fcc0000000000 */
[----:B------:R-:W-:Y:S01]  /*1e80*/  HGMMA.64x128x16.F32 R24, gdesc[UR4], R24, gsb0 ;  /* 0x01e00000041879f0 */ /* 0x000fe20008000818 */
[----:B------:R-:W-:Y:S02]  /*1e90*/  UMOV UR6, 0xffffff80 ;  /* 0xffffff8000067882 */ /* 0x000fe40000000000 */
[----:B------:R-:W-:Y:S02]  /*1ea0*/  UIMAD UR6, UR55, UR6, 0x80 ;  /* 0x00000080370674a4 */ /* 0x000fe4000f8e0206 */
[----:B------:R-:W-:Y:S02]  /*1eb0*/  UIADD3 UR55, UR55, -0x2, URZ ;  /* 0xfffffffe37377890 */ /* 0x000fe4000fffe03f */
[----:B------:R-:W-:-:S04]  /*1ec0*/  UIADD3 UR6, UR47, UR6, URZ ;  /* 0x000000062f067290 */ /* 0x000fc8000fffe03f */
[----:B------:R-:W-:Y:S02]  /*1ed0*/  UIADD3 UR7, -UR51, 0x1, UR6 ;  /* 0x0000000133077890 */ /* 0x000fe4000fffe106 */
[----:B------:R-:W-:Y:S01]  /*1ee0*/  IMAD.U32 R7, RZ, RZ, UR6 ;  /* 0x00000006ff077e24 */ /* 0x000fe2000f8e00ff */
[----:B------:R-:W-:-:S03]  /*1ef0*/  ULDC UR6, c[0x0][0x988] ;  /* 0x0002620000067ab9 */ /* 0x000fc60000000800 */
[----:B------:R-:W-:Y:S02]  /*1f00*/  IMAD.U32 R5, RZ, RZ, UR7 ;  /* 0x00000007ff057e24 */ /* 0x000fe4000f8e00ff */
[C---:B------:R-:W-:Y:S02]  /*1f10*/  IMAD R4, R18.reuse, -0x2, R7 ;  /* 0xfffffffe12047824 */ /* 0x040fe400078e0207 */
        /* <DEDUP_REMOVED lines=122> */
[----:B------:R-:W1:Y:S01]  /*26c0*/  SHFL.BFLY PT, R0, R7, 0x2, 0x1f ;  /* 0x0c401f0007007f89 */ /* 0x000e6200000e0000 */
[----:B------:R-:W-:Y:S02]  /*26d0*/  ISETP.GT.AND P3, PT, R5, 0x10, PT ;  /* 0x000000100500780c */ /* 0x000fe40003f64270 */
[----:B-1----:R-:W-:Y:S01]  /*26e0*/  FMNMX.FTZ R8, R7, R0, !PT ;  /* 0x0000000007087209 */ /* 0x002fe20007810000 */
[----:B------:R-:W-:Y:S01]  /*26f0*/  IMAD.U32 R0, RZ, RZ, UR6 ;  /* 0x00000006ff007e24 */ /* 0x000fe2000f8e00ff */
[----:B------:R-:W-:-:S03]  /*2700*/  UIADD3 UR6, UR47, -UR51, URZ ;  /* 0x800000332f067290 */ /* 0x000fc6000fffe03f */
[----:B------:R-:W1:Y:S01]  /*2710*/  SHFL.BFLY PT, R9, R8, 0x1, 0x1f ;  /* 0x0c201f0008097f89 */ /* 0x000e6200000e0000 */
[----:B------:R-:W-:-:S04]  /*2720*/  ULEA UR6, UR52, UR6, 0x7 ;  /* 0x0000000634067291 */ /* 0x000fc8000f8e383f */
[----:B------:R-:W-:-:S04]  /*2730*/  USHF.R.S32.HI UR7, URZ, 0x1f, UR6 ;  /* 0x0000001f3f077899 */ /* 0x000fc80008011406 */
[----:B------:R-:W-:-:S04]  /*2740*/  ULEA.HI UR7, UR7, UR6, URZ, 0x7 ;  /* 0x0000000607077291 */ /* 0x000fc8000f8f383f */
[----:B------:R-:W-:-:S04]  /*2750*/  USHF.R.S32.HI UR7, URZ, 0x7, UR7 ;  /* 0x000000073f077899 */ /* 0x000fc80008011407 */
[----:B------:R-:W-:-:S04]  /*2760*/  UISETP.LT.AND UP0, UPT, URZ, UR7, UPT ;  /* 0x000000073f00728c */ /* 0x000fc8000bf01270 */
[----:B------:R-:W-:Y:S01]  /*2770*/  USEL UR53, URZ, UR7, !UP0 ;  /* 0x000000073f357287 */ /* 0x000fe2000c000000 */
[----:B-1----:R-:W-:-:S03]  /*2780*/  FMNMX.FTZ R9, R8, R9, !PT ;  /* 0x0000000908097209 */ /* 0x002fc60007810000 */
[----:B------:R-:W-:Y:S01]  /*2790*/  UISETP.GE.AND UP0, UPT, UR55, UR53, UPT ;  /* 0x000000353700728c */ /* 0x000fe2000bf06270 */
        /* <DEDUP_REMOVED lines=24> */
[----:B------:R-:W2:Y:S01]  /*2920*/  MUFU.EX2 R181, R181 ;  /* 0x000000b500b57308 */ /* 0x000ea20000000800 */
        /* <DEDUP_REMOVED lines=30> */
[----:B-1----:R-:W-:Y:S01]  /*2b10*/  FSEL R27, R44, -INF , P3 ;  /* 0xff8000002c1b7808 */ /* 0x002fe20001800000 */
[----:B------:R-:W-:Y:S01]  /*2b20*/  MUFU.EX2 R177, R177 ;  /* 0x000000b100b17308 */ /* 0x000fe20000000800 */
[----:B------:R-:W-:Y:S01]  /*2b30*/  FMNMX.FTZ R12, R41, R10, !PT ;  /* 0x0000000a290c7209 */ /* 0x000fe20007810000 */
[----:B--2---:R-:W-:Y:S01]  /*2b40*/  FADD.FTZ R44, R181, R4 ;  /* 0x00000004b52c7221 */ /* 0x004fe20000010000 */
        /* <DEDUP_REMOVED lines=20> */
[----:B---3--:R-:W-:Y:S01]  /*2c90*/  FSEL R35, R52, -INF , P3 ;  /* 0xff80000034237808 */ /* 0x008fe20001800000 */
        /* <DEDUP_REMOVED lines=11> */
[----:B-1----:R-:W-:Y:S01]  /*2d50*/  FSEL R39, R56, -INF , P3 ;  /* 0xff80000038277808 */ /* 0x002fe20001800000 */
        /* <DEDUP_REMOVED lines=11> */
[----:B--2---:R-:W-:Y:S01]  /*2e10*/  FSEL R43, R60, -INF , P3 ;  /* 0xff8000003c2b7808 */ /* 0x004fe20001800000 */
        /* <DEDUP_REMOVED lines=16> */
[----:B-1----:R-:W-:-:S02]  /*2f20*/  FMNMX.FTZ R24, R65, R20, !PT ;  /* 0x0000001441187209 */ /* 0x002fc40007810000 */
        /* <DEDUP_REMOVED lines=10> */
[--C-:B-1----:R-:W-:Y:S01]  /*2fd0*/  IMAD.MOV.U32 R97, RZ, RZ, R151.reuse ;  /* 0x000000ffff617224 */ /* 0x102fe200078e0097 */
[----:B------:R-:W-:Y:S02]  /*2fe0*/  FMNMX.FTZ R24, R55, R24, !PT ;  /* 0x0000001837187209 */ /* 0x000fe40007810000 */
[----:B------:R-:W-:Y:S02]  /*2ff0*/  ISETP.GT.AND P2, PT, R5, 0x69, PT ;  /* 0x000000690500780c */ /* 0x000fe40003f44270 */
[----:B------:R-:W-:Y:S01]  /*3000*/  FSEL R59, R76, -INF , P3 ;  /* 0xff8000004c3b7808 */ /* 0x000fe20001800000 */
[----:B------:R-:W-:Y:S01]  /*3010*/  MUFU.EX2 R107, R107 ;  /* 0x0000006b006b7308 */ /* 0x000fe20000000800 */
[----:B------:R-:W-:Y:S01]  /*3020*/  FMNMX.FTZ R26, R73, R24, !PT ;  /* 0x00000018491a7209 */ /* 0x000fe20007810000 */
[----:B--2---:R-:W-:Y:S01]  /*3030*/  IMAD.MOV.U32 R105, RZ, RZ, R151 ;  /* 0x000000ffff697224 */ /* 0x004fe200078e0097 */
        /* <DEDUP_REMOVED lines=8> */
[----:B------:R2:W3:Y:S01]  /*30c0*/  MUFU.EX2 R34, R109 ;  /* 0x0000006d00227308 */ /* 0x0004e20000000800 */
[----:B------:R-:W-:Y:S01]  /*30d0*/  FSEL R81, R81, -INF , P2 ;  /* 0xff80000051517808 */ /* 0x000fe20001000000 */
[----:B-1----:R-:W-:Y:S01]  /*30e0*/  IMAD.MOV.U32 R101, RZ, RZ, R151 ;  /* 0x000000ffff657224 */ /* 0x002fe200078e0097 */
[----:B------:R-:W-:-:S02]  /*30f0*/  FMNMX.FTZ R26, R63, R26, !PT ;  /* 0x0000001a3f1a7209 */ /* 0x000fc40007810000 */
[----:B------:R-:W-:Y:S02]  /*3100*/  ISETP.GT.AND P2, PT, R5, 0x79, PT ;  /* 0x000000790500780c */ /* 0x000fe40003f44270 */
[----:B------:R-:W-:Y:S01]  /*3110*/  FSEL R67, R84, -INF , P3 ;  /* 0xff80000054437808 */ /* 0x000fe20001800000 */
[----:B------:R-:W-:Y:S01]  /*3120*/  MUFU.EX2 R111, R111 ;  /* 0x0000006f006f7308 */ /* 0x000fe20000000800 */
[----:B------:R-:W-:Y:S01]  /*3130*/  FMNMX.FTZ R26, R81, R26, !PT ;  /* 0x0000001a511a7209 */ /* 0x000fe20007810000 */
[----:B--2---:R-:W-:Y:S01]  /*3140*/  IMAD.MOV.U32 R109, RZ, RZ, R151 ;  /* 0x000000ffff6d7224 */ /* 0x004fe200078e0097 */
[----:B------:R-:W-:Y:S02]  /*3150*/  FSEL R85, R85, -INF , P2 ;  /* 0xff80000055557808 */ /* 0x000fe40001000000 */
[----:B------:R-:W-:Y:S02]  /*3160*/  FMNMX.FTZ R26, R67, R26, !PT ;  /* 0x0000001a431a7209 */ /* 0x000fe40007810000 */
[----:B------:R-:W-:Y:S01]  /*3170*/  F2FP.F16.F32.PACK_AB R181, R4, R181 ;  /* 0x000000b504b5723e */ /* 0x000fe200000000ff */
[----:B------:R1:W2:Y:S01]  /*3180*/  MUFU.EX2 R36, R113 ;  /* 0x0000007100247308 */ /* 0x0002a20000000800 */
[----:B------:R-:W-:-:S02]  /*3190*/  FMNMX.FTZ R26, R85, R26, !PT ;  /* 0x0000001a551a7209 */ /* 0x000fc40007810000 */
[----:B---3--:R-:W-:-:S03]  /*31a0*/  F2FP.F16.F32.PACK_AB R155, R34, R107 ;  /* 0x0000006b229b723e */ /* 0x008fc600000000ff */
[----:B------:R-:W3:Y:S02]  /*31b0*/  SHFL.BFLY PT, R5, R26, 0x2, 0x1f ;  /* 0x0c401f001a057f89 */ /* 0x000ee400000e0000 */
[----:B------:R-:W-:Y:S01]  /*31c0*/  MUFU.EX2 R115, R115 ;  /* 0x0000007300737308 */ /* 0x000fe20000000800 */
[----:B-1----:R-:W-:-:S07]  /*31d0*/  IMAD.MOV.U32 R113, RZ, RZ, R151 ;  /* 0x000000ffff717224 */ /* 0x002fce00078e0097 */
[----:B------:R-:W1:Y:S01]  /*31e0*/  MUFU.EX2 R38, R71 ;  /* 0x0000004700267308 */ /* 0x000e620000000800 */
[----:B--2---:R-:W-:-:S07]  /*31f0*/  F2FP.F16.F32.PACK_AB R157, R36, R111 ;  /* 0x0000006f249d723e */ /* 0x004fce00000000ff */
[----:B------:R-:W-:Y:S01]  /*3200*/  MUFU.EX2 R117, R117 ;  /* 0x0000007500757308 */ /* 0x000fe20000000800 */
[----:B---3--:R-:W-:-:S07]  /*3210*/  FMNMX.FTZ R28, R26, R5, !PT ;  /* 0x000000051a1c7209 */ /* 0x008fce0007810000 */
[----:B------:R-:W2:Y:S01]  /*3220*/  MUFU.EX2 R40, R75 ;  /* 0x0000004b00287308 */ /* 0x000ea20000000800 */
[----:B-1----:R-:W-:Y:S01]  /*3230*/  F2FP.F16.F32.PACK_AB R159, R38, R115 ;  /* 0x00000073269f723e */ /* 0x002fe200000000ff */
[----:B------:R-:W1:Y:S06]  /*3240*/  SHFL.BFLY PT, R5, R28, 0x1, 0x1f ;  /* 0x0c201f001c057f89 */ /* 0x000e6c00000e0000 */
[----:B------:R-:W-:Y:S08]  /*3250*/  MUFU.EX2 R119, R119 ;  /* 0x0000007700777308 */ /* 0x000ff00000000800 */
[----:B------:R-:W3:Y:S01]  /*3260*/  MUFU.EX2 R42, R79 ;  /* 0x0000004f002a7308 */ /* 0x000ee20000000800 */
[----:B--2---:R-:W-:-:S07]  /*3270*/  F2FP.F16.F32.PACK_AB R161, R40, R117 ;  /* 0x0000007528a1723e */ /* 0x004fce00000000ff */
[----:B------:R-:W-:Y:S01]  /*3280*/  MUFU.EX2 R121, R121 ;  /* 0x0000007900797308 */ /* 0x000fe20000000800 */
[----:B-1----:R-:W-:-:S04]  /*3290*/  FMNMX.FTZ R5, R28, R5, !PT ;  /* 0x000000051c057209 */ /* 0x002fc80007810000 */
[C---:B------:R-:W-:Y:S01]  /*32a0*/  FSETP.NEU.FTZ.AND P2, PT, R5.reuse, -INF , PT ;  /* 0xff8000000500780b */ /* 0x040fe20003f5d000 */
[----:B------:R-:W-:Y:S02]  /*32b0*/  FMUL.FTZ R26, R5, R0 ;  /* 0x00000000051a7220 */ /* 0x000fe40000410000 */
[----:B------:R-:W-:Y:S01]  /*32c0*/  MUFU.EX2 R28, R83 ;  /* 0x00000053001c7308 */ /* 0x000fe20000000800 */
[----:B---3--:R-:W-:Y:S02]  /*32d0*/  F2FP.F16.F32.PACK_AB R163, R42, R119 ;  /* 0x000000772aa3723e */ /* 0x008fe400000000ff */
        /* <DEDUP_REMOVED lines=18> */
[----:B------:R-:W2:Y:S01]  /*3400*/  MUFU.EX2 R7, R7 ;  /* 0x0000000700077308 */ /* 0x000ea20000000800 */
[----:B-1----:R-:W-:Y:S01]  /*3410*/  FADD.FTZ R25, R183, R44 ;  /* 0x0000002cb7197221 */ /* 0x002fe20000010000 */
        /* <DEDUP_REMOVED lines=14> */
[----:B------:R3:W4:Y:S01]  /*3500*/  MUFU.EX2 R182, R29 ;  /* 0x0000001d00b67308 */ /* 0x0007220000000800 */
[----:B------:R-:W-:Y:S01]  /*3510*/  FADD.FTZ R25, R179, R44 ;  /* 0x0000002cb3197221 */ /* 0x000fe20000010000 */
[----:B--2---:R-:W-:Y:S01]  /*3520*/  FADD.FTZ R44, R7, R180 ;  /* 0x000000b4072c7221 */ /* 0x004fe20000010000 */
[-CC-:B------:R-:W-:Y:S01]  /*3530*/  FFMA.FTZ R55, R55, R0.reuse, -R26.reuse ;  /* 0x0000000037377223 */ /* 0x180fe2000001081a */
[-CC-:B------:R-:W-:Y:S01]  /*3540*/  FFMA.FTZ R73, R73, R0.reuse, -R26.reuse ;  /* 0x0000000049497223 */ /* 0x180fe2000001081a */
[----:B------:R-:W-:Y:S01]  /*3550*/  FADD.FTZ R46, R10, R25 ;  /* 0x000000190a2e7221 */ /* 0x000fe20000010000 */
[-CC-:B------:R-:W-:Y:S01]  /*3560*/  FFMA.FTZ R59, R59, R0.reuse, -R26.reuse ;  /* 0x000000003b3b7223 */ /* 0x180fe2000001081a */
[-C--:B------:R-:W-:Y:S01]  /*3570*/  FFMA.FTZ R77, R77, R0.reuse, -R26 ;  /* 0x000000004d4d7223 */ /* 0x080fe2000001081a */
[----:B------:R-:W2:Y:S01]  /*3580*/  MUFU.EX2 R13, R13 ;  /* 0x0000000d000d7308 */ /* 0x000ea20000000800 */
[----:B-1----:R-:W-:Y:S01]  /*3590*/  FADD.FTZ R25, R11, R44 ;  /* 0x0000002c0b197221 */ /* 0x002fe20000010000 */
[----:B---3--:R-:W-:Y:S01]  /*35a0*/  FADD.FTZ R29, R173, R46 ;  /* 0x0000002ead1d7221 */ /* 0x008fe20000010000 */
[-CC-:B------:R-:W-:Y:S01]  /*35b0*/  FFMA.FTZ R63, R63, R0.reuse, -R26.reuse ;  /* 0x000000003f3f7223 */ /* 0x180fe2000001081a */
[----:B------:R-:W-:Y:S01]  /*35c0*/  F2FP.F16.F32.PACK_AB R183, R6, R183 ;  /* 0x000000b706b7723e */ /* 0x000fe200000000ff */
[-CC-:B------:R-:W-:Y:S01]  /*35d0*/  FFMA.FTZ R81, R81, R0.reuse, -R26.reuse ;  /* 0x0000000051517223 */ /* 0x180fe2000001081a */
[----:B------:R-:W-:Y:S01]  /*35e0*/  FADD.FTZ R46, R12, R29 ;  /* 0x0000001d0c2e7221 */ /* 0x000fe20000010000 */
[-C--:B------:R-:W-:Y:S01]  /*35f0*/  FFMA.FTZ R67, R67, R0.reuse, -R26 ;  /* 0x0000000043437223 */ /* 0x080fe2000001081a */
[----:B------:R-:W1:Y:S01]  /*3600*/  MUFU.EX2 R176, R33 ;  /* 0x0000002100b07308 */ /* 0x000e620000000800 */
[----:B----4-:R-:W-:Y:S01]  /*3610*/  FADD.FTZ R44, R182, R25 ;  /* 0x00000019b62c7221 */ /* 0x010fe20000010000 */
[----:B------:R-:W-:Y:S01]  /*3620*/  FADD.FTZ R29, R175, R46 ;  /* 0x0000002eaf1d7221 */ /* 0x000fe20000010000 */
[----:B------:R-:W-:Y:S01]  /*3630*/  FFMA.FTZ R26, R85, R0, -R26 ;  /* 0x00000000551a7223 */ /* 0x000fe2000001081a */
[----:B------:R-:W-:-:S02]  /*3640*/  F2FP.F16.F32.PACK_AB R180, R180, R7 ;  /* 0x00000007b4b4723e */ /* 0x000fc400000000ff */
[----:B------:R-:W-:Y:S01]  /*3650*/  FADD.FTZ R46, R14, R29 ;  /* 0x0000001d0e2e7221 */ /* 0x000fe20000010000 */
[----:B------:R-:W-:Y:S01]  /*3660*/  F2FP.F16.F32.PACK_AB R165, R28, R121 ;  /* 0x000000791ca5723e */ /* 0x000fe200000000ff */
[----:B------:R-:W3:Y:S01]  /*3670*/  MUFU.EX2 R15, R15 ;  /* 0x0000000f000f7308 */ /* 0x000ee20000000800 */
[----:B--2---:R-:W-:Y:S01]  /*3680*/  FADD.FTZ R25, R13, R44 ;  /* 0x0000002c0d197221 */ /* 0x004fe20000010000 */
[----:B------:R-:W-:Y:S01]  /*3690*/  FADD.FTZ R29, R169, R46 ;  /* 0x0000002ea91d7221 */ /* 0x000fe20000010000 */
[----:B------:R-:W-:Y:S02]  /*36a0*/  F2FP.F16.F32.PACK_AB R177, R8, R177 ;  /* 0x000000b108b1723e */ /* 0x000fe400000000ff */
[----:B------:R-:W-:Y:S01]  /*36b0*/  F2FP.F16.F32.PACK_AB R179, R10, R179 ;  /* 0x000000b30ab3723e */ /* 0x000fe200000000ff */
[----:B------:R-:W-:Y:S01]  /*36c0*/  FADD.FTZ R46, R20, R29 ;  /* 0x0000001d142e7221 */ /* 0x000fe20000010000 */
[----:B------:R-:W-:Y:S01]  /*36d0*/  F2FP.F16.F32.PACK_AB R173, R12, R173 ;  /* 0x000000ad0cad723e */ /* 0x000fe200000000ff */
[----:B------:R-:W2:Y:S01]  /*36e0*/  MUFU.EX2 R178, R37 ;  /* 0x0000002500b27308 */ /* 0x000ea20000000800 */
[----:B-1----:R-:W-:Y:S01]  /*36f0*/  FADD.FTZ R44, R176, R25 ;  /* 0x00000019b02c7221 */ /* 0x002fe20000010000 */
[----:B------:R-:W-:Y:S01]  /*3700*/  FADD.FTZ R29, R171, R46 ;  /* 0x0000002eab1d7221 */ /* 0x000fe20000010000 */
[----:B------:R-:W-:-:S02]  /*3710*/  F2FP.F16.F32.PACK_AB R175, R14, R175 ;  /* 0x000000af0eaf723e */ /* 0x000fc400000000ff */
[----:B------:R-:W-:Y:S01]  /*3720*/  F2FP.F16.F32.PACK_AB R169, R20, R169 ;  /* 0x000000a914a9723e */ /* 0x000fe200000000ff */
[C---:B------:R-:W-:Y:S01]  /*3730*/  FADD.FTZ R46, R24.reuse, R29 ;  /* 0x0000001d182e7221 */ /* 0x040fe20000010000 */
[----:B------:R-:W-:Y:S01]  /*3740*/  F2FP.F16.F32.PACK_AB R171, R24, R171 ;  /* 0x000000ab18ab723e */ /* 0x000fe200000000ff */
[----:B------:R-:W1:Y:S01]  /*3750*/  MUFU.EX2 R21, R21 ;  /* 0x0000001500157308 */ /* 0x000e620000000800 */
[----:B---3--:R-:W-:Y:S01]  /*3760*/  FADD.FTZ R25, R15, R44 ;  /* 0x0000002c0f197221 */ /* 0x008fe20000010000 */
[----:B------:R-:W-:Y:S02]  /*3770*/  F2FP.F16.F32.PACK_AB R182, R182, R11 ;  /* 0x0000000bb6b6723e */ /* 0x000fe400000000ff */
[----:B------:R-:W-:-:S04]  /*3780*/  F2FP.F16.F32.PACK_AB R176, R176, R13 ;  /* 0x0000000db0b0723e */ /* 0x000fc800000000ff */
[----:B------:R-:W3:Y:S01]  /*3790*/  MUFU.EX2 R172, R41 ;  /* 0x0000002900ac7308 */ /* 0x000ee20000000800 */
[C---:B--2---:R-:W-:Y:S01]  /*37a0*/  FADD.FTZ R44, R178.reuse, R25 ;  /* 0x00000019b22c7221 */ /* 0x044fe20000010000 */
[----:B------:R-:W-:-:S06]  /*37b0*/  F2FP.F16.F32.PACK_AB R178, R178, R15 ;  /* 0x0000000fb2b2723e */ /* 0x000fcc00000000ff */
[----:B------:R-:W0:Y:S01]  /*37c0*/  MUFU.EX2 R27, R27 ;  /* 0x0000001b001b7308 */ /* 0x000e220000000800 */
[----:B-1----:R-:W-:-:S07]  /*37d0*/  FADD.FTZ R25, R21, R44 ;  /* 0x0000002c15197221 */ /* 0x002fce0000010000 */
[----:B------:R-:W1:Y:S01]  /*37e0*/  MUFU.EX2 R174, R45 ;  /* 0x0000002d00ae7308 */ /* 0x000e620000000800 */
[----:B---3--:R-:W-:Y:S01]  /*37f0*/  FADD.FTZ R44, R172, R25 ;  /* 0x00000019ac2c7221 */ /* 0x008fe20000010000 */
[----:B------:R-:W-:Y:S01]  /*3800*/  FADD.FTZ R25, R153, R46 ;  /* 0x0000002e99197221 */ /* 0x000fe20000010000 */
[----:B------:R-:W-:Y:S02]  /*3810*/  F2FP.F16.F32.PACK_AB R153, R32, R153 ;  /* 0x000000992099723e */ /* 0x000fe400000000ff */
[----:B------:R-:W-:Y:S01]  /*3820*/  F2FP.F16.F32.PACK_AB R172, R172, R21 ;  /* 0x00000015acac723e */ /* 0x000fe200000000ff */
[----:B------:R-:W-:Y:S02]  /*3830*/  FADD.FTZ R46, R32, R25 ;  /* 0x00000019202e7221 */ /* 0x000fe40000010000 */
[----:B------:R-:W2:Y:S01]  /*3840*/  MUFU.EX2 R31, R31 ;  /* 0x0000001f001f7308 */ /* 0x000ea20000000800 */
[----:B0-----:R-:W-:Y:S01]  /*3850*/  FADD.FTZ R3, R27, R44 ;  /* 0x0000002c1b037221 */ /* 0x001fe20000010000 */
[----:B------:R-:W-:Y:S01]  /*3860*/  FADD.FTZ R25, R107, R46 ;  /* 0x0000002e6b197221 */ /* 0x000fe20000010000 */
[----:B------:R-:W-:-:S03]  /*3870*/  IMAD.MOV.U32 R107, RZ, RZ, R151 ;  /* 0x000000ffff6b7224 */ /* 0x000fc600078e0097 */
[----:B------:R-:W-:Y:S02]  /*3880*/  FADD.FTZ R46, R34, R25 ;  /* 0x00000019222e7221 */ /* 0x000fe40000010000 */
[----:B------:R-:W0:Y:S01]  /*3890*/  MUFU.EX2 R168, R49 ;  /* 0x0000003100a87308 */ /* 0x000e220000000800 */
        /* <DEDUP_REMOVED lines=11> */
[C---:B0-----:R-:W-:Y:S01]  /*3950*/  FADD.FTZ R44, R168.reuse, R3 ;  /* 0x00000003a82c7221 */ /* 0x041fe20000010000 */
[----:B------:R-:W-:Y:S01]  /*3960*/  FADD.FTZ R25, R117, R6 ;  /* 0x0000000675197221 */ /* 0x000fe20000010000 */
[----:B------:R-:W-:Y:S01]  /*3970*/  F2FP.F16.F32.PACK_AB R168, R168, R31 ;  /* 0x0000001fa8a8723e */ /* 0x000fe200000000ff */
[----:B------:R-:W-:Y:S02]  /*3980*/  IMAD.MOV.U32 R117, RZ, RZ, R151 ;  /* 0x000000ffff757224 */ /* 0x000fe400078e0097 */
[----:B------:R-:W-:Y:S02]  /*3990*/  FADD.FTZ R6, R40, R25 ;  /* 0x0000001928067221 */ /* 0x000fe40000010000 */
[----:B------:R-:W0:Y:S01]  /*39a0*/  MUFU.EX2 R39, R39 ;  /* 0x0000002700277308 */ /* 0x000e220000000800 */
        /* <DEDUP_REMOVED lines=11> */
[----:B0-----:R-:W-:Y:S01]  /*3a60*/  FADD.FTZ R3, R39, R44 ;  /* 0x0000002c27037221 */ /* 0x001fe20000010000 */
[----:B------:R-:W-:-:S06]  /*3a70*/  FADD.FTZ R25, R123, R6 ;  /* 0x000000067b197221 */ /* 0x000fcc0000010000 */
        /* <DEDUP_REMOVED lines=34> */
[----:B--2---:R-:W-:Y:S01]  /*3ca0*/  FADD.FTZ R7, R67, R4 ;  /* 0x0000000443077221 */ /* 0x004fe20000010000 */
[C---:B0-----:R-:W-:Y:S01]  /*3cb0*/  F2FP.F16.F32.PACK_AB R167, R30.reuse, R123 ;  /* 0x0000007b1ea7723e */ /* 0x041fe200000000ff */
[----:B------:R-:W-:Y:S01]  /*3cc0*/  FADD.FTZ R3, R30, R25 ;  /* 0x000000191e037221 */ /* 0x000fe20000010000 */
[----:B------:R-:W-:Y:S02]  /*3cd0*/  IMAD.MOV.U32 R123, RZ, RZ, R151 ;  /* 0x000000ffff7b7224 */ /* 0x000fe400078e0097 */
[C---:B-1----:R-:W-:Y:S01]  /*3ce0*/  FADD.FTZ R4, R26.reuse, R7 ;  /* 0x000000071a047221 */ /* 0x042fe20000010000 */
        /* <DEDUP_REMOVED lines=37> */
[----:B------:R-:W-:-:S05]  /*3f40*/  UMOV UR54, UR43 ;  /* 0x0000002b00367c82 */ /* 0x000fca0008000000 */
.L_x_2049:
        /* <DEDUP_REMOVED lines=9> */
.L_x_2042:
[----:B------:R-:W-:Y:S01]  /*3fe0*/  ULEA UR6, UR43, UR41, 0x3 ;  /* 0x000000292b067291 */ /* 0x000fe2000f8e183f */
[----:B------:R-:W-:-:S05]  /*3ff0*/  IMAD.U32 R0, RZ, RZ, UR44 ;  /* 0x0000002cff007e24 */ /* 0x000fca000f8e00ff */
[----:B------:R-:W-:-:S04]  /*4000*/  SHF.L.U32 R0, R0, 0x1f, RZ ;  /* 0x0000001f00007819 */ /* 0x000fc800000006ff */
[----:B------:R0:W1:Y:S01]  /*4010*/  SYNCS.PHASECHK.TRANS64.TRYWAIT P2, [UR6+0x28830], R0 ;  /* 0x02883000ff0075a7 */ /* 0x0000620008040146 */
[----:B------:R-:W-:Y:S05]  /*4020*/  @!P0 BRA `(.L_x_2043) ;  /* 0x0000000000048947 */ /* 0x000fea0003800000 */
[----:B------:R-:W-:Y:S01]  /*4030*/  BPT.TRAP 0x1 ;  /* 0x000000040000795c */ /* 0x000fe20000300000 */
.L_x_2043:
[----:B-1----:R-:W-:Y:S05]  /*4040*/  @P2 BRA `(.L_x_2041) ;  /* 0x0000000000082947 */ /* 0x002fea0003800000 */
[----:B------:R-:W1:Y:S02]  /*4050*/  SYNCS.PHASECHK.TRANS64.TRYWAIT P2, [UR6+0x28830], R0 ;  /* 0x02883000ff0075a7 */ /* 0x000e640008040146 */
[----:B-1----:R-:W-:Y:S05]  /*4060*/  @!P2 BRA `(.L_x_2044) ;  /* 0x000000c00020a947 */ /* 0x002fea0003800000 */
.L_x_2041:
[----:B01----:R-:W-:Y:S01]  /*4070*/  VIADD R0, R22, 0x8 ;  /* 0x0000000816007836 */ /* 0x003fe20000000000 */
        /* <DEDUP_REMOVED lines=44> */
.L_x_2046:
[----:B------:R-:W-:Y:S01]  /*4340*/  ULEA UR6, UR54, UR41, 0x3 ;  /* 0x0000002936067291 */ /* 0x000fe2000f8e183f */
[----:B------:R-:W-:-:S05]  /*4350*/  IMAD.U32 R0, RZ, RZ, UR56 ;  /* 0x00000038ff007e24 */ /* 0x000fca000f8e00ff */
[----:B------:R-:W-:-:S04]  /*4360*/  SHF.L.U32 R0, R0, 0x1f, RZ ;  /* 0x0000001f00007819 */ /* 0x000fc800000006ff */
[----:B------:R0:W1:Y:S01]  /*4370*/  SYNCS.PHASECHK.TRANS64.TRYWAIT P2, [UR6+0x28850], R0 ;  /* 0x02885000ff0075a7 */ /* 0x0000620008040146 */
[----:B------:R-:W-:Y:S05]  /*4380*/  @!P0 BRA `(.L_x_2047) ;  /* 0x0000000000048947 */ /* 0x000fea0003800000 */
[----:B------:R-:W-:Y:S01]  /*4390*/  BPT.TRAP 0x1 ;  /* 0x000000040000795c */ /* 0x000fe20000300000 */
.L_x_2047:
[----:B-1----:R-:W-:Y:S05]  /*43a0*/  @P2 BRA `(.L_x_2045) ;  /* 0x0000000000082947 */ /* 0x002fea0003800000 */
[----:B------:R-:W1:Y:S02]  /*43b0*/  SYNCS.PHASECHK.TRANS64.TRYWAIT P2, [UR6+0x28850], R0 ;  /* 0x02885000ff0075a7 */ /* 0x000e640008040146 */
[----:B-1----:R-:W-:Y:S05]  /*43c0*/  @!P2 BRA `(.L_x_2048) ;  /* 0x000000bc0060a947 */ /* 0x002fea0003800000 */
.L_x_2045:
[----:B------:R-:W-:Y:S01]  /*43d0*/  UIADD3 UR6, UR41, 0x400, URZ ;  /* 0x0000040029067890 */ /* 0x000fe2000fffe03f */
[----:B------:R-:W-:Y:S01]  /*43e0*/  WARPGROUP.ARRIVE ;  /* 0x00000000000079c5 */ /* 0x000fe20000000000 */
[----:B------:R-:W-:Y:S01]  /*43f0*/  UMOV UR7, 0x40000040 ;  /* 0x4000004000077882 */ /* 0x000fe20000000000 */
[----:B------:R-:W-:Y:S02]  /*4400*/  UISETP.GT.AND UP0, UPT, UR55, UR53, UPT ;  /* 0x000000353700728c */ /* 0x000fe4000bf04270 */
[----:B------:R-:W-:Y:S01]  /*4410*/  USHF.R.U32.HI UR6, URZ, 0x4, UR6 ;  /* 0x000000043f067899 */ /* 0x000fe20008011606 */
[----:B------:R-:W-:-:S03]  /*4420*/  UMOV UR56, UR44 ;  /* 0x0000002c00387c82 */ /* 0x000fc60008000000 */
        /* <DEDUP_REMOVED lines=11> */
[----:B------:R-:W-:Y:S01]  /*44e0*/  UMOV UR7, 0x40000040 ;  /* 0x4000004000077882 */ /* 0x000fe20000000000 */
[----:B------:R-:W-:Y:S02]  /*44f0*/  UIMAD UR6, UR55, UR6, 0x1 ;  /* 0x00000001370674a4 */ /* 0x000fe4000f8e0206 */
[----:B------:R-:W-:Y:S02]  /*4500*/  UIADD3 UR55, UR55, -0x1, URZ ;  /* 0xffffffff37377890 */ /* 0x000fe4000fffe03f */
[----:B------:R-:W-:-:S04]  /*4510*/  ULEA UR6, UR52, UR6, 0x7 ;  /* 0x0000000634067291 */ /* 0x000fc8000f8e383f */
[----:B------:R-:W-:-:S06]  /*4520*/  UIADD3 UR6, -UR51, UR6, UR47 ;  /* 0x0000000633067290 */ /* 0x000fcc000fffe12f */
[----:B-1----:R-:W-:Y:S01]  /*4530*/  IMAD.U32 R5, RZ, RZ, UR6 ;  /* 0x00000006ff057e24 */ /* 0x002fe2000f8e00ff */
        /* <DEDUP_REMOVED lines=8> */
[----:B0-----:R-:W-:-:S02]  /*45c0*/  FMNMX.FTZ R0, R11, R6, !PT ;  /* 0x000000060b007209 */ /* 0x001fc40007810000 */
        /* <DEDUP_REMOVED lines=102> */
[----:B------:R-:W0:Y:S01]  /*4c30*/  LDC R0, c[0x0][0x988] ;  /* 0x00026200ff007b82 */ /* 0x000e220000000800 */
[----:B------:R-:W-:Y:S02]  /*4c40*/  ISETP.GT.AND P5, PT, R10, 0x1, PT ;  /* 0x000000010a00780c */ /* 0x000fe40003fa4270 */
[----:B------:R-:W1:Y:S01]  /*4c50*/  SHFL.BFLY PT, R5, R12, 0x2, 0x1f ;  /* 0x0c401f000c057f89 */ /* 0x000e6200000e0000 */
[----:B------:R-:W-:-:S02]  /*4c60*/  FSEL R26, R26, -INF , P4 ;  /* 0xff8000001a1a7808 */ /* 0x000fc40002000000 */
[C---:B------:R-:W-:Y:S02]  /*4c70*/  ISETP.GT.AND P3, PT, R10.reuse, 0x8, PT ;  /* 0x000000080a00780c */ /* 0x040fe40003f64270 */
[C---:B------:R-:W-:Y:S02]  /*4c80*/  ISETP.GT.AND P6, PT, R10.reuse, 0x9, PT ;  /* 0x000000090a00780c */ /* 0x040fe40003fc4270 */
[C---:B------:R-:W-:Y:S02]  /*4c90*/  ISETP.GT.AND P4, PT, R10.reuse, 0x10, PT ;  /* 0x000000100a00780c */ /* 0x040fe40003f84270 */
[----:B------:R-:W-:Y:S02]  /*4ca0*/  FSEL R31, R31, -INF , P6 ;  /* 0xff8000001f1f7808 */ /* 0x000fe40003000000 */
[----:B------:R-:W-:Y:S02]  /*4cb0*/  ISETP.GT.AND P6, PT, R10, 0x19, PT ;  /* 0x000000190a00780c */ /* 0x000fe40003fc4270 */
[----:B-1----:R-:W-:-:S02]  /*4cc0*/  FMNMX.FTZ R14, R12, R5, !PT ;  /* 0x000000050c0e7209 */ /* 0x002fc40007810000 */
[----:B------:R-:W-:-:S03]  /*4cd0*/  FMNMX.FTZ R12, R26, R7, !PT ;  /* 0x000000071a0c7209 */ /* 0x000fc60007810000 */
[----:B------:R-:W1:Y:S01]  /*4ce0*/  SHFL.BFLY PT, R5, R14, 0x1, 0x1f ;  /* 0x0c201f000e057f89 */ /* 0x000e6200000e0000 */
[----:B------:R-:W-:Y:S02]  /*4cf0*/  WARPGROUP.DEPBAR.LE gsb0, 0x0 ;  /* 0x00008000000079c5 */ /* 0x000fe40000010000 */
[----:B------:R-:W-:Y:S01]  /*4d00*/  WARPGROUP.ARRIVE ;  /* 0x00000000000079c5 */ /* 0x000fe20000000000 */
[----:B------:R-:W-:Y:S02]  /*4d10*/  FSEL R169, R34, -INF , P4 ;  /* 0xff80000022a97808 */ /* 0x000fe40002000000 */
[----:B------:R-:W-:-:S03]  /*4d20*/  ISETP.GT.AND P4, PT, R10, 0x20, PT ;  /* 0x000000200a00780c */ /* 0x000fc60003f84270 */
[----:B------:R-:W-:Y:S01]  /*4d30*/  HGMMA.64x128x16.F32 R88, R152, gdesc[UR4].tnspB, R88, gsb0 ;  /* 0x41e0000498587df0 */ /* 0x000fe20008000858 */
[----:B------:R-:W-:Y:S01]  /*4d40*/  UIADD3 UR6, UR10, 0x280, URZ ;  /* 0x000002800a067890 */ /* 0x000fe2000fffe03f */
[----:B------:R-:W-:Y:S01]  /*4d50*/  UMOV UR7, 0x40000040 ;  /* 0x4000004000077882 */ /* 0x000fe20000000000 */
[----:B-1----:R-:W-:-:S04]  /*4d60*/  FMNMX.FTZ R5, R14, R5, !PT ;  /* 0x000000050e057209 */ /* 0x002fc80007810000 */
[C---:B------:R-:W-:Y:S01]  /*4d70*/  FSETP.NEU.FTZ.AND P2, PT, R5.reuse, -INF , PT ;  /* 0xff8000000500780b */ /* 0x040fe20003f5d000 */
[----:B0-----:R-:W-:-:S05]  /*4d80*/  FMUL.FTZ R8, R5, R0 ;  /* 0x0000000005087220 */ /* 0x001fca0000410000 */
        /* <DEDUP_REMOVED lines=146> */
[----:B------:R-:W0:Y:S03]  /*56b0*/  SHFL.BFLY PT, R61, R12, 0x2, 0x1f ;  /* 0x0c401f000c3d7f89 */ /* 0x000e2600000e0000 */
        /* <DEDUP_REMOVED lines=11> */
[----:B0-----:R-:W-:Y:S01]  /*5770*/  FMNMX.FTZ R20, R12, R61, !PT ;  /* 0x0000003d0c147209 */ /* 0x001fe20007810000 */
[-CC-:B------:R-:W-:Y:S01]  /*5780*/  FFMA.FTZ R12, R25, R0.reuse, -R8.reuse ;  /* 0x00000000190c7223 */ /* 0x180fe20000010808 */
[-CC-:B------:R-:W-:Y:S01]  /*5790*/  FFMA.FTZ R25, R77, R0.reuse, -R8.reuse ;  /* 0x000000004d197223 */ /* 0x180fe20000010808 */
[----:B------:R-:W-:-:S03]  /*57a0*/  FFMA.FTZ R61, R81, R0, -R8 ;  /* 0x00000000513d7223 */ /* 0x000fc60000010808 */
[----:B------:R-:W-:Y:S01]  /*57b0*/  MUFU.EX2 R37, R37 ;  /* 0x0000002500257308 */ /* 0x000fe20000000800 */
[----:B------:R-:W0:Y:S07]  /*57c0*/  SHFL.BFLY PT, R65, R20, 0x1, 0x1f ;  /* 0x0c201f0014417f89 */ /* 0x000e2e00000e0000 */
[----:B------:R-:W-:Y:S08]  /*57d0*/  MUFU.EX2 R158, R158 ;  /* 0x0000009e009e7308 */ /* 0x000ff00000000800 */
[----:B------:R-:W-:Y:S08]  /*57e0*/  MUFU.EX2 R29, R29 ;  /* 0x0000001d001d7308 */ /* 0x000ff00000000800 */
[----:B------:R-:W-:Y:S01]  /*57f0*/  MUFU.EX2 R12, R12 ;  /* 0x0000000c000c7308 */ /* 0x000fe20000000800 */
[----:B0-----:R-:W-:Y:S01]  /*5800*/  FMNMX.FTZ R9, R20, R65, !PT ;  /* 0x0000004114097209 */ /* 0x001fe20007810000 */
[----:B------:R-:W-:-:S03]  /*5810*/  FADD.FTZ R65, -R45, R6 ;  /* 0x000000062d417221 */ /* 0x000fc60000010100 */
[----:B------:R-:W-:Y:S01]  /*5820*/  FSETP.NEU.FTZ.AND P2, PT, R9, -INF , PT ;  /* 0xff8000000900780b */ /* 0x000fe20003f5d000 */
[-C--:B------:R-:W-:Y:S01]  /*5830*/  FMUL.FTZ R6, R65, R0.reuse ;  /* 0x0000000041067220 */ /* 0x080fe20000410000 */
[----:B------:R-:W-:Y:S01]  /*5840*/  FMUL.FTZ R34, R9, R0 ;  /* 0x0000000009227220 */ /* 0x000fe20000410000 */
[----:B------:R0:W-:Y:S04]  /*5850*/  MUFU.EX2 R20, R24 ;  /* 0x0000001800147308 */ /* 0x0001e80000000800 */
[----:B------:R-:W-:-:S04]  /*5860*/  FSEL R34, R34, RZ, P2 ;  /* 0x000000ff22227208 */ /* 0x000fc80001000000 */
[----:B------:R-:W1:Y:S01]  /*5870*/  MUFU.EX2 R6, R6 ;  /* 0x0000000600067308 */ /* 0x000e620000000800 */
[-CC-:B------:R-:W-:Y:S01]  /*5880*/  FFMA.FTZ R38, R55, R0.reuse, -R34.reuse ;  /* 0x0000000037267223 */ /* 0x180fe20000010822 */
[-CC-:B------:R-:W-:Y:S01]  /*5890*/  FFMA.FTZ R8, R26, R0.reuse, -R34.reuse ;  /* 0x000000001a087223 */ /* 0x180fe20000010822 */
[-CC-:B------:R-:W-:Y:S01]  /*58a0*/  FFMA.FTZ R65, R155, R0.reuse, -R34.reuse ;  /* 0x000000009b417223 */ /* 0x180fe20000010822 */
[-CC-:B0-----:R-:W-:Y:S01]  /*58b0*/  FFMA.FTZ R24, R153, R0.reuse, -R34.reuse ;  /* 0x0000000099187223 */ /* 0x181fe20000010822 */
        /* <DEDUP_REMOVED lines=27> */
[----:B------:R-:W1:Y:S01]  /*5a70*/  MUFU.EX2 R31, R31 ;  /* 0x0000001f001f7308 */ /* 0x000e620000000800 */
        /* <DEDUP_REMOVED lines=14> */
[----:B------:R-:W2:Y:S01]  /*5b60*/  MUFU.EX2 R35, R35 ;  /* 0x0000002300237308 */ /* 0x000ea20000000800 */
        /* <DEDUP_REMOVED lines=20> */
[----:B0-----:R-:W-:Y:S01]  /*5cb0*/  F2FP.F16.F32.PACK_AB R181, R65, R8 ;  /* 0x0000000841b5723e */ /* 0x001fe200000000ff */
[----:B------:R-:W0:Y:S01]  /*5cc0*/  MUFU.EX2 R69, R69 ;  /* 0x0000004500457308 */ /* 0x000e220000000800 */
[----:B-1----:R-:W-:-:S02]  /*5cd0*/  F2FP.F16.F32.PACK_AB R183, R31, R24 ;  /* 0x000000181fb7723e */ /* 0x002fc400000000ff */
[----:B------:R-:W-:Y:S02]  /*5ce0*/  @!P1 PRMT R48, RZ, 0x654, R48 ;  /* 0x00000654ff309816 */ /* 0x000fe40000000030 */
[----:B--2---:R-:W-:-:S03]  /*5cf0*/  F2FP.F16.F32.PACK_AB R177, R35, R26 ;  /* 0x0000001a23b1723e */ /* 0x004fc600000000ff */
[----:B------:R-:W-:Y:S01]  /*5d00*/  MUFU.EX2 R30, R30 ;  /* 0x0000001e001e7308 */ /* 0x000fe20000000800 */
[----:B------:R-:W-:Y:S02]  /*5d10*/  WARPGROUP.DEPBAR.LE gsb0, 0x0 ;  /* 0x00008000000079c5 */ /* 0x000fe40000010000 */
[----:B------:R-:W-:-:S05]  /*5d20*/  WARPGROUP.ARRIVE ;  /* 0x00000000000079c5 */ /* 0x000fca0000000000 */
[----:B------:R-:W-:Y:S01]  /*5d30*/  MUFU.EX2 R43, R43 ;  /* 0x0000002b002b7308 */ /* 0x000fe20000000800 */
[----:B------:R-:W-:Y:S02]  /*5d40*/  F2FP.F16.F32.PACK_AB R160, R33, R10 ;  /* 0x0000000a21a0723e */ /* 0x000fe400000000ff */
[----:B0-----:R-:W-:Y:S01]  /*5d50*/  F2FP.F16.F32.PACK_AB R179, R69, R28 ;  /* 0x0000001c45b3723e */ /* 0x001fe200000000ff */
[----:B------:R-:W-:Y:S04]  /*5d60*/  HGMMA.64x128x16.F32 R88, R164, gdesc[UR4].tnspB, R88, gsb0 ;  /* 0x41e00004a4587df0 */ /* 0x000fe80008000858 */
[----:B------:R-:W-:Y:S08]  /*5d70*/  MUFU.EX2 R32, R32 ;  /* 0x0000002000207308 */ /* 0x000ff00000000800 */
[----:B------:R-:W0:Y:S08]  /*5d80*/  MUFU.EX2 R25, R25 ;  /* 0x0000001900197308 */ /* 0x000e300000000800 */
[----:B------:R-:W1:Y:S08]  /*5d90*/  MUFU.EX2 R47, R47 ;  /* 0x0000002f002f7308 */ /* 0x000e700000000800 */
[----:B------:R-:W2:Y:S01]  /*5da0*/  MUFU.EX2 R169, R169 ;  /* 0x000000a900a97308 */ /* 0x000ea20000000800 */
[----:B0-----:R-:W-:-:S07]  /*5db0*/  F2FP.F16.F32.PACK_AB R162, R25, R12 ;  /* 0x0000000c19a2723e */ /* 0x001fce00000000ff */
[----:B------:R-:W0:Y:S08]  /*5dc0*/  MUFU.EX2 R61, R61 ;  /* 0x0000003d003d7308 */ /* 0x000e300000000800 */
[----:B------:R-:W3:Y:S08]  /*5dd0*/  MUFU.EX2 R36, R36 ;  /* 0x0000002400247308 */ /* 0x000ef00000000800 */
        /* <DEDUP_REMOVED lines=16> */
[----:B-1----:R-:W-:Y:S01]  /*5ee0*/  FADD.FTZ R4, R170, R55 ;  /* 0x00000037aa047221 */ /* 0x002fe20000010000 */
[-C--:B------:R-:W-:Y:S01]  /*5ef0*/  FMUL.FTZ R88, R88, R6.reuse ;  /* 0x0000000658587220 */ /* 0x080fe20000410000 */
[-C--:B------:R-:W-:Y:S01]  /*5f00*/  FMUL.FTZ R89, R89, R6.reuse ;  /* 0x0000000659597220 */ /* 0x080fe20000410000 */
[-C--:B------:R-:W-:Y:S01]  /*5f10*/  FMUL.FTZ R92, R92, R6.reuse ;  /* 0x000000065c5c7220 */ /* 0x080fe20000410000 */
[----:B------:R-:W-:Y:S01]  /*5f20*/  FADD.FTZ R55, R53, R4 ;  /* 0x0000000435377221 */ /* 0x000fe20000010000 */
[----:B------:R-:W-:Y:S01]  /*5f30*/  FFMA.FTZ R4, R7, R3, R8 ;  /* 0x0000000307047223 */ /* 0x000fe20000010008 */
[----:B------:R1:W-:Y:S01]  /*5f40*/  @!P1 SYNCS.ARRIVE.TRANS64.RED.A1T0 RZ, [R48+URZ], RZ ;  /* 0x000000ff30ff99a7 */ /* 0x0003e2000810043f */
[----:B------:R-:W1:Y:S01]  /*5f50*/  MUFU.EX2 R163, R175 ;  /* 0x000000af00a37308 */ /* 0x000e620000000800 */
[----:B--2---:R-:W-:Y:S01]  /*5f60*/  FADD.FTZ R46, R152, R55 ;  /* 0x00000037982e7221 */ /* 0x004fe20000010000 */
[----:B------:R-:W-:Y:S01]  /*5f70*/  FADD.FTZ R3, R65, R4 ;  /* 0x0000000441037221 */ /* 0x000fe20000010000 */
[-C--:B------:R-:W-:Y:S01]  /*5f80*/  FMUL.FTZ R93, R93, R6.reuse ;  /* 0x000000065d5d7220 */ /* 0x080fe20000410000 */
[-C--:B------:R-:W-:Y:S01]  /*5f90*/  FMUL.FTZ R96, R96, R6.reuse ;  /* 0x0000000660607220 */ /* 0x080fe20000410000 */
[----:B------:R-:W-:Y:S01]  /*5fa0*/  FADD.FTZ R55, R49, R46 ;  /* 0x0000002e31377221 */ /* 0x000fe20000010000 */
[----:B------:R-:W-:Y:S01]  /*5fb0*/  FADD.FTZ R4, R24, R3 ;  /* 0x0000000318047221 */ /* 0x000fe20000010000 */
[-C--:B------:R-:W-:Y:S01]  /*5fc0*/  FMUL.FTZ R97, R97, R6.reuse ;  /* 0x0000000661617220 */ /* 0x080fe20000410000 */
        /* <DEDUP_REMOVED lines=45> */
[----:B0-----:R-:W-:Y:S01]  /*62a0*/  FADD.FTZ R11, R61, R46 ;  /* 0x0000002e3d0b7221 */ /* 0x001fe20000010000 */
[----:B---3--:R-:W-:Y:S01]  /*62b0*/  FADD.FTZ R4, R36, R3 ;  /* 0x0000000324047221 */ /* 0x008fe20000010000 */
[-C--:B------:R-:W-:Y:S01]  /*62c0*/  FMUL.FTZ R137, R137, R6.reuse ;  /* 0x0000000689897220 */ /* 0x080fe20000410000 */
[-C--:B------:R-:W-:Y:S01]  /*62d0*/  FMUL.FTZ R140, R140, R6.reuse ;  /* 0x000000068c8c7220 */ /* 0x080fe20000410000 */
[----:B------:R-:W-:Y:S01]  /*62e0*/  FADD.FTZ R10, R20, R11 ;  /* 0x0000000b140a7221 */ /* 0x000fe20000010000 */
[----:B----4-:R-:W-:Y:S01]  /*62f0*/  FADD.FTZ R3, R171, R4 ;  /* 0x00000004ab037221 */ /* 0x010fe20000010000 */
[-C--:B------:R-:W-:Y:S01]  /*6300*/  FMUL.FTZ R141, R141, R6.reuse ;  /* 0x000000068d8d7220 */ /* 0x080fe20000410000 */
[-C--:B------:R-:W-:Y:S01]  /*6310*/  FMUL.FTZ R144, R144, R6.reuse ;  /* 0x0000000690907220 */ /* 0x080fe20000410000 */
[----:B-----5:R-:W-:Y:S01]  /*6320*/  FADD.FTZ R4, R45, R10 ;  /* 0x0000000a2d047221 */ /* 0x020fe20000010000 */
        /* <DEDUP_REMOVED lines=44> */
[----:B-1----:R-:W-:Y:S01]  /*65f0*/  FADD.FTZ R10, R163, R10 ;  /* 0x0000000aa30a7221 */ /* 0x002fe20000010000 */
[-C--:B------:R-:W-:Y:S01]  /*6600*/  FMUL.FTZ R150, R150, R7.reuse ;  /* 0x0000000796967220 */ /* 0x080fe20000410000 */
[----:B------:R-:W-:Y:S01]  /*6610*/  FMUL.FTZ R151, R151, R7 ;  /* 0x0000000797977220 */ /* 0x000fe20000410000 */
[----:B------:R-:W-:Y:S01]  /*6620*/  F2FP.F16.F32.PACK_AB R170, R53, R170 ;  /* 0x000000aa35aa723e */ /* 0x000fe200000000ff */
[----:B--2---:R-:W-:Y:S01]  /*6630*/  FADD.FTZ R10, R79, R10 ;  /* 0x0000000a4f0a7221 */ /* 0x004fe20000010000 */
        /* <DEDUP_REMOVED lines=25> */
.L_x_2040:
[----:B------:R-:W-:-:S13]  /*67d0*/  ISETP.LE.AND P2, PT, RZ, UR55, PT ;  /* 0x00000037ff007c0c */ /* 0x000fda000bf43270 */
[----:B------:R-:W-:Y:S05]  /*67e0*/  @!P2 BRA `(.L_x_2050) ;  /* 0x0000001c00f8a947 */ /* 0x000fea0003800000 */
[----:B------:R-:W-:Y:S01]  /*67f0*/  IMAD.MOV.U32 R6, RZ, RZ, R9 ;  /* 0x000000ffff067224 */ /* 0x000fe200078e0009 */
[----:B------:R-:W-:Y:S01]  /*6800*/  UMOV UR51, UR44 ;  /* 0x0000002c00337c82 */ /* 0x000fe20008000000 */
[----:B------:R-:W-:Y:S01]  /*6810*/  IMAD.MOV.U32 R7, RZ, RZ, R5 ;  /* 0x000000ffff077224 */ /* 0x000fe200078e0005 */
[----:B------:R-:W-:-:S06]  /*6820*/  UMOV UR47, UR43 ;  /* 0x0000002b002f7c82 */ /* 0x000fcc0008000000 */
.L_x_2059:
        /* <DEDUP_REMOVED lines=9> */
.L_x_2052:
[----:B------:R-:W-:Y:S01]  /*68c0*/  ULEA UR6, UR43, UR41, 0x3 ;  /* 0x000000292b067291 */ /* 0x000fe2000f8e183f */
[----:B------:R-:W-:-:S05]  /*68d0*/  IMAD.U32 R0, RZ, RZ, UR44 ;  /* 0x0000002cff007e24 */ /* 0x000fca000f8e00ff */
[----:B------:R-:W-:-:S04]  /*68e0*/  SHF.L.U32 R0, R0, 0x1f, RZ ;  /* 0x0000001f00007819 */ /* 0x000fc800000006ff */
[----:B------:R0:W1:Y:S01]  /*68f0*/  SYNCS.PHASECHK.TRANS64.TRYWAIT P2, [UR6+0x28830], R0 ;  /* 0x02883000ff0075a7 */ /* 0x0000620008040146 */
[----:B------:R-:W-:Y:S05]  /*6900*/  @!P0 BRA `(.L_x_2053) ;  /* 0x0000000000048947 */ /* 0x000fea0003800000 */
[----:B------:R-:W-:Y:S01]  /*6910*/  BPT.TRAP 0x1 ;  /* 0x000000040000795c */ /* 0x000fe20000300000 */
.L_x_2053:
[----:B-1----:R-:W-:Y:S05]  /*6920*/  @P2 BRA `(.L_x_2051) ;  /* 0x0000000000082947 */ /* 0x002fea0003800000 */
[----:B------:R-:W1:Y:S02]  /*6930*/  SYNCS.PHASECHK.TRANS64.TRYWAIT P2, [UR6+0x28830], R0 ;  /* 0x02883000ff0075a7 */ /* 0x000e640008040146 */
[----:B-1----:R-:W-:Y:S05]  /*6940*/  @!P2 BRA `(.L_x_2054) ;  /* 0x000000980018a947 */ /* 0x002fea0003800000 */
.L_x_2051:
        /* <DEDUP_REMOVED lines=45> */
.L_x_2056:
[----:B------:R-:W-:Y:S01]  /*6c20*/  ULEA UR6, UR47, UR41, 0x3 ;  /* 0x000000292f067291 */ /* 0x000fe2000f8e183f */
[----:B------:R-:W-:-:S05]  /*6c30*/  IMAD.U32 R0, RZ, RZ, UR51 ;  /* 0x00000033ff007e24 */ /* 0x000fca000f8e00ff */
[----:B------:R-:W-:-:S04]  /*6c40*/  SHF.L.U32 R0, R0, 0x1f, RZ ;  /* 0x0000001f00007819 */ /* 0x000fc800000006ff */
[----:B------:R0:W1:Y:S01]  /*6c50*/  SYNCS.PHASECHK.TRANS64.TRYWAIT P2, [UR6+0x28850], R0 ;  /* 0x02885000ff0075a7 */ /* 0x0000620008040146 */
[----:B------:R-:W-:Y:S05]  /*6c60*/  @!P0 BRA `(.L_x_2057) ;  /* 0x0000000000048947 */ /* 0x000fea0003800000 */
[----:B------:R-:W-:Y:S01]  /*6c70*/  BPT.TRAP 0x1 ;  /* 0x000000040000795c */ /* 0x000fe20000300000 */
.L_x_2057:
[----:B-1----:R-:W-:Y:S05]  /*6c80*/  @P2 BRA `(.L_x_2055) ;  /* 0x0000000000082947 */ /* 0x002fea0003800000 */
[----:B------:R-:W1:Y:S02]  /*6c90*/  SYNCS.PHASECHK.TRANS64.TRYWAIT P2, [UR6+0x28850], R0 ;  /* 0x02885000ff0075a7 */ /* 0x000e640008040146 */
[----:B-1----:R-:W-:Y:S05]  /*6ca0*/  @!P2 BRA `(.L_x_2058) ;  /* 0x000000940058a947 */ /* 0x002fea0003800000 */
.L_x_2055:
[----:B------:R-:W-:Y:S01]  /*6cb0*/  UIADD3 UR6, UR41, 0x400, URZ ;  /* 0x0000040029067890 */ /* 0x000fe2000fffe03f */
[----:B------:R-:W-:Y:S01]  /*6cc0*/  WARPGROUP.ARRIVE ;  /* 0x00000000000079c5 */ /* 0x000fe20000000000 */
[----:B------:R-:W-:Y:S01]  /*6cd0*/  UMOV UR7, 0x40000040 ;  /* 0x4000004000077882 */ /* 0x000fe20000000000 */
[----:B01----:R-:W-:Y:S01]  /*6ce0*/  FMNMX.FTZ R0, R24, R7, !PT ;  /* 0x0000000718007209 */ /* 0x003fe20007810000 */
[----:B------:R-:W-:Y:S01]  /*6cf0*/  USHF.R.U32.HI UR6, URZ, 0x4, UR6 ;  /* 0x000000043f067899 */ /* 0x000fe20008011606 */
[----:B------:R-:W-:Y:S01]  /*6d00*/  ISETP.LT.AND P2, PT, RZ, UR55, PT ;  /* 0x00000037ff007c0c */ /* 0x000fe2000bf41270 */
[----:B------:R-:W-:Y:S01]  /*6d10*/  UMOV UR51, UR44 ;  /* 0x0000002c00337c82 */ /* 0x000fe20008000000 */
        /* <DEDUP_REMOVED lines=40> */
[----:B-1----:R-:W-:Y:S02]  /*6fa0*/  FMNMX.FTZ R9, R8, R5, !PT ;  /* 0x0000000508097209 */ /* 0x002fe40007810000 */
[----:B------:R-:W-:-:S03]  /*6fb0*/  FMNMX.FTZ R8, R26, R6, !PT ;  /* 0x000000061a087209 */ /* 0x000fc60007810000 */
[----:B------:R-:W1:Y:S01]  /*6fc0*/  SHFL.BFLY PT, R10, R9, 0x1, 0x1f ;  /* 0x0c201f00090a7f89 */ /* 0x000e6200000e0000 */
[----:B------:R-:W-:Y:S02]  /*6fd0*/  WARPGROUP.DEPBAR.LE gsb0, 0x0 ;  /* 0x00008000000079c5 */ /* 0x000fe40000010000 */
[----:B------:R-:W-:-:S06]  /*6fe0*/  WARPGROUP.ARRIVE ;  /* 0x00000000000079c5 */ /* 0x000fcc0000000000 */
[----:B------:R-:W-:Y:S01]  /*6ff0*/  HGMMA.64x128x16.F32 R88, R176, gdesc[UR4].tnspB, R88, gsb0 ;  /* 0x41e00004b0587df0 */ /* 0x000fe20008000858 */
[----:B------:R-:W-:Y:S01]  /*7000*/  UIADD3 UR6, UR10, 0x100, URZ ;  /* 0x000001000a067890 */ /* 0x000fe2000fffe03f */
[----:B------:R-:W-:Y:S01]  /*7010*/  UMOV UR7, 0x40000040 ;  /* 0x4000004000077882 */ /* 0x000fe20000000000 */
[----:B-1----:R-:W-:Y:S02]  /*7020*/  FMNMX.FTZ R5, R9, R10, !PT ;  /* 0x0000000a09057209 */ /* 0x002fe40007810000 */
[----:B------:R-:W-:-:S03]  /*7030*/  FMNMX.FTZ R9, R27, R8, !PT ;  /* 0x000000081b097209 */ /* 0x000fc60007810000 */
[----:B------:R-:W-:Y:S01]  /*7040*/  FADD.FTZ R7, -R5, R7 ;  /* 0x0000000705077221 */ /* 0x000fe20000010100 */
[----:B------:R-:W-:-:S03]  /*7050*/  FMNMX.FTZ R8, R30, R9, !PT ;  /* 0x000000091e087209 */ /* 0x000fc60007810000 */
[----:B0-----:R-:W-:Y:S01]  /*7060*/  FMUL.FTZ R7, R7, R0 ;  /* 0x0000000007077220 */ /* 0x001fe20000410000 */
        /* <DEDUP_REMOVED lines=32> */
[----:B------:R-:W-:-:S06]  /*7270*/  WARPGROUP.ARRIVE ;  /* 0x00000000000079c5 */ /* 0x000fcc0000000000 */
[----:B------:R-:W-:Y:S01]  /*7280*/  HGMMA.64x128x16.F32 R88, R172, gdesc[UR4].tnspB, R88, gsb0 ;  /* 0x41e00004ac587df0 */ /* 0x000fe20008000858 */
[----:B------:R-:W-:Y:S01]  /*7290*/  UIADD3 UR6, UR10, 0x180, URZ ;  /* 0x000001800a067890 */ /* 0x000fe2000fffe03f */
[----:B------:R-:W-:Y:S01]  /*72a0*/  UMOV UR7, 0x40000040 ;  /* 0x4000004000077882 */ /* 0x000fe20000000000 */
[----:B0-----:R-:W-:-:S05]  /*72b0*/  FMNMX.FTZ R14, R9, R10, !PT ;  /* 0x0000000a090e7209 */ /* 0x001fca0007810000 */
[----:B------:R-:W0:Y:S02]  /*72c0*/  SHFL.BFLY PT, R9, R14, 0x1, 0x1f ;  /* 0x0c201f000e097f89 */ /* 0x000e2400000e0000 */
[----:B0-----:R-:W-:Y:S01]  /*72d0*/  FMNMX.FTZ R9, R14, R9, !PT ;  /* 0x000000090e097209 */ /* 0x001fe20007810000 */
        /* <DEDUP_REMOVED lines=26> */
[----:B------:R-:W0:Y:S01]  /*7480*/  MUFU.EX2 R180, R180 ;  /* 0x000000b400b47308 */ /* 0x000e220000000800 */
[----:B------:R-:W-:-:S02]  /*7490*/  IMAD.U32 R27, RZ, RZ, UR43 ;  /* 0x0000002bff1b7e24 */ /* 0x000fc4000f8e00ff */
[-CC-:B------:R-:W-:Y:S01]  /*74a0*/  FFMA.FTZ R183, R30, R0.reuse, -R73.reuse ;  /* 0x000000001eb77223 */ /* 0x180fe20000010849 */
[-CC-:B------:R-:W-:Y:S01]  /*74b0*/  FFMA.FTZ R36, R31, R0.reuse, -R73.reuse ;  /* 0x000000001f247223 */ /* 0x180fe20000010849 */
[-C--:B------:R-:W-:Y:S01]  /*74c0*/  FFMA.FTZ R177, R34, R0.reuse, -R73 ;  /* 0x0000000022b17223 */ /* 0x080fe20000010849 */
[-C--:B------:R-:W-:Y:S01]  /*74d0*/  FFMA.FTZ R15, R33, R0.reuse, -R169 ;  /* 0x00000000210f7223 */ /* 0x080fe200000108a9 */
[----:B------:R-:W-:Y:S01]  /*74e0*/  @!P1 LEA R27, R27, UR41, 0x3 ;  /* 0x000000291b1b9c11 */ /* 0x000fe2000f8e18ff */
[-CC-:B------:R-:W-:Y:S01]  /*74f0*/  FFMA.FTZ R34, R35, R0.reuse, -R73.reuse ;  /* 0x0000000023227223 */ /* 0x180fe20000010849 */
[----:B------:R-:W-:Y:S01]  /*7500*/  MUFU.EX2 R6, R6 ;  /* 0x0000000600067308 */ /* 0x000fe20000000800 */
[----:B------:R-:W-:Y:S01]  /*7510*/  IADD3 R31, -R22, 0xb, RZ ;  /* 0x0000000b161f7810 */ /* 0x000fe20007ffe1ff */
[-C--:B------:R-:W-:Y:S01]  /*7520*/  FFMA.FTZ R179, R38, R0.reuse, -R73 ;  /* 0x0000000026b37223 */ /* 0x080fe20000010849 */
[----:B------:R-:W-:Y:S02]  /*7530*/  @!P1 VIADD R27, R27, 0x28840 ;  /* 0x000288401b1b9836 */ /* 0x000fe40000000000 */
[-C--:B------:R-:W-:Y:S01]  /*7540*/  FFMA.FTZ R21, R37, R0.reuse, -R169 ;  /* 0x0000000025157223 */ /* 0x080fe200000108a9 */
[-C--:B------:R-:W-:Y:S01]  /*7550*/  FFMA.FTZ R38, R39, R0.reuse, -R73 ;  /* 0x0000000027267223 */ /* 0x080fe20000010849 */
[-C--:B------:R-:W-:Y:S01]  /*7560*/  FFMA.FTZ R172, R40, R0.reuse, -R169 ;  /* 0x0000000028ac7223 */ /* 0x080fe200000108a9 */
[----:B------:R-:W-:Y:S01]  /*7570*/  FFMA.FTZ R173, R42, R0, -R73 ;  /* 0x000000002aad7223 */ /* 0x000fe20000010849 */
[----:B------:R-:W1:Y:S01]  /*7580*/  MUFU.EX2 R181, R181 ;  /* 0x000000b500b57308 */ /* 0x000e620000000800 */
[----:B------:R-:W-:Y:S01]  /*7590*/  @!P1 PRMT R27, RZ, 0x654, R27 ;  /* 0x00000654ff1b9816 */ /* 0x000fe2000000001b */
[----:B0-----:R-:W-:Y:S01]  /*75a0*/  FFMA.FTZ R4, R7, R4, R180 ;  /* 0x0000000407047223 */ /* 0x001fe200000100b4 */
[-C--:B------:R-:W-:Y:S01]  /*75b0*/  FFMA.FTZ R30, R43, R0.reuse, -R73 ;  /* 0x000000002b1e7223 */ /* 0x080fe20000010849 */
[-C--:B------:R-:W-:Y:S01]  /*75c0*/  FFMA.FTZ R174, R44, R0.reuse, -R169 ;  /* 0x000000002cae7223 */ /* 0x080fe200000108a9 */
[-C--:B------:R-:W-:Y:S01]  /*75d0*/  FFMA.FTZ R175, R46, R0.reuse, -R73 ;  /* 0x000000002eaf7223 */ /* 0x080fe20000010849 */
[-C--:B------:R-:W-:Y:S01]  /*75e0*/  FFMA.FTZ R29, R45, R0.reuse, -R169 ;  /* 0x000000002d1d7223 */ /* 0x080fe200000108a9 */
[-C--:B------:R-:W-:Y:S01]  /*75f0*/  FFMA.FTZ R26, R47, R0.reuse, -R73 ;  /* 0x000000002f1a7223 */ /* 0x080fe20000010849 */
[----:B------:R-:W0:Y:S01]  /*7600*/  MUFU.EX2 R20, R20 ;  /* 0x0000001400147308 */ /* 0x000e220000000800 */
        /* <DEDUP_REMOVED lines=26> */
[----:B0-----:R-:W-:Y:S01]  /*77b0*/  F2FP.F16.F32.PACK_AB R181, R20, R181 ;  /* 0x000000b514b5723e */ /* 0x001fe200000000ff */
        /* <DEDUP_REMOVED lines=11> */
[----:B------:R-:W-:Y:S01]  /*7870*/  UMOV UR47, UR43 ;  /* 0x0000002b002f7c82 */ /* 0x000fe20008000000 */
[----:B------:R-:W-:Y:S03]  /*7880*/  MUFU.EX2 R176, R176 ;  /* 0x000000b000b07308 */ /* 0x000fe60000000800 */
[----:B------:R-:W-:-:S05]  /*7890*/  @!P1 LEA R35, R35, UR41, 0x3 ;  /* 0x0000002923239c11 */ /* 0x000fca000f8e18ff */
        /* <DEDUP_REMOVED lines=58> */
[----:B------:R-:W0:Y:S08]  /*7c40*/  MUFU.EX2 R57, R57 ;  /* 0x0000003900397308 */ /* 0x000e300000000800 */
[----:B------:R-:W-:Y:S08]  /*7c50*/  MUFU.EX2 R75, R75 ;  /* 0x0000004b004b7308 */ /* 0x000ff00000000800 */
[----:B------:R-:W-:Y:S08]  /*7c60*/  MUFU.EX2 R10, R10 ;  /* 0x0000000a000a7308 */ /* 0x000ff00000000800 */
[----:B------:R-:W1:Y:S01]  /*7c70*/  MUFU.EX2 R61, R61 ;  /* 0x0000003d003d7308 */ /* 0x000e620000000800 */
[----:B------:R-:W-:-:S02]  /*7c80*/  WARPGROUP.DEPBAR.LE gsb0, 0x0 ;  /* 0x00008000000079c5 */ /* 0x000fc40000010000 */
[----:B------:R-:W-:-:S05]  /*7c90*/  WARPGROUP.ARRIVE ;  /* 0x00000000000079c5 */ /* 0x000fca0000000000 */
[----:B------:R-:W2:Y:S01]  /*7ca0*/  MUFU.EX2 R161, R74 ;  /* 0x0000004a00a17308 */ /* 0x000ea20000000800 */
[----:B0-----:R-:W-:Y:S01]  /*7cb0*/  F2FP.F16.F32.PACK_AB R160, R57, R8 ;  /* 0x0000000839a0723e */ /* 0x001fe200000000ff */
[----:B------:R-:W-:Y:S01]  /*7cc0*/  HGMMA.64x128x16.F32 R88, R164, gdesc[UR4].tnspB, R88, gsb0 ;  /* 0x41e00004a4587df0 */ /* 0x000fe20008000858 */
[----:B------:R-:W-:Y:S01]  /*7cd0*/  UIADD3 UR6, UR55, -0x1, URZ ;  /* 0xffffffff37067890 */ /* 0x000fe2000fffe03f */
[----:B-1----:R-:W-:-:S04]  /*7ce0*/  F2FP.F16.F32.PACK_AB R162, R61, R10 ;  /* 0x0000000a3da2723e */ /* 0x002fc800000000ff */
[----:B------:R-:W0:Y:S02]  /*7cf0*/  MUFU.EX2 R163, R78 ;  /* 0x0000004e00a37308 */ /* 0x000e240000000800 */
[----:B------:R-:W-:-:S06]  /*7d00*/  UMOV UR55, UR6 ;  /* 0x0000000600377c82 */ /* 0x000fcc0008000000 */
[----:B------:R-:W1:Y:S08]  /*7d10*/  MUFU.EX2 R79, R79 ;  /* 0x0000004f004f7308 */ /* 0x000e700000000800 */
[----:B------:R-:W3:Y:S08]  /*7d20*/  MUFU.EX2 R12, R12 ;  /* 0x0000000c000c7308 */ /* 0x000ef00000000800 */
[----:B------:R-:W-:Y:S08]  /*7d30*/  MUFU.EX2 R65, R65 ;  /* 0x0000004100417308 */ /* 0x000ff00000000800 */
[----:B------:R-:W-:Y:S08]  /*7d40*/  MUFU.EX2 R83, R83 ;  /* 0x0000005300537308 */ /* 0x000ff00000000800 */
[----:B------:R-:W-:Y:S08]  /*7d50*/  MUFU.EX2 R14, R84 ;  /* 0x00000054000e7308 */ /* 0x000ff00000000800 */
[----:B------:R-:W-:Y:S01]  /*7d60*/  MUFU.EX2 R69, R69 ;  /* 0x0000004500457308 */ /* 0x000fe20000000800 */
[----:B------:R-:W-:-:S02]  /*7d70*/  WARPGROUP.DEPBAR.LE gsb0, 0x0 ;  /* 0x00008000000079c5 */ /* 0x000fc40000010000 */
[----:B------:R4:W-:Y:S06]  /*7d80*/  BAR.ARV R31, 0x100 ;  /* 0x0004001f0000751d */ /* 0x0009ec0000002000 */
[----:B------:R5:W-:Y:S01]  /*7d90*/  @!P1 SYNCS.ARRIVE.TRANS64.RED.A1T0 RZ, [R27+URZ], RZ ;  /* 0x000000ff1bff99a7 */ /* 0x000be2000810043f */
[----:B------:R-:W3:Y:S01]  /*7da0*/  MUFU.EX2 R165, R82 ;  /* 0x0000005200a57308 */ /* 0x000ee20000000800 */
[----:B----4-:R-:W-:Y:S02]  /*7db0*/  @!P1 VIADD R31, R35, 0x28860 ;  /* 0x00028860231f9836 */ /* 0x010fe40000000000 */
[-C--:B------:R-:W-:Y:S01]  /*7dc0*/  FMUL.FTZ R88, R88, R7.reuse ;  /* 0x0000000758587220 */ /* 0x080fe20000410000 */
[-C--:B------:R-:W-:Y:S01]  /*7dd0*/  FMUL.FTZ R89, R89, R7.reuse ;  /* 0x0000000759597220 */ /* 0x080fe20000410000 */
[-C--:B------:R-:W-:Y:S01]  /*7de0*/  FMUL.FTZ R92, R92, R7.reuse ;  /* 0x000000075c5c7220 */ /* 0x080fe20000410000 */
[-C--:B------:R-:W-:Y:S01]  /*7df0*/  FMUL.FTZ R93, R93, R7.reuse ;  /* 0x000000075d5d7220 */ /* 0x080fe20000410000 */
[----:B------:R-:W-:Y:S01]  /*7e00*/  @!P1 PRMT R31, RZ, 0x654, R31 ;  /* 0x00000654ff1f9816 */ /* 0x000fe2000000001f */
[----:B-----5:R-:W-:Y:S01]  /*7e10*/  FADD.FTZ R27, R11, R4 ;  /* 0x000000040b1b7221 */ /* 0x020fe20000010000 */
[----:B------:R-:W-:Y:S01]  /*7e20*/  FADD.FTZ R4, R20, R3 ;  /* 0x0000000314047221 */ /* 0x000fe20000010000 */
[----:B------:R-:W4:Y:S01]  /*7e30*/  MUFU.EX2 R167, R86 ;  /* 0x0000005600a77308 */ /* 0x000f220000000800 */
        /* <DEDUP_REMOVED lines=102> */
[----:B-1----:R-:W-:Y:S01]  /*84a0*/  FADD.FTZ R4, R79, R4 ;  /* 0x000000044f047221 */ /* 0x002fe20000010000 */
[-C--:B------:R-:W-:Y:S01]  /*84b0*/  FMUL.FTZ R130, R130, R6.reuse ;  /* 0x0000000682827220 */ /* 0x080fe20000410000 */
[-C--:B------:R-:W-:Y:S01]  /*84c0*/  FMUL.FTZ R131, R131, R6.reuse ;  /* 0x0000000683837220 */ /* 0x080fe20000410000 */
[----:B---3--:R-:W-:Y:S01]  /*84d0*/  FADD.FTZ R20, R12, R3 ;  /* 0x000000030c147221 */ /* 0x008fe20000010000 */
        /* <DEDUP_REMOVED lines=8> */
[----:B----4-:R-:W-:Y:S01]  /*8560*/  FADD.FTZ R3, R167, R4 ;  /* 0x00000004a7037221 */ /* 0x010fe20000010000 */
        /* <DEDUP_REMOVED lines=38> */
.L_x_2050:
[----:B------:R-:W-:Y:S06]  /*87d0*/  BAR.ARV 0x8, 0x120 ;  /* 0x0204800000007b1d */ /* 0x000fec0000002000 */
[----:B------:R-:W-:Y:S05]  /*87e0*/  @!P0 BRA `(.L_x_2060) ;  /* 0x0000000000048947 */ /* 0x000fea0003800000 */
[----:B------:R-:W-:Y:S01]  /*87f0*/  BPT.TRAP 0x1 ;  /* 0x000000040000795c */ /* 0x000fe20000300000 */
.L_x_2060:
[----:B------:R-:W-:Y:S01]  /*8800*/  ULEA UR5, UR43, UR41, 0x3 ;  /* 0x000000292b057291 */ /* 0x000fe2000f8e183f */
[----:B------:R-:W-:-:S05]  /*8810*/  IMAD.U32 R6, RZ, RZ, UR44 ;  /* 0x0000002cff067e24 */ /* 0x000fca000f8e00ff */
[----:B------:R-:W-:-:S04]  /*8820*/  SHF.L.U32 R6, R6, 0x1f, RZ ;  /* 0x0000001f06067819 */ /* 0x000fc800000006ff */
[----:B------:R0:W1:Y:S01]  /*8830*/  SYNCS.PHASECHK.TRANS64.TRYWAIT P2, [UR5+0x28850], R6 ;  /* 0x02885006ff0075a7 */ /* 0x0000620008040145 */
[----:B------:R-:W-:Y:S05]  /*8840*/  @!P0 BRA `(.L_x_2061) ;  /* 0x0000000000048947 */ /* 0x000fea0003800000 */
[----:B------:R-:W-:Y:S01]  /*8850*/  BPT.TRAP 0x1 ;  /* 0x000000040000795c */ /* 0x000fe20000300000 */
.L_x_2061:
[----:B-1----:R-:W-:Y:S05]  /*8860*/  @P2 BRA `(.L_x_2062) ;  /* 0x0000000000082947 */ /* 0x002fea0003800000 */
[----:B------:R-:W1:Y:S02]  /*8870*/  SYNCS.PHASECHK.TRANS64.TRYWAIT P0, [UR5+0x28850], R6 ;  /* 0x02885006ff0075a7 */ /* 0x000e640008000145 */
[----:B-1----:R-:W-:Y:S05]  /*8880*/  @!P0 BRA `(.L_x_2063) ;  /* 0x0000007800788947 */ /* 0x002fea0003800000 */
.L_x_2062:
[----:B------:R-:W-:Y:S01]  /*8890*/  UIADD3 UR41, UR41, 0x400, URZ ;  /* 0x0000040029297890 */ /* 0x000fe2000fffe03f */
[----:B------:R-:W-:Y:S01]  /*88a0*/  WARPGROUP.ARRIVE ;  /* 0x00000000000079c5 */ /* 0x000fe20000000000 */
[----:B------:R-:W-:Y:S01]  /*88b0*/  UMOV UR7, 0x40000040 ;  /* 0x4000004000077882 */ /* 0x000fe20000000000 */
[----:B-1----:R-:W1:Y:S01]  /*88c0*/  SHFL.BFLY PT, R7, R4, 0x2, 0x1f ;  /* 0x0c401f0004077f89 */ /* 0x002e6200000e0000 */
[----:B------:R-:W-:Y:S01]  /*88d0*/  USHF.R.U32.HI UR41, URZ, 0x4, UR41 ;  /* 0x000000043f297899 */ /* 0x000fe20008011629 */
[----:B------:R-:W-:Y:S01]  /*88e0*/  IMAD.MOV.U32 R13, RZ, RZ, RZ ;  /* 0x000000ffff0d7224 */ /* 0x000fe200078e00ff */
[----:B------:R-:W-:Y:S01]  /*88f0*/  UIADD3 UR45, UR45, 0x1, URZ ;  /* 0x000000012d2d7890 */ /* 0x000fe2000fffe03f */
[----:B0-----:R-:W0:Y:S01]  /*8900*/  SHFL.BFLY PT, R6, R3, 0x2, 0x1f ;  /* 0x0c401f0003067f89 */ /* 0x001e2200000e0000 */
        /* <DEDUP_REMOVED lines=12> */
[----:B------:R-:W-:Y:S01]  /*89d0*/  USEL UR43, UR43, URZ, UP0 ;  /* 0x0000003f2b2b7287 */ /* 0x000fe20008000000 */
[----:B0-----:R-:W-:Y:S01]  /*89e0*/  FADD.FTZ R8, R6, R3 ;  /* 0x0000000306087221 */ /* 0x001fe20000010000 */
[----:B------:R-:W-:Y:S01]  /*89f0*/  IMAD.MOV.U32 R3, RZ, RZ, -0x800000 ;  /* 0xff800000ff037424 */ /* 0x000fe200078e00ff */
[----:B------:R-:W0:Y:S04]  /*8a00*/  SHFL.BFLY PT, R6, R7, 0x1, 0x1f ;  /* 0x0c201f0007067f89 */ /* 0x000e2800000e0000 */
[----:B------:R-:W1:Y:S01]  /*8a10*/  SHFL.BFLY PT, R11, R8, 0x1, 0x1f ;  /* 0x0c201f00080b7f89 */ /* 0x000e6200000e0000 */
[----:B0-----:R-:W-:Y:S01]  /*8a20*/  FADD.FTZ R14, R7, R6 ;  /* 0x00000006070e7221 */ /* 0x001fe20000010000 */
[----:B-1----:R-:W-:-:S04]  /*8a30*/  FADD.FTZ R15, R8, R11 ;  /* 0x0000000b080f7221 */ /* 0x002fc80000010000 */
[----:B------:R-:W-:Y:S01]  /*8a40*/  FSETP.NE.FTZ.AND P0, PT, R14, RZ, PT ;  /* 0x000000ff0e00720b */ /* 0x000fe20003f15000 */
[----:B------:R-:W-:Y:S01]  /*8a50*/  IMAD.U32 R8, RZ, RZ, UR5 ;  /* 0x00000005ff087e24 */ /* 0x000fe2000f8e00ff */
[----:B------:R-:W-:-:S11]  /*8a60*/  FSETP.NE.FTZ.AND P2, PT, R15, RZ, PT ;  /* 0x000000ff0f00720b */ /* 0x000fd60003f55000 */
[----:B------:R-:W0:Y:S01]  /*8a70*/  @P0 MUFU.LG2 R6, R14 ;  /* 0x0000000e00060308 */ /* 0x000e220000000c00 */
[C---:B------:R-:W-:Y:S01]  /*8a80*/  @P0 FMUL.FTZ R4, R0.reuse, 0.69314718246459960938 ;  /* 0x3f31721800040820 */ /* 0x040fe20000410000 */
[----:B------:R-:W-:-:S06]  /*8a90*/  @P2 FMUL.FTZ R21, R0, 0.69314718246459960938 ;  /* 0x3f31721800152820 */ /* 0x000fcc0000410000 */
[----:B------:R-:W1:Y:S08]  /*8aa0*/  @P2 MUFU.LG2 R11, R15 ;  /* 0x0000000f000b2308 */ /* 0x000e700000000c00 */
[----:B------:R-:W2:Y:S01]  /*8ab0*/  @P0 MUFU.RCP R13, R14 ;  /* 0x0000000e000d0308 */ /* 0x000ea20000001000 */
[----:B0-----:R-:W-:Y:S01]  /*8ac0*/  @P0 FMUL.FTZ R7, R6, 0.69314718246459960938 ;  /* 0x3f31721806070820 */ /* 0x001fe20000410000 */
[----:B------:R-:W-:-:S03]  /*8ad0*/  @!P1 VIADD R6, R8, 0x28860 ;  /* 0x0002886008069836 */ /* 0x000fc60000000000 */
[----:B------:R-:W-:Y:S01]  /*8ae0*/  @P0 FFMA.FTZ R12, R4, R5, R7 ;  /* 0x00000005040c0223 */ /* 0x000fe20000010007 */
[----:B------:R-:W-:Y:S02]  /*8af0*/  PLOP3.LUT P0, PT, PT, PT, PT, 0x8, 0x0 ;  /* 0x000000000000781c */ /* 0x000fe40003f0e170 */
[----:B------:R-:W0:Y:S01]  /*8b00*/  @P2 MUFU.RCP R10, R15 ;  /* 0x0000000f000a2308 */ /* 0x000e220000001000 */
[----:B-1----:R-:W-:-:S04]  /*8b10*/  @P2 FMUL.FTZ R0, R11, 0.69314718246459960938 ;  /* 0x3f3172180b002820 */ /* 0x002fc80000410000 */
[----:B------:R-:W-:Y:S01]  /*8b20*/  @P2 FFMA.FTZ R3, R21, R9, R0 ;  /* 0x0000000915032223 */ /* 0x000fe20000010000 */
[----:B------:R-:W-:Y:S01]  /*8b30*/  @!P1 PRMT R0, RZ, 0x654, R6 ;  /* 0x00000654ff009816 */ /* 0x000fe20000000006 */
        /* <DEDUP_REMOVED lines=102> */
.L_x_2033:
        /* <DEDUP_REMOVED lines=15> */
[----:B------:R-:W-:Y:S01]  /*9290*/  F2FP.F16.F32.PACK_AB R148, R35, R38 ;  /* 0x000000262394723e */ /* 0x000fe200000000ff */
[----:B------:R-:W-:Y:S01]  /*92a0*/  ULDC.64 UR6, c[0x0][0xbd8] ;  /* 0x0002f60000067ab9 */ /* 0x000fe20000000a00 */
[----:B------:R-:W-:Y:S01]  /*92b0*/  F2FP.F16.F32.PACK_AB R149, R33, R36 ;  /* 0x000000242195723e */ /* 0x000fe200000000ff */
[----:B------:R-:W-:Y:S01]  /*92c0*/  UISETP.NE.AND.EX UP0, UPT, UR9, URZ, UPT, UP0 ;  /* 0x0000003f0900728c */ /* 0x000fe2000bf05300 */
[----:B------:R-:W-:Y:S01]  /*92d0*/  F2FP.F16.F32.PACK_AB R150, R13, R34 ;  /* 0x000000220d96723e */ /* 0x000fe200000000ff */
[----:B------:R-:W-:Y:S01]  /*92e0*/  UISETP.NE.U32.AND UP1, UPT, UR6, URZ, UPT ;  /* 0x0000003f0600728c */ /* 0x000fe2000bf25070 */
[----:B------:R-:W-:Y:S01]  /*92f0*/  F2FP.F16.F32.PACK_AB R151, R151, R32 ;  /* 0x000000209797723e */ /* 0x000fe200000000ff */
[----:B------:R-:W-:-:S02]  /*9300*/  USHF.L.U32 UR10, UR37, 0x2, URZ ;  /* 0x00000002250a7899 */ /* 0x000fc4000800063f */
[----:B------:R-:W-:Y:S02]  /*9310*/  UISETP.NE.AND.EX UP1, UPT, UR7, URZ, UPT, UP1 ;  /* 0x0000003f0700728c */ /* 0x000fe4000bf25310 */
[----:B------:R-:W-:Y:S02]  /*9320*/  USHF.L.U64.HI UR11, UR37, 0x2, UR38 ;  /* 0x00000002250b7899 */ /* 0x000fe40008010226 */
[----:B------:R-:W-:Y:S02]  /*9330*/  UIADD3 UR4, UP2, UR10, UR6, URZ ;  /* 0x000000060a047290 */ /* 0x000fe4000ff5e03f */
[----:B------:R-:W-:Y:S02]  /*9340*/  @UP0 UIADD3 UR6, UP3, UR10, UR8, URZ ;  /* 0x000000080a060290 */ /* 0x000fe4000ff7e03f */
[----:B------:R-:W-:Y:S02]  /*9350*/  UIADD3.X UR8, UR11, UR7, URZ, UP2, !UPT ;  /* 0x000000070b087290 */ /* 0x000fe400097fe43f */
[----:B------:R-:W-:Y:S01]  /*9360*/  @UP0 UIADD3.X UR7, UR11, UR9, URZ, UP3, !UPT ;  /* 0x000000090b070290 */ /* 0x000fe20009ffe43f */
[----:B------:R-:W-:-:S02]  /*9370*/  MOV R14, R0 ;  /* 0x00000000000e7202 */ /* 0x000fc40000000f00 */
[----:B0-----:R-:W-:-:S03]  /*9380*/  MOV R15, R5 ;  /* 0x00000005000f7202 */ /* 0x001fc60000000f00 */
[----:B------:R-:W-:-:S03]  /*9390*/  IMAD.WIDE R4, R185, 0x2, R14 ;  /* 0x00000002b9047825 */ /* 0x000fc600078e020e */
[C---:B------:R-:W-:Y:S02]  /*93a0*/  IADD3 R91, P5, R4.reuse, 0x40, RZ ;  /* 0x00000040045b7810 */ /* 0x040fe40007fbe0ff */
[C---:B------:R-:W-:Y:S02]  /*93b0*/  LOP3.LUT R9, R4.reuse, 0x380, RZ, 0xc0, !PT ;  /* 0x0000038004097812 */ /* 0x040fe400078ec0ff */
[----:B------:R-:W-:Y:S01]  /*93c0*/  LOP3.LUT R26, R91, 0x380, RZ, 0xc0, !PT ;  /* 0x000003805b1a7812 */ /* 0x000fe200078ec0ff */
[----:B------:R-:W-:Y:S01]  /*93d0*/  IMAD.X R29, RZ, RZ, R5, P5 ;  /* 0x000000ffff1d7224 */ /* 0x000fe200028e0605 */
[----:B------:R-:W-:Y:S02]  /*93e0*/  SHF.R.U64 R9, R9, 0x3, RZ ;  /* 0x0000000309097819 */ /* 0x000fe400000012ff */
[C---:B------:R-:W-:Y:S02]  /*93f0*/  IADD3 R49, P6, R4.reuse, 0x20, RZ ;  /* 0x0000002004317810 */ /* 0x040fe40007fde0ff */
[----:B------:R-:W-:-:S02]  /*9400*/  IADD3 R95, P4, R4, 0x60, RZ ;  /* 0x00000060045f7810 */ /* 0x000fc40007f9e0ff */
[C---:B------:R-:W-:Y:S01]  /*9410*/  IADD3 R97, P3, R4.reuse, 0x4000, RZ ;  /* 0x0000400004617810 */ /* 0x040fe20007f7e0ff */
[--C-:B------:R-:W-:Y:S01]  /*9420*/  IMAD.X R31, RZ, RZ, R5.reuse, P6 ;  /* 0x000000ffff1f7224 */ /* 0x100fe200030e0605 */
[C---:B------:R-:W-:Y:S01]  /*9430*/  IADD3 R99, P2, R4.reuse, 0x4020, RZ ;  /* 0x0000402004637810 */ /* 0x040fe20007f5e0ff */
[--C-:B------:R-:W-:Y:S01]  /*9440*/  IMAD.X R27, RZ, RZ, R5.reuse, P4 ;  /* 0x000000ffff1b7224 */ /* 0x100fe200020e0605 */
[C---:B------:R-:W-:Y:S01]  /*9450*/  IADD3 R101, P1, R4.reuse, 0x4040, RZ ;  /* 0x0000404004657810 */ /* 0x040fe20007f3e0ff */
[--C-:B------:R-:W-:Y:S01]  /*9460*/  IMAD.X R11, RZ, RZ, R5.reuse, P3 ;  /* 0x000000ffff0b7224 */ /* 0x100fe200018e0605 */
[----:B------:R-:W-:Y:S01]  /*9470*/  BAR.SYNC.DEFER_BLOCKING 0x1, 0x100 ;  /* 0x0044000000007b1d */ /* 0x000fe20000010000 */
[----:B------:R-:W-:Y:S02]  /*9480*/  IADD3 R103, P0, R4, 0x4060, RZ ;  /* 0x0000406004677810 */ /* 0x000fe40007f1e0ff */
[----:B------:R-:W-:Y:S01]  /*9490*/  SHF.R.U64 R26, R26, 0x3, RZ ;  /* 0x000000031a1a7819 */ /* 0x000fe200000012ff */
[--C-:B------:R-:W-:Y:S01]  /*94a0*/  IMAD.X R25, RZ, RZ, R5.reuse, P1 ;  /* 0x000000ffff197224 */ /* 0x100fe200008e0605 */
[----:B------:R-:W-:Y:S01]  /*94b0*/  LOP3.LUT R4, R9, R4, RZ, 0x3c, !PT ;  /* 0x0000000409047212 */ /* 0x000fe200078e3cff */
[--C-:B------:R-:W-:Y:S01]  /*94c0*/  IMAD.X R9, RZ, RZ, R5.reuse, P2 ;  /* 0x000000ffff097224 */ /* 0x100fe200010e0605 */
[----:B------:R-:W-:Y:S01]  /*94d0*/  LOP3.LUT R28, R26, R91, RZ, 0x3c, !PT ;  /* 0x0000005b1a1c7212 */ /* 0x000fe200078e3cff */
[----:B------:R-:W-:Y:S01]  /*94e0*/  IMAD.X R21, RZ, RZ, R5, P0 ;  /* 0x000000ffff157224 */ /* 0x000fe200000e0605 */
[----:B------:R-:W-:-:S02]  /*94f0*/  MOV R91, R4 ;  /* 0x00000004005b7202 */ /* 0x000fc40000000f00 */
[----:B------:R-:W-:Y:S02]  /*9500*/  LOP3.LUT R10, R49, 0x380, RZ, 0xc0, !PT ;  /* 0x00000380310a7812 */ /* 0x000fe400078ec0ff */
[----:B------:R-:W-:Y:S02]  /*9510*/  LOP3.LUT R48, R95, 0x380, RZ, 0xc0, !PT ;  /* 0x000003805f307812 */ /* 0x000fe400078ec0ff */
[----:B------:R-:W-:Y:S02]  /*9520*/  F2FP.F16.F32.PACK_AB R5, R20, R93 ;  /* 0x0000005d1405723e */ /* 0x000fe400000000ff */
[----:B------:R-:W-:Y:S02]  /*9530*/  LOP3.LUT R50, R97, 0x380, RZ, 0xc0, !PT ;  /* 0x0000038061327812 */ /* 0x000fe400078ec0ff */
[----:B------:R-:W-:Y:S02]  /*9540*/  LOP3.LUT R20, R99, 0x380, RZ, 0xc0, !PT ;  /* 0x0000038063147812 */ /* 0x000fe400078ec0ff */
[----:B------:R-:W-:-:S02]  /*9550*/  SHF.R.U64 R10, R10, 0x3, RZ ;  /* 0x000000030a0a7819 */ /* 0x000fc400000012ff */
[----:B------:R-:W-:Y:S02]  /*9560*/  SHF.R.U64 R48, R48, 0x3, RZ ;  /* 0x0000000330307819 */ /* 0x000fe400000012ff */
[----:B------:R-:W-:Y:S02]  /*9570*/  SHF.R.U64 R50, R50, 0x3, RZ ;  /* 0x0000000332327819 */ /* 0x000fe400000012ff */
[----:B------:R-:W-:Y:S02]  /*9580*/  F2FP.F16.F32.PACK_AB R4, R24, R153 ;  /* 0x000000991804723e */ /* 0x000fe400000000ff */
[----:B------:R-:W-:Y:S02]  /*9590*/  SHF.R.U64 R20, R20, 0x3, RZ ;  /* 0x0000000314147819 */ /* 0x000fe400000012ff */
[----:B------:R-:W-:Y:S01]  /*95a0*/  LOP3.LUT R24, R101, 0x380, RZ, 0xc0, !PT ;  /* 0x0000038065187812 */ /* 0x000fe200078ec0ff */
[----:B------:R0:W-:Y:S01]  /*95b0*/  STSM.16.M88.4 [R91], R4 ;  /* 0x000000045b007844 */ /* 0x0001e20000000200 */
[----:B------:R-:W-:-:S02]  /*95c0*/  LOP3.LUT R30, R10, R49, RZ, 0x3c, !PT ;  /* 0x000000310a1e7212 */ /* 0x000fc400078e3cff */
[----:B------:R-:W-:Y:S02]  /*95d0*/  LOP3.LUT R26, R48, R95, RZ, 0x3c, !PT ;  /* 0x0000005f301a7212 */ /* 0x000fe400078e3cff */
[----:B------:R-:W-:Y:S02]  /*95e0*/  LOP3.LUT R10, R50, R97, RZ, 0x3c, !PT ;  /* 0x00000061320a7212 */ /* 0x000fe400078e3cff */
[----:B------:R-:W-:Y:S02]  /*95f0*/  LOP3.LUT R48, R103, 0x380, RZ, 0xc0, !PT ;  /* 0x0000038067307812 */ /* 0x000fe400078ec0ff */
[----:B------:R-:W-:Y:S02]  /*9600*/  LOP3.LUT R8, R20, R99, RZ, 0x3c, !PT ;  /* 0x0000006314087212 */ /* 0x000fe400078e3cff */
[----:B------:R-:W-:Y:S02]  /*9610*/  SHF.R.U64 R24, R24, 0x3, RZ ;  /* 0x0000000318187819 */ /* 0x000fe400000012ff */
[----:B------:R-:W-:-:S02]  /*9620*/  SHF.R.U64 R48, R48, 0x3, RZ ;  /* 0x0000000330307819 */ /* 0x000fc400000012ff */
[----:B------:R-:W-:Y:S02]  /*9630*/  MOV R50, R10 ;  /* 0x0000000a00327202 */ /* 0x000fe40000000f00 */
[----:B------:R-:W-:Y:S02]  /*9640*/  MOV R49, R8 ;  /* 0x0000000800317202 */ /* 0x000fe40000000f00 */
[----:B------:R-:W-:Y:S02]  /*9650*/  LOP3.LUT R24, R24, R101, RZ, 0x3c, !PT ;  /* 0x0000006518187212 */ /* 0x000fe400078e3cff */
[----:B------:R-:W-:Y:S02]  /*9660*/  MOV R30, R30 ;  /* 0x0000001e001e7202 */ /* 0x000fe40000000f00 */
[----:B------:R-:W-:Y:S02]  /*9670*/  F2FP.F16.F32.PACK_AB R8, R87, R92 ;  /* 0x0000005c5708723e */ /* 0x000fe400000000ff */
[----:B------:R-:W-:-:S02]  /*9680*/  F2FP.F16.F32.PACK_AB R9, R85, R88 ;  /* 0x000000585509723e */ /* 0x000fc400000000ff */
[----:B------:R-:W-:Y:S02]  /*9690*/  F2FP.F16.F32.PACK_AB R10, R83, R86 ;  /* 0x00000056530a723e */ /* 0x000fe400000000ff */
[----:B------:R-:W-:Y:S02]  /*96a0*/  F2FP.F16.F32.PACK_AB R11, R81, R84 ;  /* 0x00000054510b723e */ /* 0x000fe400000000ff */
[----:B------:R-:W-:Y:S02]  /*96b0*/  LOP3.LUT R20, R48, R103, RZ, 0x3c, !PT ;  /* 0x0000006730147212 */ /* 0x000fe400078e3cff */
[----:B------:R-:W-:Y:S01]  /*96c0*/  MOV R90, R28 ;  /* 0x0000001c005a7202 */ /* 0x000fe20000000f00 */
[----:B------:R1:W-:Y:S01]  /*96d0*/  STSM.16.M88.4 [R30], R8 ;  /* 0x000000081e007844 */ /* 0x0003e20000000200 */
[----:B------:R-:W-:Y:S02]  /*96e0*/  MOV R89, R26 ;  /* 0x0000001a00597202 */ /* 0x000fe40000000f00 */
[----:B------:R-:W-:-:S02]  /*96f0*/  MOV R48, R24 ;  /* 0x0000001800307202 */ /* 0x000fc40000000f00 */
[----:B0-----:R-:W-:Y:S02]  /*9700*/  F2FP.F16.F32.PACK_AB R4, R79, R82 ;  /* 0x000000524f04723e */ /* 0x001fe400000000ff */
        /* <DEDUP_REMOVED lines=8> */
[----:B-1----:R-:W-:Y:S02]  /*9790*/  F2FP.F16.F32.PACK_AB R8, R63, R66 ;  /* 0x000000423f08723e */ /* 0x002fe400000000ff */
[----:B------:R-:W-:Y:S01]  /*97a0*/  F2FP.F16.F32.PACK_AB R9, R61, R64 ;  /* 0x000000403d09723e */ /* 0x000fe200000000ff */
[----:B------:R-:W-:Y:S01]  /*97b0*/  STSM.16.M88.4 [R89], R24 ;  /* 0x0000001859007844 */ /* 0x000fe20000000200 */
[----:B------:R-:W-:Y:S02]  /*97c0*/  F2FP.F16.F32.PACK_AB R10, R59, R62 ;  /* 0x0000003e3b0a723e */ /* 0x000fe400000000ff */
[----:B------:R-:W-:Y:S02]  /*97d0*/  F2FP.F16.F32.PACK_AB R11, R57, R60 ;  /* 0x0000003c390b723e */ /* 0x000fe400000000ff */
[----:B------:R-:W-:-:S02]  /*97e0*/  F2FP.F16.F32.PACK_AB R28, R55, R58 ;  /* 0x0000003a371c723e */ /* 0x000fc400000000ff */
[----:B------:R-:W-:Y:S01]  /*97f0*/  F2FP.F16.F32.PACK_AB R29, R53, R56 ;  /* 0x00000038351d723e */ /* 0x000fe200000000ff */
[----:B------:R1:W-:Y:S01]  /*9800*/  STSM.16.M88.4 [R50], R8 ;  /* 0x0000000832007844 */ /* 0x0003e20000000200 */
[----:B------:R-:W-:Y:S01]  /*9810*/  F2FP.F16.F32.PACK_AB R30, R47, R54 ;  /* 0x000000362f1e723e */ /* 0x000fe200000000ff */
[----:B0-----:R-:W-:Y:S01]  /*9820*/  IMAD.U32 R4, RZ, RZ, UR4 ;  /* 0x00000004ff047e24 */ /* 0x001fe2000f8e00ff */
[----:B------:R-:W-:Y:S01]  /*9830*/  F2FP.F16.F32.PACK_AB R31, R45, R52 ;  /* 0x000000342d1f723e */ /* 0x000fe200000000ff */
[----:B------:R-:W-:Y:S01]  /*9840*/  IMAD.U32 R5, RZ, RZ, UR8 ;  /* 0x00000008ff057e24 */ /* 0x000fe2000f8e00ff */
[----:B------:R-:W-:Y:S02]  /*9850*/  F2FP.F16.F32.PACK_AB R52, R43, R46 ;  /* 0x0000002e2b34723e */ /* 0x000fe400000000ff */
[----:B------:R-:W-:Y:S01]  /*9860*/  F2FP.F16.F32.PACK_AB R53, R41, R44 ;  /* 0x0000002c2935723e */ /* 0x000fe200000000ff */
[----:B------:R0:W-:Y:S01]  /*9870*/  STSM.16.M88.4 [R49], R28 ;  /* 0x0000001c31007844 */ /* 0x0001e20000000200 */
[----:B------:R-:W-:-:S02]  /*9880*/  F2FP.F16.F32.PACK_AB R54, R39, R42 ;  /* 0x0000002a2736723e */ /* 0x000fc400000000ff */
[----:B------:R-:W-:Y:S02]  /*9890*/  F2FP.F16.F32.PACK_AB R55, R37, R40 ;  /* 0x000000282537723e */ /* 0x000fe400000000ff */
[----:B------:R-:W-:Y:S02]  /*98a0*/  MOV R20, R20 ;  /* 0x0000001400147202 */ /* 0x000fe40000000f00 */
[----:B------:R-:W-:Y:S01]  /*98b0*/  PLOP3.LUT P0, PT, PT, PT, UP1, 0x80, 0x0 ;  /* 0x000000000000781c */ /* 0x000fe20003f0f018 */
[----:B------:R0:W-:Y:S01]  /*98c0*/  STSM.16.M88.4 [R48], R52 ;  /* 0x0000003430007844 */ /* 0x0001e20000000200 */
[----:B------:R-:W-:-:S03]  /*98d0*/  PLOP3.LUT P2, PT, PT, PT, UP0, 0x80, 0x0 ;  /* 0x000000000000781c */ /* 0x000fc60003f4f008 */
[----:B------:R0:W-:Y:S01]  /*98e0*/  STSM.16.M88.4 [R20], R148 ;  /* 0x0000009414007844 */ /* 0x0001e20000000200 */
[----:B------:R-:W-:Y:S01]  /*98f0*/  BAR.SYNC.DEFER_BLOCKING 0x1, 0x100 ;  /* 0x0044000000007b1d */ /* 0x000fe20000010000 */
[----:B------:R-:W-:Y:S02]  /*9900*/  IMAD.U32 R6, RZ, RZ, UR6 ;  /* 0x00000006ff067e24 */ /* 0x000fe4000f8e00ff */
[----:B------:R-:W-:-:S04]  /*9910*/  IMAD.U32 R7, RZ, RZ, UR7 ;  /* 0x00000007ff077e24 */ /* 0x000fc8000f8e00ff */
[----:B-1----:R-:W2:Y:S04]  /*9920*/  @P0 LDG.E R8, desc[UR48][R4.64] ;  /* 0x0000003004080981 */ /* 0x002ea8000c1e1900 */
[----:B------:R-:W3:Y:S01]  /*9930*/  @P2 LDG.E R6, desc[UR48][R6.64] ;  /* 0x0000003006062981 */ /* 0x000ee2000c1e1900 */
[----:B------:R-:W-:Y:S01]  /*9940*/  IMAD R9, R16, 0x40, R2 ;  /* 0x0000004010097824 */ /* 0x000fe200078e0202 */
[----:B------:R-:W-:Y:S01]  /*9950*/  UMOV UR4, URZ ;  /* 0x0000003f00047c82 */ /* 0x000fe20008000000 */
[----:B------:R-:W-:Y:S02]  /*9960*/  ULDC UR10, c[0x0][0xa88] ;  /* 0x0002a200000a7ab9 */ /* 0x000fe40000000800 */
[----:B------:R-:W-:-:S03]  /*9970*/  IMAD.WIDE R14, R9, 0x2, R14 ;  /* 0x00000002090e7825 */ /* 0x000fc600078e020e */
[----:B------:R-:W-:Y:S02]  /*9980*/  IADD3 R33, P1, R14, 0x1000, RZ ;  /* 0x000010000e217810 */ /* 0x000fe40007f3e0ff */
[----:B--2---:R-:W-:Y:S02]  /*9990*/  @P0 R2UR UR4, R8 ;  /* 0x00000000080402ca */ /* 0x004fe400000e0000 */
[----:B---3--:R-:W-:Y:S01]  /*99a0*/  @P2 R2UR UR10, R6 ;  /* 0x00000000060a22ca */ /* 0x008fe200000e0000 */
[----:B0-----:R-:W-:-:S14]  /*99b0*/  @P2 BRA `(.L_x_2066) ;  /* 0x0000000000182947 */ /* 0x001fdc0003800000 */
[----:B------:R-:W-:Y:S05]  /*99c0*/  @!P0 BRA `(.L_x_2066) ;  /* 0x0000000000148947 */ /* 0x000fea0003800000 */
[----:B------:R-:W2:Y:S04]  /*99d0*/  LDG.E R7, desc[UR48][R4.64] ;  /* 0x0000003004077981 */ /* 0x000ea8000c1e1900 */
[----:B------:R-:W3:Y:S01]  /*99e0*/  LDG.E R6, desc[UR48][R4.64+0x4] ;  /* 0x0000043004067981 */ /* 0x000ee2000c1e1900 */
[----:B--2---:R-:W-:Y:S02]  /*99f0*/  R2UR UR6, R7 ;  /* 0x00000000070672ca */ /* 0x004fe400000e0000 */
[----:B---3--:R-:W-:-:S13]  /*9a00*/  R2UR UR10, R6 ;  /* 0x00000000060a72ca */ /* 0x008fda00000e0000 */
[----:B------:R-:W-:-:S12]  /*9a10*/  UIADD3 UR10, -UR6, UR10, URZ ;  /* 0x0000000a060a7290 */ /* 0x000fd8000fffe13f */
.L_x_2066:
[----:B------:R-:W-:Y:S01]  /*9a20*/  USHF.R.S32.HI UR14, URZ, 0x1f, UR39 ;  /* 0x0000001f3f0e7899 */ /* 0x000fe20008011427 */
[----:B------:R-:W-:Y:S01]  /*9a30*/  IMAD.U32 R8, RZ, RZ, UR40 ;  /* 0x00000028ff087e24 */ /* 0x000fe2000f8e00ff */
[----:B------:R-:W-:Y:S01]  /*9a40*/  ULDC.64 UR12, c[0x0][0xb70] ;  /* 0x0002dc00000c7ab9 */ /* 0x000fe20000000a00 */
[----:B------:R-:W-:Y:S01]  /*9a50*/  USHF.R.S32.HI UR9, URZ, 0x1f, UR4 ;  /* 0x0000001f3f097899 */ /* 0x000fe20008011404 */
[----:B------:R-:W-:Y:S01]  /*9a60*/  IADD3 R25, P2, R14, 0x2000, RZ ;  /* 0x000020000e197810 */ /* 0x000fe20007f5e0ff */
[----:B------:R-:W-:Y:S01]  /*9a70*/  UIMAD UR11, UR14, UR12, URZ ;  /* 0x0000000c0e0b72a4 */ /* 0x000fe2000f8e023f */
[----:B------:R-:W-:Y:S01]  /*9a80*/  IMAD R8, R8, 0x80, R19 ;  /* 0x0000008008087824 */ /* 0x000fe200078e0213 */
[----:B------:R-:W-:Y:S01]  /*9a90*/  UMOV UR8, UR4 ;  /* 0x0000000400087c82 */ /* 0x000fe20008000000 */
[----:B------:R-:W-:Y:S01]  /*9aa0*/  USEL UR38, UR38, URZ, !UP1 ;  /* 0x0000003f26267287 */ /* 0x000fe2000c800000 */
[----:B------:R-:W-:Y:S01]  /*9ab0*/  IADD3 R7, P6, R14, 0x3000, RZ ;  /* 0x000030000e077810 */ /* 0x000fe20007fde0ff */
[----:B------:R-:W-:Y:S01]  /*9ac0*/  UIMAD.WIDE.U32 UR6, UR39, UR12, UR8 ;  /* 0x0000000c270672a5 */ /* 0x000fe2000f8e0008 */
[----:B------:R-:W-:Y:S01]  /*9ad0*/  SHF.R.S32.HI R5, RZ, 0x1f, R8 ;  /* 0x0000001fff057819 */ /* 0x000fe20000011408 */
[----:B------:R-:W-:Y:S01]  /*9ae0*/  UIMAD UR11, UR39, UR13, UR11 ;  /* 0x0000000d270b72a4 */ /* 0x000fe2000f8e020b */
[----:B------:R-:W-:Y:S01]  /*9af0*/  LOP3.LUT R32, R33, 0x380, RZ, 0xc0, !PT ;  /* 0x0000038021207812 */ /* 0x000fe200078ec0ff */
[----:B------:R-:W-:Y:S01]  /*9b00*/  USEL UR37, UR37, URZ, !UP1 ;  /* 0x0000003f25257287 */ /* 0x000fe2000c800000 */
[----:B------:R-:W-:Y:S01]  /*9b10*/  LOP3.LUT R24, R25, 0x380, RZ, 0xc0, !PT ;  /* 0x0000038019187812 */ /* 0x000fe200078ec0ff */
[----:B------:R-:W-:Y:S01]  /*9b20*/  ULDC.64 UR12, c[0x0][0xb78] ;  /* 0x0002de00000c7ab9 */ /* 0x000fe20000000a00 */
[----:B------:R-:W-:Y:S01]  /*9b30*/  UIADD3 UR7, UR7, UR11, URZ ;  /* 0x0000000b07077290 */ /* 0x000fe2000fffe03f */
[----:B------:R-:W-:Y:S01]  /*9b40*/  LOP3.LUT R4, R7, 0x380, RZ, 0xc0, !PT ;  /* 0x0000038007047812 */ /* 0x000fe200078ec0ff */
[----:B------:R-:W-:Y:S01]  /*9b50*/  UIMAD UR8, UR38, UR12, URZ ;  /* 0x0000000c260872a4 */ /* 0x000fe2000f8e023f */
[----:B------:R-:W-:Y:S01]  /*9b60*/  SHF.R.U64 R32, R32, 0x3, RZ ;  /* 0x0000000320207819 */ /* 0x000fe200000012ff */
[----:B------:R-:W-:Y:S01]  /*9b70*/  UIMAD.WIDE.U32 UR6, UR37, UR12, UR6 ;  /* 0x0000000c250672a5 */ /* 0x000fe2000f8e0006 */
[----:B------:R-:W-:Y:S01]  /*9b80*/  SHF.R.U64 R24, R24, 0x3, RZ ;  /* 0x0000000318187819 */ /* 0x000fe200000012ff */
[----:B------:R-:W-:Y:S01]  /*9b90*/  UIMAD UR8, UR37, UR13, UR8 ;  /* 0x0000000d250872a4 */ /* 0x000fe2000f8e0208 */
[----:B------:R-:W-:-:S02]  /*9ba0*/  SHF.R.U64 R4, R4, 0x3, RZ ;  /* 0x0000000304047819 */ /* 0x000fc400000012ff */
[----:B------:R-:W-:Y:S01]  /*9bb0*/  LOP3.LUT R32, R32, R33, RZ, 0x3c, !PT ;  /* 0x0000002120207212 */ /* 0x000fe200078e3cff */
[--C-:B------:R-:W-:Y:S01]  /*9bc0*/  IMAD.X R33, RZ, RZ, R15.reuse, P1 ;  /* 0x000000ffff217224 */ /* 0x100fe200008e060f */
[----:B------:R-:W-:Y:S01]  /*9bd0*/  IADD3 R6, P0, R8, UR6, RZ ;  /* 0x0000000608067c10 */ /* 0x000fe2000ff1e0ff */
[----:B------:R-:W-:Y:S01]  /*9be0*/  IMAD.U32 R10, RZ, RZ, UR8 ;  /* 0x00000008ff0a7e24 */ /* 0x000fe2000f8e00ff */
[----:B------:R-:W-:Y:S01]  /*9bf0*/  LOP3.LUT R24, R24, R25, RZ, 0x3c, !PT ;  /* 0x0000001918187212 */ /* 0x000fe200078e3cff */
[----:B------:R-:W-:Y:S01]  /*9c00*/  IMAD.X R25, RZ, RZ, R15, P2 ;  /* 0x000000ffff197224 */ /* 0x000fe200010e060f */
[----:B------:R-:W-:Y:S01]  /*9c10*/  IADD3 R41, P5, R14, 0x4000, RZ ;  /* 0x000040000e297810 */ /* 0x000fe20007fbe0ff */
[----:B------:R-:W-:Y:S01]  /*9c20*/  ULDC.64 UR12, c[0x0][0xaa0] ;  /* 0x0002a800000c7ab9 */ /* 0x000fe20000000a00 */
[----:B------:R-:W-:Y:S01]  /*9c30*/  IADD3.X R5, R5, UR7, R10, P0, !PT ;  /* 0x0000000705057c10 */ /* 0x000fe200087fe40a */
[----:B------:R-:W-:Y:S01]  /*9c40*/  ULDC.64 UR6, c[0x0][0xb40] ;  /* 0x0002d00000067ab9 */ /* 0x000fe20000000a00 */
[----:B------:R-:W-:-:S02]  /*9c50*/  LOP3.LUT R4, R4, R7, RZ, 0x3c, !PT ;  /* 0x0000000704047212 */ /* 0x000fc400078e3cff */
[----:B------:R-:W-:Y:S02]  /*9c60*/  LEA R20, P0, R6, UR6, 0x2 ;  /* 0x0000000606147c11 */ /* 0x000fe4000f8010ff */
[----:B------:R-:W-:Y:S02]  /*9c70*/  IADD3 R45, P4, R14, 0x5000, RZ ;  /* 0x000050000e2d7810 */ /* 0x000fe40007f9e0ff */
[----:B------:R-:W-:Y:S01]  /*9c80*/  LEA.HI.X R21, R6, UR7, R5, 0x2, P0 ;  /* 0x0000000706157c11 */ /* 0x000fe200080f1405 */
[----:B------:R-:W-:Y:S01]  /*9c90*/  VIADD R5, R8, 0x8 ;  /* 0x0000000808057836 */ /* 0x000fe20000000000 */
[----:B------:R-:W-:Y:S02]  /*9ca0*/  LOP3.LUT P0, RZ, R23, 0x3, RZ, 0xc0, !PT ;  /* 0x0000000317ff7812 */ /* 0x000fe4000780c0ff */
[----:B------:R-:W-:Y:S02]  /*9cb0*/  IADD3 R29, P3, R14, 0x6000, RZ ;  /* 0x000060000e1d7810 */ /* 0x000fe40007f7e0ff */
[----:B------:R-:W-:-:S02]  /*9cc0*/  ISETP.GE.OR P1, PT, R8, UR10, P0 ;  /* 0x0000000a08007c0c */ /* 0x000fc40008726670 */
[C---:B------:R-:W-:Y:S02]  /*9cd0*/  IADD3 R7, P2, R14.reuse, 0x7000, RZ ;  /* 0x000070000e077810 */ /* 0x040fe40007f5e0ff */
[----:B------:R-:W-:Y:S01]  /*9ce0*/  ISETP.GE.OR P0, PT, R5, UR10, P0 ;  /* 0x0000000a05007c0c */ /* 0x000fe20008706670 */
[----:B------:R-:W-:Y:S01]  /*9cf0*/  IMAD.X R5, RZ, RZ, R15, P6 ;  /* 0x000000ffff057224 */ /* 0x000fe200030e060f */
[----:B------:R-:W-:Y:S02]  /*9d00*/  LOP3.LUT R40, R41, 0x380, RZ, 0xc0, !PT ;  /* 0x0000038029287812 */ /* 0x000fe400078ec0ff */
[----:B------:R-:W-:Y:S02]  /*9d10*/  LOP3.LUT R44, R45, 0x380, RZ, 0xc0, !PT ;  /* 0x000003802d2c7812 */ /* 0x000fe400078ec0ff */
[----:B------:R-:W-:Y:S02]  /*9d20*/  LOP3.LUT R28, R29, 0x380, RZ, 0xc0, !PT ;  /* 0x000003801d1c7812 */ /* 0x000fe400078ec0ff */
[----:B------:R-:W-:Y:S01]  /*9d30*/  LOP3.LUT R9, R14, 0x380, RZ, 0xc0, !PT ;  /* 0x000003800e097812 */ /* 0x000fe200078ec0ff */
[----:B------:R-:W-:Y:S01]  /*9d40*/  UIMAD UR6, UR9, UR12, URZ ;  /* 0x0000000c090672a4 */ /* 0x000fe2000f8e023f */
[----:B------:R-:W-:Y:S01]  /*9d50*/  LOP3.LUT R6, R7, 0x380, RZ, 0xc0, !PT ;  /* 0x0000038007067812 */ /* 0x000fe200078ec0ff */
[----:B------:R-:W-:Y:S01]  /*9d60*/  IMAD.U32 R13, RZ, RZ, UR12 ;  /* 0x0000000cff0d7e24 */ /* 0x000fe2000f8e00ff */
[----:B------:R-:W-:Y:S01]  /*9d70*/  SHF.R.U64 R40, R40, 0x3, RZ ;  /* 0x0000000328287819 */ /* 0x000fe200000012ff */
[----:B------:R0:W-:Y:S01]  /*9d80*/  @!P0 STG.E desc[UR48][R20.64+0x20], R3 ;  /* 0x0000200314008986 */ /* 0x0001e2000c101930 */
[----:B------:R-:W-:Y:S01]  /*9d90*/  SHF.R.U64 R44, R44, 0x3, RZ ;  /* 0x000000032c2c7819 */ /* 0x000fe200000012ff */
[----:B------:R-:W-:Y:S01]  /*9da0*/  ULDC.64 UR8, c[0x0][0xae0] ;  /* 0x0002b80000087ab9 */ /* 0x000fe20000000a00 */
        /* <DEDUP_REMOVED lines=15> */
[----:B0-----:R-:W-:Y:S01]  /*9ea0*/  SHF.R.S32.HI R3, RZ, 0x1f, R2 ;  /* 0x0000001fff037819 */ /* 0x001fe20000011402 */
[----:B------:R-:W-:-:S02]  /*9eb0*/  UIMAD UR6, UR4, UR13, UR6 ;  /* 0x0000000d040672a4 */ /* 0x000fc4000f8e0206 */
[----:B------:R0:W5:Y:S01]  /*9ec0*/  LD.E.128 R36, desc[UR48][R14.64] ;  /* 0x000000300e247980 */ /* 0x000162000c101d00 */
[----:B-1----:R-:W-:-:S03]  /*9ed0*/  IMAD.WIDE.U32 R12, R13, UR4, R2 ;  /* 0x000000040d0c7c25 */ /* 0x002fc6000f8e0002 */
[----:B------:R-:W5:Y:S04]  /*9ee0*/  LD.E.128 R4, desc[UR48][R4.64] ;  /* 0x0000003004047980 */ /* 0x000f68000c101d00 */
[----:B------:R-:W5:Y:S04]  /*9ef0*/  LD.E.128 R40, desc[UR48][R40.64] ;  /* 0x0000003028287980 */ /* 0x000f68000c101d00 */
[----:B------:R-:W5:Y:S04]  /*9f00*/  LD.E.128 R44, desc[UR48][R44.64] ;  /* 0x000000302c2c7980 */ /* 0x000f68000c101d00 */
[----:B------:R-:W5:Y:S04]  /*9f10*/  LD.E.128 R28, desc[UR48][R28.64] ;  /* 0x000000301c1c7980 */ /* 0x000f68000c101d00 */
[----:B------:R-:W5:Y:S01]  /*9f20*/  LD.E.128 R8, desc[UR48][R8.64] ;  /* 0x0000003008087980 */ /* 0x000f62000c101d00 */
[----:B------:R-:W-:Y:S01]  /*9f30*/  UIMAD UR4, UR14, UR8, URZ ;  /* 0x000000080e0472a4 */ /* 0x000fe2000f8e023f */
[----:B------:R-:W-:Y:S01]  /*9f40*/  @!PT LDS RZ, [RZ] ;  /* 0x00000000fffff984 */ /* 0x000fe20000000800 */
[----:B------:R-:W-:Y:S01]  /*9f50*/  @!PT LDS RZ, [RZ] ;  /* 0x00000000fffff984 */ /* 0x000fe20000000800 */
[----:B------:R-:W-:Y:S01]  /*9f60*/  @!PT LDS RZ, [RZ] ;  /* 0x00000000fffff984 */ /* 0x000fe20000000800 */
[----:B------:R-:W-:Y:S01]  /*9f70*/  @!PT LDS RZ, [RZ] ;  /* 0x00000000fffff984 */ /* 0x000fe20000000800 */
[----:B------:R1:W-:Y:S06]  /*9f80*/  MEMBAR.ALL.CTA ;  /* 0x0000000000007992 */ /* 0x0003ec0000008000 */
[----:B-1----:R-:W1:Y:S01]  /*9f90*/  FENCE.VIEW.ASYNC.S ;  /* 0x00000000000073c6 */ /* 0x002e620000000000 */
[----:B------:R-:W-:Y:S01]  /*9fa0*/  VIADD R13, R13, UR6 ;  /* 0x000000060d0d7c36 */ /* 0x000fe20008000000 */
[----:B------:R-:W-:Y:S01]  /*9fb0*/  UIMAD UR10, UR40, -0x80, UR10 ;  /* 0xffffff80280a78a4 */ /* 0x000fe2000f8e020a */
[----:B------:R-:W-:Y:S01]  /*9fc0*/  IMAD.U32 R3, RZ, RZ, UR8 ;  /* 0x00000008ff037e24 */ /* 0x000fe2000f8e00ff */
[----:B------:R-:W-:Y:S01]  /*9fd0*/  UIMAD UR4, UR39, UR9, UR4 ;  /* 0x00000009270472a4 */ /* 0x000fe2000f8e0204 */
[----:B------:R-:W-:-:S02]  /*9fe0*/  ULDC.64 UR6, c[0x0][0xae8] ;  /* 0x0002ba0000067ab9 */ /* 0x000fc40000000a00 */
[----:B------:R-:W-:Y:S01]  /*9ff0*/  IMAD.WIDE.U32 R12, R3, UR39, R12 ;  /* 0x00000027030c7c25 */ /* 0x000fe2000f8e000c */
[----:B------:R-:W-:-:S03]  /*a000*/  ISETP.GE.AND P2, PT, R16, UR10, PT ;  /* 0x0000000a10007c0c */ /* 0x000fc6000bf46270 */
[----:B------:R-:W-:Y:S01]  /*a010*/  VIADD R13, R13, UR4 ;  /* 0x000000040d0d7c36 */ /* 0x000fe20008000000 */
[----:B------:R-:W-:Y:S01]  /*a020*/  UIMAD UR4, UR38, UR6, URZ ;  /* 0x00000006260472a4 */ /* 0x000fe2000f8e023f */
[----:B------:R-:W-:Y:S02]  /*a030*/  VIADD R0, R0, 0x28820 ;  /* 0x0002882000007836 */ /* 0x000fe40000000000 */
[----:B------:R-:W-:Y:S01]  /*a040*/  IMAD.U32 R21, RZ, RZ, UR6 ;  /* 0x00000006ff157e24 */ /* 0x000fe2000f8e00ff */
[----:B------:R-:W-:Y:S01]  /*a050*/  UIMAD UR4, UR37, UR7, UR4 ;  /* 0x00000007250472a4 */ /* 0x000fe2000f8e0204 */
[C---:B0-----:R-:W-:Y:S01]  /*a060*/  VIADD R15, R16.reuse, 0x60 ;  /* 0x00000060100f7836 */ /* 0x041fe20000000000 */
[----:B------:R-:W-:Y:S01]  /*a070*/  PRMT R0, RZ, 0x654, R0 ;  /* 0x00000654ff007816 */ /* 0x000fe20000000000 */
[----:B------:R-:W-:Y:S01]  /*a080*/  IMAD.WIDE.U32 R20, R21, UR37, R12 ;  /* 0x0000002515147c25 */ /* 0x000fe2000f8e000c */
[----:B------:R-:W-:Y:S02]  /*a090*/  SHF.R.S32.HI R17, RZ, 0x1f, R16 ;  /* 0x0000001fff117819 */ /* 0x000fe40000011410 */
[----:B------:R-:W-:Y:S01]  /*a0a0*/  ISETP.GE.AND P1, PT, R15, UR10, PT ;  /* 0x0000000a0f007c0c */ /* 0x000fe2000bf26270 */
[C---:B------:R-:W-:Y:S01]  /*a0b0*/  VIADD R14, R16.reuse, 0x40 ;  /* 0x00000040100e7836 */ /* 0x040fe20000000000 */
[----:B-1----:R0:W-:Y:S01]  /*a0c0*/  SYNCS.ARRIVE.TRANS64.RED.A1T0 RZ, [R0+URZ], RZ ;  /* 0x000000ff00ff79a7 */ /* 0x0021e2000810043f */
[----:B------:R-:W-:Y:S01]  /*a0d0*/  VIADD R3, R16, 0x20 ;  /* 0x0000002010037836 */ /* 0x000fe20000000000 */
[----:B------:R-:W-:Y:S01]  /*a0e0*/  BSSY B1, `(.L_x_2067) ;  /* 0x0000017000017945 */ /* 0x000fe20003800000 */
[----:B------:R-:W-:-:S02]  /*a0f0*/  IMAD.U32 R15, RZ, RZ, UR40 ;  /* 0x00000028ff0f7e24 */ /* 0x000fc4000f8e00ff */
[----:B------:R-:W-:Y:S01]  /*a100*/  VIADD R53, R21, UR4 ;  /* 0x0000000415357c36 */ /* 0x000fe20008000000 */
[----:B------:R-:W-:Y:S01]  /*a110*/  ISETP.GE.AND P0, PT, R14, UR10, PT ;  /* 0x0000000a0e007c0c */ /* 0x000fe2000bf06270 */
[----:B------:R-:W-:Y:S01]  /*a120*/  IMAD.WIDE R14, R15, 0x80, R16 ;  /* 0x000000800f0e7825 */ /* 0x000fe200078e0210 */
[----:B------:R-:W-:Y:S01]  /*a130*/  ISETP.GE.AND P4, PT, R3, UR10, PT ;  /* 0x0000000a03007c0c */ /* 0x000fe2000bf86270 */
[----:B0-----:R-:W-:-:S12]  /*a140*/  @P2 BRA `(.L_x_2068) ;  /* 0x0000000000402947 */ /* 0x001fd80003800000 */
        /* <DEDUP_REMOVED lines=16> */
.L_x_2068:
[----:B------:R-:W-:Y:S05]  /*a250*/  BSYNC B1 ;  /* 0x0000000000017941 */ /* 0x000fea0003800000 */
.L_x_2067:
        /* <DEDUP_REMOVED lines=9> */
[----:B0----5:R-:W-:Y:S02]  /*a2f0*/  VIADD R36, R2, 0x40 ;  /* 0x0000004002247836 */ /* 0x021fe40000000000 */
        /* <DEDUP_REMOVED lines=8> */
[----:B------:R1:W-:Y:S04]  /*a380*/  @!P3 STG.E.128 desc[UR48][R36.64], R32 ;  /* 0x000000202400b986 */ /* 0x0003e8000c101d30 */
[----:B------:R1:W-:Y:S02]  /*a390*/  @!P4 STG.E.128 desc[UR48][R36.64+0x80], R44 ;  /* 0x0000802c2400c986 */ /* 0x0003e4000c101d30 */
.L_x_2070:
[----:B------:R-:W-:Y:S05]  /*a3a0*/  BSYNC B1 ;  /* 0x0000000000017941 */ /* 0x000fea0003800000 */
.L_x_2069:
        /* <DEDUP_REMOVED lines=9> */
[----:B-1---5:R-:W-:Y:S02]  /*a440*/  VIADD R32, R2, 0x40 ;  /* 0x0000004002207836 */ /* 0x022fe40000000000 */
        /* <DEDUP_REMOVED lines=10> */
.L_x_2072:
[----:B------:R-:W-:Y:S05]  /*a4f0*/  BSYNC B1 ;  /* 0x0000000000017941 */ /* 0x000fea0003800000 */
.L_x_2071:
[----:B------:R-:W-:Y:S05]  /*a500*/  @P1 BRA `(.L_x_2073) ;  /* 0x0000000c00081947 */ /* 0x000fea0003800000 */
[----:B------:R-:W-:Y:S01]  /*a510*/  IADD3 R3, P0, R14, 0x60, RZ ;  /* 0x000000600e037810 */ /* 0x000fe20007f1e0ff */
        /* <DEDUP_REMOVED lines=15> */
[----:B-----5:R3:W-:Y:S10]  /*a610*/  @!P1 STG.E.128 desc[UR48][R14.64], R4 ;  /* 0x000000040e009986 */ /* 0x0207f4000c101d30 */
[----:B------:R-:W-:Y:S05]  /*a620*/  @P0 BRA `(.L_x_2073) ;  /* 0x0000000800c00947 */ /* 0x000fea0003800000 */
[----:B------:R4:W-:Y:S01]  /*a630*/  STG.E.128 desc[UR48][R14.64+0x80], R8 ;  /* 0x000080080e007986 */ /* 0x0009e2000c101d30 */
[----:B------:R-:W-:Y:S05]  /*a640*/  BRA `(.L_x_2073) ;  /* 0x0000000800b87947 */ /* 0x000fea0003800000 */
.L_x_2065:
[----:B------:R-:W-:Y:S01]  /*a650*/  ULDC.64 UR6, c[0x0][0xbe0] ;  /* 0x0002f80000067ab9 */ /* 0x000fe20000000a00 */
[----:B------:R-:W-:Y:S02]  /*a660*/  USHF.L.U32 UR4, UR37, 0x2, URZ ;  /* 0x0000000225047899 */ /* 0x000fe4000800063f */
[----:B------:R-:W-:Y:S01]  /*a670*/  UISETP.NE.U32.AND UP0, UPT, UR6, URZ, UPT ;  /* 0x0000003f0600728c */ /* 0x000fe2000bf05070 */
[----:B------:R-:W-:Y:S01]  /*a680*/  ULDC.64 UR8, c[0x0][0xbd8] ;  /* 0x0002f60000087ab9 */ /* 0x000fe20000000a00 */
[----:B------:R-:W-:Y:S02]  /*a690*/  USHF.L.U64.HI UR10, UR37, 0x2, UR38 ;  /* 0x00000002250a7899 */ /* 0x000fe40008010226 */
[----:B------:R-:W-:Y:S02]  /*a6a0*/  UISETP.NE.AND.EX UP1, UPT, UR7, URZ, UPT, UP0 ;  /* 0x0000003f0700728c */ /* 0x000fe4000bf25300 */
[----:B------:R-:W-:-:S04]  /*a6b0*/  UISETP.NE.U32.AND UP0, UPT, UR8, URZ, UPT ;  /* 0x0000003f0800728c */ /* 0x000fc8000bf05070 */
[----:B------:R-:W-:Y:S01]  /*a6c0*/  PLOP3.LUT P2, PT, PT, PT, UP1, 0x80, 0x0 ;  /* 0x000000000000781c */ /* 0x000fe20003f4f018 */
[----:B------:R-:W-:-:S04]  /*a6d0*/  UISETP.NE.AND.EX UP0, UPT, UR9, URZ, UPT, UP0 ;  /* 0x0000003f0900728c */ /* 0x000fc8000bf05300 */
[----:B------:R-:W-:Y:S02]  /*a6e0*/  @UP1 UIADD3 UR6, UP2, UR4, UR6, URZ ;  /* 0x0000000604061290 */ /* 0x000fe4000ff5e03f */
[----:B------:R-:W-:Y:S02]  /*a6f0*/  PLOP3.LUT P1, PT, PT, PT, UP0, 0x80, 0x0 ;  /* 0x000000000000781c */ /* 0x000fe40003f2f008 */
[----:B------:R-:W-:Y:S02]  /*a700*/  @UP1 UIADD3.X UR7, UR10, UR7, URZ, UP2, !UPT ;  /* 0x000000070a071290 */ /* 0x000fe400097fe43f */
[----:B------:R-:W-:Y:S01]  /*a710*/  UIADD3 UR4, UP1, UR4, UR8, URZ ;  /* 0x0000000804047290 */ /* 0x000fe2000ff3e03f */
[----:B------:R-:W-:-:S03]  /*a720*/  IMAD.U32 R6, RZ, RZ, UR6 ;  /* 0x00000006ff067e24 */ /* 0x000fc6000f8e00ff */
[----:B------:R-:W-:Y:S01]  /*a730*/  IMAD.U32 R7, RZ, RZ, UR7 ;  /* 0x00000007ff077e24 */ /* 0x000fe2000f8e00ff */
[----:B------:R-:W-:Y:S01]  /*a740*/  UIADD3.X UR6, UR10, UR9, URZ, UP1, !UPT ;  /* 0x000000090a067290 */ /* 0x000fe20008ffe43f */
[----:B------:R-:W-:-:S03]  /*a750*/  IMAD.MOV.U32 R9, RZ, RZ, RZ ;  /* 0x000000ffff097224 */ /* 0x000fc600078e00ff */
[----:B------:R-:W2:Y:S01]  /*a760*/  @P2 LDG.E R6, desc[UR48][R6.64] ;  /* 0x0000003006062981 */ /* 0x000ea2000c1e1900 */
[----:B------:R-:W-:Y:S02]  /*a770*/  IMAD.U32 R4, RZ, RZ, UR4 ;  /* 0x00000004ff047e24 */ /* 0x000fe4000f8e00ff */
[----:B------:R-:W-:-:S05]  /*a780*/  IMAD.U32 R5, RZ, RZ, UR6 ;  /* 0x00000006ff057e24 */ /* 0x000fca000f8e00ff */
[----:B------:R0:W5:Y:S01]  /*a790*/  @P1 LDG.E R9, desc[UR48][R4.64] ;  /* 0x0000003004091981 */ /* 0x000162000c1e1900 */
[----:B------:R-:W-:Y:S01]  /*a7a0*/  ULDC UR4, c[0x0][0xa88] ;  /* 0x0002a20000047ab9 */ /* 0x000fe20000000800 */
[----:B------:R-:W-:Y:S02]  /*a7b0*/  ISETP.GT.AND P0, PT, R186, 0x7f, PT ;  /* 0x0000007fba00780c */ /* 0x000fe40003f04270 */
[----:B--2---:R-:W-:Y:S01]  /*a7c0*/  @P2 R2UR UR4, R6 ;  /* 0x00000000060422ca */ /* 0x004fe200000e0000 */
[----:B0-----:R-:W-:-:S14]  /*a7d0*/  @P2 BRA `(.L_x_2074) ;  /* 0x0000000000182947 */ /* 0x001fdc0003800000 */
[----:B------:R-:W-:Y:S05]  /*a7e0*/  @!P1 BRA `(.L_x_2074) ;  /* 0x0000000000149947 */ /* 0x000fea0003800000 */
[----:B------:R-:W2:Y:S04]  /*a7f0*/  LDG.E R3, desc[UR48][R4.64] ;  /* 0x0000003004037981 */ /* 0x000ea8000c1e1900 */
[----:B------:R-:W3:Y:S01]  /*a800*/  LDG.E R0, desc[UR48][R4.64+0x4] ;  /* 0x0000043004007981 */ /* 0x000ee2000c1e1900 */
[----:B--2---:R-:W-:Y:S02]  /*a810*/  R2UR UR6, R3 ;  /* 0x00000000030672ca */ /* 0x004fe400000e0000 */
[----:B---3--:R-:W-:-:S13]  /*a820*/  R2UR UR4, R0 ;  /* 0x00000000000472ca */ /* 0x008fda00000e0000 */
[----:B------:R-:W-:-:S12]  /*a830*/  UIADD3 UR4, -UR6, UR4, URZ ;  /* 0x0000000406047290 */ /* 0x000fd8000fffe13f */
.L_x_2074:
[----:B------:R-:W-:Y:S01]  /*a840*/  USHF.R.S32.HI UR8, URZ, 0x1f, UR39 ;  /* 0x0000001f3f087899 */ /* 0x000fe20008011427 */
[----:B------:R-:W-:Y:S01]  /*a850*/  BSSY B1, `(.L_x_2075) ;  /* 0x000001f000017945 */ /* 0x000fe20003800000 */
[----:B------:R-:W-:Y:S01]  /*a860*/  USEL UR37, UR37, URZ, !UP0 ;  /* 0x0000003f25257287 */ /* 0x000fe2000c000000 */
[----:B------:R-:W-:Y:S01]  /*a870*/  SHF.R.S32.HI R11, RZ, 0x1f, R2 ;  /* 0x0000001fff0b7819 */ /* 0x000fe20000011402 */
[----:B------:R-:W-:Y:S01]  /*a880*/  USEL UR38, UR38, URZ, !UP0 ;  /* 0x0000003f26267287 */ /* 0x000fe2000c000000 */
[----:B-----5:R-:W-:Y:S01]  /*a890*/  SHF.R.S32.HI R8, RZ, 0x1f, R9 ;  /* 0x0000001fff087819 */ /* 0x020fe20000011409 */
[----:B------:R-:W-:Y:S10]  /*a8a0*/  @P0 BRA `(.L_x_2076) ;  /* 0x0000000000640947 */ /* 0x000ff40003800000 */
[----:B------:R-:W0:Y:S01]  /*a8b0*/  S2R R3, SR_TID.X ;  /* 0x0000000000037919 */ /* 0x000e220000002100 */
[----:B------:R-:W-:-:S04]  /*a8c0*/  IMAD.U32 R0, RZ, RZ, UR40 ;  /* 0x00000028ff007e24 */ /* 0x000fc8000f8e00ff */
[----:B0-----:R-:W-:-:S04]  /*a8d0*/  IMAD R0, R0, 0x80, R3 ;  /* 0x0000008000007824 */ /* 0x001fc800078e0203 */
[----:B------:R-:W-:-:S05]  /*a8e0*/  VIADD R0, R0, 0xffffff80 ;  /* 0xffffff8000007836 */ /* 0x000fca0000000000 */
[----:B------:R-:W-:-:S13]  /*a8f0*/  ISETP.GE.AND P0, PT, R0, UR4, PT ;  /* 0x0000000400007c0c */ /* 0x000fda000bf06270 */
[----:B------:R-:W-:Y:S05]  /*a900*/  @P0 BRA `(.L_x_2076) ;  /* 0x00000000004c0947 */ /* 0x000fea0003800000 */
[C---:B------:R-:W-:Y:S01]  /*a910*/  IADD3 R4, P0, R0.reuse, R9, RZ ;  /* 0x0000000900047210 */ /* 0x040fe20007f1e0ff */
        /* <DEDUP_REMOVED lines=18> */
.L_x_2076:
[----:B------:R-:W-:Y:S05]  /*aa40*/  BSYNC B1 ;  /* 0x0000000000017941 */ /* 0x000fea0003800000 */
.L_x_2075:
[----:B------:R-:W-:Y:S01]  /*aa50*/  ULDC.64 UR6, c[0x0][0xaa0] ;  /* 0x0002a80000067ab9 */ /* 0x000fe20000000a00 */
[----:B0-----:R-:W-:Y:S01]  /*aa60*/  IMAD.MOV.U32 R3, RZ, RZ, R11 ;  /* 0x000000ffff037224 */ /* 0x001fe200078e000b */
[----:B------:R-:W-:Y:S01]  /*aa70*/  ULDC.64 UR10, c[0x0][0xae0] ;  /* 0x0002b800000a7ab9 */ /* 0x000fe20000000a00 */
[----:B------:R-:W-:Y:S01]  /*aa80*/  IMAD R0, R8, UR6, RZ ;  /* 0x0000000608007c24 */ /* 0x000fe2000f8e02ff */
[----:B------:R-:W-:Y:S01]  /*aa90*/  BSSY B1, `(.L_x_2077) ;  /* 0x000002c000017945 */ /* 0x000fe20003800000 */
[----:B------:R-:W-:Y:S01]  /*aaa0*/  IMAD.WIDE.U32 R4, R9, UR6, R2 ;  /* 0x0000000609047c25 */ /* 0x000fe2000f8e0002 */
[----:B------:R-:W-:-:S03]  /*aab0*/  UIMAD UR6, UR8, UR10, URZ ;  /* 0x0000000a080672a4 */ /* 0x000fc6000f8e023f */
[----:B------:R-:W-:Y:S01]  /*aac0*/  IMAD R9, R9, UR7, R0 ;  /* 0x0000000709097c24 */ /* 0x000fe2000f8e0200 */
[----:B------:R-:W-:Y:S01]  /*aad0*/  UIMAD UR7, UR40, -0x80, UR4 ;  /* 0xffffff80280778a4 */ /* 0x000fe2000f8e0204 */
[----:B------:R-:W-:Y:S01]  /*aae0*/  IMAD.U32 R3, RZ, RZ, UR10 ;  /* 0x0000000aff037e24 */ /* 0x000fe2000f8e00ff */
[----:B------:R-:W-:Y:S01]  /*aaf0*/  UIMAD UR6, UR39, UR11, UR6 ;  /* 0x0000000b270672a4 */ /* 0x000fe2000f8e0206 */
[----:B------:R-:W-:Y:S01]  /*ab00*/  IMAD.IADD R5, R5, 0x1, R9 ;  /* 0x0000000105057824 */ /* 0x000fe200078e0209 */
[----:B------:R-:W-:Y:S01]  /*ab10*/  ULDC.64 UR8, c[0x0][0xae8] ;  /* 0x0002ba0000087ab9 */ /* 0x000fe20000000a00 */
[C---:B------:R-:W-:Y:S01]  /*ab20*/  VIADD R0, R16.reuse, 0x20 ;  /* 0x0000002010007836 */ /* 0x040fe20000000000 */
[----:B------:R-:W-:Y:S01]  /*ab30*/  ISETP.GE.AND P2, PT, R16, UR7, PT ;  /* 0x0000000710007c0c */ /* 0x000fe2000bf46270 */
[----:B------:R-:W-:Y:S01]  /*ab40*/  IMAD.WIDE.U32 R4, R3, UR39, R4 ;  /* 0x0000002703047c25 */ /* 0x000fe2000f8e0004 */
[----:B------:R-:W-:Y:S01]  /*ab50*/  UIMAD UR4, UR38, UR8, URZ ;  /* 0x00000008260472a4 */ /* 0x000fe2000f8e023f */
[----:B------:R-:W-:-:S02]  /*ab60*/  SHF.R.S32.HI R9, RZ, 0x1f, R16 ;  /* 0x0000001fff097819 */ /* 0x000fc40000011410 */
[----:B------:R-:W-:Y:S01]  /*ab70*/  VIADD R5, R5, UR6 ;  /* 0x0000000605057c36 */ /* 0x000fe20008000000 */
[----:B------:R-:W-:Y:S01]  /*ab80*/  UIMAD UR4, UR37, UR9, UR4 ;  /* 0x00000009250472a4 */ /* 0x000fe2000f8e0204 */
[----:B------:R-:W-:Y:S01]  /*ab90*/  IMAD.U32 R7, RZ, RZ, UR8 ;  /* 0x00000008ff077e24 */ /* 0x000fe2000f8e00ff */
[----:B------:R-:W-:Y:S01]  /*aba0*/  ISETP.GE.AND P3, PT, R0, UR7, PT ;  /* 0x0000000700007c0c */ /* 0x000fe2000bf66270 */
[----:B------:R-:W-:Y:S02]  /*abb0*/  VIADD R3, R16, 0x60 ;  /* 0x0000006010037836 */ /* 0x000fe40000000000 */
[----:B------:R-:W-:-:S03]  /*abc0*/  IMAD.WIDE.U32 R6, R7, UR37, R4 ;  /* 0x0000002507067c25 */ /* 0x000fc6000f8e0004 */
[----:B------:R-:W-:Y:S01]  /*abd0*/  ISETP.GE.AND P0, PT, R3, UR7, PT ;  /* 0x0000000703007c0c */ /* 0x000fe2000bf06270 */
[----:B------:R-:W-:Y:S02]  /*abe0*/  VIADD R0, R16, 0x40 ;  /* 0x0000004010007836 */ /* 0x000fe40000000000 */
[----:B------:R-:W-:Y:S02]  /*abf0*/  IMAD.U32 R3, RZ, RZ, UR40 ;  /* 0x00000028ff037e24 */ /* 0x000fe4000f8e00ff */
[----:B------:R-:W-:Y:S01]  /*ac00*/  IMAD.MOV.U32 R8, RZ, RZ, R16 ;  /* 0x000000ffff087224 */ /* 0x000fe200078e0010 */
[----:B------:R-:W-:Y:S01]  /*ac10*/  ISETP.GE.AND P1, PT, R0, UR7, PT ;  /* 0x0000000700007c0c */ /* 0x000fe2000bf26270 */
[----:B------:R-:W-:Y:S02]  /*ac20*/  VIADD R11, R7, UR4 ;  /* 0x00000004070b7c36 */ /* 0x000fe40008000000 */
[----:B------:R-:W-:Y:S01]  /*ac30*/  IMAD.WIDE R8, R3, 0x80, R8 ;  /* 0x0000008003087825 */ /* 0x000fe200078e0208 */
[----:B------:R-:W-:Y:S09]  /*ac40*/  @P2 BRA `(.L_x_2078) ;  /* 0x0000000000402947 */ /* 0x000ff20003800000 */
        /* <DEDUP_REMOVED lines=16> */
.L_x_2078:
[----:B------:R-:W-:Y:S05]  /*ad50*/  BSYNC B1 ;  /* 0x0000000000017941 */ /* 0x000fea0003800000 */
.L_x_2077:
        /* <DEDUP_REMOVED lines=15> */
[----:B0-----:R-:W-:Y:S01]  /*ae50*/  LEA R12, P2, R4, UR8, 0x1 ;  /* 0x00000008040c7c11 */ /* 0x001fe2000f8408ff */
[----:B------:R-:W-:-:S05]  /*ae60*/  IMAD.IADD R3, R5, 0x1, R3 ;  /* 0x0000000105037824 */ /* 0x000fca00078e0203 */
[----:B------:R-:W-:-:S05]  /*ae70*/  LEA.HI.X R13, R4, UR9, R3, 0x1, P2 ;  /* 0x00000009040d7c11 */ /* 0x000fca00090f0c03 */
[----:B------:R1:W-:Y:S04]  /*ae80*/  @!P3 STG.E.128 desc[UR48][R12.64], RZ ;  /* 0x000000ff0c00b986 */ /* 0x0003e8000c101d30 */
[----:B------:R1:W-:Y:S02]  /*ae90*/  @!P4 STG.E.128 desc[UR48][R12.64+0x80], RZ ;  /* 0x000080ff0c00c986 */ /* 0x0003e4000c101d30 */
.L_x_2080:
[----:B------:R-:W-:Y:S05]  /*aea0*/  BSYNC B1 ;  /* 0x0000000000017941 */ /* 0x000fea0003800000 */
.L_x_2079:
        /* <DEDUP_REMOVED lines=15> */
[----:B01----:R-:W-:Y:S01]  /*afa0*/  LEA R12, P1, R4, UR8, 0x1 ;  /* 0x00000008040c7c11 */ /* 0x003fe2000f8208ff */
[----:B------:R-:W-:-:S05]  /*afb0*/  IMAD.IADD R3, R5, 0x1, R3 ;  /* 0x0000000105037824 */ /* 0x000fca00078e0203 */
[----:B------:R-:W-:-:S05]  /*afc0*/  LEA.HI.X R13, R4, UR9, R3, 0x1, P1 ;  /* 0x00000009040d7c11 */ /* 0x000fca00088f0c03 */
[----:B------:R2:W-:Y:S04]  /*afd0*/  @!P2 STG.E.128 desc[UR48][R12.64], RZ ;  /* 0x000000ff0c00a986 */ /* 0x0005e8000c101d30 */
[----:B------:R2:W-:Y:S02]  /*afe0*/  @!P3 STG.E.128 desc[UR48][R12.64+0x80], RZ ;  /* 0x000080ff0c00b986 */ /* 0x0005e4000c101d30 */
.L_x_2082:
[----:B------:R-:W-:Y:S05]  /*aff0*/  BSYNC B1 ;  /* 0x0000000000017941 */ /* 0x000fea0003800000 */
.L_x_2081:
        /* <DEDUP_REMOVED lines=19> */
.L_x_2073:
[----:B------:R-:W-:Y:S05]  /*b130*/  BSYNC B0 ;  /* 0x0000000000007941 */ /* 0x000fea0003800000 */
.L_x_2064:
[----:B------:R-:W-:Y:S02]  /*b140*/  ULDC UR4, c[0x0][0xc14] ;  /* 0x0003050000047ab9 */ /* 0x000fe40000000800 */
[----:B------:R-:W-:-:S13]  /*b150*/  ISETP.GE.AND P0, PT, R51, UR4, PT ;  /* 0x0000000433007c0c */ /* 0x000fda000bf06270 */
[----:B------:R-:W-:Y:S05]  /*b160*/  @!P0 BRA `(.L_x_2083) ;  /* 0xffffff5c00088947 */ /* 0x000fea000383ffff */
[----:B------:R-:W-:Y:S05]  /*b170*/  EXIT ;  /* 0x000000000000794d */ /* 0x000fea0003800000 */
.L_x_2028:
        /* <DEDUP_REMOVED lines=61> */
.L_x_2088:
        /* <DEDUP_REMOVED lines=15> */
.L_x_2087:
[----:B------:R-:W-:Y:S05]  /*b640*/  BSYNC B0 ;  /* 0x0000000000007941 */ /* 0x000fea0003800000 */
.L_x_2086:
        /* <DEDUP_REMOVED lines=25> */
.L_x_2084:
        /* <DEDUP_REMOVED lines=20> */
.L_x_2089:
        /* <DEDUP_REMOVED lines=56> */
.L_x_2085:
[----:B------:R-:W-:Y:S02]  /*bca0*/  IMAD.MOV.U32 R17, RZ, RZ, RZ ;  /* 0x000000ffff117224 */ /* 0x000fe400078e00ff */
[----:B------:R-:W-:Y:S02]  /*bcb0*/  IMAD.U32 R16, RZ, RZ, UR6 ;  /* 0x00000006ff107e24 */ /* 0x000fe4000f8e00ff */
[----:B------:R-:W-:-:S07]  /*bcc0*/  IMAD.MOV.U32 R18, RZ, RZ, RZ ;  /* 0x000000ffff127224 */ /* 0x000fce00078e00ff */
.L_x_2090:
[----:B------:R-:W1:Y:S01]  /*bcd0*/  S2R R2, SR_TID.X ;  /* 0x0000000000027919 */ /* 0x000e620000002100 */
[----:B------:R-:W-:Y:S01]  /*bce0*/  STL [R1+0x20], RZ ;  /* 0x000020ff01007387 */ /* 0x000fe20000100800 */
        /* <DEDUP_REMOVED lines=10> */
[----:B------:R1:W-:Y:S03]  /*bd90*/  STL [R1], RZ ;  /* 0x000000ff01007387 */ /* 0x0003e60000100800 */
[----:B------:R-:W-:Y:S05]  /*bda0*/  @P0 BRA `(.L_x_2091) ;  /* 0x0000003c00b00947 */ /* 0x000fea0003800000 */
[----:B-1----:R-:W-:Y:S01]  /*bdb0*/  IMAD.MOV.U32 R0, RZ, RZ, 0x1 ;  /* 0x00000001ff007424 */ /* 0x002fe200078e00ff */
[----:B------:R1:W-:Y:S01]  /*bdc0*/  STL [R1], RZ ;  /* 0x000000ff01007387 */ /* 0x0003e20000100800 */
[----:B------:R-:W-:Y:S01]  /*bdd0*/  ULDC UR37, c[0x0][0xc] ;  /* 0x0000030000257ab9 */ /* 0x000fe20000000800 */
[----:B------:R-:W-:Y:S02]  /*bde0*/  ULDC.64 UR38, c[0x0][0x198] ;  /* 0x0000660000267ab9 */ /* 0x000fe40000000a00 */
[----:B------:R1:W-:Y:S04]  /*bdf0*/  STL [R1+0x8], R0 ;  /* 0x0000080001007387 */ /* 0x0003e80000100800 */
[----:B------:R1:W-:Y:S02]  /*be00*/  STL [R1+0x20], RZ ;  /* 0x000020ff01007387 */ /* 0x0003e40000100800 */
.L_x_2157:
[----:B--2---:R-:W2:Y:S02]  /*be10*/  LDC.64 R2, c[0x0][0xc60] ;  /* 0x00031800ff027b82 */ /* 0x004ea40000000a00 */
[----:B--2---:R-:W-:-:S05]  /*be20*/  IMAD.WIDE R2, R19, 0x4, R2 ;  /* 0x0000000413027825 */ /* 0x004fca00078e0202 */
[----:B------:R-:W2:Y:S01]  /*be30*/  LDG.E R5, desc[UR48][R2.64] ;  /* 0x0000003002057981 */ /* 0x000ea2000c1e1900 */
[----:B------:R-:W-:Y:S05]  /*be40*/  YIELD ;  /* 0x0000000000007946 */ /* 0x000fea0003800000 */
[----:B------:R-:W-:Y:S01]  /*be50*/  ULDC.64 UR4, c[0x0][0xa28] ;  /* 0x00028a0000047ab9 */ /* 0x000fe20000000a00 */
[----:B-1----:R-:W-:Y:S01]  /*be60*/  IMAD.MOV.U32 R0, RZ, RZ, RZ ;  /* 0x000000ffff007224 */ /* 0x002fe200078e00ff */
[----:B------:R-:W-:Y:S01]  /*be70*/  ISETP.NE.U32.AND P0, PT, RZ, UR4, PT ;  /* 0x00000004ff007c0c */ /* 0x000fe2000bf05070 */
[----:B------:R-:W-:Y:S01]  /*be80*/  IMAD.MOV.U32 R6, RZ, RZ, RZ ;  /* 0x000000ffff067224 */ /* 0x000fe200078e00ff */
[----:B------:R-:W-:-:S02]  /*be90*/  ULDC.64 UR6, c[0x0][0xa08] ;  /* 0x0002820000067ab9 */ /* 0x000fc40000000a00 */
[----:B------:R-:W-:Y:S02]  /*bea0*/  ISETP.NE.AND.EX P0, PT, RZ, UR5, PT, P0 ;  /* 0x00000005ff007c0c */ /* 0x000fe4000bf05300 */
[----:B--2---:R-:W-:Y:S01]  /*beb0*/  SHF.R.S32.HI R4, RZ, 0x1f, R5 ;  /* 0x0000001fff047819 */ /* 0x004fe20000011405 */
[----:B------:R-:W-:-:S10]  /*bec0*/  IMAD.SHL.U32 R11, R5, 0x4, RZ ;  /* 0x00000004050b7824 */ /* 0x000fd400078e00ff */
[C---:B------:R-:W-:Y:S01]  /*bed0*/  @P0 LEA R2, P1, R5.reuse, UR4, 0x2 ;  /* 0x0000000405020c11 */ /* 0x040fe2000f8210ff */
[----:B------:R1:W-:Y:S03]  /*bee0*/  STL [R1+0x10], R5 ;  /* 0x0000100501007387 */ /* 0x0003e60000100800 */
[C-C-:B------:R-:W-:Y:S01]  /*bef0*/  @P0 LEA.HI.X R3, R5.reuse, UR5, R4.reuse, 0x2, P1 ;  /* 0x0000000505030c11 */ /* 0x140fe200088f1404 */
[----:B------:R-:W-:Y:S02]  /*bf00*/  ULDC.64 UR4, c[0x0][0xa18] ;  /* 0x0002860000047ab9 */ /* 0x000fe40000000a00 */
[----:B------:R-:W-:Y:S02]  /*bf10*/  ISETP.NE.U32.AND P1, PT, RZ, UR4, PT ;  /* 0x00000004ff007c0c */ /* 0x000fe4000bf25070 */
[----:B------:R2:W5:Y:S01]  /*bf20*/  @P0 LDG.E R0, desc[UR48][R2.64] ;  /* 0x0000003002000981 */ /* 0x000562000c1e1900 */
[----:B------:R-:W-:-:S02]  /*bf30*/  SHF.L.U64.HI R10, R5, 0x2, R4 ;  /* 0x00000002050a7819 */ /* 0x000fc40000010204 */
[----:B------:R-:W-:Y:S01]  /*bf40*/  ISETP.NE.AND.EX P1, PT, RZ, UR5, PT, P1 ;  /* 0x00000005ff007c0c */ /* 0x000fe2000bf25310 */
[----:B------:R-:W-:Y:S04]  /*bf50*/  STL [R1+0x18], R11 ;  /* 0x0000180b01007387 */ /* 0x000fe80000100800 */
[----:B------:R-:W-:Y:S08]  /*bf60*/  STL [R1+0x1c], R10 ;  /* 0x00001c0a01007387 */ /* 0x000ff00000100800 */
[----:B------:R-:W-:-:S04]  /*bf70*/  @P1 IADD3 R8, P0, R11, UR4, RZ ;  /* 0x000000040b081c10 */ /* 0x000fc8000ff1e0ff */
[C---:B------:R-:W-:Y:S01]  /*bf80*/  @P1 IADD3.X R9, R10.reuse, UR5, RZ, P0, !PT ;  /* 0x000000050a091c10 */ /* 0x040fe200087fe4ff */
[----:B------:R-:W-:Y:S02]  /*bf90*/  ULDC.64 UR4, c[0x0][0xa00] ;  /* 0x0002800000047ab9 */ /* 0x000fe40000000a00 */
[----:B------:R-:W-:Y:S02]  /*bfa0*/  ISETP.NE.U32.AND P2, PT, RZ, UR4, PT ;  /* 0x00000004ff007c0c */ /* 0x000fe4000bf45070 */
[C---:B--2---:R-:W-:Y:S02]  /*bfb0*/  IADD3 R2, P0, R11.reuse, UR4, RZ ;  /* 0x000000040b027c10 */ /* 0x044fe4000ff1e0ff */
[----:B------:R-:W-:Y:S02]  /*bfc0*/  ISETP.NE.AND.EX P2, PT, RZ, UR5, PT, P2 ;  /* 0x00000005ff007c0c */ /* 0x000fe4000bf45320 */
[----:B------:R-:W-:Y:S01]  /*bfd0*/  IADD3.X R3, R10, UR5, RZ, P0, !PT ;  /* 0x000000050a037c10 */ /* 0x000fe200087fe4ff */
[----:B------:R-:W-:Y:S01]  /*bfe0*/  ULDC UR4, c[0x0][0x288] ;  /* 0x0000a20000047ab9 */ /* 0x000fe20000000800 */
[----:B------:R-:W-:-:S04]  /*bff0*/  IADD3 R4, P0, R11, UR6, RZ ;  /* 0x000000060b047c10 */ /* 0x000fc8000ff1e0ff */
[----:B-1----:R-:W-:-:S05]  /*c000*/  IADD3.X R5, R10, UR7, RZ, P0, !PT ;  /* 0x000000070a057c10 */ /* 0x002fca00087fe4ff */
[----:B------:R-:W2:Y:S01]  /*c010*/  @P2 LDG.E R6, desc[UR48][R2.64] ;  /* 0x0000003002062981 */ /* 0x000ea2000c1e1900 */
[----:B------:R-:W-:-:S03]  /*c020*/  ISETP.NE.U32.AND P0, PT, RZ, UR6, PT ;  /* 0x00000006ff007c0c */ /* 0x000fc6000bf05070 */
[----:B--2---:R1:W-:Y:S02]  /*c030*/  STL [R1+0x24], R6 ;  /* 0x0000240601007387 */ /* 0x0043e40000100800 */
[----:B-1----:R-:W-:Y:S01]  /*c040*/  IMAD.U32 R6, RZ, RZ, UR4 ;  /* 0x00000004ff067e24 */ /* 0x002fe2000f8e00ff */
[----:B------:R-:W-:-:S05]  /*c050*/  ULDC.64 UR4, c[0x0][0x3f8] ;  /* 0x0000fe0000047ab9 */ /* 0x000fca0000000a00 */
[----:B------:R1:W5:Y:S01]  /*c060*/  @P1 LDG.E R6, desc[UR48][R8.64] ;  /* 0x0000003008061981 */ /* 0x000362000c1e1900 */
[----:B------:R-:W-:Y:S01]  /*c070*/  UISETP.NE.U32.AND UP0, UPT, UR4, URZ, UPT ;  /* 0x0000003f0400728c */ /* 0x000fe2000bf05070 */
[----:B------:R-:W-:Y:S02]  /*c080*/  ISETP.NE.AND.EX P0, PT, RZ, UR7, PT, P0 ;  /* 0x00000007ff007c0c */ /* 0x000fe4000bf05300 */
[----:B------:R-:W-:Y:S01]  /*c090*/  ULDC UR4, c[0x0][0x404] ;  /* 0x0001010000047ab9 */ /* 0x000fe20000000800 */
[----:B------:R-:W-:-:S03]  /*c0a0*/  UISETP.NE.AND.EX UP0, UPT, UR5, URZ, UPT, UP0 ;  /* 0x0000003f0500728c */ /* 0x000fc6000bf05300 */
[----:B------:R-:W-:Y:S01]  /*c0b0*/  ULDC UR5, c[0x0][0x2e0] ;  /* 0x0000b80000057ab9 */ /* 0x000fe20000000800 */
[----:B------:R-:W-:-:S04]  /*c0c0*/  USEL UR4, UR4, 0x1, UP0 ;  /* 0x0000000104047887 */ /* 0x000fc80008000000 */
[----:B------:R-:W-:-:S06]  /*c0d0*/  UIMAD UR4, UR4, UR5, URZ ;  /* 0x00000005040472a4 */ /* 0x000fcc000f8e023f */
[----:B------:R-:W-:Y:S01]  /*c0e0*/  IMAD.U32 R7, RZ, RZ, UR4 ;  /* 0x00000004ff077e24 */ /* 0x000fe2000f8e00ff */
[----:B-1----:R-:W-:Y:S06]  /*c0f0*/  @P1 BRA `(.L_x_2092) ;  /* 0x0000000000101947 */ /* 0x002fec0003800000 */
[----:B------:R-:W-:Y:S05]  /*c100*/  @!P2 BRA `(.L_x_2092) ;  /* 0x00000000000ca947 */ /* 0x000fea0003800000 */
[----:B-----5:R-:W2:Y:S04]  /*c110*/  LDG.E R6, desc[UR48][R2.64] ;  /* 0x0000003002067981 */ /* 0x020ea8000c1e1900 */
[----:B------:R-:W2:Y:S02]  /*c120*/  LDG.E R9, desc[UR48][R2.64+0x4] ;  /* 0x0000043002097981 */ /* 0x000ea4000c1e1900 */
[----:B--2---:R-:W-:-:S07]  /*c130*/  IMAD.IADD R6, R9, 0x1, -R6 ;  /* 0x0000000109067824 */ /* 0x004fce00078e0a06 */
.L_x_2092:
[----:B------:R-:W-:Y:S01]  /*c140*/  IMAD.MOV.U32 R3, RZ, RZ, RZ ;  /* 0x000000ffff037224 */ /* 0x000fe200078e00ff */
[----:B------:R-:W-:-:S05]  /*c150*/  ULDC.64 UR4, c[0x0][0xa20] ;  /* 0x0002880000047ab9 */ /* 0x000fca0000000a00 */
[----:B------:R-:W2:Y:S01]  /*c160*/  @P0 LDG.E R3, desc[UR48][R4.64] ;  /* 0x0000003004030981 */ /* 0x000ea2000c1e1900 */
[----:B------:R-:W-:-:S04]  /*c170*/  ISETP.NE.U32.AND P1, PT, RZ, UR4, PT ;  /* 0x00000004ff007c0c */ /* 0x000fc8000bf25070 */
[----:B------:R-:W-:Y:S01]  /*c180*/  ISETP.NE.AND.EX P1, PT, RZ, UR5, PT, P1 ;  /* 0x00000005ff007c0c */ /* 0x000fe2000bf25310 */
[----:B--2--5:R-:W-:-:S05]  /*c190*/  IMAD.IADD R2, R3, 0x1, R0 ;  /* 0x0000000103027824 */ /* 0x024fca00078e0200 */
[----:B------:R1:W-:Y:S07]  /*c1a0*/  STL [R1+0x4], R2 ;  /* 0x0000040201007387 */ /* 0x0003ee0000100800 */
[----:B------:R-:W-:Y:S05]  /*c1b0*/  @!P1 BRA `(.L_x_2093) ;  /* 0x0000000000109947 */ /* 0x000fea0003800000 */
[----:B-1----:R-:W-:-:S04]  /*c1c0*/  IADD3 R2, P0, R11, UR4, RZ ;  /* 0x000000040b027c10 */ /* 0x002fc8000ff1e0ff */
[----:B------:R-:W-:-:S05]  /*c1d0*/  IADD3.X R3, R10, UR5, RZ, P0, !PT ;  /* 0x000000050a037c10 */ /* 0x000fca00087fe4ff */
[----:B------:R1:W5:Y:S01]  /*c1e0*/  LDG.E R7, desc[UR48][R2.64] ;  /* 0x0000003002077981 */ /* 0x000362000c1e1900 */
[----:B------:R-:W-:Y:S05]  /*c1f0*/  BRA `(.L_x_2094) ;  /* 0x0000000000107947 */ /* 0x000fea0003800000 */
.L_x_2093:
[----:B------:R-:W-:Y:S05]  /*c200*/  @!P0 BRA `(.L_x_2094) ;  /* 0x00000000000c8947 */ /* 0x000fea0003800000 */
[----:B-1----:R-:W2:Y:S04]  /*c210*/  LDG.E R2, desc[UR48][R4.64] ;  /* 0x0000003004027981 */ /* 0x002ea8000c1e1900 */
[----:B------:R-:W2:Y:S02]  /*c220*/  LDG.E R7, desc[UR48][R4.64+0x4] ;  /* 0x0000043004077981 */ /* 0x000ea4000c1e1900 */
[----:B--2---:R-:W-:-:S07]  /*c230*/  IMAD.IADD R7, R7, 0x1, -R2 ;  /* 0x0000000107077824 */ /* 0x004fce00078e0a02 */
.L_x_2094:
[----:B-----5:R-:W-:Y:S01]  /*c240*/  IMAD.IADD R7, R7, 0x1, -R0 ;  /* 0x0000000107077824 */ /* 0x020fe200078e0a00 */
[----:B------:R-:W-:Y:S01]  /*c250*/  LEA R0, R17, 0xff, 0x7 ;  /* 0x000000ff11007811 */ /* 0x000fe200078e38ff */
[----:B------:R-:W-:Y:S03]  /*c260*/  BSSY B6, `(.L_x_2095) ;  /* 0x00002df000067945 */ /* 0x000fe60003800000 */
[C---:B------:R-:W-:Y:S01]  /*c270*/  IADD3 R6, R7.reuse, R0, -R6 ;  /* 0x0000000007067210 */ /* 0x040fe20007ffe806 */
[----:B------:R-:W-:-:S03]  /*c280*/  VIADD R7, R7, 0x7f ;  /* 0x0000007f07077836 */ /* 0x000fc60000000000 */
[----:B-1----:R-:W-:Y:S02]  /*c290*/  SHF.R.S32.HI R3, RZ, 0x1f, R6 ;  /* 0x0000001fff037819 */ /* 0x002fe40000011406 */
[----:B------:R-:W-:Y:S02]  /*c2a0*/  SHF.R.S32.HI R0, RZ, 0x1f, R7 ;  /* 0x0000001fff007819 */ /* 0x000fe40000011407 */
[----:B------:R-:W-:Y:S02]  /*c2b0*/  LEA.HI R3, R3, R6, RZ, 0x7 ;  /* 0x0000000603037211 */ /* 0x000fe400078f38ff */
[----:B------:R-:W-:Y:S02]  /*c2c0*/  LEA.HI R0, R0, R7, RZ, 0x7 ;  /* 0x0000000700007211 */ /* 0x000fe400078f38ff */
[----:B------:R-:W-:Y:S02]  /*c2d0*/  SHF.R.S32.HI R3, RZ, 0x7, R3 ;  /* 0x00000007ff037819 */ /* 0x000fe40000011403 */
[----:B------:R-:W-:-:S04]  /*c2e0*/  SHF.R.S32.HI R0, RZ, 0x7, R0 ;  /* 0x00000007ff007819 */ /* 0x000fc80000011400 */
[----:B------:R-:W-:-:S04]  /*c2f0*/  VIMNMX R2, R0, R3, PT ;  /* 0x0000000300027248 */ /* 0x000fc80003fe0100 */
[----:B------:R-:W-:Y:S01]  /*c300*/  ISETP.GT.AND P0, PT, R2, RZ, PT ;  /* 0x000000ff0200720c */ /* 0x000fe20003f04270 */
[----:B------:R1:W-:-:S12]  /*c310*/  STL [R1+0x14], R2 ;  /* 0x0000140201007387 */ /* 0x0003d80000100800 */
[----:B-1----:R-:W-:Y:S05]  /*c320*/  @P0 BRA `(.L_x_2096) ;  /* 0x0000000000440947 */ /* 0x002fea0003800000 */
[----:B------:R-:W1:Y:S02]  /*c330*/  S2R R2, SR_TID.X ;  /* 0x0000000000027919 */ /* 0x000e640000002100 */
        /* <DEDUP_REMOVED lines=14> */
[----:B-1----:R-:W-:Y:S01]  /*c420*/  IADD3 R16, R0, UR37, R7 ;  /* 0x0000002500107c10 */ /* 0x002fe2000fffe007 */
[----:B------:R-:W-:Y:S06]  /*c430*/  BRA `(.L_x_2097) ;  /* 0x0000002c00047947 */ /* 0x000fec0003800000 */
.L_x_2096:
[----:B------:R-:W1:Y:S01]  /*c440*/  S2R R3, SR_CgaCtaId ;  /* 0x0000000000037919 */ /* 0x000e620000008800 */
[----:B------:R-:W-:-:S04]  /*c450*/  MOV R0, 0x400 ;  /* 0x0000040000007802 */ /* 0x000fc80000000f00 */
[----:B-1----:R-:W-:-:S05]  /*c460*/  LEA R2, R3, R0, 0x18 ;  /* 0x0000000003027211 */ /* 0x002fca00078ec0ff */
[----:B------:R1:W-:Y:S01]  /*c470*/  STL [R1+0xc], R2 ;  /* 0x00000c0201007387 */ /* 0x0003e20000100800 */
[----:B------:R-:W-:-:S05]  /*c480*/  VIADD R0, R2, 0x18400 ;  /* 0x0001840002007836 */ /* 0x000fca0000000000 */
[----:B------:R-:W-:-:S13]  /*c490*/  LOP3.LUT P0, RZ, R0, 0x3ff, RZ, 0xc0, !PT ;  /* 0x000003ff00ff7812 */ /* 0x000fda000780c0ff */
[----:B-1----:R-:W-:Y:S05]  /*c4a0*/  @!P0 BRA `(.L_x_2098) ;  /* 0x0000000000408947 */ /* 0x002fea0003800000 */
        /* <DEDUP_REMOVED lines=16> */
.L_x_2098:
        /* <DEDUP_REMOVED lines=17> */
[----:B01----:R-:W-:-:S07]  /*c6c0*/  IMAD.MOV.U32 R13, RZ, RZ, RZ ;  /* 0x000000ffff0d7224 */ /* 0x003fce00078e00ff */
[----:B------:R-:W-:-:S07]  /*c6d0*/  LEPC R20, `(.L_x_2100) ;  /* 0x000000001014794e */ /* 0x000fce0000000000 */
[----:B--2---:R-:W-:Y:S05]  /*c6e0*/  CALL.ABS.NOINC R2 ;  /* 0x0000000002007343 */ /* 0x004fea0003c00000 */
.L_x_2100:
        /* <DEDUP_REMOVED lines=16> */
.L_x_2099:
[----:B------:R-:W2:Y:S01]  /*c7f0*/  LDL.LU R2, [R1+0x18] ;  /* 0x0000180001027983 */ /* 0x000ea20000300800 */
[----:B------:R-:W-:-:S03]  /*c800*/  ULDC.64 UR4, c[0x0][0x9f8] ;  /* 0x00027e0000047ab9 */ /* 0x000fc60000000a00 */
[----:B------:R-:W3:Y:S04]  /*c810*/  LDL.LU R0, [R1+0x1c] ;  /* 0x00001c0001007983 */ /* 0x000ee80000300800 */
[----:B------:R-:W4:Y:S04]  /*c820*/  LDL.LU R7, [R1+0x10] ;  /* 0x0000100001077983 */ /* 0x000f280000300800 */
[----:B------:R-:W4:Y:S01]  /*c830*/  LDL.LU R8, [R1+0x24] ;  /* 0x0000240001087983 */ /* 0x000f220000300800 */
[----:B------:R-:W-:-:S04]  /*c840*/  ISETP.NE.U32.AND P0, PT, RZ, UR4, PT ;  /* 0x00000004ff007c0c */ /* 0x000fc8000bf05070 */
[----:B------:R-:W-:Y:S01]  /*c850*/  ISETP.NE.AND.EX P0, PT, RZ, UR5, PT, P0 ;  /* 0x00000005ff007c0c */ /* 0x000fe2000bf05300 */
[----:B------:R-:W1:Y:S02]  /*c860*/  S2R R9, SR_TID.X ;  /* 0x0000000000097919 */ /* 0x000e640000002100 */
[----:B-1----:R-:W-:-:S04]  /*c870*/  LOP3.LUT R9, R9, 0x1f, RZ, 0xc0, !PT ;  /* 0x0000001f09097812 */ /* 0x002fc800078ec0ff */
        /* <DEDUP_REMOVED lines=8> */
[----:B------:R-:W1:Y:S01]  /*c900*/  LDC R0, c[0x0][0x428] ;  /* 0x00010a00ff007b82 */ /* 0x000e620000000800 */
[----:B----4-:R-:W-:-:S06]  /*c910*/  IMAD.MOV.U32 R4, RZ, RZ, R7 ;  /* 0x000000ffff047224 */ /* 0x010fcc00078e0007 */
[----:B------:R2:W5:Y:S01]  /*c920*/  @P0 LDG.E R4, desc[UR48][R2.64] ;  /* 0x0000003002040981 */ /* 0x000562000c1e1900 */
[----:B------:R-:W-:Y:S01]  /*c930*/  IMAD R17, R17, 0x80, R8 ;  /* 0x0000008011117824 */ /* 0x000fe200078e0208 */
[----:B------:R-:W-:Y:S02]  /*c940*/  PLOP3.LUT P1, PT, P6, PT, PT, 0x8, 0x0 ;  /* 0x000000000000781c */ /* 0x000fe4000372e170 */
[----:B-1----:R-:W-:Y:S01]  /*c950*/  ISETP.NE.AND P0, PT, R0, 0x1, PT ;  /* 0x000000010000780c */ /* 0x002fe20003f05270 */
[----:B------:R-:W-:-:S12]  /*c960*/  IMAD.MOV.U32 R0, RZ, RZ, R18 ;  /* 0x000000ffff007224 */ /* 0x000fd800078e0012 */
[----:B------:R-:W1:Y:S08]  /*c970*/  @P0 LDC R5, c[0x0][0x42c] ;  /* 0x00010b00ff050b82 */ /* 0x000e700000000800 */
[----:B------:R-:W3:Y:S01]  /*c980*/  @P0 LDC R6, c[0x0][0x430] ;  /* 0x00010c00ff060b82 */ /* 0x000ee20000000800 */
[----:B-1----:R-:W-:-:S05]  /*c990*/  @P0 IMAD.HI.U32 R5, R18, R5, RZ ;  /* 0x0000000512050227 */ /* 0x002fca00078e00ff */
[----:B---3--:R-:W-:Y:S02]  /*c9a0*/  @P0 SHF.R.U32.HI R0, RZ, R6, R5 ;  /* 0x00000006ff000219 */ /* 0x008fe40000011605 */
[----:B------:R-:W-:-:S04]  /*c9b0*/  ISETP.NE.U32.AND P0, PT, RZ, UR4, PT ;  /* 0x00000004ff007c0c */ /* 0x000fc8000bf05070 */
[----:B------:R-:W-:-:S04]  /*c9c0*/  ISETP.NE.AND.EX P0, PT, RZ, UR5, PT, P0 ;  /* 0x00000005ff007c0c */ /* 0x000fc8000bf05300 */
[----:B--2---:R-:W-:-:S09]  /*c9d0*/  SEL R7, R7, RZ, !P0 ;  /* 0x000000ff07077207 */ /* 0x004fd20004000000 */
.L_x_2101:
        /* <DEDUP_REMOVED lines=16> */
.L_x_2102:
        /* <DEDUP_REMOVED lines=18> */
.L_x_2173:
[----:B------:R-:W-:Y:S01]  /*cc00*/  UMOV UR4, 0xffffffff ;  /* 0xffffffff00047882 */ /* 0x000fe20000000000 */
[----:B0-----:R-:W-:Y:S02]  /*cc10*/  SHF.R.S32.HI R13, RZ, 0x1f, R4 ;  /* 0x0000001fff0d7819 */ /* 0x001fe40000011404 */
[----:B------:R-:W-:Y:S05]  /*cc20*/  BRA.DIV UR4, `(.L_x_2104) ;  /* 0x0000003604dc7947 */ /* 0x000fea000b800000 */
[----:B------:R-:W-:-:S13]  /*cc30*/  ELECT P6, URZ, PT ;  /* 0x00000000003f782f */ /* 0x000fda00038c0000 */
.L_x_2176:
[----:B------:R-:W-:Y:S05]  /*cc40*/  @!P6 BRA `(.L_x_2105) ;  /* 0x000000040010e947 */ /* 0x000fea0003800000 */
[----:B------:R-:W-:-:S04]  /*cc50*/  ISETP.NE.U32.AND P0, PT, R2, RZ, PT ;  /* 0x000000ff0200720c */ /* 0x000fc80003f05070 */
[----:B------:R-:W-:-:S13]  /*cc60*/  ISETP.NE.AND.EX P0, PT, R3, RZ, PT, P0 ;  /* 0x000000ff0300720c */ /* 0x000fda0003f05300 */
[----:B------:R-:W-:Y:S05]  /*cc70*/  @!P0 BRA `(.L_x_2106) ;  /* 0x0000000000488947 */ /* 0x000fea0003800000 */
[----:B------:R-:W0:Y:S01]  /*cc80*/  LDC R10, c[0x0][0x41c] ;  /* 0x00010700ff0a7b82 */ /* 0x000e220000000800 */
[----:B------:R-:W-:Y:S01]  /*cc90*/  IMAD.MOV.U32 R6, RZ, RZ, R5 ;  /* 0x000000ffff067224 */ /* 0x000fe200078e0005 */
[----:B------:R-:W-:Y:S01]  /*cca0*/  ULDC.64 UR4, c[0x0][0x408] ;  /* 0x0001020000047ab9 */ /* 0x000fe20000000a00 */
[----:B0-----:R-:W-:-:S13]  /*ccb0*/  ISETP.NE.AND P0, PT, R10, 0x1, PT ;  /* 0x000000010a00780c */ /* 0x001fda0003f05270 */
[----:B------:R-:W0:Y:S02]  /*ccc0*/  @P0 LDC.64 R8, c[0x0][0x420] ;  /* 0x00010800ff080b82 */ /* 0x000e240000000a00 */
[----:B0-----:R-:W-:-:S05]  /*ccd0*/  @P0 IMAD.HI.U32 R8, R5, R8, RZ ;  /* 0x0000000805080227 */ /* 0x001fca00078e00ff */
[----:B------:R-:W-:-:S04]  /*cce0*/  @P0 SHF.R.U32.HI R6, RZ, R9, R8 ;  /* 0x00000009ff060219 */ /* 0x000fc80000011608 */
[--C-:B------:R-:W-:Y:S01]  /*ccf0*/  SHF.R.S32.HI R9, RZ, 0x1f, R6.reuse ;  /* 0x0000001fff097819 */ /* 0x100fe20000011406 */
[----:B------:R-:W-:-:S04]  /*cd00*/  IMAD.MOV R8, RZ, RZ, -R6 ;  /* 0x000000ffff087224 */ /* 0x000fc800078e0a06 */
[----:B------:R-:W-:Y:S02]  /*cd10*/  IMAD R5, R10, R8, R5 ;  /* 0x000000080a057224 */ /* 0x000fe400078e0205 */
[----:B------:R-:W-:-:S04]  /*cd20*/  IMAD R8, R13, UR4, RZ ;  /* 0x000000040d087c24 */ /* 0x000fc8000f8e02ff */
[----:B------:R-:W-:Y:S02]  /*cd30*/  IMAD R10, R4, UR5, R8 ;  /* 0x00000005040a7c24 */ /* 0x000fe4000f8e0208 */
[----:B------:R-:W-:-:S04]  /*cd40*/  IMAD.MOV.U32 R8, RZ, RZ, R6 ;  /* 0x000000ffff087224 */ /* 0x000fc800078e0006 */
[----:B------:R-:W-:-:S04]  /*cd50*/  IMAD.WIDE.U32 R8, R4, UR4, R8 ;  /* 0x0000000404087c25 */ /* 0x000fc8000f8e0008 */
[----:B------:R-:W-:Y:S01]  /*cd60*/  IMAD.IADD R6, R9, 0x1, R10 ;  /* 0x0000000109067824 */ /* 0x000fe200078e020a */
[----:B------:R-:W-:-:S04]  /*cd70*/  LEA R10, P0, R8, R2, 0x2 ;  /* 0x00000002080a7211 */ /* 0x000fc800078010ff */
[----:B------:R-:W-:-:S05]  /*cd80*/  LEA.HI.X R11, R8, R3, R6, 0x2, P0 ;  /* 0x00000003080b7211 */ /* 0x000fca00000f1406 */
[----:B------:R0:W5:Y:S04]  /*cd90*/  LDG.E R6, desc[UR48][R10.64] ;  /* 0x000000300a067981 */ /* 0x000168000c1e1900 */
.L_x_2106:
        /* <DEDUP_REMOVED lines=9> */
.L_x_2177:
        /* <DEDUP_REMOVED lines=11> */
.L_x_2108:
        /* <DEDUP_REMOVED lines=27> */
.L_x_2105:
        /* <DEDUP_REMOVED lines=39> */
.L_x_2178:
[----:B------:R-:W-:Y:S05]  /*d300*/  BSYNC B0 ;  /* 0x0000000000007941 */ /* 0x000fea0003800000 */
.L_x_2109:
[----:B0-----:R-:W2:Y:S01]  /*d310*/  LDL R8, [R1+0x14] ;  /* 0x0000140001087983 */ /* 0x001ea20000100800 */
[----:B------:R-:W-:Y:S01]  /*d320*/  BSSY B0, `(.L_x_2111) ;  /* 0x0000185000007945 */ /* 0x000fe20003800000 */
[----:B--2---:R-:W-:-:S13]  /*d330*/  ISETP.GE.AND P0, PT, R8, 0x2, PT ;  /* 0x000000020800780c */ /* 0x004fda0003f06270 */
[----:B------:R-:W-:Y:S05]  /*d340*/  @!P0 BRA `(.L_x_2112) ;  /* 0x0000001800088947 */ /* 0x000fea0003800000 */
[C---:B------:R-:W-:Y:S01]  /*d350*/  LOP3.LUT R7, R8.reuse, 0x1, RZ, 0xc0, !PT ;  /* 0x0000000108077812 */ /* 0x040fe200078ec0ff */
[----:B------:R-:W-:Y:S01]  /*d360*/  VIADD R10, R8, 0xfffffffe ;  /* 0xfffffffe080a7836 */ /* 0x000fe20000000000 */
[----:B------:R-:W-:Y:S02]  /*d370*/  BSSY B1, `(.L_x_2113) ;  /* 0x0000088000017945 */ /* 0x000fe40003800000 */
[----:B------:R-:W-:Y:S01]  /*d380*/  ISETP.NE.U32.AND P0, PT, R7, 0x1, PT ;  /* 0x000000010700780c */ /* 0x000fe20003f05070 */
[----:B------:R-:W-:-:S12]  /*d390*/  IMAD.MOV.U32 R7, RZ, RZ, R10 ;  /* 0x000000ffff077224 */ /* 0x000fd800078e000a */
[----:B------:R-:W-:Y:S05]  /*d3a0*/  @!P0 BRA `(.L_x_2114) ;  /* 0x0000000800108947 */ /* 0x000fea0003800000 */
        /* <DEDUP_REMOVED lines=10> */
[----:B------:R-:W-:Y:S02]  /*d450*/  IMAD.MOV.U32 R8, RZ, RZ, R6 ;  /* 0x000000ffff087224 */ /* 0x000fe400078e0006 */
[----:B------:R-:W-:Y:S01]  /*d460*/  IMAD.MOV.U32 R7, RZ, RZ, R10 ;  /* 0x000000ffff077224 */ /* 0x000fe200078e000a */
        /* <DEDUP_REMOVED lines=8> */
[----:B------:R-:W-:Y:S01]  /*d4f0*/  @P0 SHF.R.U32.HI R7, RZ, R9, R8 ;  /* 0x00000009ff070219 */ /* 0x000fe20000011608 */
[----:B------:R-:W-:-:S03]  /*d500*/  IMAD R8, R13, UR4, RZ ;  /* 0x000000040d087c24 */ /* 0x000fc6000f8e02ff */
[--C-:B------:R-:W-:Y:S01]  /*d510*/  SHF.R.S32.HI R9, RZ, 0x1f, R7.reuse ;  /* 0x0000001fff097819 */ /* 0x100fe20000011407 */
        /* <DEDUP_REMOVED lines=9> */
.L_x_2117:
[----:B0-----:R-:W0:Y:S01]  /*d5b0*/  S2R R3, SR_CgaCtaId ;  /* 0x0000000000037919 */ /* 0x001e220000008800 */
[----:B------:R-:W-:-:S04]  /*d5c0*/  MOV R2, 0x400 ;  /* 0x0000040000027802 */ /* 0x000fc80000000f00 */
[----:B0-----:R-:W-:Y:S02]  /*d5d0*/  LEA R2, R3, R2, 0x18 ;  /* 0x0000000203027211 */ /* 0x001fe400078ec0ff */
[----:B------:R-:W-:-:S03]  /*d5e0*/  SHF.L.U32 R3, R12, 0x1f, RZ ;  /* 0x0000001f0c037819 */ /* 0x000fc600000006ff */
[----:B------:R-:W-:-:S04]  /*d5f0*/  IMAD R2, R11, 0x8, R2 ;  /* 0x000000080b027824 */ /* 0x000fc800078e0202 */
[----:B------:R-:W0:Y:S02]  /*d600*/  SYNCS.PHASECHK.TRANS64.TRYWAIT P0, [R2+URZ+0x28840], R3 ;  /* 0x02884003020075a7 */ /* 0x000e24000800017f */
[----:B0-----:R-:W-:Y:S05]  /*d610*/  @!P0 BRA `(.L_x_2118) ;  /* 0x0000002c00b48947 */ /* 0x001fea0003800000 */
.L_x_2179:
        /* <DEDUP_REMOVED lines=11> */
.L_x_2119:
[----:B------:R-:W2:Y:S04]  /*d6d0*/  LDL R17, [R1+0x4] ;  /* 0x0000040001117983 */ /* 0x000ea80000100800 */
[----:B0-----:R-:W3:Y:S01]  /*d6e0*/  LDL.LU R3, [R1+0x8] ;  /* 0x0000080001037983 */ /* 0x001ee20000300800 */
        /* <DEDUP_REMOVED lines=31> */
.L_x_2180:
        /* <DEDUP_REMOVED lines=13> */
.L_x_2121:
        /* <DEDUP_REMOVED lines=31> */
.L_x_2116:
[----:B------:R-:W-:Y:S05]  /*dba0*/  BSYNC B2 ;  /* 0x0000000000027941 */ /* 0x000fea0003800000 */
.L_x_2115:
[----:B------:R-:W2:Y:S04]  /*dbb0*/  LDL.LU R2, [R1+0x14] ;  /* 0x0000140001027983 */ /* 0x000ea80000300800 */
[----:B------:R0:W-:Y:S04]  /*dbc0*/  STL [R1], R11 ;  /* 0x0000000b01007387 */ /* 0x0001e80000100800 */
[----:B------:R0:W-:Y:S02]  /*dbd0*/  STL [R1+0x8], R12 ;  /* 0x0000080c01007387 */ /* 0x0001e40000100800 */
[----:B0-2---:R-:W-:-:S07]  /*dbe0*/  VIADD R7, R2, 0xfffffffd ;  /* 0xfffffffd02077836 */ /* 0x005fce0000000000 */
.L_x_2114:
[----:B------:R-:W-:Y:S05]  /*dbf0*/  BSYNC B1 ;  /* 0x0000000000017941 */ /* 0x000fea0003800000 */
.L_x_2113:
[----:B------:R-:W-:-:S13]  /*dc00*/  ISETP.NE.AND P0, PT, R10, RZ, PT ;  /* 0x000000ff0a00720c */ /* 0x000fda0003f05270 */
[----:B------:R-:W-:Y:S05]  /*dc10*/  @!P0 BRA `(.L_x_2112) ;  /* 0x0000000c00d48947 */ /* 0x000fea0003800000 */
[----:B------:R-:W-:-:S07]  /*dc20*/  IMAD.MOV.U32 R10, RZ, RZ, R6 ;  /* 0x000000ffff0a7224 */ /* 0x000fce00078e0006 */
.L_x_2136:
        /* <DEDUP_REMOVED lines=32> */
.L_x_2124:
[----:B------:R-:W1:Y:S01]  /*de30*/  S2R R3, SR_CgaCtaId ;  /* 0x0000000000037919 */ /* 0x000e620000008800 */
[----:B------:R-:W-:-:S04]  /*de40*/  MOV R2, 0x400 ;  /* 0x0000040000027802 */ /* 0x000fc80000000f00 */
[----:B-1----:R-:W-:Y:S02]  /*de50*/  LEA R2, R3, R2, 0x18 ;  /* 0x0000000203027211 */ /* 0x002fe400078ec0ff */
[----:B------:R-:W-:-:S03]  /*de60*/  SHF.L.U32 R3, R9, 0x1f, RZ ;  /* 0x0000001f09037819 */ /* 0x000fc600000006ff */
[----:B------:R-:W-:-:S04]  /*de70*/  IMAD R2, R8, 0x8, R2 ;  /* 0x0000000808027824 */ /* 0x000fc800078e0202 */
[----:B------:R-:W1:Y:S02]  /*de80*/  SYNCS.PHASECHK.TRANS64.TRYWAIT P0, [R2+URZ+0x28840], R3 ;  /* 0x02884003020075a7 */ /* 0x000e64000800017f */
[----:B-1----:R-:W-:Y:S05]  /*de90*/  @!P0 BRA `(.L_x_2125) ;  /* 0x0000002400bc8947 */ /* 0x002fea0003800000 */
.L_x_2181:
        /* <DEDUP_REMOVED lines=11> */
.L_x_2126:
        /* <DEDUP_REMOVED lines=33> */
.L_x_2182:
        /* <DEDUP_REMOVED lines=8> */
.L_x_2128:
        /* <DEDUP_REMOVED lines=29> */
.L_x_2123:
[----:B------:R-:W-:Y:S05]  /*e3b0*/  BSYNC B1 ;  /* 0x0000000000017941 */ /* 0x000fea0003800000 */
.L_x_2122:
        /* <DEDUP_REMOVED lines=31> */
.L_x_2131:
[----:B------:R-:W2:Y:S01]  /*e5b0*/  S2R R3, SR_CgaCtaId ;  /* 0x0000000000037919 */ /* 0x000ea20000008800 */
[----:B------:R-:W-:-:S04]  /*e5c0*/  MOV R2, 0x400 ;  /* 0x0000040000027802 */ /* 0x000fc80000000f00 */
[----:B--2---:R-:W-:Y:S02]  /*e5d0*/  LEA R2, R3, R2, 0x18 ;  /* 0x0000000203027211 */ /* 0x004fe400078ec0ff */
[----:B------:R-:W-:-:S03]  /*e5e0*/  SHF.L.U32 R3, R14, 0x1f, RZ ;  /* 0x0000001f0e037819 */ /* 0x000fc600000006ff */
[----:B------:R-:W-:-:S04]  /*e5f0*/  IMAD R2, R15, 0x8, R2 ;  /* 0x000000080f027824 */ /* 0x000fc800078e0202 */
[----:B------:R-:W2:Y:S02]  /*e600*/  SYNCS.PHASECHK.TRANS64.TRYWAIT P0, [R2+URZ+0x28840], R3 ;  /* 0x02884003020075a7 */ /* 0x000ea4000800017f */
[----:B--2---:R-:W-:Y:S05]  /*e610*/  @!P0 BRA `(.L_x_2132) ;  /* 0x0000002000048947 */ /* 0x004fea0003800000 */
.L_x_2183:
        /* <DEDUP_REMOVED lines=11> */
.L_x_2133:
        /* <DEDUP_REMOVED lines=33> */
.L_x_2184:
        /* <DEDUP_REMOVED lines=8> */
.L_x_2135:
        /* <DEDUP_REMOVED lines=28> */
.L_x_2130:
[----:B------:R-:W-:Y:S05]  /*eb20*/  BSYNC B1 ;  /* 0x0000000000017941 */ /* 0x000fea0003800000 */
.L_x_2129:
[C---:B------:R-:W-:Y:S01]  /*eb30*/  ISETP.GT.AND P0, PT, R7.reuse, 0x1, PT ;  /* 0x000000010700780c */ /* 0x040fe20003f04270 */
[----:B------:R-:W-:-:S04]  /*eb40*/  VIADD R2, R7, 0xfffffffe ;  /* 0xfffffffe07027836 */ /* 0x000fc80000000000 */
[----:B------:R-:W-:-:S08]  /*eb50*/  IMAD.MOV.U32 R7, RZ, RZ, R2 ;  /* 0x000000ffff077224 */ /* 0x000fd000078e0002 */
[----:B------:R-:W-:Y:S05]  /*eb60*/  @P0 BRA `(.L_x_2136) ;  /* 0xfffffff000300947 */ /* 0x000fea000383ffff */
.L_x_2112:
[----:B------:R-:W-:Y:S05]  /*eb70*/  BSYNC B0 ;  /* 0x0000000000007941 */ /* 0x000fea0003800000 */
.L_x_2111:
        /* <DEDUP_REMOVED lines=17> */
.L_x_2138:
[----:B------:R-:W-:Y:S05]  /*ec90*/  BSYNC B0 ;  /* 0x0000000000007941 */ /* 0x000fea0003800000 */
.L_x_2137:
        /* <DEDUP_REMOVED lines=11> */
.L_x_2185:
        /* <DEDUP_REMOVED lines=11> */
.L_x_2142:
        /* <DEDUP_REMOVED lines=27> */
.L_x_2140:
[----:B------:R-:W-:Y:S05]  /*efb0*/  BSYNC B0 ;  /* 0x0000000000007941 */ /* 0x000fea0003800000 */
.L_x_2139:
        /* <DEDUP_REMOVED lines=9> */
.L_x_2097:
[----:B------:R-:W-:Y:S05]  /*f050*/  BSYNC B6 ;  /* 0x0000000000067941 */ /* 0x000fea0003800000 */
.L_x_2095:
[----:B------:R-:W-:-:S03]  /*f060*/  UMOV UR4, 0xffffffff ;  /* 0xffffffff00047882 */ /* 0x000fc60000000000 */
[----:B------:R-:W-:Y:S05]  /*f070*/  BRA.DIV UR4, `(.L_x_2143) ;  /* 0x0000001604a87947 */ /* 0x000fea000b800000 */
[----:B------:R2:W3:Y:S04]  /*f080*/  SHFL.IDX PT, R4, R16, RZ, 0x1f ;  /* 0x00001fff10047589 */ /* 0x0004e800000e0000 */
[----:B------:R2:W4:Y:S02]  /*f090*/  SHFL.IDX PT, R7, R16, 0x1, 0x1f ;  /* 0x00201f0010077f89 */ /* 0x00052400000e0000 */
.L_x_2189:
        /* <DEDUP_REMOVED lines=13> */
.L_x_2145:
[----:B------:R-:W-:Y:S05]  /*f170*/  BSYNC B0 ;  /* 0x0000000000007941 */ /* 0x000fea0003800000 */
.L_x_2144:
        /* <DEDUP_REMOVED lines=23> */
.L_x_2197:
[----:B------:R-:W-:Y:S02]  /*f2f0*/  ULDC UR4, c[0x0][0xc10] ;  /* 0x0003040000047ab9 */ /* 0x000fe40000000800 */
[----:B------:R-:W-:-:S04]  /*f300*/  IMAD.U32 R5, RZ, RZ, UR4 ;  /* 0x00000004ff057e24 */ /* 0x000fc8000f8e00ff */
[----:B-1----:R-:W-:-:S04]  /*f310*/  IMAD R14, R14, R5, RZ ;  /* 0x000000050e0e7224 */ /* 0x002fc800078e02ff */
[----:B----4-:R-:W-:-:S05]  /*f320*/  IMAD.IADD R7, R7, 0x1, R14 ;  /* 0x0000000107077824 */ /* 0x010fca00078e020e */
[----:B---3--:R-:W-:-:S13]  /*f330*/  ISETP.GT.AND P0, PT, R7, R4, PT ;  /* 0x000000040700720c */ /* 0x008fda0003f04270 */
[----:B------:R-:W-:Y:S05]  /*f340*/  @P0 BRA `(.L_x_2147) ;  /* 0x0000000000b40947 */ /* 0x000fea0003800000 */
[----:B------:R-:W1:Y:S02]  /*f350*/  LDC R0, c[0x0][0xc14] ;  /* 0x00030500ff007b82 */ /* 0x000e640000000800 */
.L_x_2152:
        /* <DEDUP_REMOVED lines=14> */
.L_x_2150:
[----:B------:R-:W-:Y:S05]  /*f440*/  BSYNC B0 ;  /* 0x0000000000007941 */ /* 0x000fea0003800000 */
.L_x_2149:
        /* <DEDUP_REMOVED lines=23> */
.L_x_2205:
[----:B------:R-:W-:Y:S02]  /*f5c0*/  ULDC UR4, c[0x0][0xc10] ;  /* 0x0003040000047ab9 */ /* 0x000fe40000000800 */
[----:B------:R-:W-:-:S04]  /*f5d0*/  IMAD.U32 R5, RZ, RZ, UR4 ;  /* 0x00000004ff057e24 */ /* 0x000fc8000f8e00ff */
[----:B-1----:R-:W-:-:S04]  /*f5e0*/  IMAD R14, R14, R5, RZ ;  /* 0x000000050e0e7224 */ /* 0x002fc800078e02ff */
[----:B------:R-:W-:-:S05]  /*f5f0*/  IMAD.IADD R7, R14, 0x1, R7 ;  /* 0x000000010e077824 */ /* 0x000fca00078e0207 */
[----:B------:R-:W-:-:S13]  /*f600*/  ISETP.GT.AND P0, PT, R7, R4, PT ;  /* 0x000000040700720c */ /* 0x000fda0003f04270 */
[----:B------:R-:W-:Y:S05]  /*f610*/  @!P0 BRA `(.L_x_2152) ;  /* 0xfffffffc00508947 */ /* 0x000fea000383ffff */
.L_x_2147:
        /* <DEDUP_REMOVED lines=8> */
.L_x_2209:
[----:B------:R-:W-:Y:S01]  /*f6a0*/  ISETP.NE.AND P0, PT, R3, RZ, PT ;  /* 0x000000ff0300720c */ /* 0x000fe20003f05270 */
[----:B------:R-:W-:-:S12]  /*f6b0*/  IMAD.MOV.U32 R7, RZ, RZ, RZ ;  /* 0x000000ffff077224 */ /* 0x000fd800078e00ff */
[----:B------:R-:W-:Y:S05]  /*f6c0*/  @!P0 BRA `(.L_x_2154) ;  /* 0x0000000000108947 */ /* 0x000fea0003800000 */
[----:B------:R-:W-:Y:S01]  /*f6d0*/  UMOV UR4, 0xffffffff ;  /* 0xffffffff00047882 */ /* 0x000fe20000000000 */
[----:B------:R-:W-:Y:S02]  /*f6e0*/  VIADD R12, R6, 0xffffffff ;  /* 0xffffffff060c7836 */ /* 0x000fe40000000000 */
[----:B------:R-:W-:Y:S05]  /*f6f0*/  BRA.DIV UR4, `(.L_x_2155) ;  /* 0x0000001a043c7947 */ /* 0x000fea000b800000 */
[----:B------:R3:W4:Y:S02]  /*f700*/  SHFL.IDX PT, R7, R2, R12, 0x1f ;  /* 0x00001f0c02077589 */ /* 0x00072400000e0000 */
.L_x_2154:
        /* <DEDUP_REMOVED lines=67> */
.L_x_2148:
[----:B------:R-:W-:Y:S01]  /*fb40*/  UMOV UR4, URZ ;  /* 0x0000003f00047c82 */ /* 0x000fe20008000000 */
[----:B------:R-:W-:Y:S01]  /*fb50*/  UMOV UR5, URZ ;  /* 0x0000003f00057c82 */ /* 0x000fe20008000000 */
[----:B------:R-:W-:Y:S01]  /*fb60*/  ULDC UR6, c[0x0][0xc14] ;  /* 0x0003050000067ab9 */ /* 0x000fe20000000800 */
[----:B--2---:R-:W-:Y:S02]  /*fb70*/  IMAD.MOV.U32 R16, RZ, RZ, R4 ;  /* 0x000000ffff107224 */ /* 0x004fe400078e0004 */
[----:B------:R-:W-:Y:S02]  /*fb80*/  IMAD.U32 R17, RZ, RZ, UR4 ;  /* 0x00000004ff117e24 */ /* 0x000fe4000f8e00ff */
[----:B------:R-:W-:Y:S02]  /*fb90*/  IMAD.U32 R18, RZ, RZ, UR5 ;  /* 0x00000005ff127e24 */ /* 0x000fe4000f8e00ff */
[----:B------:R-:W-:-:S07]  /*fba0*/  IMAD.U32 R19, RZ, RZ, UR6 ;  /* 0x00000006ff137e24 */ /* 0x000fce000f8e00ff */
.L_x_2156:
        /* <DEDUP_REMOVED lines=12> */
.L_x_2091:
        /* <DEDUP_REMOVED lines=12> */
.L_x_2212:
[----:B------:R-:W-:Y:S05]  /*fd30*/  BSYNC B0 ;  /* 0x0000000000007941 */ /* 0x000fea0003800000 */
.L_x_2158:
[----:B------:R-:W-:-:S03]  /*fd40*/  UMOV UR4, 0xffffffff ;  /* 0xffffffff00047882 */ /* 0x000fc60000000000 */
[----:B------:R-:W-:Y:S05]  /*fd50*/  BRA.DIV UR4, `(.L_x_2160) ;  /* 0x0000001204e07947 */ /* 0x000fea000b800000 */
[----:B------:R-:W2:Y:S02]  /*fd60*/  S2R R2, SR_TID.X ;  /* 0x0000000000027919 */ /* 0x000ea40000002100 */
[----:B--2---:R-:W-:-:S04]  /*fd70*/  SHF.R.U32.HI R2, RZ, 0x5, R2 ;  /* 0x00000005ff027819 */ /* 0x004fc80000011602 */
[----:B------:R-:W-:-:S05]  /*fd80*/  LOP3.LUT R2, R2, 0x3, RZ, 0xc0, !PT ;  /* 0x0000000302027812 */ /* 0x000fca00078ec0ff */
[----:B------:R2:W3:Y:S02]  /*fd90*/  SHFL.IDX PT, R14, R2, RZ, 0x1f ;  /* 0x00001fff020e7589 */ /* 0x0004e400000e0000 */
.L_x_2215:
[----:B---3--:R-:W-:Y:S01]  /*fda0*/  ISETP.NE.AND P0, PT, R14, RZ, PT ;  /* 0x000000ff0e00720c */ /* 0x008fe20003f05270 */
[----:B------:R-:W-:-:S12]  /*fdb0*/  BSSY B0, `(.L_x_2161) ;  /* 0x0000027000007945 */ /* 0x000fd80003800000 */
[----:B------:R-:W-:Y:S05]  /*fdc0*/  @P0 BRA `(.L_x_2162) ;  /* 0x0000000000940947 */ /* 0x000fea0003800000 */
[----:B------:R-:W-:-:S03]  /*fdd0*/  UMOV UR4, 0xffffffff ;  /* 0xffffffff00047882 */ /* 0x000fc60000000000 */
[----:B------:R-:W-:Y:S05]  /*fde0*/  BRA.DIV UR4, `(.L_x_2163) ;  /* 0x0000001204f07947 */ /* 0x000fea000b800000 */
[----:B------:R-:W-:-:S13]  /*fdf0*/  ELECT P6, URZ, PT ;  /* 0x00000000003f782f */ /* 0x000fda00038c0000 */
.L_x_2218:
[----:B------:R-:W-:Y:S05]  /*fe00*/  @!P6 BRA `(.L_x_2162) ;  /* 0x000000000084e947 */ /* 0x000fea0003800000 */
[----:B------:R-:W-:-:S06]  /*fe10*/  ULOP3.LUT UR4, UR36, 0x2, URZ, 0xfc, !UPT ;  /* 0x0000000224047892 */ /* 0x000fcc000f8efc3f */
[----:B--2---:R-:W-:-:S05]  /*fe20*/  IMAD.U32 R2, RZ, RZ, UR4 ;  /* 0x00000004ff027e24 */ /* 0x004fca000f8e00ff */
[----:B------:R-:W-:-:S13]  /*fe30*/  ISETP.NE.AND P2, PT, R2, 0x3, PT ;  /* 0x000000030200780c */ /* 0x000fda0003f45270 */
[----:B------:R-:W-:Y:S05]  /*fe40*/  @!P2 BRA `(.L_x_2164) ;  /* 0x000000000004a947 */ /* 0x000fea0003800000 */
[----:B------:R-:W-:Y:S01]  /*fe50*/  BPT.TRAP 0x1 ;  /* 0x000000040000795c */ /* 0x000fe20000300000 */
.L_x_2164:
        /* <DEDUP_REMOVED lines=14> */
.L_x_2219:
[----:B------:R-:W2:Y:S02]  /*ff40*/  SYNCS.PHASECHK.TRANS64.TRYWAIT P0, [R7+URZ], R2 ;  /* 0x00000002070075a7 */ /* 0x000ea4000800017f */
[----:B--2---:R-:W-:Y:S05]  /*ff50*/  @!P0 BRA `(.L_x_2166) ;  /* 0x0000001000c88947 */ /* 0x004fea0003800000 */
.L_x_2220:
[----:B------:R-:W-:Y:S05]  /*ff60*/  @!P2 BRA `(.L_x_2167) ;  /* 0x000000000004a947 */ /* 0x000fea0003800000 */
[----:B------:R-:W-:Y:S01]  /*ff70*/  BPT.TRAP 0x1 ;  /* 0x000000040000795c */ /* 0x000fe20000300000 */
.L_x_2167:
[----:B------:R-:W3:Y:S01]  /*ff80*/  LDL.LU R4, [R1] ;  /* 0x0000000001047983 */ /* 0x000ee20000300800 */
[----:B------:R-:W-:-:S04]  /*ff90*/  VIADD R0, R0, 0x28860 ;  /* 0x0002886000007836 */ /* 0x000fc80000000000 */
[----:B---3--:R-:W-:-:S04]  /*ffa0*/  IMAD R4, R4, 0x8, R0 ;  /* 0x0000000804047824 */ /* 0x008fc800078e0200 */
[----:B------:R-:W3:Y:S02]  /*ffb0*/  SYNCS.PHASECHK.TRANS64.TRYWAIT P0, [R4+URZ], R5 ;  /* 0x00000005040075a7 */ /* 0x000ee4000800017f */
[----:B---3--:R-:W-:Y:S05]  /*ffc0*/  @!P0 BRA `(.L_x_2168) ;  /* 0x0000001000c08947 */ /* 0x008fea0003800000 */
.L_x_2221:
[----:B------:R-:W-:-:S07]  /*ffd0*/  IMAD R3, R3, 0x8, R0 ;  /* 0x0000000803037824 */ /* 0x000fce00078e0200 */
.L_x_2169:
[----:B----4-:R4:W0:Y:S02]  /*ffe0*/  SYNCS.PHASECHK.TRANS64.TRYWAIT P0, [R3+URZ], R2 ;  /* 0x00000002030075a7 */ /* 0x010824000800017f */
[----:B0-----:R-:W-:Y:S05]  /*fff0*/  @!P0 NANOSLEEP.SYNCS 0x989680 ;  /* 0x009896800000895d */ /* 0x001fea0003900000 */
[----:B------:R-:W0:Y:S02]  /*10000*/  @!P0 SYNCS.PHASECHK.TRANS64 P0, [R3+URZ], R2 ;  /* 0x00000002030085a7 */ /* 0x000e24000800007f */
[----:B0-----:R-:W-:Y:S05]  /*10010*/  @!P0 BRA `(.L_x_2169) ;  /* 0xfffffffc00f08947 */ /* 0x001fea000383ffff */
.L_x_2162:
[----:B------:R-:W-:Y:S05]  /*10020*/  BSYNC B0 ;  /* 0x0000000000007941 */ /* 0x000fea0003800000 */
.L_x_2161:
[----:B------:R-:W-:Y:S05]  /*10030*/  EXIT ;  /* 0x000000000000794d */ /* 0x000fea0003800000 */
.L_x_2035:
[----:B0-----:R-:W-:-:S04]  /*10040*/  IMAD.U32 R3, RZ, RZ, UR41 ;  /* 0x00000029ff037e24 */ /* 0x001fc8000f8e00ff */
[----:B------:R0:W1:Y:S03]  /*10050*/  SYNCS.PHASECHK.TRANS64.TRYWAIT P1, [R3+URZ+0x28800], R0 ;  /* 0x02880000030075a7 */ /* 0x000066000802017f */
[----:B-1----:R-:W-:Y:S05]  /*10060*/  @!P1 NANOSLEEP.SYNCS 0x989680 ;  /* 0x009896800000995d */ /* 0x002fea0003900000 */
[----:B------:R-:W1:Y:S02]  /*10070*/  @!P1 SYNCS.PHASECHK.TRANS64 P1, [R3+URZ+0x28800], R0 ;  /* 0x02880000030095a7 */ /* 0x000e64000802007f */
[----:B-1----:R-:W-:Y:S05]  /*10080*/  @!P1 BRA `(.L_x_2035) ;  /* 0xfffffffc00ec9947 */ /* 0x002fea000383ffff */
[----:B------:R-:W-:Y:S05]  /*10090*/  BRA `(.L_x_2170) ;  /* 0xffffff1400d47947 */ /* 0x000fea000383ffff */
.L_x_2039:
[----:B-1----:R1:W2:Y:S02]  /*100a0*/  SYNCS.PHASECHK.TRANS64.TRYWAIT P2, [R3+URZ+0x28830], R0 ;  /* 0x02883000030075a7 */ /* 0x0022a4000804017f */
[----:B--2---:R-:W-:Y:S05]  /*100b0*/  @!P2 NANOSLEEP.SYNCS 0x989680 ;  /* 0x009896800000a95d */ /* 0x004fea0003900000 */
[----:B------:R-:W2:Y:S02]  /*100c0*/  @!P2 SYNCS.PHASECHK.TRANS64 P2, [R3+URZ+0x28830], R0 ;  /* 0x028830000300a5a7 */ /* 0x000ea4000804007f */
[----:B--2---:R-:W-:Y:S05]  /*100d0*/  @!P2 BRA `(.L_x_2039) ;  /* 0xfffffffc00f0a947 */ /* 0x004fea000383ffff */
[----:B------:R-:W-:Y:S05]  /*100e0*/  BRA `(.L_x_2038) ;  /* 0xffffff1400fc7947 */ /* 0x000fea000383ffff */
.L_x_2044:
[----:B-1----:R-:W-:-:S04]  /*100f0*/  IMAD.U32 R5, RZ, RZ, UR6 ;  /* 0x00000006ff057e24 */ /* 0x002fc8000f8e00ff */
[----:B------:R1:W2:Y:S03]  /*10100*/  SYNCS.PHASECHK.TRANS64.TRYWAIT P2, [R5+URZ+0x28830], R0 ;  /* 0x02883000050075a7 */ /* 0x0002a6000804017f */
[----:B--2---:R-:W-:Y:S05]  /*10110*/  @!P2 NANOSLEEP.SYNCS 0x989680 ;  /* 0x009896800000a95d */ /* 0x004fea0003900000 */
[----:B------:R-:W2:Y:S02]  /*10120*/  @!P2 SYNCS.PHASECHK.TRANS64 P2, [R5+URZ+0x28830], R0 ;  /* 0x028830000500a5a7 */ /* 0x000ea4000804007f */
[----:B--2---:R-:W-:Y:S05]  /*10130*/  @!P2 BRA `(.L_x_2044) ;  /* 0xfffffffc00eca947 */ /* 0x004fea000383ffff */
[----:B------:R-:W-:Y:S05]  /*10140*/  BRA `(.L_x_2041) ;  /* 0xffffff3c00c87947 */ /* 0x000fea000383ffff */
.L_x_2048:
[----:B-1----:R-:W-:-:S04]  /*10150*/  IMAD.U32 R5, RZ, RZ, UR6 ;  /* 0x00000006ff057e24 */ /* 0x002fc8000f8e00ff */
[----:B------:R1:W2:Y:S03]  /*10160*/  SYNCS.PHASECHK.TRANS64.TRYWAIT P2, [R5+URZ+0x28850], R0 ;  /* 0x02885000050075a7 */ /* 0x0002a6000804017f */
[----:B--2---:R-:W-:Y:S05]  /*10170*/  @!P2 NANOSLEEP.SYNCS 0x989680 ;  /* 0x009896800000a95d */ /* 0x004fea0003900000 */
[----:B------:R-:W2:Y:S02]  /*10180*/  @!P2 SYNCS.PHASECHK.TRANS64 P2, [R5+URZ+0x28850], R0 ;  /* 0x028850000500a5a7 */ /* 0x000ea4000804007f */
[----:B--2---:R-:W-:Y:S05]  /*10190*/  @!P2 BRA `(.L_x_2048) ;  /* 0xfffffffc00eca947 */ /* 0x004fea000383ffff */
[----:B------:R-:W-:Y:S05]  /*101a0*/  BRA `(.L_x_2045) ;  /* 0xffffff4000887947 */ /* 0x000fea000383ffff */
.L_x_2054:
[----:B-1----:R-:W-:-:S04]  /*101b0*/  IMAD.U32 R5, RZ, RZ, UR6 ;  /* 0x00000006ff057e24 */ /* 0x002fc8000f8e00ff */
[----:B------:R1:W2:Y:S03]  /*101c0*/  SYNCS.PHASECHK.TRANS64.TRYWAIT P2, [R5+URZ+0x28830], R0 ;  /* 0x02883000050075a7 */ /* 0x0002a6000804017f */
[----:B--2---:R-:W-:Y:S05]  /*101d0*/  @!P2 NANOSLEEP.SYNCS 0x989680 ;  /* 0x009896800000a95d */ /* 0x004fea0003900000 */
[----:B------:R-:W2:Y:S02]  /*101e0*/  @!P2 SYNCS.PHASECHK.TRANS64 P2, [R5+URZ+0x28830], R0 ;  /* 0x028830000500a5a7 */ /* 0x000ea4000804007f */
[----:B--2---:R-:W-:Y:S05]  /*101f0*/  @!P2 BRA `(.L_x_2054) ;  /* 0xfffffffc00eca947 */ /* 0x004fea000383ffff */
[----:B------:R-:W-:Y:S05]  /*10200*/  BRA `(.L_x_2051) ;  /* 0xffffff6400d07947 */ /* 0x000fea000383ffff */
.L_x_2058:
[----:B-1----:R-:W-:-:S04]  /*10210*/  IMAD.U32 R5, RZ, RZ, UR6 ;  /* 0x00000006ff057e24 */ /* 0x002fc8000f8e00ff */
[----:B------:R1:W2:Y:S03]  /*10220*/  SYNCS.PHASECHK.TRANS64.TRYWAIT P2, [R5+URZ+0x28850], R0 ;  /* 0x02885000050075a7 */ /* 0x0002a6000804017f */
[----:B--2---:R-:W-:Y:S05]  /*10230*/  @!P2 NANOSLEEP.SYNCS 0x989680 ;  /* 0x009896800000a95d */ /* 0x004fea0003900000 */
[----:B------:R-:W2:Y:S02]  /*10240*/  @!P2 SYNCS.PHASECHK.TRANS64 P2, [R5+URZ+0x28850], R0 ;  /* 0x028850000500a5a7 */ /* 0x000ea4000804007f */
[----:B--2---:R-:W-:Y:S05]  /*10250*/  @!P2 BRA `(.L_x_2058) ;  /* 0xfffffffc00eca947 */ /* 0x004fea000383ffff */
[----:B------:R-:W-:Y:S05]  /*10260*/  BRA `(.L_x_2055) ;  /* 0xffffff6800907947 */ /* 0x000fea000383ffff */
.L_x_2063:
[----:B-1----:R-:W-:-:S04]  /*10270*/  IMAD.U32 R7, RZ, RZ, UR5 ;  /* 0x00000005ff077e24 */ /* 0x002fc8000f8e00ff */
[----:B------:R1:W2:Y:S03]  /*10280*/  SYNCS.PHASECHK.TRANS64.TRYWAIT P0, [R7+URZ+0x28850], R6 ;  /* 0x02885006070075a7 */ /* 0x0002a6000800017f */
[----:B--2---:R-:W-:Y:S05]  /*10290*/  @!P0 NANOSLEEP.SYNCS 0x989680 ;  /* 0x009896800000895d */ /* 0x004fea0003900000 */
[----:B------:R-:W2:Y:S02]  /*102a0*/  @!P0 SYNCS.PHASECHK.TRANS64 P0, [R7+URZ+0x28850], R6 ;  /* 0x02885006070085a7 */ /* 0x000ea4000800007f */
[----:B--2---:R-:W-:Y:S05]  /*102b0*/  @!P0 BRA `(.L_x_2063) ;  /* 0xfffffffc00ec8947 */ /* 0x004fea000383ffff */
[----:B------:R-:W-:Y:S05]  /*102c0*/  BRA `(.L_x_2062) ;  /* 0xffffff8400707947 */ /* 0x000fea000383ffff */
.L_x_2103:
        /* <DEDUP_REMOVED lines=11> */
.L_x_2172:
[----:B------:R-:W-:Y:S05]  /*10380*/  BSYNC B0 ;  /* 0x0000000000007941 */ /* 0x000fea0003800000 */
.L_x_2171:
[----:B------:R-:W-:Y:S05]  /*10390*/  BRA `(.L_x_2173) ;  /* 0xffffffc800187947 */ /* 0x000fea000383ffff */
.L_x_2104:
[----:B------:R-:W-:Y:S01]  /*103a0*/  BSSY B0, `(.L_x_2174) ;  /* 0x0000006000007945 */ /* 0x000fe20003800000 */
[----:B------:R-:W-:-:S07]  /*103b0*/  IMAD.MOV.U32 R15, RZ, RZ, -0x1 ;  /* 0xffffffffff0f7424 */ /* 0x000fce00078e00ff */
[----:B------:R-:W-:Y:S05]  /*103c0*/  WARPSYNC.COLLECTIVE R15, `(.L_x_2175) ;  /* 0x000000000f0c7348 */ /* 0x000fea0003c00000 */
[----:B------:R-:W-:Y:S02]  /*103d0*/  ELECT P6, UR62, PT ;  /* 0x00000000003e782f */ /* 0x000fe400038c0000 */
[----:B------:R-:W-:Y:S01]  /*103e0*/  MOV R14, UR62 ;  /* 0x0000003e000e7c02 */ /* 0x000fe20008000f00 */
[----:B------:R-:W-:Y:S10]  /*103f0*/  ENDCOLLECTIVE ;  /* 0x000000000000791b */ /* 0x000ff40003800000 */
.L_x_2175:
[----:B------:R-:W-:Y:S05]  /*10400*/  BSYNC B0 ;  /* 0x0000000000007941 */ /* 0x000fea0003800000 */
.L_x_2174:
[----:B------:R-:W-:Y:S05]  /*10410*/  BRA `(.L_x_2176) ;  /* 0xffffffc800087947 */ /* 0x000fea000383ffff */
.L_x_2107:
[----:B0-----:R0:W1:Y:S02]  /*10420*/  SYNCS.PHASECHK.TRANS64.TRYWAIT P0, [R8+URZ+0x28840], R9 ;  /* 0x02884009080075a7 */ /* 0x001064000800017f */
[----:B-1----:R-:W-:Y:S05]  /*10430*/  @!P0 NANOSLEEP.SYNCS 0x989680 ;  /* 0x009896800000895d */ /* 0x002fea0003900000 */
[----:B------:R-:W1:Y:S02]  /*10440*/  @!P0 SYNCS.PHASECHK.TRANS64 P0, [R8+URZ+0x28840], R9 ;  /* 0x02884009080085a7 */ /* 0x000e64000800007f */
[----:B-1----:R-:W-:Y:S05]  /*10450*/  @!P0 BRA `(.L_x_2107) ;  /* 0xfffffffc00f08947 */ /* 0x002fea000383ffff */
[----:B------:R-:W-:Y:S05]  /*10460*/  BRA `(.L_x_2177) ;  /* 0xffffffc800707947 */ /* 0x000fea000383ffff */
.L_x_2110:
        /* <DEDUP_REMOVED lines=8> */
.L_x_2118:
[----:B0-----:R0:W1:Y:S02]  /*104f0*/  SYNCS.PHASECHK.TRANS64.TRYWAIT P0, [R2+URZ+0x28840], R3 ;  /* 0x02884003020075a7 */ /* 0x001064000800017f */
[----:B-1----:R-:W-:Y:S05]  /*10500*/  @!P0 NANOSLEEP.SYNCS 0x989680 ;  /* 0x009896800000895d */ /* 0x002fea0003900000 */
[----:B------:R-:W1:Y:S02]  /*10510*/  @!P0 SYNCS.PHASECHK.TRANS64 P0, [R2+URZ+0x28840], R3 ;  /* 0x02884003020085a7 */ /* 0x000e64000800007f */
[----:B-1----:R-:W-:Y:S05]  /*10520*/  @!P0 BRA `(.L_x_2118) ;  /* 0xfffffffc00f08947 */ /* 0x002fea000383ffff */
[----:B------:R-:W-:Y:S05]  /*10530*/  BRA `(.L_x_2179) ;  /* 0xffffffd000387947 */ /* 0x000fea000383ffff */
.L_x_2120:
[----:B0-----:R0:W1:Y:S02]  /*10540*/  SYNCS.PHASECHK.TRANS64.TRYWAIT P0, [R2+URZ+0x60], R3 ;  /* 0x00006003020075a7 */ /* 0x001064000800017f */
[----:B-1----:R-:W-:Y:S05]  /*10550*/  @!P0 NANOSLEEP.SYNCS 0x989680 ;  /* 0x009896800000895d */ /* 0x002fea0003900000 */
[----:B------:R-:W1:Y:S02]  /*10560*/  @!P0 SYNCS.PHASECHK.TRANS64 P0, [R2+URZ+0x60], R3 ;  /* 0x00006003020085a7 */ /* 0x000e64000800007f */
[----:B-1----:R-:W-:Y:S05]  /*10570*/  @!P0 BRA `(.L_x_2120) ;  /* 0xfffffffc00f08947 */ /* 0x002fea000383ffff */
[----:B------:R-:W-:Y:S05]  /*10580*/  BRA `(.L_x_2180) ;  /* 0xffffffd000d47947 */ /* 0x000fea000383ffff */
.L_x_2125:
[----:B-1----:R1:W2:Y:S02]  /*10590*/  SYNCS.PHASECHK.TRANS64.TRYWAIT P0, [R2+URZ+0x28840], R3 ;  /* 0x02884003020075a7 */ /* 0x0022a4000800017f */
[----:B--2---:R-:W-:Y:S05]  /*105a0*/  @!P0 NANOSLEEP.SYNCS 0x989680 ;  /* 0x009896800000895d */ /* 0x004fea0003900000 */
[----:B------:R-:W2:Y:S02]  /*105b0*/  @!P0 SYNCS.PHASECHK.TRANS64 P0, [R2+URZ+0x28840], R3 ;  /* 0x02884003020085a7 */ /* 0x000ea4000800007f */
[----:B--2---:R-:W-:Y:S05]  /*105c0*/  @!P0 BRA `(.L_x_2125) ;  /* 0xfffffffc00f08947 */ /* 0x004fea000383ffff */
[----:B------:R-:W-:Y:S05]  /*105d0*/  BRA `(.L_x_2181) ;  /* 0xffffffd800307947 */ /* 0x000fea000383ffff */
.L_x_2127:
[----:B0-----:R0:W1:Y:S02]  /*105e0*/  SYNCS.PHASECHK.TRANS64.TRYWAIT P1, [R2+URZ+0x60], R3 ;  /* 0x00006003020075a7 */ /* 0x001064000802017f */
[----:B-1----:R-:W-:Y:S05]  /*105f0*/  @!P1 NANOSLEEP.SYNCS 0x989680 ;  /* 0x009896800000995d */ /* 0x002fea0003900000 */
[----:B------:R-:W1:Y:S02]  /*10600*/  @!P1 SYNCS.PHASECHK.TRANS64 P1, [R2+URZ+0x60], R3 ;  /* 0x00006003020095a7 */ /* 0x000e64000802007f */
[----:B-1----:R-:W-:Y:S05]  /*10610*/  @!P1 BRA `(.L_x_2127) ;  /* 0xfffffffc00f09947 */ /* 0x002fea000383ffff */
[----:B------:R-:W-:Y:S05]  /*10620*/  BRA `(.L_x_2182) ;  /* 0xffffffd800cc7947 */ /* 0x000fea000383ffff */
.L_x_2132:
[----:B--2---:R2:W3:Y:S02]  /*10630*/  SYNCS.PHASECHK.TRANS64.TRYWAIT P0, [R2+URZ+0x28840], R3 ;  /* 0x02884003020075a7 */ /* 0x0044e4000800017f */
[----:B---3--:R-:W-:Y:S05]  /*10640*/  @!P0 NANOSLEEP.SYNCS 0x989680 ;  /* 0x009896800000895d */ /* 0x008fea0003900000 */
[----:B------:R-:W3:Y:S02]  /*10650*/  @!P0 SYNCS.PHASECHK.TRANS64 P0, [R2+URZ+0x28840], R3 ;  /* 0x02884003020085a7 */ /* 0x000ee4000800007f */
[----:B---3--:R-:W-:Y:S05]  /*10660*/  @!P0 BRA `(.L_x_2132) ;  /* 0xfffffffc00f08947 */ /* 0x008fea000383ffff */
[----:B------:R-:W-:Y:S05]  /*10670*/  BRA `(.L_x_2183) ;  /* 0xffffffdc00e87947 */ /* 0x000fea000383ffff */
.L_x_2134:
[----:B0-----:R0:W1:Y:S02]  /*10680*/  SYNCS.PHASECHK.TRANS64.TRYWAIT P1, [R2+URZ+0x60], R9 ;  /* 0x00006009020075a7 */ /* 0x001064000802017f */
[----:B-1----:R-:W-:Y:S05]  /*10690*/  @!P1 NANOSLEEP.SYNCS 0x989680 ;  /* 0x009896800000995d */ /* 0x002fea0003900000 */
[----:B------:R-:W1:Y:S02]  /*106a0*/  @!P1 SYNCS.PHASECHK.TRANS64 P1, [R2+URZ+0x60], R9 ;  /* 0x00006009020095a7 */ /* 0x000e64000802007f */
[----:B-1----:R-:W-:Y:S05]  /*106b0*/  @!P1 BRA `(.L_x_2134) ;  /* 0xfffffffc00f09947 */ /* 0x002fea000383ffff */
[----:B------:R-:W-:Y:S05]  /*106c0*/  BRA `(.L_x_2184) ;  /* 0xffffffe000847947 */ /* 0x000fea000383ffff */
.L_x_2141:
[----:B-1----:R1:W2:Y:S02]  /*106d0*/  SYNCS.PHASECHK.TRANS64.TRYWAIT P0, [R3+URZ+0x28860], R2 ;  /* 0x02886002030075a7 */ /* 0x0022a4000800017f */
[----:B--2---:R-:W-:Y:S05]  /*106e0*/  @!P0 NANOSLEEP.SYNCS 0x989680 ;  /* 0x009896800000895d */ /* 0x004fea0003900000 */
[----:B------:R-:W2:Y:S02]  /*106f0*/  @!P0 SYNCS.PHASECHK.TRANS64 P0, [R3+URZ+0x28860], R2 ;  /* 0x02886002030085a7 */ /* 0x000ea4000800007f */
[----:B--2---:R-:W-:Y:S05]  /*10700*/  @!P0 BRA `(.L_x_2141) ;  /* 0xfffffffc00f08947 */ /* 0x004fea000383ffff */
[----:B------:R-:W-:Y:S05]  /*10710*/  BRA `(.L_x_2185) ;  /* 0xffffffe4008c7947 */ /* 0x000fea000383ffff */
.L_x_2143:
        /* <DEDUP_REMOVED lines=8> */
.L_x_2187:
[----:B------:R-:W-:Y:S05]  /*107a0*/  BSYNC B0 ;  /* 0x0000000000007941 */ /* 0x000fea0003800000 */
.L_x_2186:
        /* <DEDUP_REMOVED lines=8> */
.L_x_2188:
[----:B------:R-:W-:Y:S01]  /*10830*/  IMAD.MOV.U32 R7, RZ, RZ, R14 ;  /* 0x000000ffff077224 */ /* 0x000fe200078e000e */
[----:B------:R-:W-:Y:S06]  /*10840*/  BRA `(.L_x_2189) ;  /* 0xffffffe800147947 */ /* 0x000fec000383ffff */
.L_x_2146:
        /* <DEDUP_REMOVED lines=8> */
.L_x_2191:
[----:B------:R-:W-:Y:S05]  /*108d0*/  BSYNC B0 ;  /* 0x0000000000007941 */ /* 0x000fea0003800000 */
.L_x_2190:
        /* <DEDUP_REMOVED lines=10> */
.L_x_2192:
        /* <DEDUP_REMOVED lines=8> */
.L_x_2193:
        /* <DEDUP_REMOVED lines=8> */
.L_x_2194:
        /* <DEDUP_REMOVED lines=8> */
.L_x_2195:
        /* <DEDUP_REMOVED lines=8> */
.L_x_2196:
[----:B------:R-:W-:Y:S05]  /*10b80*/  BRA `(.L_x_2197) ;  /* 0xffffffe400d87947 */ /* 0x000fea000383ffff */
.L_x_2151:
        /* <DEDUP_REMOVED lines=8> */
.L_x_2199:
[----:B------:R-:W-:Y:S05]  /*10c10*/  BSYNC B0 ;  /* 0x0000000000007941 */ /* 0x000fea0003800000 */
.L_x_2198:
        /* <DEDUP_REMOVED lines=10> */
.L_x_2200:
        /* <DEDUP_REMOVED lines=8> */
.L_x_2201:
        /* <DEDUP_REMOVED lines=8> */
.L_x_2202:
        /* <DEDUP_REMOVED lines=8> */
.L_x_2203:
        /* <DEDUP_REMOVED lines=8> */
.L_x_2204:
[----:B------:R-:W-:Y:S05]  /*10ec0*/  BRA `(.L_x_2205) ;  /* 0xffffffe400bc7947 */ /* 0x000fea000383ffff */
.L_x_2153:
[----:B------:R-:W-:Y:S01]  /*10ed0*/  BSSY B0, `(.L_x_2206) ;  /* 0x0000006000007945 */ /* 0x000fe20003800000 */
[----:B------:R-:W-:Y:S01]  /*10ee0*/  PLOP3.LUT P6, PT, P6, PT, PT, 0x8, 0x0 ;  /* 0x000000000000781c */ /* 0x000fe200037ce170 */
[----:B------:R-:W-:-:S12]  /*10ef0*/  IMAD.MOV.U32 R15, RZ, RZ, -0x1 ;  /* 0xffffffffff0f7424 */ /* 0x000fd800078e00ff */
[----:B0-----:R-:W-:Y:S05]  /*10f00*/  WARPSYNC.COLLECTIVE R15, `(.L_x_2207) ;  /* 0x000000000f087348 */ /* 0x001fea0003c00000 */
[----:B------:R-:W-:Y:S01]  /*10f10*/  VOTE.ANY R14, PT, P6 ;  /* 0x00000000000e7806 */ /* 0x000fe200030e0100 */
[----:B0-----:R-:W-:Y:S06]  /*10f20*/  ENDCOLLECTIVE ;  /* 0x000000000000791b */ /* 0x001fec0003800000 */
.L_x_2207:
[----:B------:R-:W-:Y:S05]  /*10f30*/  BSYNC B0 ;  /* 0x0000000000007941 */ /* 0x000fea0003800000 */
.L_x_2206:
        /* <DEDUP_REMOVED lines=9> */
.L_x_2208:
[----:B------:R-:W-:Y:S01]  /*10fd0*/  IMAD.MOV.U32 R17, RZ, RZ, R14 ;  /* 0x000000ffff117224 */ /* 0x000fe200078e000e */
[----:B------:R-:W-:Y:S06]  /*10fe0*/  BRA `(.L_x_2209) ;  /* 0xffffffe400ac7947 */ /* 0x000fec000383ffff */
.L_x_2155:
[----:B------:R-:W-:Y:S01]  /*10ff0*/  BSSY B0, `(.L_x_2210) ;  /* 0x0000007000007945 */ /* 0x000fe20003800000 */
[----:B------:R-:W-:Y:S02]  /*11000*/  IMAD.MOV.U32 R13, RZ, RZ, R2 ;  /* 0x000000ffff0d7224 */ /* 0x000fe400078e0002 */
[----:B------:R-:W-:Y:S02]  /*11010*/  IMAD.MOV.U32 R11, RZ, RZ, 0x1f ;  /* 0x0000001fff0b7424 */ /* 0x000fe400078e00ff */
[----:B------:R-:W-:-:S07]  /*11020*/  IMAD.MOV.U32 R15, RZ, RZ, -0x1 ;  /* 0xffffffffff0f7424 */ /* 0x000fce00078e00ff */
[----:B012---:R-:W-:Y:S05]  /*11030*/  WARPSYNC.COLLECTIVE R15, `(.L_x_2211) ;  /* 0x000000000f087348 */ /* 0x007fea0003c00000 */
[----:B------:R3:W4:Y:S02]  /*11040*/  SHFL.IDX P6, R14, R13, R12, R11 ;  /* 0x0000000c0d0e7389 */ /* 0x00072400000c000b */
[----:B01234-:R-:W-:Y:S01]  /*11050*/  ENDCOLLECTIVE ;  /* 0x000000000000791b */ /* 0x01ffe20003800000 */
.L_x_2211:
[----:B------:R-:W-:Y:S05]  /*11060*/  BSYNC B0 ;  /* 0x0000000000007941 */ /* 0x000fea0003800000 */
.L_x_2210:
[----:B------:R-:W-:Y:S01]  /*11070*/  IMAD.MOV.U32 R7, RZ, RZ, R14 ;  /* 0x000000ffff077224 */ /* 0x000fe200078e000e */
[----:B------:R-:W-:Y:S06]  /*11080*/  BRA `(.L_x_2154) ;  /* 0xffffffe400a07947 */ /* 0x000fec000383ffff */
.L_x_2159:
[----:B-1----:R1:W2:Y:S02]  /*11090*/  SYNCS.PHASECHK.TRANS64.TRYWAIT P0, [R0+URZ+0x28820], R3 ;  /* 0x02882003000075a7 */ /* 0x0022a4000800017f */
[----:B--2---:R-:W-:Y:S05]  /*110a0*/  @!P0 NANOSLEEP.SYNCS 0x989680 ;  /* 0x009896800000895d */ /* 0x004fea0003900000 */
[----:B------:R-:W2:Y:S02]  /*110b0*/  @!P0 SYNCS.PHASECHK.TRANS64 P0, [R0+URZ+0x28820], R3 ;  /* 0x02882003000085a7 */ /* 0x000ea4000800007f */
[----:B--2---:R-:W-:Y:S05]  /*110c0*/  @!P0 BRA `(.L_x_2159) ;  /* 0xfffffffc00f08947 */ /* 0x004fea000383ffff */
[----:B------:R-:W-:Y:S05]  /*110d0*/  BRA `(.L_x_2212) ;  /* 0xffffffec00147947 */ /* 0x000fea000383ffff */
.L_x_2160:
        /* <DEDUP_REMOVED lines=11> */
.L_x_2214:
[----:B------:R-:W-:Y:S05]  /*11190*/  BSYNC B0 ;  /* 0x0000000000007941 */ /* 0x000fea0003800000 */
.L_x_2213:
[----:B------:R-:W-:Y:S05]  /*111a0*/  BRA `(.L_x_2215) ;  /* 0xffffffe800fc7947 */ /* 0x000fea000383ffff */
.L_x_2163:
[----:B------:R-:W-:Y:S01]  /*111b0*/  BSSY B1, `(.L_x_2216) ;  /* 0x0000006000017945 */ /* 0x000fe20003800000 */
[----:B------:R-:W-:-:S07]  /*111c0*/  IMAD.MOV.U32 R15, RZ, RZ, -0x1 ;  /* 0xffffffffff0f7424 */ /* 0x000fce00078e00ff */
[----:B012---:R-:W-:Y:S05]  /*111d0*/  WARPSYNC.COLLECTIVE R15, `(.L_x_2217) ;  /* 0x000000000f0c7348 */ /* 0x007fea0003c00000 */
[----:B------:R-:W-:Y:S02]  /*111e0*/  ELECT P6, UR62, PT ;  /* 0x00000000003e782f */ /* 0x000fe400038c0000 */
[----:B------:R-:W-:Y:S01]  /*111f0*/  MOV R14, UR62 ;  /* 0x0000003e000e7c02 */ /* 0x000fe20008000f00 */
[----:B012---:R-:W-:Y:S10]  /*11200*/  ENDCOLLECTIVE ;  /* 0x000000000000791b */ /* 0x007ff40003800000 */
.L_x_2217:
[----:B------:R-:W-:Y:S05]  /*11210*/  BSYNC B1 ;  /* 0x0000000000017941 */ /* 0x000fea0003800000 */
.L_x_2216:
[----:B------:R-:W-:Y:S05]  /*11220*/  BRA `(.L_x_2218) ;  /* 0xffffffe800f47947 */ /* 0x000fea000383ffff */
.L_x_2165:
[----:B-1----:R1:W2:Y:S02]  /*11230*/  SYNCS.PHASECHK.TRANS64.TRYWAIT P0, [R6+URZ], R5 ;  /* 0x00000005060075a7 */ /* 0x0022a4000800017f */
[----:B--2---:R-:W-:Y:S05]  /*11240*/  @!P0 NANOSLEEP.SYNCS 0x989680 ;  /* 0x009896800000895d */ /* 0x004fea0003900000 */
[----:B------:R-:W2:Y:S02]  /*11250*/  @!P0 SYNCS.PHASECHK.TRANS64 P0, [R6+URZ], R5 ;  /* 0x00000005060085a7 */ /* 0x000ea4000800007f */
[----:B--2---:R-:W-:Y:S05]  /*11260*/  @!P0 BRA `(.L_x_2165) ;  /* 0xfffffffc00f08947 */ /* 0x004fea000383ffff */
[----:B------:R-:W-:Y:S05]  /*11270*/  BRA `(.L_x_2219) ;  /* 0xffffffec00307947 */ /* 0x000fea000383ffff */
.L_x_2166:
[----:B--2---:R2:W3:Y:S02]  /*11280*/  SYNCS.PHASECHK.TRANS64.TRYWAIT P0, [R7+URZ], R2 ;  /* 0x00000002070075a7 */ /* 0x0044e4000800017f */
[----:B---3--:R-:W-:Y:S05]  /*11290*/  @!P0 NANOSLEEP.SYNCS 0x989680 ;  /* 0x009896800000895d */ /* 0x008fea0003900000 */
[----:B------:R-:W3:Y:S02]  /*112a0*/  @!P0 SYNCS.PHASECHK.TRANS64 P0, [R7+URZ], R2 ;  /* 0x00000002070085a7 */ /* 0x000ee4000800007f */
[----:B---3--:R-:W-:Y:S05]  /*112b0*/  @!P0 BRA `(.L_x_2166) ;  /* 0xfffffffc00f08947 */ /* 0x008fea000383ffff */
[----:B------:R-:W-:Y:S05]  /*112c0*/  BRA `(.L_x_2220) ;  /* 0xffffffec00247947 */ /* 0x000fea000383ffff */
.L_x_2168:
[----:B---3--:R3:W4:Y:S02]  /*112d0*/  SYNCS.PHASECHK.TRANS64.TRYWAIT P0, [R4+URZ], R5 ;  /* 0x00000005040075a7 */ /* 0x008724000800017f */
[----:B----4-:R-:W-:Y:S05]  /*112e0*/  @!P0 NANOSLEEP.SYNCS 0x989680 ;  /* 0x009896800000895d */ /* 0x010fea0003900000 */
[----:B------:R-:W4:Y:S02]  /*112f0*/  @!P0 SYNCS.PHASECHK.TRANS64 P0, [R4+URZ], R5 ;  /* 0x00000005040085a7 */ /* 0x000f24000800007f */
[----:B----4-:R-:W-:Y:S05]  /*11300*/  @!P0 BRA `(.L_x_2168) ;  /* 0xfffffffc00f08947 */ /* 0x010fea000383ffff */
[----:B------:R-:W-:Y:S05]  /*11310*/  BRA `(.L_x_2221) ;  /* 0xffffffec002c7947 */ /* 0x000fea000383ffff */
.L_x_2222:
        /* <DEDUP_REMOVED lines=14> */
.L_x_2734:


//--------------------- .text._ZN7cutlass13device_kernelIN5flash11enable_sm90INS1_16FlashAttnFwdSm90INS1_25CollectiveMainloopFwdSm90ILi2EN4cute5tupleIJNS5_1CILi1EEES8_S8_EEENS6_IJNS7_ILi128EEESA_SA_EEELi128ENS_6half_tEfNS_4arch4Sm90ELb1ELb0ELb0ELb1ELb0ELb1ELb0ELb1ELb1ELb0ELb0ELb0EEENS1_21CollectiveEpilogueFwdISB_S9_SC_SE_Li256ELb1ELb0ELb0ELb0EEENS1_36VarlenDynamicPersistentTileSchedulerILi128ELi128ELi256ELi32ELb0ELb0ELb1ELb1ELb1ELb1EEEEEEEEEvNT_6ParamsE --------------------------
	.section	.text._ZN7cutlass13device_kernelIN5flash11enable_sm90INS1_16FlashAttnFwdSm90INS1_25CollectiveMainloopFwdSm90ILi2EN4cute5tupleIJNS5_1CILi1EEES8_S8_EEENS6_IJNS7_ILi128EEESA_SA_EEELi128ENS_6half_tEfNS_4arch4Sm90ELb1ELb0ELb0ELb1ELb0ELb1ELb0ELb1ELb1ELb0ELb0ELb0EEENS1_21CollectiveEpilogueFwdISB_S9_SC_SE_Li256ELb1ELb0ELb0ELb0EEENS1_36VarlenDynamicPersistentTileSchedulerILi128ELi128ELi256ELi32ELb0ELb0ELb1ELb1ELb1ELb1EEEEEEEEEvNT_6ParamsE,"ax",@progbits
	.align	128
.text._ZN7cutlass13device_kernelIN5flash11enable_sm90INS1_16FlashAttnFwdSm90INS1_25CollectiveMainloopFwdSm90ILi2EN4cute5tupleIJNS5_1CILi1EEES8_S8_EEENS6_IJNS7_ILi128EEESA_SA_EEELi128ENS_6half_tEfNS_4arch4Sm90ELb1ELb0ELb0ELb1ELb0ELb1ELb0ELb1ELb1ELb0ELb0ELb0EEENS1_21CollectiveEpilogueFwdISB_S9_SC_SE_Li256ELb1ELb0ELb0ELb0EEENS1_36VarlenDynamicPersistentTileSchedulerILi128ELi128ELi256ELi32ELb0ELb0ELb1ELb1ELb1ELb1EEEEEEEEEvNT_6ParamsE:
        .type           _ZN7cutlass13device_kernelIN5flash11enable_sm90INS1_16FlashAttnFwdSm90INS1_25CollectiveMainloopFwdSm90ILi2EN4cute5tupleIJNS5_1CILi1EEES8_S8_EEENS6_IJNS7_ILi128EEESA_SA_EEELi128ENS_6half_tEfNS_4arch4Sm90ELb1ELb0ELb0ELb1ELb0ELb1ELb0ELb1ELb1ELb0ELb0ELb0EEENS1_21CollectiveEpilogueFwdISB_S9_SC_SE_Li256ELb1ELb0ELb0ELb0EEENS1_36VarlenDynamicPersistentTileSchedulerILi128ELi128ELi256ELi32ELb0ELb0ELb1ELb1ELb1ELb1EEEEEEEEEvNT_6ParamsE,@function
        .size           _ZN7cutlass13device_kernelIN5flash11enable_sm90INS1_16FlashAttnFwdSm90INS1_25CollectiveMainloopFwdSm90ILi2EN4cute5tupleIJNS5_1CILi1EEES8_S8_EEENS6_IJNS7_ILi128EEESA_SA_EEELi128ENS_6half_tEfNS_4arch4Sm90ELb1ELb0ELb0ELb1ELb0ELb1ELb0ELb1ELb1ELb0ELb0ELb0EEENS1_21CollectiveEpilogueFwdISB_S9_SC_SE_Li256ELb1ELb0ELb0ELb0EEENS1_36VarlenDynamicPersistentTileSchedulerILi128ELi128ELi256ELi32ELb0ELb0ELb1ELb1ELb1ELb1EEEEEEEEEvNT_6ParamsE,(.L_x_2735 - _ZN7cutlass13device_kernelIN5flash11enable_sm90INS1_16FlashAttnFwdSm90INS1_25CollectiveMainloopFwdSm90ILi2EN4cute5tupleIJNS5_1CILi1EEES8_S8_EEENS6_IJNS7_ILi128EEESA_SA_EEELi128ENS_6half_tEfNS_4arch4Sm90ELb1ELb0ELb0ELb1ELb0ELb1ELb0ELb1ELb1ELb0ELb0ELb0EEENS1_21CollectiveEpilogueFwdISB_S9_SC_SE_Li256ELb1ELb0ELb0ELb0EEENS1_36VarlenDynamicPersistentTileSchedulerILi128ELi128ELi256ELi32ELb0ELb0ELb1ELb1ELb1ELb1EEEEEEEEEvNT_6ParamsE)
        .other          _ZN7cutlass13device_kernelIN5flash11enable_sm90INS1_16FlashAttnFwdSm90INS1_25CollectiveMainloopFwdSm90ILi2EN4cute5tupleIJNS5_1CILi1EEES8_S8_EEENS6_IJNS7_ILi128EEESA_SA_EEELi128ENS_6half_tEfNS_4arch4Sm90ELb1ELb0ELb0ELb1ELb0ELb1ELb0ELb1ELb1ELb0ELb0ELb0EEENS1_21CollectiveEpilogueFwdISB_S9_SC_SE_Li256ELb1ELb0ELb0ELb0EEENS1_36VarlenDynamicPersistentTileSchedulerILi128ELi128ELi256ELi32ELb0ELb0ELb1ELb1ELb1ELb1EEEEEEEEEvNT_6ParamsE,@"STO_CUDA_ENTRY STV_DEFAULT"
_ZN7cutlass13device_kernelIN5flash11enable_sm90INS1_16FlashAttnFwdSm90INS1_25CollectiveMainloopFwdSm90ILi2EN4cute5tupleIJNS5_1CILi1EEES8_S8_EEENS6_IJNS7_ILi128EEESA_SA_EEELi128ENS_6half_tEfNS_4arch4Sm90ELb1ELb0ELb0ELb1ELb0ELb1ELb0ELb1ELb1ELb0ELb0ELb0EEENS1_21CollectiveEpilogueFwdISB_S9_SC_SE_Li256ELb1ELb0ELb0ELb0EEENS1_36VarlenDynamicPersistentTileSchedulerILi128ELi128ELi256ELi32ELb0ELb0ELb1ELb1ELb1ELb1EEEEEEEEEvNT_6ParamsE:
        /* <DEDUP_REMOVED lines=26> */
.L_x_2224:
[----:B------:R-:W-:Y:S05]  /*01a0*/  BSYNC B0 ;  /* 0x0000000000007941 */ /* 0x000fea0003800000 */
.L_x_2223:
        /* <DEDUP_REMOVED lines=40> */
.L_x_2225:
        /* <DEDUP_REMOVED lines=22> */
.L_x_2226:
        /* <DEDUP_REMOVED lines=18> */
.L_x_2227:
        /* <DEDUP_REMOVED lines=22> */
.L_x_2228:
        /* <DEDUP_REMOVED lines=22> */
.L_x_2229:
[----:B--2---:R-:W-:Y:S01]  /*0970*/  ISETP.NE.AND P0, PT, R2, RZ, PT ;  /* 0x000000ff0200720c */ /* 0x004fe20003f05270 */
[----:B------:R-:W-:Y:S01]  /*0980*/  IMAD.MOV.U32 R2, RZ, RZ, 0x1 ;  /* 0x00000001ff027424 */ /* 0x000fe200078e00ff */
[----:B------:R-:W-:Y:S01]  /*0990*/  NOP ;  /* 0x0000000000007918 */ /* 0x000fe20000000000 */
[----:B------:R-:W-:Y:S01]  /*09a0*/  ULDC.64 UR40, c[0x0][0x208] ;  /* 0x0000820000287ab9 */ /* 0x000fe20000000a00 */
[----:B------:R-:W-:Y:S02]  /*09b0*/  BSSY B7, `(.L_x_2230) ;  /* 0x0001ca3000077945 */ /* 0x000fe40003800000 */
[----:B------:R-:W-:-:S05]  /*09c0*/  SEL R2, R2, 0x2, !P0 ;  /* 0x0000000202027807 */ /* 0x000fca0004000000 */
[----:B------:R2:W-:Y:S01]  /*09d0*/  STL [R1+0x30], R2 ;  /* 0x0000300201007387 */ /* 0x0005e20000100800 */
[----:B01-34-:R-:W-:Y:S06]  /*09e0*/  BAR.SYNC.DEFER_BLOCKING 0x0 ;  /* 0x0000000000007b1d */ /* 0x01bfec0000010000 */
[----:B------:R-:W-:Y:S05]  /*09f0*/  @!P0 BRA `(.L_x_2231) ;  /* 0x0000016c00448947 */ /* 0x000fea0003800000 */
.L_x_2232:
        /* <DEDUP_REMOVED lines=12> */
[----:B--2---:R-:W-:-:S02]  /*0ac0*/  IMAD.U32 R2, RZ, RZ, UR4 ;  /* 0x00000004ff027e24 */ /* 0x004fc4000f8e00ff */
[----:B------:R-:W-:-:S03]  /*0ad0*/  ULDC UR4, c[0x0][0xc14] ;  /* 0x0003050000047ab9 */ /* 0x000fc60000000800 */
[----:B------:R-:W0:Y:S01]  /*0ae0*/  LDS.128 R192, [R2+0x288d0] ;  /* 0x0288d00002c07984 */ /* 0x000e220000000c00 */
[----:B------:R-:W-:Y:S06]  /*0af0*/  BAR.ARV 0x4, 0x120 ;  /* 0x0104800000007b1d */ /* 0x000fec0000002000 */
[----:B0-----:R-:W-:-:S13]  /*0b00*/  ISETP.GE.AND P0, PT, R195, UR4, PT ;  /* 0x00000004c3007c0c */ /* 0x001fda000bf06270 */
[----:B------:R-:W-:Y:S05]  /*0b10*/  @P0 BRA `(.L_x_2233) ;  /* 0x000001c800300947 */ /* 0x000fea0003800000 */
[----:B------:R-:W2:Y:S01]  /*0b20*/  LDL.LU R11, [R1+0x30] ;  /* 0x00003000010b7983 */ /* 0x000ea20000300800 */
[----:B------:R-:W-:Y:S01]  /*0b30*/  VIADD R233, R3, 0xffffff80 ;  /* 0xffffff8003e97836 */ /* 0x000fe20000000000 */
[----:B------:R-:W-:Y:S01]  /*0b40*/  IADD3 R226, R2, 0x10400, RZ ;  /* 0x0001040002e27810 */ /* 0x000fe20007ffe0ff */
[----:B------:R-:W-:Y:S01]  /*0b50*/  IMAD.MOV.U32 R223, RZ, RZ, RZ ;  /* 0x000000ffffdf7224 */ /* 0x000fe200078e00ff */
[----:B------:R-:W-:Y:S02]  /*0b60*/  CS2R R184, SRZ ;  /* 0x0000000000b87805 */ /* 0x000fe4000001ff00 */
[----:B------:R-:W-:Y:S02]  /*0b70*/  CS2R R190, SRZ ;  /* 0x0000000000be7805 */ /* 0x000fe4000001ff00 */
[----:B------:R-:W-:-:S04]  /*0b80*/  SHF.R.S32.HI R0, RZ, 0x1f, R233 ;  /* 0x0000001fff007819 */ /* 0x000fc800000114e9 */
[CC--:B------:R-:W-:Y:S02]  /*0b90*/  LEA.HI R4, R0.reuse, R233.reuse, RZ, 0x7 ;  /* 0x000000e900047211 */ /* 0x0c0fe400078f38ff */
[----:B------:R-:W-:Y:S02]  /*0ba0*/  LEA.HI R5, R0, R233, RZ, 0x5 ;  /* 0x000000e900057211 */ /* 0x000fe400078f28ff */
[C---:B------:R-:W-:Y:S02]  /*0bb0*/  LOP3.LUT R6, R4.reuse, 0xffffff80, RZ, 0xc0, !PT ;  /* 0xffffff8004067812 */ /* 0x040fe400078ec0ff */
[----:B------:R-:W-:Y:S01]  /*0bc0*/  SHF.R.S32.HI R231, RZ, 0x7, R4 ;  /* 0x00000007ffe77819 */ /* 0x000fe20000011404 */
[----:B------:R-:W-:Y:S01]  /*0bd0*/  IMAD.SHL.U32 R5, R5, 0x20, RZ ;  /* 0x0000002005057824 */ /* 0x000fe200078e00ff */
[----:B------:R-:W-:Y:S02]  /*0be0*/  IADD3 R227, R233, -R6, RZ ;  /* 0x80000006e9e37210 */ /* 0x000fe40007ffe0ff */
[----:B------:R-:W-:-:S02]  /*0bf0*/  LEA.HI R4, R4, R231, RZ, 0x1 ;  /* 0x000000e704047211 */ /* 0x000fc400078f08ff */
[----:B------:R-:W-:Y:S02]  /*0c00*/  SHF.R.S32.HI R10, RZ, 0x1f, R227 ;  /* 0x0000001fff0a7819 */ /* 0x000fe400000114e3 */
[----:B------:R-:W-:Y:S02]  /*0c10*/  LOP3.LUT R5, R5, 0xfffffc00, RZ, 0xc0, !PT ;  /* 0xfffffc0005057812 */ /* 0x000fe400078ec0ff */
[CC--:B------:R-:W-:Y:S02]  /*0c20*/  LEA.HI R7, R10.reuse, R227.reuse, RZ, 0x2 ;  /* 0x000000e30a077211 */ /* 0x0c0fe400078f10ff */
[----:B------:R-:W-:Y:S02]  /*0c30*/  LEA.HI R10, R10, R227, RZ, 0x5 ;  /* 0x000000e30a0a7211 */ /* 0x000fe400078f28ff */
[--C-:B------:R-:W-:Y:S02]  /*0c40*/  SHF.R.S32.HI R6, RZ, 0x2, R7.reuse ;  /* 0x00000002ff067819 */ /* 0x100fe40000011407 */
[----:B------:R-:W-:-:S02]  /*0c50*/  SHF.R.S32.HI R3, RZ, 0x1f, R7 ;  /* 0x0000001fff037819 */ /* 0x000fc40000011407 */
[----:B------:R-:W-:Y:S02]  /*0c60*/  SHF.R.S32.HI R10, RZ, 0x5, R10 ;  /* 0x00000005ff0a7819 */ /* 0x000fe4000001140a */
        /* <DEDUP_REMOVED lines=8> */
[----:B------:R-:W-:Y:S01]  /*0cf0*/  IMAD R9, R10, 0x10, R9 ;  /* 0x000000100a097824 */ /* 0x000fe200078e0209 */
[----:B------:R-:W-:Y:S01]  /*0d00*/  LOP3.LUT R212, R7, 0x7ffffffc, RZ, 0xc0, !PT ;  /* 0x7ffffffc07d47812 */ /* 0x000fe200078ec0ff */
[----:B------:R-:W-:Y:S01]  /*0d10*/  IMAD.IADD R6, R233, 0x1, -R6 ;  /* 0x00000001e9067824 */ /* 0x000fe200078e0a06 */
[----:B------:R-:W-:Y:S01]  /*0d20*/  LOP3.LUT R3, R3, 0x1ffffffe, RZ, 0xc0, !PT ;  /* 0x1ffffffe03037812 */ /* 0x000fe200078ec0ff */
[----:B------:R-:W-:Y:S02]  /*0d30*/  IMAD.IADD R4, R231, 0x1, -R4 ;  /* 0x00000001e7047824 */ /* 0x000fe400078e0a04 */
[----:B------:R-:W-:Y:S01]  /*0d40*/  IMAD R6, R6, 0x40, R5 ;  /* 0x0000004006067824 */ /* 0x000fe200078e0205 */
[----:B------:R-:W-:Y:S01]  /*0d50*/  IADD3 R3, R8, -R3, RZ ;  /* 0x8000000308037210 */ /* 0x000fe20007ffe0ff */
[----:B------:R-:W-:Y:S02]  /*0d60*/  IMAD R213, R4, 0x40, R9 ;  /* 0x0000004004d57824 */ /* 0x000fe400078e0209 */
[----:B------:R-:W-:-:S02]  /*0d70*/  IMAD.IADD R212, R227, 0x1, -R212 ;  /* 0x00000001e3d47824 */ /* 0x000fc400078e0ad4 */
[----:B------:R-:W-:Y:S01]  /*0d80*/  IMAD R232, R3, 0x8, R6 ;  /* 0x0000000803e87824 */ /* 0x000fe200078e0206 */
[CC--:B------:R-:W-:Y:S02]  /*0d90*/  LEA.HI R3, R0.reuse, R233.reuse, RZ, 0x6 ;  /* 0x000000e900037211 */ /* 0x0c0fe400078f30ff */
[----:B------:R-:W-:-:S03]  /*0da0*/  LEA.HI R0, R0, R233, RZ, 0x3 ;  /* 0x000000e900007211 */ /* 0x000fc600078f18ff */
[----:B------:R-:W-:Y:S01]  /*0db0*/  IMAD.SHL.U32 R3, R3, 0x8, RZ ;  /* 0x0000000803037824 */ /* 0x000fe200078e00ff */
[----:B------:R-:W-:Y:S02]  /*0dc0*/  SHF.R.S32.HI R18, RZ, 0x3, R0 ;  /* 0x00000003ff127819 */ /* 0x000fe40000011400 */
[----:B------:R-:W-:Y:S02]  /*0dd0*/  LOP3.LUT R4, R0, 0xfffffff8, RZ, 0xc0, !PT ;  /* 0xfffffff800047812 */ /* 0x000fe400078ec0ff */
[C---:B------:R-:W-:Y:S01]  /*0de0*/  IADD3 R188, R18.reuse, 0x20, RZ ;  /* 0x0000002012bc7810 */ /* 0x040fe20007ffe0ff */
[C---:B------:R-:W-:Y:S01]  /*0df0*/  VIADD R187, R18.reuse, 0x40 ;  /* 0x0000004012bb7836 */ /* 0x040fe20000000000 */
[----:B------:R-:W-:Y:S01]  /*0e00*/  LOP3.LUT R210, R3, 0xfffffe00, RZ, 0xc0, !PT ;  /* 0xfffffe0003d27812 */ /* 0x000fe200078ec0ff */
[C---:B------:R-:W-:Y:S01]  /*0e10*/  VIADD R189, R18.reuse, 0x60 ;  /* 0x0000006012bd7836 */ /* 0x040fe20000000000 */
        /* <DEDUP_REMOVED lines=10> */
[----:B------:R-:W-:Y:S01]  /*0ec0*/  SHF.L.U32 R200, R187, 0x6, RZ ;  /* 0x00000006bbc87819 */ /* 0x000fe200000006ff */
[----:B------:R-:W-:Y:S01]  /*0ed0*/  IMAD.SHL.U32 R0, R0, 0x40, RZ ;  /* 0x0000004000007824 */ /* 0x000fe200078e00ff */
[----:B------:R-:W-:Y:S01]  /*0ee0*/  LEA.HI R5, R5, R188, RZ, 0x3 ;  /* 0x000000bc05057211 */ /* 0x000fe200078f18ff */
[----:B------:R-:W-:Y:S01]  /*0ef0*/  IMAD.SHL.U32 R4, R4, 0x40, RZ ;  /* 0x0000004004047824 */ /* 0x000fe200078e00ff */
[----:B------:R-:W-:Y:S01]  /*0f00*/  LOP3.LUT R3, R202, 0x1c0, RZ, 0xc0, !PT ;  /* 0x000001c0ca037812 */ /* 0x000fe200078ec0ff */
[----:B------:R-:W-:Y:S01]  /*0f10*/  IMAD.SHL.U32 R22, R219, 0x4, RZ ;  /* 0x00000004db167824 */ /* 0x000fe200078e00ff */
[----:B------:R-:W-:Y:S01]  /*0f20*/  LOP3.LUT R200, R200, 0x1c0, RZ, 0xc0, !PT ;  /* 0x000001c0c8c87812 */ /* 0x000fe200078ec0ff */
[----:B------:R-:W-:Y:S01]  /*0f30*/  VIADD R196, R16, 0x40 ;  /* 0x0000004010c47836 */ /* 0x000fe20000000000 */
[----:B------:R-:W-:Y:S01]  /*0f40*/  LOP3.LUT R199, R199, 0x1c0, RZ, 0xc0, !PT ;  /* 0x000001c0c7c77812 */ /* 0x000fe200078ec0ff */
[----:B------:R-:W-:Y:S01]  /*0f50*/  VIADD R186, R22, 0x20 ;  /* 0x0000002016ba7836 */ /* 0x000fe20000000000 */
[----:B------:R-:W-:-:S02]  /*0f60*/  LOP3.LUT R201, R201, 0x1c0, RZ, 0xc0, !PT ;  /* 0x000001c0c9c97812 */ /* 0x000fc400078ec0ff */
[----:B------:R-:W-:Y:S02]  /*0f70*/  SHF.L.U32 R5, R5, 0x6, RZ ;  /* 0x0000000605057819 */ /* 0x000fe400000006ff */
[----:B------:R-:W-:Y:S02]  /*0f80*/  SHF.R.U32.HI R209, RZ, 0x3, R3 ;  /* 0x00000003ffd17819 */ /* 0x000fe40000011603 */
[----:B------:R-:W-:Y:S02]  /*0f90*/  LOP3.LUT R214, R3, 0x38, R16, 0xf8, !PT ;  /* 0x0000003803d67812 */ /* 0x000fe400078ef810 */
[----:B------:R-:W-:Y:S02]  /*0fa0*/  SHF.R.U32.HI R205, RZ, 0x3, R200 ;  /* 0x00000003ffcd7819 */ /* 0x000fe400000116c8 */
[----:B------:R-:W-:Y:S02]  /*0fb0*/  LOP3.LUT R6, R200, 0x38, R16, 0xf8, !PT ;  /* 0x00000038c8067812 */ /* 0x000fe400078ef810 */
[----:B------:R-:W-:-:S02]  /*0fc0*/  SHF.R.U32.HI R203, RZ, 0x3, R199 ;  /* 0x00000003ffcb7819 */ /* 0x000fc400000116c7 */
[--C-:B------:R-:W-:Y:S02]  /*0fd0*/  LOP3.LUT R7, R199, 0x38, R16.reuse, 0xf8, !PT ;  /* 0x00000038c7077812 */ /* 0x100fe400078ef810 */
[----:B------:R-:W-:Y:S02]  /*0fe0*/  LOP3.LUT R206, R0, 0xfffffe00, RZ, 0xc0, !PT ;  /* 0xfffffe0000ce7812 */ /* 0x000fe400078ec0ff */
[----:B------:R-:W-:Y:S02]  /*0ff0*/  LOP3.LUT R204, R4, 0xfffffe00, RZ, 0xc0, !PT ;  /* 0xfffffe0004cc7812 */ /* 0x000fe400078ec0ff */
[----:B------:R-:W-:Y:S02]  /*1000*/  SHF.R.U32.HI R207, RZ, 0x3, R201 ;  /* 0x00000003ffcf7819 */ /* 0x000fe400000116c9 */
[----:B------:R-:W-:Y:S02]  /*1010*/  LOP3.LUT R3, R201, 0x38, R16, 0xf8, !PT ;  /* 0x00000038c9037812 */ /* 0x000fe400078ef810 */
[----:B------:R-:W-:-:S02]  /*1020*/  LOP3.LUT R208, R5, 0xfffffe00, RZ, 0xc0, !PT ;  /* 0xfffffe0005d07812 */ /* 0x000fc400078ec0ff */
[----:B------:R-:W-:Y:S02]  /*1030*/  LOP3.LUT R214, R210, R214, R209, 0xf6, !PT ;  /* 0x000000d6d2d67212 */ /* 0x000fe400078ef6d1 */
[----:B------:R-:W-:Y:S02]  /*1040*/  LOP3.LUT R229, R206, R6, R205, 0xf6, !PT ;  /* 0x00000006cee57212 */ /* 0x000fe400078ef6cd */
[----:B------:R-:W-:Y:S01]  /*1050*/  LOP3.LUT R7, R204, R7, R203, 0xf6, !PT ;  /* 0x00000007cc077212 */ /* 0x000fe200078ef6cb */
[--C-:B------:R-:W-:Y:S01]  /*1060*/  IMAD R211, R214, 0x2, R226.reuse ;  /* 0x00000002d6d37824 */ /* 0x100fe200078e02e2 */
[----:B------:R-:W-:Y:S01]  /*1070*/  LOP3.LUT R3, R208, R3, R207, 0xf6, !PT ;  /* 0x00000003d0037212 */ /* 0x000fe200078ef6cf */
[----:B------:R-:W-:Y:S01]  /*1080*/  IMAD R229, R229, 0x2, R226 ;  /* 0x00000002e5e57824 */ /* 0x000fe200078e02e2 */
[----:B------:R-:W-:Y:S01]  /*1090*/  SHF.R.S32.HI R19, RZ, 0x1f, R18 ;  /* 0x0000001fff137819 */ /* 0x000fe20000011412 */
[----:B------:R-:W-:Y:S01]  /*10a0*/  IMAD R228, R7, 0x2, R226 ;  /* 0x0000000207e47824 */ /* 0x000fe200078e02e2 */
[----:B------:R-:W-:-:S02]  /*10b0*/  SHF.R.S32.HI R217, RZ, 0x1f, R188 ;  /* 0x0000001fffd97819 */ /* 0x000fc400000114bc */
[----:B------:R-:W-:Y:S02]  /*10c0*/  SHF.R.S32.HI R216, RZ, 0x1f, R187 ;  /* 0x0000001fffd87819 */ /* 0x000fe400000114bb */
[----:B------:R-:W-:Y:S02]  /*10d0*/  SHF.R.S32.HI R215, RZ, 0x1f, R189 ;  /* 0x0000001fffd77819 */ /* 0x000fe400000114bd */
[----:B------:R-:W-:Y:S02]  /*10e0*/  SHF.R.S32.HI R17, RZ, 0x1f, R16 ;  /* 0x0000001fff117819 */ /* 0x000fe40000011410 */
[----:B------:R-:W-:Y:S02]  /*10f0*/  LEA R230, R3, R226, 0x1 ;  /* 0x000000e203e67211 */ /* 0x000fe400078e08ff */
[----:B--2---:R-:W-:-:S07]  /*1100*/  LOP3.LUT R197, R11, 0x1, RZ, 0xfc, !PT ;  /* 0x000000010bc57812 */ /* 0x004fce00078efcff */
.L_x_2454:
[----:B0--3-5:R-:W0:Y:S02]  /*1110*/  LDC.64 R4, c[0x0][0xc60] ;  /* 0x00031800ff047b82 */ /* 0x029e240000000a00 */
[----:B0-----:R-:W-:-:S05]  /*1120*/  IMAD.WIDE R4, R195, 0x4, R4 ;  /* 0x00000004c3047825 */ /* 0x001fca00078e0204 */
[----:B------:R-:W2:Y:S01]  /*1130*/  LDG.E R222, desc[UR40][R4.64] ;  /* 0x0000002804de7981 */ /* 0x000ea2000c1e1900 */
[----:B------:R-:W-:Y:S05]  /*1140*/  YIELD ;  /* 0x0000000000007946 */ /* 0x000fea0003800000 */
[----:B------:R-:W-:Y:S01]  /*1150*/  ULDC.64 UR4, c[0x0][0xa28] ;  /* 0x00028a0000047ab9 */ /* 0x000fe20000000a00 */
[----:B------:R-:W-:Y:S01]  /*1160*/  ULDC.64 UR8, c[0x0][0xa18] ;  /* 0x0002860000087ab9 */ /* 0x000fe20000000a00 */
[----:B------:R-:W-:Y:S01]  /*1170*/  ISETP.NE.U32.AND P1, PT, RZ, UR4, PT ;  /* 0x00000004ff007c0c */ /* 0x000fe2000bf25070 */
[----:B------:R-:W-:Y:S01]  /*1180*/  ULDC.64 UR6, c[0x0][0xa08] ;  /* 0x0002820000067ab9 */ /* 0x000fe20000000a00 */
[----:B------:R-:W-:Y:S01]  /*1190*/  IMAD.MOV.U32 R3, RZ, RZ, RZ ;  /* 0x000000ffff037224 */ /* 0x000fe200078e00ff */
[----:B------:R-:W-:-:S02]  /*11a0*/  ISETP.NE.U32.AND P0, PT, RZ, UR6, PT ;  /* 0x00000006ff007c0c */ /* 0x000fc4000bf05070 */
[----:B------:R-:W-:Y:S02]  /*11b0*/  ISETP.NE.AND.EX P1, PT, RZ, UR5, PT, P1 ;  /* 0x00000005ff007c0c */ /* 0x000fe4000bf25310 */
[----:B------:R-:W-:Y:S02]  /*11c0*/  ISETP.NE.AND.EX P0, PT, RZ, UR7, PT, P0 ;  /* 0x00000007ff007c0c */ /* 0x000fe4000bf05300 */
[----:B------:R-:W-:Y:S02]  /*11d0*/  MOV R29, RZ ;  /* 0x000000ff001d7202 */ /* 0x000fe40000000f00 */
[----:B--2---:R-:W-:Y:S01]  /*11e0*/  SHF.R.S32.HI R225, RZ, 0x1f, R222 ;  /* 0x0000001fffe17819 */ /* 0x004fe200000114de */
[----:B------:R-:W-:-:S06]  /*11f0*/  IMAD.SHL.U32 R220, R222, 0x4, RZ ;  /* 0x00000004dedc7824 */ /* 0x000fcc00078e00ff */
[C---:B----4-:R-:W-:Y:S02]  /*1200*/  @P1 LEA R6, P2, R222.reuse, UR4, 0x2 ;  /* 0x00000004de061c11 */ /* 0x050fe4000f8410ff */
[C-C-:B------:R-:W-:Y:S02]  /*1210*/  SHF.L.U64.HI R221, R222.reuse, 0x2, R225.reuse ;  /* 0x00000002dedd7819 */ /* 0x140fe400000102e1 */
[----:B------:R-:W-:Y:S02]  /*1220*/  @P1 LEA.HI.X R7, R222, UR5, R225, 0x2, P2 ;  /* 0x00000005de071c11 */ /* 0x000fe400090f14e1 */
[----:B------:R-:W-:Y:S01]  /*1230*/  ISETP.NE.U32.AND P2, PT, RZ, UR8, PT ;  /* 0x00000008ff007c0c */ /* 0x000fe2000bf45070 */
[----:B------:R-:W-:Y:S01]  /*1240*/  ULDC UR4, c[0x0][0x288] ;  /* 0x0000a20000047ab9 */ /* 0x000fe20000000800 */
[----:B------:R-:W-:Y:S01]  /*1250*/  IADD3 R8, P3, R220, UR6, RZ ;  /* 0x00000006dc087c10 */ /* 0x000fe2000ff7e0ff */
[----:B------:R0:W5:Y:S01]  /*1260*/  @P1 LDG.E R3, desc[UR40][R6.64] ;  /* 0x0000002806031981 */ /* 0x000162000c1e1900 */
[----:B------:R-:W-:Y:S01]  /*1270*/  ISETP.NE.AND.EX P2, PT, RZ, UR9, PT, P2 ;  /* 0x00000009ff007c0c */ /* 0x000fe2000bf45320 */
[----:B------:R-:W-:Y:S01]  /*1280*/  IMAD.U32 R195, RZ, RZ, UR4 ;  /* 0x00000004ffc37e24 */ /* 0x000fe2000f8e00ff */
[----:B------:R-:W-:Y:S01]  /*1290*/  IADD3.X R9, R221, UR7, RZ, P3, !PT ;  /* 0x00000007dd097c10 */ /* 0x000fe20009ffe4ff */
[----:B------:R-:W-:-:S04]  /*12a0*/  ULDC.64 UR4, c[0x0][0x3f8] ;  /* 0x0000fe0000047ab9 */ /* 0x000fc80000000a00 */
[----:B------:R0:W5:Y:S06]  /*12b0*/  @P0 LDG.E R29, desc[UR40][R8.64] ;  /* 0x00000028081d0981 */ /* 0x00016c000c1e1900 */
[----:B------:R-:W-:-:S04]  /*12c0*/  @P2 IADD3 R4, P1, R220, UR8, RZ ;  /* 0x00000008dc042c10 */ /* 0x000fc8000ff3e0ff */
[----:B------:R-:W-:-:S05]  /*12d0*/  @P2 IADD3.X R5, R221, UR9, RZ, P1, !PT ;  /* 0x00000009dd052c10 */ /* 0x000fca0008ffe4ff */
        /* <DEDUP_REMOVED lines=9> */
[----:B------:R-:W-:Y:S02]  /*1370*/  IMAD.U32 R28, RZ, RZ, UR4 ;  /* 0x00000004ff1c7e24 */ /* 0x000fe4000f8e00ff */
[----:B------:R-:W-:Y:S01]  /*1380*/  IMAD.MOV.U32 R27, RZ, RZ, R222 ;  /* 0x000000ffff1b7224 */ /* 0x000fe200078e00de */
[----:B01----:R-:W-:Y:S06]  /*1390*/  @P2 BRA `(.L_x_2234) ;  /* 0x0000000000242947 */ /* 0x003fec0003800000 */
        /* <DEDUP_REMOVED lines=8> */
[----:B--2---:R-:W-:-:S07]  /*1420*/  IADD3 R195, -R195, R0, RZ ;  /* 0x00000000c3c37210 */ /* 0x004fce0007ffe1ff */
.L_x_2234:
[----:B------:R-:W-:Y:S01]  /*1430*/  ULDC.64 UR4, c[0x0][0xa20] ;  /* 0x0002880000047ab9 */ /* 0x000fe20000000a00 */
[----:B------:R-:W-:Y:S01]  /*1440*/  IMAD.MOV.U32 R224, RZ, RZ, R193 ;  /* 0x000000ffffe07224 */ /* 0x000fe200078e00c1 */
[----:B------:R-:W-:Y:S01]  /*1450*/  ISETP.NE.U32.AND P1, PT, RZ, UR4, PT ;  /* 0x00000004ff007c0c */ /* 0x000fe2000bf25070 */
[----:B------:R-:W-:-:S03]  /*1460*/  IMAD.MOV.U32 R218, RZ, RZ, R194 ;  /* 0x000000ffffda7224 */ /* 0x000fc600078e00c2 */
[----:B------:R-:W-:-:S13]  /*1470*/  ISETP.NE.AND.EX P1, PT, RZ, UR5, PT, P1 ;  /* 0x00000005ff007c0c */ /* 0x000fda000bf25310 */
[----:B------:R-:W-:Y:S05]  /*1480*/  @!P1 BRA `(.L_x_2235) ;  /* 0x0000000000109947 */ /* 0x000fea0003800000 */
[----:B------:R-:W-:-:S04]  /*1490*/  IADD3 R4, P0, R220, UR4, RZ ;  /* 0x00000004dc047c10 */ /* 0x000fc8000ff1e0ff */
[----:B------:R-:W-:-:S05]  /*14a0*/  IADD3.X R5, R221, UR5, RZ, P0, !PT ;  /* 0x00000005dd057c10 */ /* 0x000fca00087fe4ff */
[----:B------:R0:W5:Y:S01]  /*14b0*/  LDG.E R28, desc[UR40][R4.64] ;  /* 0x00000028041c7981 */ /* 0x000162000c1e1900 */
[----:B------:R-:W-:Y:S05]  /*14c0*/  BRA `(.L_x_2236) ;  /* 0x0000000000107947 */ /* 0x000fea0003800000 */
.L_x_2235:
[----:B------:R-:W-:Y:S05]  /*14d0*/  @!P0 BRA `(.L_x_2236) ;  /* 0x00000000000c8947 */ /* 0x000fea0003800000 */
[----:B------:R-:W2:Y:S04]  /*14e0*/  LDG.E R5, desc[UR40][R8.64] ;  /* 0x0000002808057981 */ /* 0x000ea8000c1e1900 */
[----:B------:R-:W2:Y:S02]  /*14f0*/  LDG.E R28, desc[UR40][R8.64+0x4] ;  /* 0x00000428081c7981 */ /* 0x000ea4000c1e1900 */
[----:B--2---:R-:W-:-:S07]  /*1500*/  IMAD.IADD R28, R28, 0x1, -R5 ;  /* 0x000000011c1c7824 */ /* 0x004fce00078e0a05 */
.L_x_2236:
[----:B------:R-:W-:Y:S02]  /*1510*/  ULDC.64 UR4, c[0x0][0xa10] ;  /* 0x0002840000047ab9 */ /* 0x000fe40000000a00 */
[----:B------:R-:W-:-:S04]  /*1520*/  ISETP.NE.U32.AND P0, PT, RZ, UR4, PT ;  /* 0x00000004ff007c0c */ /* 0x000fc8000bf05070 */
[----:B------:R-:W-:Y:S01]  /*1530*/  ISETP.NE.AND.EX P0, PT, RZ, UR5, PT, P0 ;  /* 0x00000005ff007c0c */ /* 0x000fe2000bf05300 */
[----:B------:R-:W-:-:S12]  /*1540*/  ULDC.64 UR4, c[0x0][0xa30] ;  /* 0x00028c0000047ab9 */ /* 0x000fd80000000a00 */
[----:B0-----:R-:W0:Y:S02]  /*1550*/  @P0 LDC.64 R4, c[0x0][0xa10] ;  /* 0x00028400ff040b82 */ /* 0x001e240000000a00 */
[----:B0-----:R-:W-:-:S05]  /*1560*/  @P0 IMAD.WIDE R4, R27, 0x4, R4 ;  /* 0x000000041b040825 */ /* 0x001fca00078e0204 */
[----:B------:R-:W2:Y:S04]  /*1570*/  @P0 LDG.E R0, desc[UR40][R4.64] ;  /* 0x0000002804000981 */ /* 0x000ea8000c1e1900 */
[----:B------:R-:W2:Y:S01]  /*1580*/  @P0 LDG.E R9, desc[UR40][R4.64+0x4] ;  /* 0x0000042804090981 */ /* 0x000ea2000c1e1900 */
[----:B-----5:R-:W-:Y:S01]  /*1590*/  IADD3 R8, -R3, R28, RZ ;  /* 0x0000001c03087210 */ /* 0x020fe20007ffe1ff */
[----:B------:R-:W-:Y:S01]  /*15a0*/  IMAD.MOV.U32 R117, RZ, RZ, R28 ;  /* 0x000000ffff757224 */ /* 0x000fe200078e001c */
[----:B------:R-:W-:Y:S02]  /*15b0*/  LEA R3, R193, 0xff, 0x7 ;  /* 0x000000ffc1037811 */ /* 0x000fe400078e38ff */
[----:B------:R-:W-:Y:S01]  /*15c0*/  ISETP.NE.U32.AND P1, PT, RZ, UR4, PT ;  /* 0x00000004ff007c0c */ /* 0x000fe2000bf25070 */
[----:B------:R-:W-:-:S03]  /*15d0*/  IMAD.MOV R25, RZ, RZ, -R8 ;  /* 0x000000ffff197224 */ /* 0x000fc600078e0a08 */
[----:B------:R-:W-:Y:S02]  /*15e0*/  ISETP.NE.AND.EX P1, PT, RZ, UR5, PT, P1 ;  /* 0x00000005ff007c0c */ /* 0x000fe4000bf25310 */
[----:B------:R-:W-:-:S11]  /*15f0*/  VIMNMX R25, RZ, R25, !PT ;  /* 0x00000019ff197248 */ /* 0x000fd60007fe0100 */
[----:B------:R-:W-:-:S04]  /*1600*/  @P1 IADD3 R6, P2, R220, UR4, RZ ;  /* 0x00000004dc061c10 */ /* 0x000fc8000ff5e0ff */
[----:B------:R-:W-:-:S05]  /*1610*/  @P1 IADD3.X R7, R221, UR5, RZ, P2, !PT ;  /* 0x00000005dd071c10 */ /* 0x000fca00097fe4ff */
[----:B------:R0:W5:Y:S01]  /*1620*/  @P1 LDG.E R117, desc[UR40][R6.64] ;  /* 0x0000002806751981 */ /* 0x000162000c1e1900 */
[----:B--2---:R-:W-:-:S04]  /*1630*/  @P0 IMAD.IADD R24, R9, 0x1, -R0 ;  /* 0x0000000109180824 */ /* 0x004fc800078e0a00 */
[----:B------:R-:W-:-:S04]  /*1640*/  IMAD.IADD R198, R8, 0x1, R24 ;  /* 0x0000000108c67824 */ /* 0x000fc800078e0218 */
[C---:B------:R-:W-:Y:S01]  /*1650*/  VIADD R0, R198.reuse, 0x7f ;  /* 0x0000007fc6007836 */ /* 0x040fe20000000000 */
[----:B------:R-:W-:-:S04]  /*1660*/  IADD3 R4, R198, R3, -R195 ;  /* 0x00000003c6047210 */ /* 0x000fc80007ffe8c3 */
[----:B------:R-:W-:Y:S02]  /*1670*/  SHF.R.S32.HI R3, RZ, 0x1f, R0 ;  /* 0x0000001fff037819 */ /* 0x000fe40000011400 */
[----:B------:R-:W-:Y:S02]  /*1680*/  SHF.R.S32.HI R5, RZ, 0x1f, R4 ;  /* 0x0000001fff057819 */ /* 0x000fe40000011404 */
[----:B------:R-:W-:Y:S02]  /*1690*/  LEA.HI R3, R3, R0, RZ, 0x7 ;  /* 0x0000000003037211 */ /* 0x000fe400078f38ff */
[----:B------:R-:W-:Y:S02]  /*16a0*/  LEA.HI R5, R5, R4, RZ, 0x7 ;  /* 0x0000000405057211 */ /* 0x000fe400078f38ff */
[----:B------:R-:W-:Y:S02]  /*16b0*/  SHF.R.S32.HI R3, RZ, 0x7, R3 ;  /* 0x00000007ff037819 */ /* 0x000fe40000011403 */
[----:B------:R-:W-:-:S04]  /*16c0*/  SHF.R.S32.HI R0, RZ, 0x7, R5 ;  /* 0x00000007ff007819 */ /* 0x000fc80000011405 */
[----:B------:R-:W-:-:S04]  /*16d0*/  VIMNMX R123, R3, R0, PT ;  /* 0x00000000037b7248 */ /* 0x000fc80003fe0100 */
[----:B------:R-:W-:-:S04]  /*16e0*/  LEA R3, R123, -R8, 0x7 ;  /* 0x800000087b037211 */ /* 0x000fc800078e38ff */
[----:B------:R-:W-:-:S04]  /*16f0*/  VIMNMX R0, R3, R24, PT ;  /* 0x0000001803007248 */ /* 0x000fc80003fe0100 */
[----:B------:R-:W-:Y:S02]  /*1700*/  ISETP.GT.AND P0, PT, R0, R25, PT ;  /* 0x000000190000720c */ /* 0x000fe40003f04270 */
[----:B------:R-:W-:-:S05]  /*1710*/  SHF.R.U32.HI R25, RZ, 0x7, R25 ;  /* 0x00000007ff197819 */ /* 0x000fca0000011619 */
[----:B------:R-:W-:-:S06]  /*1720*/  IMAD.MOV.U32 R26, RZ, RZ, R25 ;  /* 0x000000ffff1a7224 */ /* 0x000fcc00078e0019 */
[----:B------:R-:W-:-:S05]  /*1730*/  @P0 VIADD R0, R0, 0x7f ;  /* 0x0000007f00000836 */ /* 0x000fca0000000000 */
[----:B------:R-:W-:-:S04]  /*1740*/  @P0 SHF.R.S32.HI R3, RZ, 0x1f, R0 ;  /* 0x0000001fff030819 */ /* 0x000fc80000011400 */
[----:B------:R-:W-:-:S04]  /*1750*/  @P0 LEA.HI R3, R3, R0, RZ, 0x7 ;  /* 0x0000000003030211 */ /* 0x000fc800078f38ff */
[----:B------:R-:W-:Y:S02]  /*1760*/  @P0 SHF.R.S32.HI R26, RZ, 0x7, R3 ;  /* 0x00000007ff1a0819 */ /* 0x000fe40000011403 */
        /* <DEDUP_REMOVED lines=23> */
.L_x_2239:
[----:B------:R-:W-:Y:S05]  /*18e0*/  BSYNC B6 ;  /* 0x0000000000067941 */ /* 0x000fea0003800000 */
.L_x_2238:
        /* <DEDUP_REMOVED lines=20> */
.L_x_2241:
[----:B------:R-:W-:Y:S05]  /*1a30*/  BSYNC B6 ;  /* 0x0000000000067941 */ /* 0x000fea0003800000 */
.L_x_2240:
[----:B------:R-:W-:Y:S01]  /*1a40*/  ULDC.64 UR4, c[0x0][0x9f8] ;  /* 0x00027e0000047ab9 */ /* 0x000fe20000000a00 */
[----:B------:R-:W0:Y:S01]  /*1a50*/  LDC R0, c[0x0][0x428] ;  /* 0x00010a00ff007b82 */ /* 0x000e220000000800 */
[----:B------:R-:W-:-:S07]  /*1a60*/  ISETP.NE.U32.AND P0, PT, RZ, UR4, PT ;  /* 0x00000004ff007c0c */ /* 0x000fce000bf05070 */
[----:B------:R-:W1:Y:S01]  /*1a70*/  LDC.64 R40, c[0x0][0x2f0] ;  /* 0x0000bc00ff287b82 */ /* 0x000e620000000a00 */
[----:B------:R-:W-:Y:S01]  /*1a80*/  ISETP.NE.AND.EX P0, PT, RZ, UR5, PT, P0 ;  /* 0x00000005ff007c0c */ /* 0x000fe2000bf05300 */
[----:B------:R-:W2:Y:S01]  /*1a90*/  S2R R21, SR_TID.X ;  /* 0x0000000000157919 */ /* 0x000ea20000002100 */
[----:B------:R-:W-:Y:S01]  /*1aa0*/  IMAD.IADD R85, R29, 0x1, R28 ;  /* 0x000000011d557824 */ /* 0x000fe200078e021c */
[----:B------:R-:W-:-:S04]  /*1ab0*/  ULDC.64 UR6, c[0x0][0xa08] ;  /* 0x0002820000067ab9 */ /* 0x000fc80000000a00 */
[----:B------:R-:W3:Y:S06]  /*1ac0*/  LDC.64 R108, c[0x0][0x3d8] ;  /* 0x0000f600ff6c7b82 */ /* 0x000eec0000000a00 */
[----:B------:R-:W-:Y:S02]  /*1ad0*/  @P0 IADD3 R4, P1, R220, UR4, RZ ;  /* 0x00000004dc040c10 */ /* 0x000fe4000ff3e0ff */
[----:B------:R-:W4:Y:S02]  /*1ae0*/  LDC R29, c[0x0][0x3d4] ;  /* 0x0000f500ff1d7b82 */ /* 0x000f240000000800 */
[----:B------:R-:W-:Y:S01]  /*1af0*/  @P0 IADD3.X R5, R221, UR5, RZ, P1, !PT ;  /* 0x00000005dd050c10 */ /* 0x000fe20008ffe4ff */
[----:B------:R-:W-:-:S04]  /*1b00*/  ULDC.64 UR4, c[0x0][0x2f8] ;  /* 0x0000be0000047ab9 */ /* 0x000fc80000000a00 */
[----:B------:R2:W4:Y:S01]  /*1b10*/  @P0 LDG.E R27, desc[UR40][R4.64] ;  /* 0x00000028041b0981 */ /* 0x000522000c1e1900 */
[----:B0-----:R-:W-:Y:S01]  /*1b20*/  ISETP.NE.AND P0, PT, R0, 0x1, PT ;  /* 0x000000010000780c */ /* 0x001fe20003f05270 */
[----:B-1----:R-:W-:Y:S01]  /*1b30*/  IMAD.SHL.U32 R92, R40, 0x20, RZ ;  /* 0x00000020285c7824 */ /* 0x002fe200078e00ff */
[----:B------:R-:W-:Y:S01]  /*1b40*/  SHF.R.S32.HI R35, RZ, 0x1f, R85 ;  /* 0x0000001fff237819 */ /* 0x000fe20000011455 */
[-C--:B------:R-:W-:Y:S01]  /*1b50*/  IMAD.WIDE.U32 R42, R18, R40.reuse, R16 ;  /* 0x00000028122a7225 */ /* 0x080fe200078e0010 */
[----:B------:R-:W-:Y:S02]  /*1b60*/  SHF.R.S32.HI R23, RZ, 0x1f, R22 ;  /* 0x0000001fff177819 */ /* 0x000fe40000011416 */
[----:B------:R-:W-:Y:S01]  /*1b70*/  SHF.L.U64.HI R93, R40, 0x5, R41 ;  /* 0x00000005285d7819 */ /* 0x000fe20000010229 */
[-C--:B------:R-:W-:Y:S01]  /*1b80*/  IMAD R6, R35, R40.reuse, RZ ;  /* 0x0000002823067224 */ /* 0x080fe200078e02ff */
[----:B---3--:R-:W-:Y:S01]  /*1b90*/  SHF.L.U64.HI R15, R108, 0x5, R109 ;  /* 0x000000056c0f7819 */ /* 0x008fe2000001026d */
[----:B--2---:R-:W-:Y:S01]  /*1ba0*/  IMAD.WIDE.U32 R4, R85, R40, RZ ;  /* 0x0000002855047225 */ /* 0x004fe200078e00ff */
[----:B------:R-:W-:-:S03]  /*1bb0*/  SHF.R.U32.HI R21, RZ, 0x7, R21 ;  /* 0x00000007ff157819 */ /* 0x000fc60000011615 */
[----:B------:R-:W0:Y:S01]  /*1bc0*/  @P0 LDC R3, c[0x0][0x42c] ;  /* 0x00010b00ff030b82 */ /* 0x000e220000000800 */
[----:B------:R-:W-:Y:S01]  /*1bd0*/  ISETP.NE.AND P6, PT, R21, 0x1, PT ;  /* 0x000000011500780c */ /* 0x000fe20003fc5270 */
[----:B------:R-:W-:Y:S01]  /*1be0*/  IMAD.WIDE.U32 R10, R18, R108, R16 ;  /* 0x0000006c120a7225 */ /* 0x000fe200078e0010 */
[----:B----4-:R-:W-:-:S03]  /*1bf0*/  ISETP.GE.AND P2, PT, R16, R29, PT ;  /* 0x0000001d1000720c */ /* 0x010fc60003f46270 */
[----:B------:R-:W-:Y:S02]  /*1c00*/  IMAD.WIDE.U32 R90, R18, R40, R92 ;  /* 0x00000028125a7225 */ /* 0x000fe400078e005c */
[----:B------:R-:W1:Y:S02]  /*1c10*/  @P0 LDC R7, c[0x0][0x430] ;  /* 0x00010c00ff070b82 */ /* 0x000e640000000800 */
[----:B------:R-:W-:Y:S02]  /*1c20*/  IMAD.SHL.U32 R116, R29, 0x2, RZ ;  /* 0x000000021d747824 */ /* 0x000fe400078e00ff */
[----:B------:R-:W-:Y:S01]  /*1c30*/  VIADD R126, R21, 0x8 ;  /* 0x00000008157e7836 */ /* 0x000fe20000000000 */
[C---:B------:R-:W-:Y:S01]  /*1c40*/  SHF.L.U64.HI R21, R40.reuse, 0x6, R41 ;  /* 0x0000000628157819 */ /* 0x040fe20000010229 */
        /* <DEDUP_REMOVED lines=12> */
[----:B------:R-:W-:-:S04]  /*1d10*/  ULDC.64 UR4, c[0x0][0x300] ;  /* 0x0000c00000047ab9 */ /* 0x000fc80000000a00 */
[----:B------:R-:W-:Y:S01]  /*1d20*/  IADD3 R5, R5, R3, RZ ;  /* 0x0000000305057210 */ /* 0x000fe20007ffe0ff */
[----:B0-----:R-:W-:-:S04]  /*1d30*/  IMAD R12, R19, R6, RZ ;  /* 0x00000006130c7224 */ /* 0x001fc800078e02ff */
[----:B------:R-:W-:Y:S01]  /*1d40*/  IMAD R87, R18, R7, R12 ;  /* 0x0000000712577224 */ /* 0x000fe200078e020c */
[----:B------:R-:W-:Y:S02]  /*1d50*/  SHF.R.S32.HI R0, RZ, 0x1f, R27 ;  /* 0x0000001fff007819 */ /* 0x000fe4000001141b */
[----:B------:R-:W-:Y:S02]  /*1d60*/  SEL R99, R27, RZ, !P0 ;  /* 0x000000ff1b637207 */ /* 0x000fe40004000000 */
[----:B------:R-:W-:Y:S02]  /*1d70*/  SEL R9, R0, RZ, !P0 ;  /* 0x000000ff00097207 */ /* 0x000fe40004000000 */
[----:B------:R-:W-:Y:S01]  /*1d80*/  IADD3 R84, P0, R18, R85, RZ ;  /* 0x0000005512547210 */ /* 0x000fe20007f1e0ff */
[----:B------:R-:W-:-:S04]  /*1d90*/  IMAD.WIDE.U32 R100, R99, UR4, R4 ;  /* 0x0000000463647c25 */ /* 0x000fc8000f8e0004 */
[----:B------:R-:W-:Y:S02]  /*1da0*/  IMAD R0, R9, UR4, RZ ;  /* 0x0000000409007c24 */ /* 0x000fe4000f8e02ff */
[----:B------:R-:W-:Y:S01]  /*1db0*/  IMAD.X R85, R19, 0x1, R35, P0 ;  /* 0x0000000113557824 */ /* 0x000fe200000e0623 */
[----:B------:R-:W-:Y:S01]  /*1dc0*/  IADD3 R35, P3, R100, 0x40, RZ ;  /* 0x0000004064237810 */ /* 0x000fe20007f7e0ff */
        /* <DEDUP_REMOVED lines=15> */
[----:B------:R-:W-:Y:S01]  /*1ec0*/  IMAD.MOV.U32 R88, RZ, RZ, R8 ;  /* 0x000000ffff587224 */ /* 0x000fe200078e0008 */
[----:B------:R-:W-:Y:S01]  /*1ed0*/  IADD3 R89, R9, R87, RZ ;  /* 0x0000005709597210 */ /* 0x000fe20007ffe0ff */
[----:B------:R-:W-:Y:S01]  /*1ee0*/  IMAD.WIDE.U32 R98, R99, UR4, R4 ;  /* 0x0000000463627c25 */ /* 0x000fe2000f8e0004 */
[----:B-----5:R-:W-:Y:S01]  /*1ef0*/  SHF.R.S32.HI R9, RZ, 0x1f, R117 ;  /* 0x0000001fff097819 */ /* 0x020fe20000011475 */
[----:B------:R-:W-:Y:S02]  /*1f00*/  ULDC UR4, c[0x0][0x2e4] ;  /* 0x0000b90000047ab9 */ /* 0x000fe40000000800 */
[C---:B------:R-:W-:Y:S01]  /*1f10*/  IMAD.IADD R3, R16.reuse, 0x1, R3 ;  /* 0x0000000110037824 */ /* 0x040fe200078e0203 */
[----:B------:R-:W-:Y:S01]  /*1f20*/  ISETP.GE.AND P2, PT, R16, UR4, PT ;  /* 0x0000000410007c0c */ /* 0x000fe2000bf46270 */
[----:B------:R-:W-:-:S03]  /*1f30*/  IMAD.WIDE.U32 R4, R18, R108, R22 ;  /* 0x0000006c12047225 */ /* 0x000fc600078e0016 */
[----:B------:R-:W-:Y:S01]  /*1f40*/  SHF.R.S32.HI R14, RZ, 0x1f, R3 ;  /* 0x0000001fff0e7819 */ /* 0x000fe20000011403 */
[----:B------:R-:W-:Y:S02]  /*1f50*/  IMAD.IADD R5, R5, 0x1, R13 ;  /* 0x0000000105057824 */ /* 0x000fe400078e020d */
[----:B------:R-:W-:Y:S01]  /*1f60*/  IMAD.IADD R11, R13, 0x1, R11 ;  /* 0x000000010d0b7824 */ /* 0x000fe200078e020b */
[-C--:B------:R-:W-:Y:S01]  /*1f70*/  LEA.HI R8, R14, R3.reuse, RZ, 0x6 ;  /* 0x000000030e087211 */ /* 0x080fe200078f30ff */
[----:B------:R-:W-:Y:S01]  /*1f80*/  IMAD.WIDE.U32 R12, R18, R6, R16 ;  /* 0x00000006120c7225 */ /* 0x000fe200078e0010 */
[----:B------:R-:W-:-:S03]  /*1f90*/  LEA.HI R44, R14, R3, RZ, 0x3 ;  /* 0x000000030e2c7211 */ /* 0x000fc600078f18ff */
[----:B------:R-:W-:Y:S01]  /*1fa0*/  IMAD.SHL.U32 R8, R8, 0x80, RZ ;  /* 0x0000008008087824 */ /* 0x000fe200078e00ff */
[----:B------:R-:W-:Y:S01]  /*1fb0*/  LOP3.LUT R3, R44, 0x38, RZ, 0xc0, !PT ;  /* 0x000000382c037812 */ /* 0x000fe200078ec0ff */
[----:B------:R-:W-:Y:S01]  /*1fc0*/  IMAD.WIDE.U32 R96, R117, R108, R4 ;  /* 0x0000006c75607225 */ /* 0x000fe200078e0004 */
[----:B------:R-:W-:Y:S02]  /*1fd0*/  LOP3.LUT R20, R199, 0x38, R44, 0xf8, !PT ;  /* 0x00000038c7147812 */ /* 0x000fe400078ef82c */
[----:B------:R-:W-:Y:S01]  /*1fe0*/  LOP3.LUT R115, R8, 0xffffe000, RZ, 0xc0, !PT ;  /* 0xffffe00008737812 */ /* 0x000fe200078ec0ff */
[----:B------:R-:W-:Y:S01]  /*1ff0*/  IMAD R4, R9, R6, RZ ;  /* 0x0000000609047224 */ /* 0x000fe200078e02ff */
[----:B------:R-:W-:Y:S01]  /*2000*/  LOP3.LUT R8, R3, 0x1c0, R202, 0xf8, !PT ;  /* 0x000001c003087812 */ /* 0x000fe200078ef8ca */
[----:B------:R-:W-:Y:S01]  /*2010*/  IMAD R3, R19, R40, RZ ;  /* 0x0000002813037224 */ /* 0x000fe200078e02ff */
[----:B------:R-:W-:Y:S01]  /*2020*/  LOP3.LUT R14, R200, 0x38, R44, 0xf8, !PT ;  /* 0x00000038c80e7812 */ /* 0x000fe200078ef82c */
[----:B------:R-:W-:Y:S01]  /*2030*/  IMAD.MOV.U32 R86, RZ, RZ, R12 ;  /* 0x000000ffff567224 */ /* 0x000fe200078e000c */
[----:B------:R-:W-:Y:S01]  /*2040*/  LOP3.LUT R12, R201, 0x38, R44, 0xf8, !PT ;  /* 0x00000038c90c7812 */ /* 0x000fe200078ef82c */
[----:B------:R-:W-:Y:S01]  /*2050*/  IMAD R27, R18, R41, R3 ;  /* 0x00000029121b7224 */ /* 0x000fe200078e0203 */
[----:B------:R-:W-:Y:S01]  /*2060*/  LOP3.LUT R20, R20, R203, RZ, 0x3c, !PT ;  /* 0x000000cb14147212 */ /* 0x000fe200078e3cff */
[----:B------:R-:W-:Y:S01]  /*2070*/  IMAD R39, R117, R7, R4 ;  /* 0x0000000775277224 */ /* 0x000fe200078e0204 */
[----:B------:R-:W-:Y:S01]  /*2080*/  IADD3 R4, P1, R92, R90, RZ ;  /* 0x0000005a5c047210 */ /* 0x000fe20007f3e0ff */
[----:B------:R-:W-:Y:S01]  /*2090*/  IMAD.IADD R5, R27, 0x1, R91 ;  /* 0x000000011b057824 */ /* 0x000fe200078e025b */
[----:B------:R-:W-:Y:S01]  /*20a0*/  LOP3.LUT R14, R14, R205, RZ, 0x3c, !PT ;  /* 0x000000cd0e0e7212 */ /* 0x000fe200078e3cff */
[----:B------:R-:W-:Y:S01]  /*20b0*/  IMAD.IADD R32, R101, 0x1, R33 ;  /* 0x0000000165207824 */ /* 0x000fe200078e0221 */
[----:B------:R-:W-:Y:S01]  /*20c0*/  IADD3 R33, P0, R100, R42, RZ ;  /* 0x0000002a64217210 */ /* 0x000fe20007f1e0ff */
[-C--:B------:R-:W-:Y:S01]  /*20d0*/  IMAD R28, R9, R108.reuse, RZ ;  /* 0x0000006c091c7224 */ /* 0x080fe200078e02ff */
[----:B------:R-:W-:Y:S01]  /*20e0*/  LOP3.LUT R12, R12, R207, RZ, 0x3c, !PT ;  /* 0x000000cf0c0c7212 */ /* 0x000fe200078e3cff */
[----:B------:R-:W-:Y:S01]  /*20f0*/  IMAD.IADD R87, R87, 0x1, R13 ;  /* 0x0000000157577824 */ /* 0x000fe200078e020d */
[----:B------:R-:W-:Y:S01]  /*2100*/  IADD3 R111, R20, R115, R204 ;  /* 0x00000073146f7210 */ /* 0x000fe20007ffe0cc */
[----:B------:R-:W-:Y:S01]  /*2110*/  IMAD.IADD R27, R43, 0x1, R27 ;  /* 0x000000012b1b7824 */ /* 0x000fe200078e021b */
[----:B------:R-:W-:Y:S01]  /*2120*/  IADD3.X R20, R5, R93, RZ, P1, !PT ;  /* 0x0000005d05147210 */ /* 0x000fe20000ffe4ff */
[C---:B------:R-:W-:Y:S01]  /*2130*/  IMAD R31, R117.reuse, R109, R28 ;  /* 0x0000006d751f7224 */ /* 0x040fe200078e021c */
[----:B------:R-:W-:Y:S01]  /*2140*/  LOP3.LUT R8, R8, R209, RZ, 0x3c, !PT ;  /* 0x000000d108087212 */ /* 0x000fe200078e3cff */
[----:B------:R-:W-:Y:S01]  /*2150*/  IMAD.WIDE.U32 R94, R117, R108, R10 ;  /* 0x0000006c755e7225 */ /* 0x000fe200078e000a */
[----:B------:R-:W-:-:S02]  /*2160*/  IADD3 R107, P1, R4, R92, RZ ;  /* 0x0000005c046b7210 */ /* 0x000fc40007f3e0ff */
[-C--:B------:R-:W-:Y:S01]  /*2170*/  IADD3 R112, R14, R115.reuse, R206 ;  /* 0x000000730e707210 */ /* 0x080fe20007ffe0ce */
[-C--:B------:R-:W-:Y:S01]  /*2180*/  IMAD.WIDE.U32 R86, R117, R6.reuse, R86 ;  /* 0x0000000675567225 */ /* 0x080fe200078e0056 */
[-C--:B------:R-:W-:Y:S02]  /*2190*/  IADD3 R113, R12, R115.reuse, R208 ;  /* 0x000000730c717210 */ /* 0x080fe40007ffe0d0 */
[----:B------:R-:W-:Y:S01]  /*21a0*/  SHF.L.U64.HI R14, R108, 0x6, R109 ;  /* 0x000000066c0e7819 */ /* 0x000fe2000001026d */
[----:B------:R-:W-:Y:S01]  /*21b0*/  IMAD.X R36, R27, 0x1, R32, P0 ;  /* 0x000000011b247824 */ /* 0x000fe200000e0620 */
[----:B------:R-:W-:Y:S01]  /*21c0*/  IADD3 R37, P0, R33, 0x40, RZ ;  /* 0x0000004021257810 */ /* 0x000fe20007f1e0ff */
[----:B------:R-:W-:Y:S01]  /*21d0*/  IMAD.WIDE.U32 R88, R117, R6, R88 ;  /* 0x0000000675587225 */ /* 0x000fe200078e0058 */
[----:B------:R-:W-:Y:S02]  /*21e0*/  LOP3.LUT R34, R44, 0xfffffff8, RZ, 0xc0, !PT ;  /* 0xfffffff82c227812 */ /* 0x000fe400078ec0ff */
[C---:B------:R-:W-:Y:S01]  /*21f0*/  SHF.L.U64.HI R109, R108.reuse, 0x7, R109 ;  /* 0x000000076c6d7819 */ /* 0x040fe2000001026d */
[C---:B------:R-:W-:Y:S01]  /*2200*/  IMAD.SHL.U32 R12, R108.reuse, 0x40, RZ ;  /* 0x000000406c0c7824 */ /* 0x040fe200078e00ff */
[C---:B------:R-:W-:Y:S01]  /*2210*/  SHF.L.U32 R13, R108.reuse, 0x5, RZ ;  /* 0x000000056c0d7819 */ /* 0x040fe200000006ff */
[----:B------:R-:W-:Y:S01]  /*2220*/  IMAD.SHL.U32 R11, R108, 0x80, RZ ;  /* 0x000000806c0b7824 */ /* 0x000fe200078e00ff */
[----:B------:R-:W-:Y:S01]  /*2230*/  IADD3 R115, R8, R115, R210 ;  /* 0x0000007308737210 */ /* 0x000fe20007ffe0d2 */
[----:B------:R-:W-:Y:S01]  /*2240*/  IMAD.IADD R30, R31, 0x1, R95 ;  /* 0x000000011f1e7824 */ /* 0x000fe200078e025f */
[C-C-:B------:R-:W-:Y:S01]  /*2250*/  SHF.L.U64.HI R10, R6.reuse, 0x5, R7.reuse ;  /* 0x00000005060a7819 */ /* 0x140fe20000010207 */
[C---:B------:R-:W-:Y:S01]  /*2260*/  IMAD.SHL.U32 R8, R6.reuse, 0x20, RZ ;  /* 0x0000002006087824 */ /* 0x040fe200078e00ff */
[----:B------:R-:W-:Y:S01]  /*2270*/  SHF.L.U64.HI R9, R6, 0x6, R7 ;  /* 0x0000000606097819 */ /* 0x000fe20000010207 */
[----:B------:R-:W-:Y:S01]  /*2280*/  IMAD.X R28, R20, 0x1, R93, P1 ;  /* 0x00000001141c7824 */ /* 0x000fe200008e065d */
[C---:B------:R-:W-:Y:S01]  /*2290*/  SHF.L.U64.HI R108, R6.reuse, 0x7, R7 ;  /* 0x00000007066c7819 */ /* 0x040fe20000010207 */
[----:B------:R-:W-:Y:S01]  /*22a0*/  IMAD.X R102, RZ, RZ, R32, P3 ;  /* 0x000000ffff667224 */ /* 0x000fe200018e0620 */
[----:B------:R-:W-:Y:S01]  /*22b0*/  IADD3 R29, R97, R31, RZ ;  /* 0x0000001f611d7210 */ /* 0x000fe20007ffe0ff */
[----:B------:R-:W-:Y:S01]  /*22c0*/  IMAD.IADD R31, R89, 0x1, R39 ;  /* 0x00000001591f7824 */ /* 0x000fe200078e0227 */
[C---:B------:R-:W-:Y:S01]  /*22d0*/  SHF.L.U32 R7, R6.reuse, 0x6, RZ ;  /* 0x0000000606077819 */ /* 0x040fe200000006ff */
[----:B------:R-:W-:Y:S01]  /*22e0*/  IMAD.SHL.U32 R6, R6, 0x80, RZ ;  /* 0x0000008006067824 */ /* 0x000fe200078e00ff */
[----:B------:R-:W-:Y:S01]  /*22f0*/  SHF.L.U64.HI R3, R40, 0x7, R41 ;  /* 0x0000000728037819 */ /* 0x000fe20000010229 */
[----:B------:R-:W-:Y:S01]  /*2300*/  IMAD.X R103, RZ, RZ, R36, P0 ;  /* 0x000000ffff677224 */ /* 0x000fe200000e0624 */
[----:B------:R-:W-:Y:S01]  /*2310*/  IADD3 R38, R39, R87, RZ ;  /* 0x0000005727267210 */ /* 0x000fe20007ffe0ff */
[----:B------:R-:W-:Y:S01]  /*2320*/  IMAD.IADD R104, R99, 0x1, R45 ;  /* 0x0000000163687824 */ /* 0x000fe200078e022d */
[----:B------:R-:W-:Y:S01]  /*2330*/  @!P6 BAR.SYNC.DEFER_BLOCKING 0x9, 0x100 ;  /* 0x024400000000eb1d */ /* 0x000fe20000010000 */
[----:B------:R-:W-:-:S02]  /*2340*/  ISETP.GE.AND P1, PT, R196, UR4, PT ;  /* 0x00000004c4007c0c */ /* 0x000fc4000bf26270 */
[----:B------:R-:W-:Y:S02]  /*2350*/  SHF.R.S32.HI R39, RZ, 0x3, R44 ;  /* 0x00000003ff277819 */ /* 0x000fe4000001142c */
[----:B------:R-:W-:-:S09]  /*2360*/  SHF.R.S32.HI R41, RZ, 0x1f, R34 ;  /* 0x0000001fff297819 */ /* 0x000fd20000011422 */
.L_x_2327:
[----:B0-----:R-:W0:Y:S01]  /*2370*/  LDC R121, c[0x0][0x3d4] ;  /* 0x0000f500ff797b82 */ /* 0x001e220000000800 */
[----:B------:R-:W-:Y:S01]  /*2380*/  VIADD R26, R26, 0xffffffff ;  /* 0xffffffff1a1a7836 */ /* 0x000fe20000000000 */
[----:B------:R-:W-:Y:S01]  /*2390*/  LEA R45, R184, R214, 0xe ;  /* 0x000000d6b82d7211 */ /* 0x000fe200078e70ff */
[----:B------:R-:W-:Y:S05]  /*23a0*/  YIELD ;  /* 0x0000000000007946 */ /* 0x000fea0003800000 */
[----:B------:R-:W-:Y:S01]  /*23b0*/  ISETP.GT.AND P3, PT, R26, R25, PT ;  /* 0x000000191a00720c */ /* 0x000fe20003f64270 */
[----:B------:R-:W-:Y:S01]  /*23c0*/  BSSY B0, `(.L_x_2242) ;  /* 0x0000583000007945 */ /* 0x000fe20003800000 */
[----:B------:R-:W-:-:S02]  /*23d0*/  IMAD R110, R45, 0x2, R2 ;  /* 0x000000022d6e7824 */ /* 0x000fc400078e0202 */
[----:B------:R-:W-:Y:S02]  /*23e0*/  P2R R106, PR, RZ, 0x8 ;  /* 0x00000008ff6a7803 */ /* 0x000fe40000000000 */
        /* <DEDUP_REMOVED lines=10> */
[----:B------:R-:W-:Y:S01]  /*2490*/  IMAD R47, R44, R11, R46 ;  /* 0x0000000b2c2f7224 */ /* 0x000fe200078e022e */
        /* <DEDUP_REMOVED lines=20> */
[----:B------:R-:W-:Y:S02]  /*25e0*/  CS2R R82, SRZ ;  /* 0x0000000000527805 */ /* 0x000fe4000001ff00 */
[----:B------:R-:W-:Y:S02]  /*25f0*/  IADD3.X R46, R122, R29, RZ, P0, !PT ;  /* 0x0000001d7a2e7210 */ /* 0x000fe400007fe4ff */
        /* <DEDUP_REMOVED lines=15> */
.L_x_2246:
[----:B------:R-:W-:Y:S05]  /*26f0*/  BSYNC B1 ;  /* 0x0000000000017941 */ /* 0x000fea0003800000 */
.L_x_2245:
        /* <DEDUP_REMOVED lines=40> */
.L_x_2248:
[----:B------:R-:W-:Y:S05]  /*2980*/  BSYNC B1 ;  /* 0x0000000000017941 */ /* 0x000fea0003800000 */
.L_x_2247:
        /* <DEDUP_REMOVED lines=8> */
[----:B------:R-:W-:Y:S02]  /*2a10*/  MOV R45, R67 ;  /* 0x00000043002d7202 */ /* 0x000fe40000000f00 */
[----:B------:R-:W-:-:S02]  /*2a20*/  CS2R R48, SRZ ;  /* 0x0000000000307805 */ /* 0x000fc4000001ff00 */
[----:B------:R-:W-:Y:S01]  /*2a30*/  PRMT R129, R47, 0x5410, R46 ;  /* 0x000054102f817816 */ /* 0x000fe2000000002e */
[----:B------:R-:W-:Y:S01]  /*2a40*/  IMAD.MOV.U32 R46, RZ, RZ, R70 ;  /* 0x000000ffff2e7224 */ /* 0x000fe200078e0046 */
[----:B------:R-:W-:Y:S01]  /*2a50*/  PRMT R124, R45, 0x5410, R44 ;  /* 0x000054102d7c7816 */ /* 0x000fe2000000002c */
[----:B------:R-:W-:Y:S01]  /*2a60*/  IMAD.MOV.U32 R47, RZ, RZ, R71 ;  /* 0x000000ffff2f7224 */ /* 0x000fe200078e0047 */
[----:B------:R-:W-:Y:S02]  /*2a70*/  CS2R R56, SRZ ;  /* 0x0000000000387805 */ /* 0x000fe4000001ff00 */
[----:B------:R-:W-:Y:S02]  /*2a80*/  CS2R R60, SRZ ;  /* 0x00000000003c7805 */ /* 0x000fe4000001ff00 */
[----:B------:R-:W-:Y:S02]  /*2a90*/  CS2R R58, SRZ ;  /* 0x00000000003a7805 */ /* 0x000fe4000001ff00 */
[----:B------:R-:W-:-:S02]  /*2aa0*/  CS2R R62, SRZ ;  /* 0x00000000003e7805 */ /* 0x000fc4000001ff00 */
[----:B------:R-:W-:Y:S02]  /*2ab0*/  PRMT R128, R47, 0x5410, R46 ;  /* 0x000054102f807816 */ /* 0x000fe4000000002e */
        /* <DEDUP_REMOVED lines=25> */
.L_x_2250:
[----:B------:R-:W-:Y:S05]  /*2c50*/  BSYNC B1 ;  /* 0x0000000000017941 */ /* 0x000fea0003800000 */
.L_x_2249:
        /* <DEDUP_REMOVED lines=31> */
.L_x_2252:
[----:B------:R-:W-:Y:S05]  /*2e50*/  BSYNC B1 ;  /* 0x0000000000017941 */ /* 0x000fea0003800000 */
.L_x_2251:
[----:B01---5:R-:W-:Y:S01]  /*2e60*/  IMAD.MOV.U32 R45, RZ, RZ, R57 ;  /* 0x000000ffff2d7224 */ /* 0x023fe200078e0039 */
[----:B------:R-:W-:Y:S01]  /*2e70*/  MOV R44, R56 ;  /* 0x00000038002c7202 */ /* 0x000fe20000000f00 */
[----:B------:R-:W-:Y:S01]  /*2e80*/  IMAD.MOV.U32 R46, RZ, RZ, R60 ;  /* 0x000000ffff2e7224 */ /* 0x000fe200078e003c */
[----:B------:R-:W-:Y:S01]  /*2e90*/  ISETP.NE.AND P0, PT, R197, 0x3, PT ;  /* 0x00000003c500780c */ /* 0x000fe20003f05270 */
[----:B------:R-:W-:Y:S01]  /*2ea0*/  IMAD.MOV.U32 R47, RZ, RZ, R61 ;  /* 0x000000ffff2f7224 */ /* 0x000fe200078e003d */
[----:B------:R-:W-:Y:S01]  /*2eb0*/  PRMT R135, R44, 0x5410, R45 ;  /* 0x000054102c877816 */ /* 0x000fe2000000002d */
[----:B------:R-:W-:Y:S01]  /*2ec0*/  IMAD.MOV.U32 R44, RZ, RZ, R58 ;  /* 0x000000ffff2c7224 */ /* 0x000fe200078e003a */
[----:B------:R-:W-:Y:S02]  /*2ed0*/  MOV R45, R59 ;  /* 0x0000003b002d7202 */ /* 0x000fe40000000f00 */
[----:B------:R-:W-:Y:S01]  /*2ee0*/  PRMT R137, R46, 0x5410, R47 ;  /* 0x000054102e897816 */ /* 0x000fe2000000002f */
[----:B------:R-:W-:Y:S01]  /*2ef0*/  IMAD.MOV.U32 R46, RZ, RZ, R62 ;  /* 0x000000ffff2e7224 */ /* 0x000fe200078e003e */
[----:B------:R-:W-:Y:S01]  /*2f00*/  PRMT R136, R44, 0x5410, R45 ;  /* 0x000054102c887816 */ /* 0x000fe2000000002d */
[----:B------:R-:W-:-:S02]  /*2f10*/  IMAD.MOV.U32 R47, RZ, RZ, R63 ;  /* 0x000000ffff2f7224 */ /* 0x000fc400078e003f */
[----:B------:R-:W-:Y:S02]  /*2f20*/  IMAD.MOV.U32 R44, RZ, RZ, R48 ;  /* 0x000000ffff2c7224 */ /* 0x000fe400078e0030 */
        /* <DEDUP_REMOVED lines=14> */
.L_x_2253:
[----:B------:R-:W-:Y:S01]  /*3010*/  IMAD R105, R184, 0x8, R2 ;  /* 0x00000008b8697824 */ /* 0x000fe200078e0202 */
[----:B------:R-:W-:Y:S01]  /*3020*/  SHF.L.U32 R122, R191, 0x1f, RZ ;  /* 0x0000001fbf7a7819 */ /* 0x000fe200000006ff */
[----:B------:R-:W-:Y:S03]  /*3030*/  BSSY B1, `(.L_x_2254) ;  /* 0x0000003000017945 */ /* 0x000fe60003800000 */
[----:B------:R-:W0:Y:S02]  /*3040*/  SYNCS.PHASECHK.TRANS64.TRYWAIT P6, [R105+URZ+0x28890], R122 ;  /* 0x0288907a690075a7 */ /* 0x000e2400080c017f */
[----:B0-----:R-:W-:Y:S05]  /*3050*/  @!P6 BRA `(.L_x_2255) ;  /* 0x000001a000e8e947 */ /* 0x001fea0003800000 */
.L_x_2558:
[----:B------:R-:W-:Y:S05]  /*3060*/  BSYNC B1 ;  /* 0x0000000000017941 */ /* 0x000fea0003800000 */
.L_x_2254:
        /* <DEDUP_REMOVED lines=8> */
[----:B------:R-:W-:Y:S04]  /*30f0*/  BSSY B3, `(.L_x_2260) ;  /* 0x000002d000037945 */ /* 0x000fe80003800000 */
[----:B------:R-:W-:Y:S01]  /*3100*/  IMAD.X R144, R141, 0x1, R32, P3 ;  /* 0x000000018d907824 */ /* 0x000fe200018e0620 */
        /* <DEDUP_REMOVED lines=43> */
.L_x_2261:
[----:B------:R-:W-:Y:S05]  /*33c0*/  BSYNC B3 ;  /* 0x0000000000037941 */ /* 0x000fea0003800000 */
.L_x_2260:
[----:B------:R-:W-:Y:S02]  /*33d0*/  ULDC.64 UR4, c[0x0][0x2d8] ;  /* 0x0000b60000047ab9 */ /* 0x000fe40000000a00 */
[----:B------:R-:W-:-:S04]  /*33e0*/  LEA R76, P3, R77, UR4, 0x1 ;  /* 0x000000044d4c7c11 */ /* 0x000fc8000f8608ff */
[----:B------:R-:W-:-:S05]  /*33f0*/  LEA.HI.X R77, R77, UR5, R144, 0x1, P3 ;  /* 0x000000054d4d7c11 */ /* 0x000fca00098f0c90 */
[----:B--2---:R1:W-:Y:S04]  /*3400*/  STG.E.128 desc[UR40][R76.64], R44 ;  /* 0x0000002c4c007986 */ /* 0x0043e8000c101d28 */
.L_x_2259:
[----:B------:R-:W-:Y:S05]  /*3410*/  BSYNC B2 ;  /* 0x0000000000027941 */ /* 0x000fea0003800000 */
.L_x_2258:
        /* <DEDUP_REMOVED lines=48> */
.L_x_2263:
[----:B------:R-:W-:Y:S05]  /*3720*/  BSYNC B2 ;  /* 0x0000000000027941 */ /* 0x000fea0003800000 */
.L_x_2262:
[----:B------:R-:W-:Y:S02]  /*3730*/  ULDC.64 UR4, c[0x0][0x2d8] ;  /* 0x0000b60000047ab9 */ /* 0x000fe40000000a00 */
[----:B------:R-:W-:-:S04]  /*3740*/  LEA R72, P3, R142, UR4, 0x1 ;  /* 0x000000048e487c11 */ /* 0x000fc8000f8608ff */
[----:B------:R-:W-:-:S05]  /*3750*/  LEA.HI.X R73, R142, UR5, R141, 0x1, P3 ;  /* 0x000000058e497c11 */ /* 0x000fca00098f0c8d */
[----:B--2---:R2:W-:Y:S04]  /*3760*/  STG.E.128 desc[UR40][R72.64], R44 ;  /* 0x0000002c48007986 */ /* 0x0045e8000c101d28 */
.L_x_2257:
[----:B------:R-:W-:Y:S05]  /*3770*/  BSYNC B1 ;  /* 0x0000000000017941 */ /* 0x000fea0003800000 */
.L_x_2256:
        /* <DEDUP_REMOVED lines=53> */
.L_x_2269:
[----:B------:R-:W-:Y:S05]  /*3ad0*/  BSYNC B3 ;  /* 0x0000000000037941 */ /* 0x000fea0003800000 */
.L_x_2268:
[----:B------:R-:W-:Y:S02]  /*3ae0*/  ULDC.64 UR4, c[0x0][0x2d8] ;  /* 0x0000b60000047ab9 */ /* 0x000fe40000000a00 */
[----:B------:R-:W-:-:S04]  /*3af0*/  LEA R68, P3, R74, UR4, 0x1 ;  /* 0x000000044a447c11 */ /* 0x000fc8000f8608ff */
[----:B------:R-:W-:-:S05]  /*3b00*/  LEA.HI.X R69, R74, UR5, R75, 0x1, P3 ;  /* 0x000000054a457c11 */ /* 0x000fca00098f0c4b */
[----:B--2---:R2:W-:Y:S04]  /*3b10*/  STG.E.128 desc[UR40][R68.64], R44 ;  /* 0x0000002c44007986 */ /* 0x0045e8000c101d28 */
.L_x_2267:
[----:B------:R-:W-:Y:S05]  /*3b20*/  BSYNC B2 ;  /* 0x0000000000027941 */ /* 0x000fea0003800000 */
.L_x_2266:
[----:B------:R-:W-:Y:S05]  /*3b30*/  @P1 BRA `(.L_x_2265) ;  /* 0x0000000000d01947 */ /* 0x000fea0003800000 */
[----:B-12---:R1:W2:Y:S01]  /*3b40*/  LDS.128 R44, [R110+0x1d400] ;  /* 0x01d400006e2c7984 */ /* 0x0062a20000000c00 */
        /* <DEDUP_REMOVED lines=46> */
.L_x_2271:
[----:B------:R-:W-:Y:S05]  /*3e30*/  BSYNC B2 ;  /* 0x0000000000027941 */ /* 0x000fea0003800000 */
.L_x_2270:
[----:B------:R-:W-:Y:S02]  /*3e40*/  ULDC.64 UR4, c[0x0][0x2d8] ;  /* 0x0000b60000047ab9 */ /* 0x000fe40000000a00 */
[----:B------:R-:W-:-:S04]  /*3e50*/  LEA R64, P3, R75, UR4, 0x1 ;  /* 0x000000044b407c11 */ /* 0x000fc8000f8608ff */
[----:B------:R-:W-:-:S05]  /*3e60*/  LEA.HI.X R65, R75, UR5, R76, 0x1, P3 ;  /* 0x000000054b417c11 */ /* 0x000fca00098f0c4c */
[----:B--2---:R3:W-:Y:S04]  /*3e70*/  STG.E.128 desc[UR40][R64.64], R44 ;  /* 0x0000002c40007986 */ /* 0x0047e8000c101d28 */
.L_x_2265:
[----:B------:R-:W-:Y:S05]  /*3e80*/  BSYNC B1 ;  /* 0x0000000000017941 */ /* 0x000fea0003800000 */
.L_x_2264:
[----:B------:R-:W-:Y:S01]  /*3e90*/  ISETP.NE.AND P3, PT, R134, RZ, PT ;  /* 0x000000ff8600720c */ /* 0x000fe20003f65270 */
[----:B------:R-:W-:-:S12]  /*3ea0*/  BSSY B1, `(.L_x_2272) ;  /* 0x0000070000017945 */ /* 0x000fd80003800000 */
[----:B------:R-:W-:Y:S05]  /*3eb0*/  @P3 BRA `(.L_x_2273) ;  /* 0x0000000400b83947 */ /* 0x000fea0003800000 */
[----:B--2---:R-:W-:Y:S01]  /*3ec0*/  IADD3 R73, P3, P4, R4, R118, R16 ;  /* 0x0000007604497210 */ /* 0x004fe20007c7e010 */
[----:B------:R-:W-:Y:S03]  /*3ed0*/  BSSY B2, `(.L_x_2274) ;  /* 0x0000037000027945 */ /* 0x000fe60003800000 */
[----:B------:R-:W-:Y:S01]  /*3ee0*/  IADD3.X R75, R20, R120, R17, P3, P4 ;  /* 0x00000078144b7210 */ /* 0x000fe20001fe8411 */
[----:B------:R-:W-:Y:S08]  /*3ef0*/  @P2 BRA `(.L_x_2275) ;  /* 0x0000000000d02947 */ /* 0x000ff00003800000 */
[----:B-1-3--:R1:W2:Y:S01]  /*3f00*/  LDS.128 R44, [R110+0x1a400] ;  /* 0x01a400006e2c7984 */ /* 0x00a2a20000000c00 */
        /* <DEDUP_REMOVED lines=27> */
[--C-:B------:R-:W-:Y:S02]  /*40c0*/  HADD2.F32 R61, -RZ, R138.reuse.H0_H0 ;  /* 0x2000008aff3d7230 */ /* 0x100fe40000004100 */
[----:B------:R-:W-:Y:S01]  /*40d0*/  FFMA.FTZ R70, R47, R64, -R70 ;  /* 0x000000402f467223 */ /* 0x000fe20000010846 */
[----:B------:R-:W-:Y:S02]  /*40e0*/  HADD2.F32 R63, -RZ, R138.H1_H1 ;  /* 0x3000008aff3f7230 */ /* 0x000fe40000004100 */
[--C-:B------:R-:W-:Y:S02]  /*40f0*/  HADD2.F32 R46, -RZ, R60.reuse.H1_H1 ;  /* 0x3000003cff2e7230 */ /* 0x100fe40000004100 */
[----:B------:R-:W-:Y:S01]  /*4100*/  FMUL.FTZ R65, R45, R61 ;  /* 0x0000003d2d417220 */ /* 0x000fe20000410000 */
[----:B------:R-:W-:-:S02]  /*4110*/  HADD2.F32 R60, -RZ, R60.H0_H0 ;  /* 0x2000003cff3c7230 */ /* 0x000fc40000004100 */
[----:B------:R-:W-:Y:S01]  /*4120*/  FMUL.FTZ R62, R44, R61 ;  /* 0x0000003d2c3e7220 */ /* 0x000fe20000410000 */
[--C-:B------:R-:W-:Y:S02]  /*4130*/  HADD2.F32 R47, -RZ, R137.reuse.H0_H0 ;  /* 0x20000089ff2f7230 */ /* 0x100fe40000004100 */
        /* <DEDUP_REMOVED lines=11> */
.L_x_2277:
[----:B------:R-:W-:Y:S05]  /*41f0*/  BSYNC B3 ;  /* 0x0000000000037941 */ /* 0x000fea0003800000 */
.L_x_2276:
[----:B------:R-:W-:Y:S02]  /*4200*/  ULDC.64 UR4, c[0x0][0x2d8] ;  /* 0x0000b60000047ab9 */ /* 0x000fe40000000a00 */
[----:B------:R-:W-:-:S04]  /*4210*/  LEA R60, P3, R71, UR4, 0x1 ;  /* 0x00000004473c7c11 */ /* 0x000fc8000f8608ff */
[----:B------:R-:W-:-:S05]  /*4220*/  LEA.HI.X R61, R71, UR5, R72, 0x1, P3 ;  /* 0x00000005473d7c11 */ /* 0x000fca00098f0c48 */
[----:B--2---:R2:W-:Y:S04]  /*4230*/  STG.E.128 desc[UR40][R60.64], R44 ;  /* 0x0000002c3c007986 */ /* 0x0045e8000c101d28 */
.L_x_2275:
[----:B------:R-:W-:Y:S05]  /*4240*/  BSYNC B2 ;  /* 0x0000000000027941 */ /* 0x000fea0003800000 */
.L_x_2274:
        /* <DEDUP_REMOVED lines=48> */
.L_x_2279:
[----:B------:R-:W-:Y:S05]  /*4550*/  BSYNC B2 ;  /* 0x0000000000027941 */ /* 0x000fea0003800000 */
.L_x_2278:
[----:B------:R-:W-:Y:S02]  /*4560*/  ULDC.64 UR4, c[0x0][0x2d8] ;  /* 0x0000b60000047ab9 */ /* 0x000fe40000000a00 */
[----:B------:R-:W-:-:S04]  /*4570*/  LEA R56, P3, R67, UR4, 0x1 ;  /* 0x0000000443387c11 */ /* 0x000fc8000f8608ff */
[----:B------:R-:W-:-:S05]  /*4580*/  LEA.HI.X R57, R67, UR5, R68, 0x1, P3 ;  /* 0x0000000543397c11 */ /* 0x000fca00098f0c44 */
[----:B--2---:R4:W-:Y:S04]  /*4590*/  STG.E.128 desc[UR40][R56.64], R44 ;  /* 0x0000002c38007986 */ /* 0x0049e8000c101d28 */
.L_x_2273:
[----:B------:R-:W-:Y:S05]  /*45a0*/  BSYNC B1 ;  /* 0x0000000000017941 */ /* 0x000fea0003800000 */
.L_x_2272:
[----:B------:R-:W-:Y:S05]  /*45b0*/  @P5 BRA `(.L_x_2280) ;  /* 0x00000034008c5947 */ /* 0x000fea0003800000 */
[----:B------:R-:W-:Y:S01]  /*45c0*/  IADD3 R118, P3, P4, R107, R118, R16 ;  /* 0x000000766b767210 */ /* 0x000fe20007c7e010 */
[----:B------:R-:W-:Y:S03]  /*45d0*/  BSSY B1, `(.L_x_2281) ;  /* 0x0000037000017945 */ /* 0x000fe60003800000 */
[----:B----4-:R-:W-:Y:S01]  /*45e0*/  IADD3.X R57, R28, R120, R17, P3, P4 ;  /* 0x000000781c397210 */ /* 0x010fe20001fe8411 */
[----:B------:R-:W-:Y:S08]  /*45f0*/  @P2 BRA `(.L_x_2282) ;  /* 0x0000000000d02947 */ /* 0x000ff00003800000 */
[----:B-123--:R1:W2:Y:S01]  /*4600*/  LDS.128 R44, [R110+0x1b400] ;  /* 0x01b400006e2c7984 */ /* 0x00e2a20000000c00 */
        /* <DEDUP_REMOVED lines=45> */
.L_x_2284:
[----:B------:R-:W-:Y:S05]  /*48e0*/  BSYNC B2 ;  /* 0x0000000000027941 */ /* 0x000fea0003800000 */
.L_x_2283:
[----:B------:R-:W-:Y:S01]  /*48f0*/  ULDC.64 UR4, c[0x0][0x2d8] ;  /* 0x0000b60000047ab9 */ /* 0x000fe20000000a00 */
[----:B------:R-:W-:Y:S01]  /*4900*/  IMAD.X R53, R57, 0x1, R32, P3 ;  /* 0x0000000139357824 */ /* 0x000fe200018e0620 */
[----:B------:R-:W-:-:S04]  /*4910*/  LEA R52, P3, R64, UR4, 0x1 ;  /* 0x0000000440347c11 */ /* 0x000fc8000f8608ff */
[----:B------:R-:W-:-:S05]  /*4920*/  LEA.HI.X R53, R64, UR5, R53, 0x1, P3 ;  /* 0x0000000540357c11 */ /* 0x000fca00098f0c35 */
[----:B--2---:R4:W-:Y:S04]  /*4930*/  STG.E.128 desc[UR40][R52.64], R44 ;  /* 0x0000002c34007986 */ /* 0x0049e8000c101d28 */
.L_x_2282:
[----:B------:R-:W-:Y:S05]  /*4940*/  BSYNC B1 ;  /* 0x0000000000017941 */ /* 0x000fea0003800000 */
.L_x_2281:
        /* <DEDUP_REMOVED lines=47> */
.L_x_2286:
[----:B------:R-:W-:Y:S05]  /*4c40*/  BSYNC B1 ;  /* 0x0000000000017941 */ /* 0x000fea0003800000 */
.L_x_2285:
[----:B------:R-:W-:Y:S01]  /*4c50*/  ULDC.64 UR4, c[0x0][0x2d8] ;  /* 0x0000b60000047ab9 */ /* 0x000fe20000000a00 */
[----:B------:R-:W-:Y:S01]  /*4c60*/  IMAD.X R57, R57, 0x1, R102, P3 ;  /* 0x0000000139397824 */ /* 0x000fe200018e0666 */
[----:B------:R-:W-:-:S04]  /*4c70*/  LEA R48, P3, R60, UR4, 0x1 ;  /* 0x000000043c307c11 */ /* 0x000fc8000f8608ff */
[----:B------:R-:W-:-:S05]  /*4c80*/  LEA.HI.X R49, R60, UR5, R57, 0x1, P3 ;  /* 0x000000053c317c11 */ /* 0x000fca00098f0c39 */
[----:B--2---:R1:W-:Y:S01]  /*4c90*/  STG.E.128 desc[UR40][R48.64], R44 ;  /* 0x0000002c30007986 */ /* 0x0043e2000c101d28 */
[----:B------:R-:W-:Y:S05]  /*4ca0*/  BRA `(.L_x_2280) ;  /* 0x0000002c00d07947 */ /* 0x000fea0003800000 */
.L_x_2244:
        /* <DEDUP_REMOVED lines=25> */
[----:B------:R-:W-:-:S04]  /*4e40*/  @!P4 IADD3 R48, P5, R86, R76, RZ ;  /* 0x0000004c5630c210 */ /* 0x000fc80007fbe0ff */
[----:B------:R-:W-:Y:S02]  /*4e50*/  @!P4 IADD3.X R49, R105, R38, RZ, P5, !PT ;  /* 0x000000266931c210 */ /* 0x000fe40002ffe4ff */
        /* <DEDUP_REMOVED lines=57> */
.L_x_2288:
[----:B------:R-:W-:Y:S05]  /*51f0*/  BSYNC B1 ;  /* 0x0000000000017941 */ /* 0x000fea0003800000 */
.L_x_2287:
[----:B-----5:R-:W-:Y:S01]  /*5200*/  IMAD.MOV.U32 R76, RZ, RZ, R70 ;  /* 0x000000ffff4c7224 */ /* 0x020fe200078e0046 */
[----:B------:R-:W-:Y:S01]  /*5210*/  MOV R77, R71 ;  /* 0x00000047004d7202 */ /* 0x000fe20000000f00 */
[----:B------:R-:W-:Y:S01]  /*5220*/  IMAD.MOV.U32 R78, RZ, RZ, R68 ;  /* 0x000000ffff4e7224 */ /* 0x000fe200078e0044 */
[----:B------:R-:W-:Y:S01]  /*5230*/  ISETP.NE.AND P0, PT, R197, 0x3, PT ;  /* 0x00000003c500780c */ /* 0x000fe20003f05270 */
        /* <DEDUP_REMOVED lines=25> */
[----:B------:R-:W-:Y:S01]  /*53d0*/  IMAD.MOV.U32 R79, RZ, RZ, R53 ;  /* 0x000000ffff4f7224 */ /* 0x000fe200078e0035 */
[----:B------:R-:W-:-:S04]  /*53e0*/  MOV R76, R54 ;  /* 0x00000036004c7202 */ /* 0x000fc80000000f00 */
        /* <DEDUP_REMOVED lines=22> */
.L_x_2289:
        /* <DEDUP_REMOVED lines=9> */
.L_x_2559:
[----:B------:R-:W-:Y:S05]  /*55e0*/  BSYNC B1 ;  /* 0x0000000000017941 */ /* 0x000fea0003800000 */
.L_x_2290:
        /* <DEDUP_REMOVED lines=26> */
[----:B------:R-:W-:-:S03]  /*5790*/  IMAD R77, R77, 0x2, R2 ;  /* 0x000000024d4d7824 */ /* 0x000fc600078e0202 */
[----:B------:R-:W-:-:S03]  /*57a0*/  LEA R80, R79, R2, 0x1 ;  /* 0x000000024f507211 */ /* 0x000fc600078e08ff */
[----:B------:R-:W1:Y:S04]  /*57b0*/  LDS.128 R76, [R77+0x18400] ;  /* 0x018400004d4c7984 */ /* 0x000e680000000c00 */
[----:B------:R-:W2:Y:S01]  /*57c0*/  LDS.128 R80, [R80+0x18400] ;  /* 0x0184000050507984 */ /* 0x000ea20000000c00 */
[----:B------:R-:W-:Y:S05]  /*57d0*/  @P3 BRA `(.L_x_2295) ;  /* 0x0000000400483947 */ /* 0x000fea0003800000 */
[----:B------:R-:W-:Y:S01]  /*57e0*/  SHF.R.U32.HI R154, RZ, 0x10, R49 ;  /* 0x00000010ff9a7819 */ /* 0x000fe20000011631 */
[--C-:B------:R-:W-:Y:S01]  /*57f0*/  HADD2.F32 R151, -RZ, R150.reuse.H1_H1 ;  /* 0x30000096ff977230 */ /* 0x100fe20000004100 */
[--C-:B------:R-:W-:Y:S01]  /*5800*/  SHF.R.U64 R44, R44, 0x10, R45.reuse ;  /* 0x000000102c2c7819 */ /* 0x100fe2000000122d */
[----:B------:R-:W-:Y:S01]  /*5810*/  HADD2.F32 R150, -RZ, R150.H0_H0 ;  /* 0x20000096ff967230 */ /* 0x000fe20000004100 */
[----:B------:R-:W-:Y:S01]  /*5820*/  SHF.R.U32.HI R152, RZ, 0x10, R45 ;  /* 0x00000010ff987819 */ /* 0x000fe2000001162d */
[----:B------:R-:W-:Y:S01]  /*5830*/  HADD2.F32 R154, -RZ, R154.H0_H0 ;  /* 0x2000009aff9a7230 */ /* 0x000fe20000004100 */
[----:B------:R-:W-:Y:S02]  /*5840*/  SHF.R.U64 R48, R48, 0x10, R49 ;  /* 0x0000001030307819 */ /* 0x000fe40000001231 */
[--C-:B------:R-:W-:Y:S01]  /*5850*/  SHF.R.U64 R45, R46, 0x10, R47.reuse ;  /* 0x000000102e2d7819 */ /* 0x100fe2000000122f */
[----:B------:R-:W-:Y:S01]  /*5860*/  HADD2.F32 R152, -RZ, R152.H0_H0 ;  /* 0x20000098ff987230 */ /* 0x000fe20000004100 */
[----:B------:R-:W-:Y:S01]  /*5870*/  SHF.R.U32.HI R49, RZ, 0x10, R47 ;  /* 0x00000010ff317819 */ /* 0x000fe2000001162f */
[----:B-1----:R-:W-:Y:S01]  /*5880*/  HADD2.F32 R47, -RZ, R77.H0_H0 ;  /* 0x2000004dff2f7230 */ /* 0x002fe20000004100 */
[--C-:B------:R-:W-:Y:S01]  /*5890*/  SHF.R.U64 R46, R50, 0x10, R51.reuse ;  /* 0x00000010322e7819 */ /* 0x100fe20000001233 */
[--C-:B--2---:R-:W-:Y:S01]  /*58a0*/  HADD2.F32 R50, -RZ, R81.reuse.H0_H0 ;  /* 0x20000051ff327230 */ /* 0x104fe20000004100 */
[----:B------:R-:W-:Y:S01]  /*58b0*/  SHF.R.U32.HI R149, RZ, 0x10, R51 ;  /* 0x00000010ff957819 */ /* 0x000fe20000011633 */
[----:B------:R-:W-:-:S02]  /*58c0*/  HADD2.F32 R51, -RZ, R81.H1_H1 ;  /* 0x30000051ff337230 */ /* 0x000fc40000004100 */
[-C--:B------:R-:W-:Y:S01]  /*58d0*/  FMUL.FTZ R81, R47, R150.reuse ;  /* 0x000000962f517220 */ /* 0x080fe20000410000 */
[----:B------:R-:W-:Y:S02]  /*58e0*/  HADD2.F32 R77, -RZ, R77.H1_H1 ;  /* 0x3000004dff4d7230 */ /* 0x000fe40000004100 */
[C---:B------:R-:W-:Y:S01]  /*58f0*/  FMUL.FTZ R156, R50.reuse, R150 ;  /* 0x00000096329c7220 */ /* 0x040fe20000410000 */
[----:B------:R-:W-:Y:S02]  /*5900*/  HADD2.F32 R45, -RZ, R45.H0_H0 ;  /* 0x2000002dff2d7230 */ /* 0x000fe40000004100 */
[-C--:B------:R-:W-:Y:S01]  /*5910*/  FMUL.FTZ R150, R51, R154.reuse ;  /* 0x0000009a33967220 */ /* 0x080fe20000410000 */
[-C--:B------:R-:W-:Y:S01]  /*5920*/  FFMA.FTZ R50, R50, R151.reuse, R81 ;  /* 0x0000009732327223 */ /* 0x080fe20000010051 */
[C---:B------:R-:W-:Y:S01]  /*5930*/  FMUL.FTZ R154, R77.reuse, R154 ;  /* 0x0000009a4d9a7220 */ /* 0x040fe20000410000 */
[----:B------:R-:W-:Y:S02]  /*5940*/  HADD2.F32 R81, -RZ, R83.H0_H0 ;  /* 0x20000053ff517230 */ /* 0x000fe40000004100 */
[-C--:B------:R-:W-:Y:S01]  /*5950*/  FFMA.FTZ R150, R77, R152.reuse, -R150 ;  /* 0x000000984d967223 */ /* 0x080fe20000010896 */
[----:B------:R-:W-:Y:S01]  /*5960*/  FFMA.FTZ R47, R47, R151, -R156 ;  /* 0x000000972f2f7223 */ /* 0x000fe2000001089c */
[----:B------:R-:W-:Y:S01]  /*5970*/  FFMA.FTZ R51, R51, R152, R154 ;  /* 0x0000009833337223 */ /* 0x000fe2000001009a */
[----:B------:R-:W-:-:S02]  /*5980*/  HADD2.F32 R152, -RZ, R148.H0_H0 ;  /* 0x20000094ff987230 */ /* 0x000fc40000004100 */
[----:B------:R-:W-:Y:S01]  /*5990*/  HADD2.F32 R148, -RZ, R148.H1_H1 ;  /* 0x30000094ff947230 */ /* 0x000fe20000004100 */
[----:B------:R-:W-:Y:S01]  /*59a0*/  F2FP.F16.F32.PACK_AB R47, R150, R47 ;  /* 0x0000002f962f723e */ /* 0x000fe200000000ff */
[----:B------:R-:W-:Y:S01]  /*59b0*/  HADD2.F32 R77, -RZ, R79.H0_H0 ;  /* 0x2000004fff4d7230 */ /* 0x000fe20000004100 */
[----:B------:R-:W-:Y:S01]  /*59c0*/  F2FP.F16.F32.PACK_AB R50, R51, R50 ;  /* 0x000000323332723e */ /* 0x000fe200000000ff */
[----:B------:R-:W-:Y:S02]  /*59d0*/  HADD2.F32 R83, -RZ, R83.H1_H1 ;  /* 0x30000053ff537230 */ /* 0x000fe40000004100 */
[-C--:B------:R-:W-:Y:S01]  /*59e0*/  FMUL.FTZ R158, R81, R148.reuse ;  /* 0x00000094519e7220 */ /* 0x080fe20000410000 */
[----:B------:R-:W-:Y:S02]  /*59f0*/  HADD2.F32 R156, -RZ, R149.H0_H0 ;  /* 0x20000095ff9c7230 */ /* 0x000fe40000004100 */
[----:B------:R-:W-:Y:S01]  /*5a00*/  FMUL.FTZ R148, R77, R148 ;  /* 0x000000944d947220 */ /* 0x000fe20000410000 */
[----:B------:R-:W-:-:S02]  /*5a10*/  HADD2.F32 R79, -RZ, R79.H1_H1 ;  /* 0x3000004fff4f7230 */ /* 0x000fc40000004100 */
[----:B------:R-:W-:Y:S02]  /*5a20*/  HADD2.F32 R154, -RZ, R49.H0_H0 ;  /* 0x20000031ff9a7230 */ /* 0x000fe40000004100 */
[----:B------:R-:W-:Y:S01]  /*5a30*/  FMUL.FTZ R160, R83, R156 ;  /* 0x0000009c53a07220 */ /* 0x000fe20000410000 */
[-C--:B------:R-:W-:Y:S01]  /*5a40*/  FFMA.FTZ R49, R77, R152.reuse, -R158 ;  /* 0x000000984d317223 */ /* 0x080fe2000001089e */
[----:B------:R-:W-:Y:S01]  /*5a50*/  FFMA.FTZ R77, R81, R152, R148 ;  /* 0x00000098514d7223 */ /* 0x000fe20000010094 */
[C---:B------:R-:W-:Y:S01]  /*5a60*/  FMUL.FTZ R156, R79.reuse, R156 ;  /* 0x0000009c4f9c7220 */ /* 0x040fe20000410000 */
[-C--:B------:R-:W-:Y:S01]  /*5a70*/  FFMA.FTZ R148, R79, R154.reuse, -R160 ;  /* 0x0000009a4f947223 */ /* 0x080fe200000108a0 */
[----:B------:R-:W-:Y:S02]  /*5a80*/  HADD2.F32 R151, -RZ, R48.H0_H0 ;  /* 0x20000030ff977230 */ /* 0x000fe40000004100 */
        /* <DEDUP_REMOVED lines=12> */
[----:B------:R-:W-:-:S03]  /*5b50*/  FFMA.FTZ R76, R76, R83, -R149 ;  /* 0x000000534c4c7223 */ /* 0x000fc60000010895 */
        /* <DEDUP_REMOVED lines=26> */
.L_x_2295:
[----:B------:R-:W-:Y:S05]  /*5d00*/  BSYNC B2 ;  /* 0x0000000000027941 */ /* 0x000fea0003800000 */
.L_x_2294:
        /* <DEDUP_REMOVED lines=11> */
.L_x_2293:
[----:B------:R-:W-:Y:S05]  /*5dc0*/  BSYNC B1 ;  /* 0x0000000000017941 */ /* 0x000fea0003800000 */
.L_x_2292:
        /* <DEDUP_REMOVED lines=18> */
[----:B------:R-:W-:Y:S02]  /*5ef0*/  LOP3.LUT R44, R201, 0x38, R80, 0xf8, !PT ;  /* 0x00000038c92c7812 */ /* 0x000fe400078ef850 */
[----:B------:R-:W-:Y:S02]  /*5f00*/  SHF.L.U32 R46, R45, 0xa, RZ ;  /* 0x0000000a2d2e7819 */ /* 0x000fe400000006ff */
[----:B------:R-:W-:Y:S02]  /*5f10*/  LOP3.LUT R45, R44, R207, RZ, 0x3c, !PT ;  /* 0x000000cf2c2d7212 */ /* 0x000fe400078e3cff */
        /* <DEDUP_REMOVED lines=9> */
[----:B------:R-:W-:Y:S01]  /*5fb0*/  SHF.R.U64 R82, R52, 0x10, R53 ;  /* 0x0000001034527819 */ /* 0x000fe20000001235 */
[--C-:B------:R-:W-:Y:S01]  /*5fc0*/  HADD2.F32 R83, -RZ, R138.reuse.H0_H0 ;  /* 0x2000008aff537230 */ /* 0x100fe20000004100 */
[----:B------:R-:W-:Y:S01]  /*5fd0*/  SHF.R.U64 R52, R54, 0x10, R55 ;  /* 0x0000001036347819 */ /* 0x000fe20000001237 */
[----:B------:R-:W-:Y:S01]  /*5fe0*/  HADD2.F32 R138, -RZ, R138.H1_H1 ;  /* 0x3000008aff8a7230 */ /* 0x000fe20000004100 */
[----:B-1----:R-:W-:Y:S01]  /*5ff0*/  MOV R54, R44 ;  /* 0x0000002c00367202 */ /* 0x002fe20000000f00 */
[----:B--2---:R-:W-:Y:S01]  /*6000*/  IMAD.MOV.U32 R44, RZ, RZ, R49 ;  /* 0x000000ffff2c7224 */ /* 0x004fe200078e0031 */
[----:B------:R-:W-:Y:S01]  /*6010*/  SHF.R.U32.HI R124, RZ, 0x10, R57 ;  /* 0x00000010ff7c7819 */ /* 0x000fe20000011639 */
[----:B------:R-:W-:Y:S01]  /*6020*/  IMAD.MOV.U32 R49, RZ, RZ, R47 ;  /* 0x000000ffff317224 */ /* 0x000fe200078e002f */
        /* <DEDUP_REMOVED lines=9> */
[----:B------:R-:W-:-:S02]  /*60c0*/  HADD2.F32 R44, -RZ, R45.H0_H0 ;  /* 0x2000002dff2c7230 */ /* 0x000fc40000004100 */
[----:B------:R-:W-:Y:S02]  /*60d0*/  HADD2.F32 R124, -RZ, R124.H0_H0 ;  /* 0x2000007cff7c7230 */ /* 0x000fe40000004100 */
[----:B------:R-:W-:Y:S02]  /*60e0*/  HADD2.F32 R47, -RZ, R45.H1_H1 ;  /* 0x3000002dff2f7230 */ /* 0x000fe40000004100 */
        /* <DEDUP_REMOVED lines=8> */
[-C--:B------:R-:W-:Y:S01]  /*6170*/  FFMA.FTZ R47, R47, R58.reuse, -R142 ;  /* 0x0000003a2f2f7223 */ /* 0x080fe2000001088e */
[----:B------:R-:W-:Y:S01]  /*6180*/  FFMA.FTZ R48, R51, R58, R124 ;  /* 0x0000003a33307223 */ /* 0x000fe2000001007c */
[----:B------:R-:W-:-:S02]  /*6190*/  HADD2.F32 R83, -RZ, R139.H0_H0 ;  /* 0x2000008bff537230 */ /* 0x000fc40000004100 */
[--C-:B------:R-:W-:Y:S01]  /*61a0*/  HADD2.F32 R58, -RZ, R57.reuse.H0_H0 ;  /* 0x20000039ff3a7230 */ /* 0x100fe20000004100 */
[----:B------:R-:W-:Y:S01]  /*61b0*/  F2FP.F16.F32.PACK_AB R47, R47, R44 ;  /* 0x0000002c2f2f723e */ /* 0x000fe200000000ff */
[----:B------:R-:W-:Y:S02]  /*61c0*/  HADD2.F32 R57, -RZ, R57.H1_H1 ;  /* 0x30000039ff397230 */ /* 0x000fe40000004100 */
[----:B------:R-:W-:Y:S02]  /*61d0*/  HADD2.F32 R142, -RZ, R125.H0_H0 ;  /* 0x2000007dff8e7230 */ /* 0x000fe40000004100 */
[----:B------:R-:W-:Y:S01]  /*61e0*/  FMUL.FTZ R144, R58, R83 ;  /* 0x000000533a907220 */ /* 0x000fe20000410000 */
[----:B------:R-:W-:Y:S02]  /*61f0*/  HADD2.F32 R59, -RZ, R141.H0_H0 ;  /* 0x2000008dff3b7230 */ /* 0x000fe40000004100 */
[--C-:B------:R-:W-:Y:S02]  /*6200*/  HADD2.F32 R51, -RZ, R49.reuse.H0_H0 ;  /* 0x20000031ff337230 */ /* 0x100fe40000004100 */
[----:B------:R-:W-:Y:S01]  /*6210*/  FMUL.FTZ R146, R57, R142 ;  /* 0x0000008e39927220 */ /* 0x000fe20000410000 */
[----:B------:R-:W-:-:S02]  /*6220*/  HADD2.F32 R49, -RZ, R49.H1_H1 ;  /* 0x30000031ff317230 */ /* 0x000fc40000004100 */
[----:B------:R-:W-:Y:S02]  /*6230*/  HADD2.F32 R124, -RZ, R143.H0_H0 ;  /* 0x2000008fff7c7230 */ /* 0x000fe40000004100 */
[C---:B------:R-:W-:Y:S01]  /*6240*/  FMUL.FTZ R83, R51.reuse, R83 ;  /* 0x0000005333537220 */ /* 0x040fe20000410000 */
[-C--:B------:R-:W-:Y:S01]  /*6250*/  FFMA.FTZ R144, R51, R59.reuse, -R144 ;  /* 0x0000003b33907223 */ /* 0x080fe20000010890 */
[C---:B------:R-:W-:Y:S01]  /*6260*/  FMUL.FTZ R142, R49.reuse, R142 ;  /* 0x0000008e318e7220 */ /* 0x040fe20000410000 */
[----:B------:R-:W-:Y:S02]  /*6270*/  HADD2.F32 R51, -RZ, R55.H0_H0 ;  /* 0x20000037ff337230 */ /* 0x000fe40000004100 */
[----:B------:R-:W-:Y:S01]  /*6280*/  FFMA.FTZ R143, R49, R124, -R146 ;  /* 0x0000007c318f7223 */ /* 0x000fe20000010892 */
[----:B------:R-:W-:Y:S02]  /*6290*/  HADD2.F32 R56, -RZ, R56.H0_H0 ;  /* 0x20000038ff387230 */ /* 0x000fe40000004100 */
[----:B------:R-:W-:Y:S01]  /*62a0*/  FFMA.FTZ R125, R58, R59, R83 ;  /* 0x0000003b3a7d7223 */ /* 0x000fe20000010053 */
[----:B------:R-:W-:-:S02]  /*62b0*/  HADD2.F32 R49, -RZ, R54.H0_H0 ;  /* 0x20000036ff317230 */ /* 0x000fc40000004100 */
[----:B------:R-:W-:Y:S01]  /*62c0*/  FFMA.FTZ R142, R57, R124, R142 ;  /* 0x0000007c398e7223 */ /* 0x000fe2000001008e */
[----:B------:R-:W-:Y:S02]  /*62d0*/  HADD2.F32 R55, -RZ, R55.H1_H1 ;  /* 0x30000037ff377230 */ /* 0x000fe40000004100 */
[-C--:B------:R-:W-:Y:S01]  /*62e0*/  FMUL.FTZ R58, R51, R138.reuse ;  /* 0x0000008a333a7220 */ /* 0x080fe20000410000 */
[----:B------:R-:W-:Y:S02]  /*62f0*/  HADD2.F32 R54, -RZ, R54.H1_H1 ;  /* 0x30000036ff367230 */ /* 0x000fe40000004100 */
[----:B------:R-:W-:Y:S01]  /*6300*/  FMUL.FTZ R138, R49, R138 ;  /* 0x0000008a318a7220 */ /* 0x000fe20000410000 */
[----:B------:R-:W-:Y:S02]  /*6310*/  HADD2.F32 R140, -RZ, R140.H1_H1 ;  /* 0x3000008cff8c7230 */ /* 0x000fe40000004100 */
[----:B------:R-:W-:Y:S01]  /*6320*/  FMUL.FTZ R57, R55, R56 ;  /* 0x0000003837397220 */ /* 0x000fe20000410000 */
[----:B------:R-:W-:-:S02]  /*6330*/  HADD2.F32 R82, -RZ, R82.H0_H0 ;  /* 0x20000052ff527230 */ /* 0x000fc40000004100 */
[C---:B------:R-:W-:Y:S01]  /*6340*/  FMUL.FTZ R56, R54.reuse, R56 ;  /* 0x0000003836387220 */ /* 0x040fe20000410000 */
[----:B------:R-:W-:Y:S01]  /*6350*/  F2FP.F16.F32.PACK_AB R143, R143, R144 ;  /* 0x000000908f8f723e */ /* 0x000fe200000000ff */
[-C--:B------:R-:W-:Y:S01]  /*6360*/  FFMA.FTZ R138, R51, R140.reuse, R138 ;  /* 0x0000008c338a7223 */ /* 0x080fe2000001008a */
[----:B------:R-:W-:Y:S01]  /*6370*/  FFMA.FTZ R58, R49, R140, -R58 ;  /* 0x0000008c313a7223 */ /* 0x000fe2000001083a */
[-C--:B------:R-:W-:Y:S01]  /*6380*/  FFMA.FTZ R59, R55, R82.reuse, R56 ;  /* 0x00000052373b7223 */ /* 0x080fe20000010038 */
[----:B------:R-:W-:Y:S02]  /*6390*/  HADD2.F32 R51, -RZ, R50.H0_H0 ;  /* 0x20000032ff337230 */ /* 0x000fe40000004100 */
[----:B------:R-:W-:Y:S01]  /*63a0*/  FFMA.FTZ R57, R54, R82, -R57 ;  /* 0x0000005236397223 */ /* 0x000fe20000010839 */
[----:B------:R-:W-:Y:S02]  /*63b0*/  HADD2.F32 R56, -RZ, R139.H1_H1 ;  /* 0x3000008bff387230 */ /* 0x000fe40000004100 */
[----:B------:R-:W-:-:S02]  /*63c0*/  HADD2.F32 R55, -RZ, R53.H0_H0 ;  /* 0x20000035ff377230 */ /* 0x000fc40000004100 */
[----:B------:R-:W-:Y:S01]  /*63d0*/  HADD2.F32 R49, -RZ, R46.H0_H0 ;  /* 0x2000002eff317230 */ /* 0x000fe20000004100 */
[----:B------:R-:W-:Y:S01]  /*63e0*/  F2FP.F16.F32.PACK_AB R44, R57, R58 ;  /* 0x0000003a392c723e */ /* 0x000fe200000000ff */
[----:B------:R-:W-:Y:S02]  /*63f0*/  HADD2.F32 R50, -RZ, R50.H1_H1 ;  /* 0x30000032ff327230 */ /* 0x000fe40000004100 */
        /* <DEDUP_REMOVED lines=11> */
[----:B------:R-:W-:Y:S02]  /*64b0*/  F2FP.F16.F32.PACK_AB R49, R48, R45 ;  /* 0x0000002d3031723e */ /* 0x000fe400000000ff */
[----:B------:R-:W-:Y:S01]  /*64c0*/  MOV R45, R47 ;  /* 0x0000002f002d7202 */ /* 0x000fe20000000f00 */
[----:B------:R-:W-:Y:S01]  /*64d0*/  IMAD.MOV.U32 R47, RZ, RZ, R143 ;  /* 0x000000ffff2f7224 */ /* 0x000fe200078e008f */
[----:B------:R-:W-:Y:S02]  /*64e0*/  F2FP.F16.F32.PACK_AB R51, R142, R125 ;  /* 0x0000007d8e33723e */ /* 0x000fe400000000ff */
[----:B------:R-:W-:Y:S02]  /*64f0*/  F2FP.F16.F32.PACK_AB R48, R59, R138 ;  /* 0x0000008a3b30723e */ /* 0x000fe400000000ff */
[----:B------:R-:W-:-:S02]  /*6500*/  F2FP.F16.F32.PACK_AB R46, R83, R52 ;  /* 0x00000034532e723e */ /* 0x000fc400000000ff */
[----:B------:R-:W-:-:S07]  /*6510*/  F2FP.F16.F32.PACK_AB R50, R55, R56 ;  /* 0x000000383732723e */ /* 0x000fce00000000ff */
.L_x_2299:
[----:B------:R-:W-:Y:S05]  /*6520*/  BSYNC B2 ;  /* 0x0000000000027941 */ /* 0x000fea0003800000 */
.L_x_2298:
        /* <DEDUP_REMOVED lines=11> */
.L_x_2297:
[----:B------:R-:W-:Y:S05]  /*65e0*/  BSYNC B1 ;  /* 0x0000000000017941 */ /* 0x000fea0003800000 */
.L_x_2296:
        /* <DEDUP_REMOVED lines=22> */
[----:B------:R-:W-:Y:S02]  /*6750*/  IADD3 R47, R45, R46, R206 ;  /* 0x0000002e2d2f7210 */ /* 0x000fe40007ffe0ce */
[----:B------:R-:W-:-:S03]  /*6760*/  LEA R45, R184, R112, 0xe ;  /* 0x00000070b82d7211 */ /* 0x000fc600078e70ff */
        /* <DEDUP_REMOVED lines=9> */
[--C-:B------:R-:W-:Y:S02]  /*6800*/  SHF.R.U64 R60, R60, 0x10, R61.reuse ;  /* 0x000000103c3c7819 */ /* 0x100fe4000000123d */
[----:B------:R-:W-:Y:S01]  /*6810*/  SHF.R.U32.HI R76, RZ, 0x10, R61 ;  /* 0x00000010ff4c7819 */ /* 0x000fe2000001163d */
[----:B--2---:R-:W-:Y:S01]  /*6820*/  IMAD.MOV.U32 R61, RZ, RZ, R48 ;  /* 0x000000ffff3d7224 */ /* 0x004fe200078e0030 */
[----:B------:R-:W-:Y:S01]  /*6830*/  SHF.R.U64 R56, R62, 0x10, R63 ;  /* 0x000000103e387819 */ /* 0x000fe2000000123f */
[----:B------:R-:W-:Y:S01]  /*6840*/  IMAD.MOV.U32 R62, RZ, RZ, R50 ;  /* 0x000000ffff3e7224 */ /* 0x000fe200078e0032 */
[----:B------:R-:W-:Y:S01]  /*6850*/  SHF.R.U64 R58, R66, 0x10, R67 ;  /* 0x00000010423a7819 */ /* 0x000fe20000001243 */
[--C-:B------:R-:W-:Y:S01]  /*6860*/  HADD2.F32 R50, -RZ, R49.reuse.H0_H0 ;  /* 0x20000031ff327230 */ /* 0x100fe20000004100 */
[----:B-1----:R-:W-:Y:S01]  /*6870*/  MOV R48, R47 ;  /* 0x0000002f00307202 */ /* 0x002fe20000000f00 */
[----:B------:R-:W-:Y:S01]  /*6880*/  HADD2.F32 R49, -RZ, R49.H1_H1 ;  /* 0x30000031ff317230 */ /* 0x000fe20000004100 */
[----:B------:R-:W-:Y:S01]  /*6890*/  SHF.R.U32.HI R79, RZ, 0x10, R63 ;  /* 0x00000010ff4f7819 */ /* 0x000fe2000001163f */
[----:B------:R-:W-:Y:S01]  /*68a0*/  HADD2.F32 R47, -RZ, R45.H0_H0 ;  /* 0x2000002dff2f7230 */ /* 0x000fe20000004100 */
[----:B------:R-:W-:Y:S01]  /*68b0*/  SHF.R.U32.HI R77, RZ, 0x10, R67 ;  /* 0x00000010ff4d7819 */ /* 0x000fe20000011643 */
[----:B------:R-:W-:-:S02]  /*68c0*/  HADD2.F32 R66, -RZ, R64.H0_H0 ;  /* 0x20000040ff427230 */ /* 0x000fc40000004100 */
[----:B------:R-:W-:Y:S02]  /*68d0*/  HADD2.F32 R45, -RZ, R45.H1_H1 ;  /* 0x3000002dff2d7230 */ /* 0x000fe40000004100 */
[----:B------:R-:W-:Y:S02]  /*68e0*/  HADD2.F32 R64, -RZ, R76.H0_H0 ;  /* 0x2000004cff407230 */ /* 0x000fe40000004100 */
[-C--:B------:R-:W-:Y:S01]  /*68f0*/  FMUL.FTZ R78, R49, R66.reuse ;  /* 0x00000042314e7220 */ /* 0x080fe20000410000 */
[----:B------:R-:W-:Y:S02]  /*6900*/  HADD2.F32 R63, -RZ, R135.H1_H1 ;  /* 0x30000087ff3f7230 */ /* 0x000fe40000004100 */
[-C--:B------:R-:W-:Y:S01]  /*6910*/  FMUL.FTZ R76, R50, R65.reuse ;  /* 0x00000041324c7220 */ /* 0x080fe20000410000 */
[----:B------:R-:W-:Y:S01]  /*6920*/  FMUL.FTZ R66, R45, R66 ;  /* 0x000000422d427220 */ /* 0x000fe20000410000 */
[----:B------:R-:W-:Y:S01]  /*6930*/  FMUL.FTZ R65, R47, R65 ;  /* 0x000000412f417220 */ /* 0x000fe20000410000 */
[-C--:B------:R-:W-:Y:S01]  /*6940*/  FFMA.FTZ R67, R45, R64.reuse, -R78 ;  /* 0x000000402d437223 */ /* 0x080fe2000001084e */
[----:B------:R-:W-:Y:S01]  /*6950*/  FFMA.FTZ R76, R47, R63, -R76 ;  /* 0x0000003f2f4c7223 */ /* 0x000fe2000001084c */
[----:B------:R-:W-:Y:S01]  /*6960*/  FFMA.FTZ R78, R49, R64, R66 ;  /* 0x00000040314e7223 */ /* 0x000fe20000010042 */
[----:B------:R-:W-:-:S02]  /*6970*/  HADD2.F32 R64, -RZ, R136.H1_H1 ;  /* 0x30000088ff407230 */ /* 0x000fc40000004100 */
[----:B------:R-:W-:Y:S01]  /*6980*/  FFMA.FTZ R65, R50, R63, R65 ;  /* 0x0000003f32417223 */ /* 0x000fe20000010041 */
[--C-:B------:R-:W-:Y:S02]  /*6990*/  HADD2.F32 R47, -RZ, R51.reuse.H0_H0 ;  /* 0x20000033ff2f7230 */ /* 0x100fe40000004100 */
[--C-:B------:R-:W-:Y:S02]  /*69a0*/  HADD2.F32 R45, -RZ, R48.reuse.H0_H0 ;  /* 0x20000030ff2d7230 */ /* 0x100fe40000004100 */
[----:B------:R-:W-:Y:S02]  /*69b0*/  HADD2.F32 R51, -RZ, R51.H1_H1 ;  /* 0x30000033ff337230 */ /* 0x000fe40000004100 */
[-C--:B------:R-:W-:Y:S01]  /*69c0*/  FMUL.FTZ R66, R47, R64.reuse ;  /* 0x000000402f427220 */ /* 0x080fe20000410000 */
[----:B------:R-:W-:Y:S02]  /*69d0*/  HADD2.F32 R63, -RZ, R77.H0_H0 ;  /* 0x2000004dff3f7230 */ /* 0x000fe40000004100 */
[----:B------:R-:W-:Y:S01]  /*69e0*/  FMUL.FTZ R64, R45, R64 ;  /* 0x000000402d407220 */ /* 0x000fe20000410000 */
[----:B------:R-:W-:Y:S01]  /*69f0*/  HADD2.F32 R48, -RZ, R48.H1_H1 ;  /* 0x30000030ff307230 */ /* 0x000fe20000004100 */
[----:B------:R-:W-:Y:S01]  /*6a00*/  F2FP.F16.F32.PACK_AB R65, R78, R65 ;  /* 0x000000414e41723e */ /* 0x000fe200000000ff */
[----:B------:R-:W-:-:S02]  /*6a10*/  HADD2.F32 R50, -RZ, R134.H1_H1 ;  /* 0x30000086ff327230 */ /* 0x000fc40000004100 */
        /* <DEDUP_REMOVED lines=9> */
[----:B------:R-:W-:Y:S02]  /*6ab0*/  HADD2.F32 R47, -RZ, R61.H0_H0 ;  /* 0x2000003dff2f7230 */ /* 0x000fe40000004100 */
[----:B------:R-:W-:Y:S01]  /*6ac0*/  HADD2.F32 R49, -RZ, R83.H0_H0 ;  /* 0x20000053ff317230 */ /* 0x000fe20000004100 */
[----:B------:R-:W-:Y:S01]  /*6ad0*/  F2FP.F16.F32.PACK_AB R80, R81, R80 ;  /* 0x000000505150723e */ /* 0x000fe200000000ff */
[----:B------:R-:W-:Y:S02]  /*6ae0*/  HADD2.F32 R61, -RZ, R61.H1_H1 ;  /* 0x3000003dff3d7230 */ /* 0x000fe40000004100 */
[----:B------:R-:W-:Y:S01]  /*6af0*/  FMUL.FTZ R64, R47, R50 ;  /* 0x000000322f407220 */ /* 0x000fe20000410000 */
[----:B------:R-:W-:Y:S02]  /*6b00*/  HADD2.F32 R48, -RZ, R135.H0_H0 ;  /* 0x20000087ff307230 */ /* 0x000fe40000004100 */
[--C-:B------:R-:W-:Y:S02]  /*6b10*/  HADD2.F32 R45, -RZ, R44.reuse.H0_H0 ;  /* 0x2000002cff2d7230 */ /* 0x100fe40000004100 */
[----:B------:R-:W-:Y:S01]  /*6b20*/  FMUL.FTZ R51, R61, R49 ;  /* 0x000000313d337220 */ /* 0x000fe20000410000 */
[----:B------:R-:W-:-:S02]  /*6b30*/  HADD2.F32 R44, -RZ, R44.H1_H1 ;  /* 0x3000002cff2c7230 */ /* 0x000fc40000004100 */
[----:B------:R-:W-:Y:S02]  /*6b40*/  HADD2.F32 R136, -RZ, R136.H0_H0 ;  /* 0x20000088ff887230 */ /* 0x000fe40000004100 */
[C---:B------:R-:W-:Y:S01]  /*6b50*/  FMUL.FTZ R50, R45.reuse, R50 ;  /* 0x000000322d327220 */ /* 0x040fe20000410000 */
[----:B------:R-:W-:Y:S01]  /*6b60*/  FFMA.FTZ R64, R45, R48, -R64 ;  /* 0x000000302d407223 */ /* 0x000fe20000010840 */
[C---:B------:R-:W-:Y:S01]  /*6b70*/  FMUL.FTZ R66, R44.reuse, R49 ;  /* 0x000000312c427220 */ /* 0x040fe20000410000 */
[----:B------:R-:W-:Y:S01]  /*6b80*/  FFMA.FTZ R51, R44, R60, -R51 ;  /* 0x0000003c2c337223 */ /* 0x000fe20000010833 */
[----:B------:R-:W-:Y:S02]  /*6b90*/  HADD2.F32 R45, -RZ, R62.H0_H0 ;  /* 0x2000003eff2d7230 */ /* 0x000fe40000004100 */
[----:B------:R-:W-:Y:S01]  /*6ba0*/  FFMA.FTZ R50, R47, R48, R50 ;  /* 0x000000302f327223 */ /* 0x000fe20000010032 */
[----:B------:R-:W-:Y:S02]  /*6bb0*/  HADD2.F32 R49, -RZ, R58.H0_H0 ;  /* 0x2000003aff317230 */ /* 0x000fe40000004100 */
[----:B------:R-:W-:Y:S01]  /*6bc0*/  FFMA.FTZ R61, R61, R60, R66 ;  /* 0x0000003c3d3d7223 */ /* 0x000fe20000010042 */
[----:B------:R-:W-:-:S02]  /*6bd0*/  HADD2.F32 R44, -RZ, R46.H0_H0 ;  /* 0x2000002eff2c7230 */ /* 0x000fc40000004100 */
[-C--:B------:R-:W-:Y:S01]  /*6be0*/  FMUL.FTZ R63, R45, R136.reuse ;  /* 0x000000882d3f7220 */ /* 0x080fe20000410000 */
        /* <DEDUP_REMOVED lines=17> */
[----:B------:R-:W-:Y:S02]  /*6d00*/  F2FP.F16.F32.PACK_AB R47, R82, R79 ;  /* 0x0000004f522f723e */ /* 0x000fe400000000ff */
[----:B------:R-:W-:-:S07]  /*6d10*/  F2FP.F16.F32.PACK_AB R46, R46, R63 ;  /* 0x0000003f2e2e723e */ /* 0x000fce00000000ff */
.L_x_2303:
[----:B------:R-:W-:Y:S05]  /*6d20*/  BSYNC B2 ;  /* 0x0000000000027941 */ /* 0x000fea0003800000 */
.L_x_2302:
        /* <DEDUP_REMOVED lines=11> */
.L_x_2301:
[----:B------:R-:W-:Y:S05]  /*6de0*/  BSYNC B1 ;  /* 0x0000000000017941 */ /* 0x000fea0003800000 */
.L_x_2300:
[----:B------:R-:W-:Y:S01]  /*6df0*/  ISETP.GE.OR P4, PT, R189, R114, P2 ;  /* 0x00000072bd00720c */ /* 0x000fe20001786670 */
[-C--:B-1234-:R-:W-:Y:S02]  /*6e00*/  IMAD R44, R215, R120.reuse, RZ ;  /* 0x00000078d72c7224 */ /* 0x09efe400078e02ff */
[----:B------:R-:W-:-:S04]  /*6e10*/  IMAD.WIDE.U32 R118, R189, R120, R118 ;  /* 0x00000078bd767225 */ /* 0x000fc800078e0076 */
[----:B------:R-:W-:-:S06]  /*6e20*/  IMAD R57, R189, R121, R44 ;  /* 0x00000079bd397224 */ /* 0x000fcc00078e022c */
[----:B------:R-:W-:Y:S05]  /*6e30*/  @P4 BRA `(.L_x_2280) ;  /* 0x0000000c006c4947 */ /* 0x000fea0003800000 */
[----:B------:R-:W1:Y:S01]  /*6e40*/  LDC.64 R52, c[0x0][0x2d8] ;  /* 0x0000b600ff347b82 */ /* 0x000e620000000a00 */
[----:B------:R-:W-:Y:S01]  /*6e50*/  IMAD.IADD R57, R119, 0x1, R57 ;  /* 0x0000000177397824 */ /* 0x000fe200078e0239 */
[----:B------:R-:W-:Y:S01]  /*6e60*/  IADD3 R44, P4, P5, R100, R118, R34 ;  /* 0x00000076642c7210 */ /* 0x000fe20007d9e022 */
[----:B------:R-:W-:Y:S01]  /*6e70*/  BSSY B1, `(.L_x_2304) ;  /* 0x000006e000017945 */ /* 0x000fe20003800000 */
        /* <DEDUP_REMOVED lines=8> */
[----:B------:R-:W-:Y:S02]  /*6f00*/  SHF.R.S32.HI R45, RZ, 0x1f, R44 ;  /* 0x0000001fff2d7819 */ /* 0x000fe4000001142c */
[----:B------:R-:W-:Y:S02]  /*6f10*/  SHF.L.U32 R56, R44, 0x3, RZ ;  /* 0x000000032c387819 */ /* 0x000fe400000006ff */
        /* <DEDUP_REMOVED lines=23> */
[--C-:B------:R-:W-:Y:S01]  /*7090*/  SHF.R.U64 R73, R70, 0x10, R71.reuse ;  /* 0x0000001046497819 */ /* 0x100fe20000001247 */
[--C-:B------:R-:W-:Y:S01]  /*70a0*/  HADD2.F32 R46, -RZ, R45.reuse.H0_H0 ;  /* 0x2000002dff2e7230 */ /* 0x100fe20000004100 */
[----:B------:R-:W-:Y:S01]  /*70b0*/  SHF.R.U32.HI R70, RZ, 0x10, R71 ;  /* 0x00000010ff467819 */ /* 0x000fe20000011647 */
[----:B------:R-:W-:Y:S01]  /*70c0*/  HADD2.F32 R62, -RZ, R62.H0_H0 ;  /* 0x2000003eff3e7230 */ /* 0x000fe20000004100 */
[----:B------:R-:W-:Y:S01]  /*70d0*/  SHF.R.U64 R76, R68, 0x10, R69 ;  /* 0x00000010444c7819 */ /* 0x000fe20000001245 */
        /* <DEDUP_REMOVED lines=15> */
[----:B------:R-:W-:Y:S02]  /*71d0*/  HADD2.F32 R51, -RZ, R51.H1_H1 ;  /* 0x30000033ff337230 */ /* 0x000fe40000004100 */
[-C--:B------:R-:W-:Y:S01]  /*71e0*/  FMUL.FTZ R61, R45, R60.reuse ;  /* 0x0000003c2d3d7220 */ /* 0x080fe20000410000 */
[----:B------:R-:W-:Y:S02]  /*71f0*/  HADD2.F32 R62, -RZ, R74.H0_H0 ;  /* 0x2000004aff3e7230 */ /* 0x000fe40000004100 */
[----:B------:R-:W-:Y:S01]  /*7200*/  FMUL.FTZ R68, R46, R60 ;  /* 0x0000003c2e447220 */ /* 0x000fe20000410000 */
[----:B------:R-:W-:Y:S01]  /*7210*/  HADD2.F32 R47, -RZ, R47.H1_H1 ;  /* 0x3000002fff2f7230 */ /* 0x000fe20000004100 */
[----:B------:R-:W-:Y:S01]  /*7220*/  F2FP.F16.F32.PACK_AB R63, R66, R63 ;  /* 0x0000003f423f723e */ /* 0x000fe200000000ff */
[----:B------:R-:W-:-:S02]  /*7230*/  HADD2.F32 R49, -RZ, R133.H0_H0 ;  /* 0x20000085ff317230 */ /* 0x000fc40000004100 */
[-C--:B------:R-:W-:Y:S01]  /*7240*/  FMUL.FTZ R60, R51, R62.reuse ;  /* 0x0000003e333c7220 */ /* 0x080fe20000410000 */
[----:B------:R-:W-:Y:S02]  /*7250*/  HADD2.F32 R50, -RZ, R70.H0_H0 ;  /* 0x20000046ff327230 */ /* 0x000fe40000004100 */
[----:B------:R-:W-:Y:S01]  /*7260*/  FMUL.FTZ R70, R47, R62 ;  /* 0x0000003e2f467220 */ /* 0x000fe20000410000 */
[----:B------:R-:W-:Y:S02]  /*7270*/  HADD2.F32 R128, -RZ, R128.H1_H1 ;  /* 0x30000080ff807230 */ /* 0x000fe40000004100 */
[-C--:B------:R-:W-:Y:S01]  /*7280*/  FFMA.FTZ R62, R46, R49.reuse, R61 ;  /* 0x000000312e3e7223 */ /* 0x080fe2000001003d */
[----:B------:R-:W-:Y:S01]  /*7290*/  FFMA.FTZ R68, R45, R49, -R68 ;  /* 0x000000312d447223 */ /* 0x000fe20000010844 */
[----:B------:R-:W-:Y:S02]  /*72a0*/  HADD2.F32 R46, -RZ, R58.H0_H0 ;  /* 0x2000003aff2e7230 */ /* 0x000fe40000004100 */
[----:B------:R-:W-:Y:S01]  /*72b0*/  FFMA.FTZ R69, R47, R50, -R60 ;  /* 0x000000322f457223 */ /* 0x000fe2000001083c */
[----:B------:R-:W-:-:S02]  /*72c0*/  HADD2.F32 R49, -RZ, R72.H0_H0 ;  /* 0x20000048ff317230 */ /* 0x000fc40000004100 */
[----:B------:R-:W-:Y:S01]  /*72d0*/  FFMA.FTZ R71, R51, R50, R70 ;  /* 0x0000003233477223 */ /* 0x000fe20000010046 */
[----:B------:R-:W-:Y:S02]  /*72e0*/  HADD2.F32 R45, -RZ, R44.H0_H0 ;  /* 0x2000002cff2d7230 */ /* 0x000fe40000004100 */
[-C--:B------:R-:W-:Y:S01]  /*72f0*/  FMUL.FTZ R50, R46, R128.reuse ;  /* 0x000000802e327220 */ /* 0x080fe20000410000 */
[----:B------:R-:W-:Y:S02]  /*7300*/  HADD2.F32 R58, -RZ, R58.H1_H1 ;  /* 0x3000003aff3a7230 */ /* 0x000fe40000004100 */
[----:B------:R-:W-:Y:S02]  /*7310*/  HADD2.F32 R44, -RZ, R44.H1_H1 ;  /* 0x3000002cff2c7230 */ /* 0x000fe40000004100 */
[----:B------:R-:W-:Y:S01]  /*7320*/  FMUL.FTZ R51, R45, R128 ;  /* 0x000000802d337220 */ /* 0x000fe20000410000 */
[----:B------:R-:W-:Y:S02]  /*7330*/  HADD2.F32 R132, -RZ, R132.H1_H1 ;  /* 0x30000084ff847230 */ /* 0x000fe40000004100 */
[----:B------:R-:W-:Y:S01]  /*7340*/  FMUL.FTZ R61, R58, R49 ;  /* 0x000000313a3d7220 */ /* 0x000fe20000410000 */
[----:B------:R-:W-:-:S02]  /*7350*/  HADD2.F32 R47, -RZ, R76.H0_H0 ;  /* 0x2000004cff2f7230 */ /* 0x000fc40000004100 */
[C---:B------:R-:W-:Y:S01]  /*7360*/  FMUL.FTZ R49, R44.reuse, R49 ;  /* 0x000000312c317220 */ /* 0x040fe20000410000 */
[----:B------:R-:W-:Y:S02]  /*7370*/  HADD2.F32 R130, -RZ, R130.H1_H1 ;  /* 0x30000082ff827230 */ /* 0x000fe40000004100 */
[-C--:B------:R-:W-:Y:S01]  /*7380*/  FFMA.FTZ R50, R45, R132.reuse, -R50 ;  /* 0x000000842d327223 */ /* 0x080fe20000010832 */
[----:B------:R-:W-:Y:S02]  /*7390*/  HADD2.F32 R45, -RZ, R59.H0_H0 ;  /* 0x2000003bff2d7230 */ /* 0x000fe40000004100 */
[-C--:B------:R-:W-:Y:S01]  /*73a0*/  FFMA.FTZ R61, R44, R47.reuse, -R61 ;  /* 0x0000002f2c3d7223 */ /* 0x080fe2000001083d */
        /* <DEDUP_REMOVED lines=24> */
[----:B------:R-:W-:Y:S02]  /*7530*/  F2FP.F16.F32.PACK_AB R50, R59, R130 ;  /* 0x000000823b32723e */ /* 0x000fe400000000ff */
[----:B------:R-:W-:-:S07]  /*7540*/  MOV R49, R63 ;  /* 0x0000003f00317202 */ /* 0x000fce0000000f00 */
.L_x_2305:
[----:B------:R-:W-:Y:S05]  /*7550*/  BSYNC B1 ;  /* 0x0000000000017941 */ /* 0x000fea0003800000 */
.L_x_2304:
        /* <DEDUP_REMOVED lines=10> */
.L_x_2243:
[----:B------:R-:W-:-:S13]  /*7600*/  ISETP.NE.AND P0, PT, R197, 0x3, PT ;  /* 0x00000003c500780c */ /* 0x000fda0003f05270 */
[----:B------:R-:W-:Y:S05]  /*7610*/  @!P0 BRA `(.L_x_2306) ;  /* 0x0000000000048947 */ /* 0x000fea0003800000 */
[----:B------:R-:W-:Y:S01]  /*7620*/  BPT.TRAP 0x1 ;  /* 0x000000040000795c */ /* 0x000fe20000300000 */
.L_x_2306:
        /* <DEDUP_REMOVED lines=9> */
.L_x_2560:
[----:B------:R-:W-:Y:S05]  /*76c0*/  BSYNC B1 ;  /* 0x0000000000017941 */ /* 0x000fea0003800000 */
.L_x_2307:
        /* <DEDUP_REMOVED lines=20> */
.L_x_2310:
[----:B------:R-:W-:Y:S05]  /*7810*/  BSYNC B1 ;  /* 0x0000000000017941 */ /* 0x000fea0003800000 */
.L_x_2309:
        /* <DEDUP_REMOVED lines=19> */
.L_x_2312:
[----:B------:R-:W-:Y:S05]  /*7950*/  BSYNC B1 ;  /* 0x0000000000017941 */ /* 0x000fea0003800000 */
.L_x_2311:
        /* <DEDUP_REMOVED lines=19> */
.L_x_2314:
[----:B------:R-:W-:Y:S05]  /*7a90*/  BSYNC B1 ;  /* 0x0000000000017941 */ /* 0x000fea0003800000 */
.L_x_2313:
[----:B------:R-:W-:-:S13]  /*7aa0*/  ISETP.GE.AND P3, PT, R189, R114, PT ;  /* 0x00000072bd00720c */ /* 0x000fda0003f66270 */
[----:B------:R-:W-:Y:S05]  /*7ab0*/  @P3 BRA `(.L_x_2280) ;  /* 0x00000000004c3947 */ /* 0x000fea0003800000 */
[----:B------:R-:W3:Y:S01]  /*7ac0*/  LDC.64 R58, c[0x0][0x2f0] ;  /* 0x0000bc00ff3a7b82 */ /* 0x000ee20000000a00 */
[----:B-12-4-:R-:W1:Y:S01]  /*7ad0*/  @!P2 LDS.128 R44, [R110+0x1b400] ;  /* 0x01b400006e2ca984 */ /* 0x016e620000000c00 */
[----:B------:R-:W-:-:S03]  /*7ae0*/  IMAD.MOV.U32 R53, RZ, RZ, R61 ;  /* 0x000000ffff357224 */ /* 0x000fc600078e003d */
        /* <DEDUP_REMOVED lines=11> */
[----:B-1----:R3:W-:Y:S01]  /*7ba0*/  @!P2 STG.E.128 desc[UR40][R54.64], R44 ;  /* 0x0000002c3600a986 */ /* 0x0027e2000c101d28 */
[----:B------:R-:W-:Y:S02]  /*7bb0*/  @!P1 IADD3.X R53, R59, R103, RZ, P3, !PT ;  /* 0x000000673b359210 */ /* 0x000fe40001ffe4ff */
[----:B-----5:R-:W-:-:S04]  /*7bc0*/  @!P1 LEA R56, P3, R52, R56, 0x1 ;  /* 0x0000003834389211 */ /* 0x020fc800078608ff */
[----:B------:R-:W-:-:S05]  /*7bd0*/  @!P1 LEA.HI.X R57, R52, R57, R53, 0x1, P3 ;  /* 0x0000003934399211 */ /* 0x000fca00018f0c35 */
[----:B--2---:R3:W-:Y:S04]  /*7be0*/  @!P1 STG.E.128 desc[UR40][R56.64], R48 ;  /* 0x0000003038009986 */ /* 0x0047e8000c101d28 */
.L_x_2280:
[----:B------:R-:W-:Y:S05]  /*7bf0*/  BSYNC B0 ;  /* 0x0000000000007941 */ /* 0x000fea0003800000 */
.L_x_2242:
        /* <DEDUP_REMOVED lines=17> */
.L_x_2316:
[----:B------:R-:W-:Y:S05]  /*7d10*/  BSYNC B0 ;  /* 0x0000000000007941 */ /* 0x000fea0003800000 */
.L_x_2315:
[----:B------:R-:W2:Y:S01]  /*7d20*/  SYNCS.PHASECHK.TRANS64.TRYWAIT P0, [R105+URZ+0x288b0], R122 ;  /* 0x0288b07a690075a7 */ /* 0x000ea2000800017f */
[----:B------:R-:W-:Y:S01]  /*7d30*/  ULDC UR42, c[0x0][0x2e4] ;  /* 0x0000b900002a7ab9 */ /* 0x000fe20000000800 */
[----:B------:R-:W-:Y:S01]  /*7d40*/  ULDC.64 UR36, c[0x0][0x318] ;  /* 0x0000c60000247ab9 */ /* 0x000fe20000000a00 */
[----:B------:R-:W-:Y:S01]  /*7d50*/  ULDC.64 UR38, c[0x0][0x308] ;  /* 0x0000c20000267ab9 */ /* 0x000fe20000000a00 */
[----:B------:R-:W-:Y:S04]  /*7d60*/  BSSY B0, `(.L_x_2317) ;  /* 0x0000002000007945 */ /* 0x000fe80003800000 */
[----:B--2---:R-:W-:Y:S05]  /*7d70*/  @!P0 BRA `(.L_x_2318) ;  /* 0x0000015400dc8947 */ /* 0x004fea0003800000 */
.L_x_2561:
[----:B------:R-:W-:Y:S05]  /*7d80*/  BSYNC B0 ;  /* 0x0000000000007941 */ /* 0x000fea0003800000 */
.L_x_2317:
        /* <DEDUP_REMOVED lines=18> */
.L_x_2320:
[----:B------:R-:W-:Y:S05]  /*7eb0*/  BSYNC B0 ;  /* 0x0000000000007941 */ /* 0x000fea0003800000 */
.L_x_2319:
[----:B------:R-:W-:Y:S01]  /*7ec0*/  ISETP.GE.AND P0, PT, R188, R114, PT ;  /* 0x00000072bc00720c */ /* 0x000fe20003f06270 */
[----:B------:R-:W-:-:S12]  /*7ed0*/  BSSY B0, `(.L_x_2321) ;  /* 0x0000012000007945 */ /* 0x000fd80003800000 */
[----:B------:R-:W-:Y:S05]  /*7ee0*/  @P0 BRA `(.L_x_2322) ;  /* 0x0000000000400947 */ /* 0x000fea0003800000 */
[----:B---3--:R-:W-:Y:S01]  /*7ef0*/  IADD3 R47, P0, R48, 0x20, RZ ;  /* 0x00000020302f7810 */ /* 0x008fe20007f1e0ff */
[----:B------:R-:W-:-:S03]  /*7f00*/  IMAD.MOV.U32 R45, RZ, RZ, R104 ;  /* 0x000000ffff2d7224 */ /* 0x000fc600078e0068 */
[----:B-1----:R-:W-:-:S05]  /*7f10*/  IADD3.X R44, RZ, R49, RZ, P0, !PT ;  /* 0x00000031ff2c7210 */ /* 0x002fca00007fe4ff */
        /* <DEDUP_REMOVED lines=13> */
.L_x_2322:
[----:B------:R-:W-:Y:S05]  /*7ff0*/  BSYNC B0 ;  /* 0x0000000000007941 */ /* 0x000fea0003800000 */
.L_x_2321:
[----:B------:R-:W-:Y:S01]  /*8000*/  ISETP.GE.AND P0, PT, R187, R114, PT ;  /* 0x00000072bb00720c */ /* 0x000fe20003f06270 */
[----:B------:R-:W-:-:S12]  /*8010*/  BSSY B0, `(.L_x_2323) ;  /* 0x0000012000007945 */ /* 0x000fd80003800000 */
[----:B------:R-:W-:Y:S05]  /*8020*/  @P0 BRA `(.L_x_2324) ;  /* 0x0000000000400947 */ /* 0x000fea0003800000 */
[----:B---34-:R-:W-:Y:S01]  /*8030*/  IADD3 R47, P0, R48, 0x40, RZ ;  /* 0x00000040302f7810 */ /* 0x018fe20007f1e0ff */
[----:B------:R-:W-:-:S04]  /*8040*/  IMAD.MOV.U32 R45, RZ, RZ, R104 ;  /* 0x000000ffff2d7224 */ /* 0x000fc800078e0068 */
[----:B-1----:R-:W-:-:S04]  /*8050*/  IMAD.X R44, RZ, RZ, R49, P0 ;  /* 0x000000ffff2c7224 */ /* 0x002fc800000e0631 */
[----:B------:R-:W-:Y:S01]  /*8060*/  IMAD R46, R44, UR36, RZ ;  /* 0x000000242c2e7c24 */ /* 0x000fe2000f8e02ff */
[----:B------:R-:W-:-:S05]  /*8070*/  MOV R44, R98 ;  /* 0x00000062002c7202 */ /* 0x000fca0000000f00 */
        /* <DEDUP_REMOVED lines=11> */
.L_x_2324:
[----:B------:R-:W-:Y:S05]  /*8130*/  BSYNC B0 ;  /* 0x0000000000007941 */ /* 0x000fea0003800000 */
.L_x_2323:
[----:B------:R-:W-:Y:S01]  /*8140*/  ISETP.GE.AND P0, PT, R189, R114, PT ;  /* 0x00000072bd00720c */ /* 0x000fe20003f06270 */
[----:B------:R-:W-:-:S12]  /*8150*/  BSSY B0, `(.L_x_2325) ;  /* 0x0000012000007945 */ /* 0x000fd80003800000 */
[----:B------:R-:W-:Y:S05]  /*8160*/  @P0 BRA `(.L_x_2326) ;  /* 0x0000000000400947 */ /* 0x000fea0003800000 */
[----:B-1-34-:R-:W-:Y:S01]  /*8170*/  IADD3 R47, P0, R48, 0x60, RZ ;  /* 0x00000060302f7810 */ /* 0x01afe20007f1e0ff */
[----:B------:R-:W-:Y:S01]  /*8180*/  IMAD.MOV.U32 R44, RZ, RZ, R98 ;  /* 0x000000ffff2c7224 */ /* 0x000fe200078e0062 */
[----:B------:R-:W-:-:S03]  /*8190*/  MOV R45, R104 ;  /* 0x00000068002d7202 */ /* 0x000fc60000000f00 */
        /* <DEDUP_REMOVED lines=13> */
.L_x_2326:
[----:B------:R-:W-:Y:S05]  /*8270*/  BSYNC B0 ;  /* 0x0000000000007941 */ /* 0x000fea0003800000 */
.L_x_2325:
        /* <DEDUP_REMOVED lines=22> */
.L_x_2237:
[----:B------:R-:W-:Y:S01]  /*83e0*/  ISETP.GE.AND P2, PT, R123, 0x1, PT ;  /* 0x000000017b00780c */ /* 0x000fe20003f46270 */
[----:B------:R-:W-:Y:S01]  /*83f0*/  IMAD.MOV.U32 R3, RZ, RZ, RZ ;  /* 0x000000ffff037224 */ /* 0x000fe200078e00ff */
[----:B------:R-:W-:Y:S02]  /*8400*/  PLOP3.LUT P1, PT, PT, PT, PT, 0x80, 0x0 ;  /* 0x000000000000781c */ /* 0x000fe40003f2f070 */
[----:B------:R-:W-:Y:S02]  /*8410*/  CS2R R20, SRZ ;  /* 0x0000000000147805 */ /* 0x000fe4000001ff00 */
[----:B------:R-:W-:Y:S02]  /*8420*/  MOV R151, RZ ;  /* 0x000000ff00977202 */ /* 0x000fe40000000f00 */
        /* <DEDUP_REMOVED lines=29> */
[----:B------:R-:W-:Y:S02]  /*8600*/  IMAD.MOV.U32 R59, RZ, RZ, RZ ;  /* 0x000000ffff3b7224 */ /* 0x000fe400078e00ff */
[----:B------:R-:W-:Y:S02]  /*8610*/  IMAD.MOV.U32 R10, RZ, RZ, RZ ;  /* 0x000000ffff0a7224 */ /* 0x000fe400078e00ff */
[----:B------:R-:W-:Y:S01]  /*8620*/  IMAD.MOV.U32 R90, RZ, RZ, RZ ;  /* 0x000000ffff5a7224 */ /* 0x000fe200078e00ff */
[----:B------:R-:W-:Y:S06]  /*8630*/  @P0 BRA `(.L_x_2328) ;  /* 0x00000000000c0947 */ /* 0x000fec0003800000 */
[----:B------:R-:W1:Y:S01]  /*8640*/  FENCE.VIEW.ASYNC.G ;  /* 0x00000000000073c6 */ /* 0x000e620000000100 */
[----:B------:R-:W-:Y:S05]  /*8650*/  WARPSYNC.ALL ;  /* 0x0000000000007948 */ /* 0x000fea0003800000 */
[----:B-1----:R-:W-:Y:S06]  /*8660*/  BAR.ARV 0xc, 0x120 ;  /* 0x0304800000007b1d */ /* 0x002fec0000002000 */
.L_x_2328:
[----:B------:R-:W-:Y:S01]  /*8670*/  MOV R58, RZ ;  /* 0x000000ff003a7202 */ /* 0x000fe20000000f00 */
[----:B------:R-:W-:Y:S01]  /*8680*/  IMAD.MOV.U32 R11, RZ, RZ, RZ ;  /* 0x000000ffff0b7224 */ /* 0x000fe200078e00ff */
[----:B------:R-:W-:Y:S06]  /*8690*/  @!P2 BRA `(.L_x_2329) ;  /* 0x000000d000dca947 */ /* 0x000fec0003800000 */
[----:B------:R-:W-:-:S03]  /*86a0*/  UMOV UR4, 0xffffffff ;  /* 0xffffffff00047882 */ /* 0x000fc60000000000 */
[----:B------:R-:W-:Y:S05]  /*86b0*/  BRA.DIV UR4, `(.L_x_2330) ;  /* 0x0000014e04a07947 */ /* 0x000fea000b800000 */
[----:B------:R1:W2:Y:S02]  /*86c0*/  SHFL.IDX PT, R192, R231, RZ, 0x1f ;  /* 0x00001fffe7c07589 */ /* 0x0002a400000e0000 */
.L_x_2564:
[----:B--2---:R-:W-:Y:S02]  /*86d0*/  LEA.HI R0, R192, R192, RZ, 0x1 ;  /* 0x000000c0c0007211 */ /* 0x004fe400078f08ff */
[----:B------:R-:W-:Y:S02]  /*86e0*/  LOP3.LUT P0, RZ, R226, 0x3ff, RZ, 0xc0, !PT ;  /* 0x000003ffe2ff7812 */ /* 0x000fe4000780c0ff */
[----:B------:R-:W-:Y:S02]  /*86f0*/  LOP3.LUT R3, R0, 0x1e, RZ, 0xc0, !PT ;  /* 0x0000001e00037812 */ /* 0x000fe400078ec0ff */
[----:B------:R-:W-:-:S03]  /*8700*/  P2R R24, PR, RZ, 0x1 ;  /* 0x00000001ff187803 */ /* 0x000fc60000000000 */
[----:B------:R-:W-:-:S04]  /*8710*/  IMAD.IADD R3, R192, 0x1, -R3 ;  /* 0x00000001c0037824 */ /* 0x000fc800078e0a03 */
[----:B------:R-:W-:-:S05]  /*8720*/  IMAD R3, R3, 0x2000, R226 ;  /* 0x0000200003037824 */ /* 0x000fca00078e02e2 */
[----:B------:R-:W-:-:S04]  /*8730*/  SHF.R.U32.HI R3, RZ, 0x4, R3 ;  /* 0x00000004ff037819 */ /* 0x000fc80000011603 */
[----:B------:R-:W-:Y:S01]  /*8740*/  LOP3.LUT R52, R3, 0x3fff, RZ, 0xc0, !PT ;  /* 0x00003fff03347812 */ /* 0x000fe200078ec0ff */
[----:B------:R-:W-:Y:S06]  /*8750*/  @!P0 BRA `(.L_x_2331) ;  /* 0x0000000000408947 */ /* 0x000fec0003800000 */
[----:B------:R-:W-:Y:S01]  /*8760*/  MOV R0, 0x0 ;  /* 0x0000000000007802 */ /* 0x000fe20000000f00 */
[----:B------:R-:W-:Y:S01]  /*8770*/  ULDC.64 UR4, c[0x4][0xa0] ;  /* 0x0100280000047ab9 */ /* 0x000fe20000000a00 */
[----:B------:R-:W-:Y:S01]  /*8780*/  ULDC.64 UR6, c[0x4][0xa8] ;  /* 0x01002a0000067ab9 */ /* 0x000fe20000000a00 */
[----:B------:R-:W-:Y:S01]  /*8790*/  IMAD.U32 R4, RZ, RZ, UR4 ;  /* 0x00000004ff047e24 */ /* 0x000fe2000f8e00ff */
[----:B------:R2:W3:Y:S01]  /*87a0*/  LDC.64 R14, c[0x4][R0] ;  /* 0x01000000000e7b82 */ /* 0x0004e20000000a00 */
        /* <DEDUP_REMOVED lines=8> */
[----:B--2---:R-:W-:-:S07]  /*8830*/  IMAD.MOV.U32 R13, RZ, RZ, RZ ;  /* 0x000000ffff0d7224 */ /* 0x004fce00078e00ff */
[----:B------:R-:W-:-:S07]  /*8840*/  LEPC R20, `(.L_x_2331) ;  /* 0x000000001014794e */ /* 0x000fce0000000000 */
[----:B01-3-5:R-:W-:Y:S05]  /*8850*/  CALL.ABS.NOINC R14 ;  /* 0x000000000e007343 */ /* 0x02bfea0003c00000 */
.L_x_2331:
[----:B------:R-:W-:Y:S02]  /*8860*/  ULDC UR4, c[0x0][0x3d4] ;  /* 0x0000f50000047ab9 */ /* 0x000fe40000000800 */
[----:B------:R-:W-:-:S13]  /*8870*/  ISETP.LT.AND P0, PT, RZ, UR4, PT ;  /* 0x00000004ff007c0c */ /* 0x000fda000bf01270 */
[----:B------:R-:W-:Y:S05]  /*8880*/  @P0 BRA `(.L_x_2332) ;  /* 0x00000000003c0947 */ /* 0x000fea0003800000 */
[----:B------:R-:W-:-:S04]  /*8890*/  LEA.HI R0, R223, R223, RZ, 0x1 ;  /* 0x000000dfdf007211 */ /* 0x000fc800078f08ff */
[----:B------:R-:W-:-:S05]  /*88a0*/  LOP3.LUT R0, R0, 0xfffffffe, RZ, 0xc0, !PT ;  /* 0xfffffffe00007812 */ /* 0x000fca00078ec0ff */
[----:B------:R-:W-:-:S05]  /*88b0*/  IMAD.IADD R0, R223, 0x1, -R0 ;  /* 0x00000001df007824 */ /* 0x000fca00078e0a00 */
[----:B------:R-:W-:-:S04]  /*88c0*/  SHF.L.U32 R3, R0, 0x1f, RZ ;  /* 0x0000001f00037819 */ /* 0x000fc800000006ff */
[----:B------:R2:W3:Y:S03]  /*88d0*/  SYNCS.PHASECHK.TRANS64.TRYWAIT P0, [R2+URZ+0x28800], R3 ;  /* 0x02880003020075a7 */ /* 0x0004e6000800017f */
[----:B---3--:R-:W-:Y:S05]  /*88e0*/  @!P0 NANOSLEEP.SYNCS 0x989680 ;  /* 0x009896800000895d */ /* 0x008fea0003900000 */
[----:B------:R-:W3:Y:S01]  /*88f0*/  @!P0 SYNCS.PHASECHK.TRANS64 P0, [R2+URZ+0x28800], R3 ;  /* 0x02880003020085a7 */ /* 0x000ee2000800007f */
[----:B------:R-:W-:Y:S04]  /*8900*/  BSSY B0, `(.L_x_2333) ;  /* 0x0000006000007945 */ /* 0x000fe80003800000 */
[----:B---3--:R-:W-:Y:S05]  /*8910*/  @P0 BRA `(.L_x_2334) ;  /* 0x0000000000100947 */ /* 0x008fea0003800000 */
.L_x_2335:
[----:B---3--:R3:W4:Y:S02]  /*8920*/  SYNCS.PHASECHK.TRANS64.TRYWAIT P0, [R2+URZ+0x28800], R3 ;  /* 0x02880003020075a7 */ /* 0x008724000800017f */
[----:B----4-:R-:W-:Y:S05]  /*8930*/  @!P0 NANOSLEEP.SYNCS 0x989680 ;  /* 0x009896800000895d */ /* 0x010fea0003900000 */
[----:B------:R-:W4:Y:S02]  /*8940*/  @!P0 SYNCS.PHASECHK.TRANS64 P0, [R2+URZ+0x28800], R3 ;  /* 0x02880003020085a7 */ /* 0x000f24000800007f */
[----:B----4-:R-:W-:Y:S05]  /*8950*/  @!P0 BRA `(.L_x_2335) ;  /* 0xfffffffc00f08947 */ /* 0x010fea000383ffff */
.L_x_2334:
[----:B------:R-:W-:Y:S05]  /*8960*/  BSYNC B0 ;  /* 0x0000000000007941 */ /* 0x000fea0003800000 */
.L_x_2333:
[----:B------:R-:W-:Y:S05]  /*8970*/  BRA `(.L_x_2336) ;  /* 0x0000005000347947 */ /* 0x000fea0003800000 */
.L_x_2332:
[----:B------:R-:W2:Y:S01]  /*8980*/  LDC.64 R12, c[0x0][0x3d8] ;  /* 0x0000f600ff0c7b82 */ /* 0x000ea20000000a00 */
[----:B-----5:R-:W-:Y:S01]  /*8990*/  SHF.R.S32.HI R3, RZ, 0x1f, R117 ;  /* 0x0000001fff037819 */ /* 0x020fe20000011475 */
[----:B------:R-:W-:Y:S01]  /*89a0*/  IMAD.MOV.U32 R6, RZ, RZ, R16 ;  /* 0x000000ffff067224 */ /* 0x000fe200078e0010 */
[----:B------:R-:W-:Y:S01]  /*89b0*/  MOV R7, R17 ;  /* 0x0000001100077202 */ /* 0x000fe20000000f00 */
[--C-:B------:R-:W-:Y:S01]  /*89c0*/  IMAD.MOV.U32 R4, RZ, RZ, R22.reuse ;  /* 0x000000ffff047224 */ /* 0x100fe200078e0016 */
[----:B------:R-:W-:Y:S02]  /*89d0*/  ISETP.NE.AND P4, PT, R24, RZ, PT ;  /* 0x000000ff1800720c */ /* 0x000fe40003f85270 */
[----:B------:R-:W-:Y:S01]  /*89e0*/  SHF.R.S32.HI R5, RZ, 0x1f, R22 ;  /* 0x0000001fff057819 */ /* 0x000fe20000011416 */
[----:B------:R-:W3:Y:S01]  /*89f0*/  LDC.64 R14, c[0x0][0x3e8] ;  /* 0x0000fa00ff0e7b82 */ /* 0x000ee20000000a00 */
[-C--:B--2---:R-:W-:Y:S01]  /*8a00*/  IMAD R0, R3, R12.reuse, RZ ;  /* 0x0000000c03007224 */ /* 0x084fe200078e02ff */
[----:B------:R-:W-:Y:S01]  /*8a10*/  SHF.L.U64.HI R30, R12, 0x5, R13 ;  /* 0x000000050c1e7819 */ /* 0x000fe2000001020d */
[----:B------:R-:W-:-:S04]  /*8a20*/  IMAD.WIDE.U32 R8, R18, R12, R6 ;  /* 0x0000000c12087225 */ /* 0x000fc800078e0006 */
[----:B------:R-:W-:Y:S02]  /*8a30*/  IMAD R21, R19, R12, RZ ;  /* 0x0000000c13157224 */ /* 0x000fe400078e02ff */
[-C--:B---3--:R-:W-:Y:S01]  /*8a40*/  IMAD R20, R3, R14.reuse, RZ ;  /* 0x0000000e03147224 */ /* 0x088fe200078e02ff */
[----:B------:R-:W-:Y:S01]  /*8a50*/  SHF.L.U64.HI R28, R14, 0x5, R15 ;  /* 0x000000050e1c7819 */ /* 0x000fe2000001020f */
[----:B------:R-:W-:Y:S01]  /*8a60*/  IMAD.WIDE.U32 R10, R18, R14, R6 ;  /* 0x0000000e120a7225 */ /* 0x000fe200078e0006 */
[----:B------:R-:W-:-:S03]  /*8a70*/  SHF.L.U32 R24, R14, 0x5, RZ ;  /* 0x000000050e187819 */ /* 0x000fc600000006ff */
        /* <DEDUP_REMOVED lines=16> */
[C---:B------:R-:W-:Y:S02]  /*8b80*/  IADD3.X R65, R59.reuse, R7, R21, P0, !PT ;  /* 0x000000073b417210 */ /* 0x040fe400007fe415 */
        /* <DEDUP_REMOVED lines=8> */
[----:B------:R2:W3:Y:S01]  /*8c10*/  LDC.64 R14, c[0x4][R0] ;  /* 0x01000000000e7b82 */ /* 0x0004e20000000a00 */
[----:B------:R-:W-:Y:S01]  /*8c20*/  IMAD.U32 R5, RZ, RZ, UR5 ;  /* 0x00000005ff057e24 */ /* 0x000fe2000f8e00ff */
[----:B------:R-:W-:Y:S01]  /*8c30*/  ULDC.64 UR4, c[0x4][0xa8] ;  /* 0x01002a0000047ab9 */ /* 0x000fe20000000a00 */
[----:B------:R-:W-:Y:S01]  /*8c40*/  MOV R10, UR6 ;  /* 0x00000006000a7c02 */ /* 0x000fe20008000f00 */
[----:B------:R-:W-:Y:S02]  /*8c50*/  IMAD.U32 R6, RZ, RZ, UR4 ;  /* 0x00000004ff067e24 */ /* 0x000fe4000f8e00ff */
[----:B------:R-:W-:-:S02]  /*8c60*/  IMAD.U32 R7, RZ, RZ, UR5 ;  /* 0x00000005ff077e24 */ /* 0x000fc4000f8e00ff */
[----:B------:R-:W-:Y:S02]  /*8c70*/  IMAD.U32 R11, RZ, RZ, UR7 ;  /* 0x00000007ff0b7e24 */ /* 0x000fe4000f8e00ff */
[----:B------:R-:W-:Y:S02]  /*8c80*/  IMAD.MOV.U32 R8, RZ, RZ, 0x70 ;  /* 0x00000070ff087424 */ /* 0x000fe400078e00ff */
[----:B------:R-:W-:Y:S02]  /*8c90*/  IMAD.MOV.U32 R12, RZ, RZ, 0x1 ;  /* 0x00000001ff0c7424 */ /* 0x000fe400078e00ff */
[----:B--2---:R-:W-:-:S07]  /*8ca0*/  IMAD.MOV.U32 R13, RZ, RZ, RZ ;  /* 0x000000ffff0d7224 */ /* 0x004fce00078e00ff */
[----:B------:R-:W-:-:S07]  /*8cb0*/  LEPC R20, `(.L_x_2337) ;  /* 0x000000001014794e */ /* 0x000fce0000000000 */
[----:B01-3--:R-:W-:Y:S05]  /*8cc0*/  CALL.ABS.NOINC R14 ;  /* 0x000000000e007343 */ /* 0x00bfea0003c00000 */
.L_x_2337:
[----:B------:R-:W2:Y:S01]  /*8cd0*/  LDC.64 R10, c[0x0][0x3d8] ;  /* 0x0000f600ff0a7b82 */ /* 0x000ea20000000a00 */
[----:B------:R-:W-:Y:S01]  /*8ce0*/  SHF.R.S32.HI R3, RZ, 0x1f, R193 ;  /* 0x0000001fff037819 */ /* 0x000fe200000114c1 */
[----:B------:R-:W-:Y:S01]  /*8cf0*/  ULDC.U8 UR4, c[0x0][0x3f0] ;  /* 0x0000fc0000047ab9 */ /* 0x000fe20000000000 */
[----:B------:R-:W-:Y:S01]  /*8d00*/  BSSY B0, `(.L_x_2338) ;  /* 0x00004cc000007945 */ /* 0x000fe20003800000 */
[----:B------:R-:W-:-:S04]  /*8d10*/  ISETP.NE.AND P0, PT, RZ, UR4, PT ;  /* 0x00000004ff007c0c */ /* 0x000fc8000bf05270 */
[----:B------:R-:W3:Y:S01]  /*8d20*/  LDC.64 R12, c[0x0][0x3e8] ;  /* 0x0000fa00ff0c7b82 */ /* 0x000ee20000000a00 */
[-C--:B--2---:R-:W-:Y:S02]  /*8d30*/  IMAD R0, R3, R10.reuse, RZ ;  /* 0x0000000a03007224 */ /* 0x084fe400078e02ff */
[----:B------:R-:W-:-:S04]  /*8d40*/  IMAD.WIDE.U32 R4, R193, R10, RZ ;  /* 0x0000000ac1047225 */ /* 0x000fc800078e00ff */
[-C--:B---3--:R-:W-:Y:S02]  /*8d50*/  IMAD R6, R3, R12.reuse, RZ ;  /* 0x0000000c03067224 */ /* 0x088fe400078e02ff */
[C---:B------:R-:W-:Y:S02]  /*8d60*/  IMAD R3, R193.reuse, R11, R0 ;  /* 0x0000000bc1037224 */ /* 0x040fe400078e0200 */
[----:B------:R-:W-:-:S03]  /*8d70*/  IMAD.WIDE.U32 R8, R193, R12, RZ ;  /* 0x0000000cc1087225 */ /* 0x000fc600078e00ff */
[----:B------:R-:W-:Y:S01]  /*8d80*/  IADD3 R5, R5, R3, RZ ;  /* 0x0000000305057210 */ /* 0x000fe20007ffe0ff */
[C---:B------:R-:W-:Y:S02]  /*8d90*/  IMAD R7, R193.reuse, R13, R6 ;  /* 0x0000000dc1077224 */ /* 0x040fe400078e0206 */
        /* <DEDUP_REMOVED lines=8> */
[----:B------:R-:W2:Y:S01]  /*8e20*/  LDC R0, c[0x0][0x428] ;  /* 0x00010a00ff007b82 */ /* 0x000ea20000000800 */
        /* <DEDUP_REMOVED lines=11> */
[----:B--2---:R-:W-:-:S13]  /*8ee0*/  ISETP.NE.AND P4, PT, R0, 0x1, PT ;  /* 0x000000010000780c */ /* 0x004fda0003f85270 */
[----:B------:R-:W2:Y:S08]  /*8ef0*/  @P4 LDC R20, c[0x0][0x42c] ;  /* 0x00010b00ff144b82 */ /* 0x000eb00000000800 */
[----:B------:R-:W3:Y:S01]  /*8f00*/  @P4 LDC R21, c[0x0][0x430] ;  /* 0x00010c00ff154b82 */ /* 0x000ee20000000800 */
[----:B------:R-:W-:Y:S05]  /*8f10*/  @P0 BRA `(.L_x_2341) ;  /* 0x0000000000540947 */ /* 0x000fea0003800000 */
[----:B------:R-:W-:Y:S01]  /*8f20*/  IADD3 R3, P2, R6, R63, RZ ;  /* 0x0000003f06037210 */ /* 0x000fe20007f5e0ff */
[----:B------:R-:W-:Y:S01]  /*8f30*/  ULDC.64 UR4, c[0x0][0x3c8] ;  /* 0x0000f20000047ab9 */ /* 0x000fe20000000a00 */
[----:B------:R-:W-:Y:S01]  /*8f40*/  ULDC.64 UR6, c[0x0][0x3e0] ;  /* 0x0000f80000067ab9 */ /* 0x000fe20000000a00 */
[----:B------:R-:W-:Y:S02]  /*8f50*/  CS2R R50, SRZ ;  /* 0x0000000000327805 */ /* 0x000fe4000001ff00 */
[----:B------:R-:W-:Y:S01]  /*8f60*/  LEA R8, P3, R3, UR4, 0x1 ;  /* 0x0000000403087c11 */ /* 0x000fe2000f8608ff */
[----:B------:R-:W-:Y:S01]  /*8f70*/  IMAD.X R14, R7, 0x1, R65, P2 ;  /* 0x00000001070e7824 */ /* 0x000fe200010e0641 */
[----:B------:R-:W-:Y:S01]  /*8f80*/  ULDC UR4, c[0x0][0x3d4] ;  /* 0x0000f50000047ab9 */ /* 0x000fe20000000800 */
[----:B------:R-:W-:Y:S02]  /*8f90*/  IADD3 R0, P2, R4, R61, RZ ;  /* 0x0000003d04007210 */ /* 0x000fe40007f5e0ff */
[----:B------:R-:W-:-:S02]  /*8fa0*/  CS2R R44, SRZ ;  /* 0x00000000002c7805 */ /* 0x000fc4000001ff00 */
[----:B------:R-:W-:Y:S02]  /*8fb0*/  ISETP.GE.AND P5, PT, R22, UR4, PT ;  /* 0x0000000416007c0c */ /* 0x000fe4000bfa6270 */
[----:B------:R-:W-:Y:S02]  /*8fc0*/  CS2R R48, SRZ ;  /* 0x0000000000307805 */ /* 0x000fe4000001ff00 */
[----:B------:R-:W-:Y:S02]  /*8fd0*/  LEA.HI.X R9, R3, UR5, R14, 0x1, P3 ;  /* 0x0000000503097c11 */ /* 0x000fe400098f0c0e */
[----:B------:R-:W-:Y:S02]  /*8fe0*/  CS2R R46, SRZ ;  /* 0x00000000002e7805 */ /* 0x000fe4000001ff00 */
[----:B------:R-:W-:Y:S02]  /*8ff0*/  ISETP.GE.AND P3, PT, R186, UR4, PT ;  /* 0x00000004ba007c0c */ /* 0x000fe4000bf66270 */
[----:B------:R-:W-:-:S02]  /*9000*/  IADD3.X R3, R5, R67, RZ, P2, !PT ;  /* 0x0000004305037210 */ /* 0x000fc400017fe4ff */
[----:B------:R-:W-:-:S04]  /*9010*/  LEA R14, P2, R0, UR6, 0x1 ;  /* 0x00000006000e7c11 */ /* 0x000fc8000f8408ff */
[----:B------:R-:W-:Y:S01]  /*9020*/  LEA.HI.X R15, R0, UR7, R3, 0x1, P2 ;  /* 0x00000007000f7c11 */ /* 0x000fe200090f0c03 */
[----:B------:R4:W5:Y:S04]  /*9030*/  @!P5 LDG.E.64 R50, desc[UR40][R8.64] ;  /* 0x000000280832d981 */ /* 0x000968000c1e1b00 */
[----:B------:R4:W5:Y:S04]  /*9040*/  @!P3 LDG.E.64 R44, desc[UR40][R8.64+0x40] ;  /* 0x00004028082cb981 */ /* 0x000968000c1e1b00 */
[----:B------:R4:W5:Y:S04]  /*9050*/  @!P5 LDG.E.64 R48, desc[UR40][R14.64] ;  /* 0x000000280e30d981 */ /* 0x000968000c1e1b00 */
[----:B------:R4:W5:Y:S02]  /*9060*/  @!P3 LDG.E.64 R46, desc[UR40][R14.64+0x40] ;  /* 0x000040280e2eb981 */ /* 0x000964000c1e1b00 */
.L_x_2341:
[----:B------:R-:W-:Y:S05]  /*9070*/  BSYNC B1 ;  /* 0x0000000000017941 */ /* 0x000fea0003800000 */
.L_x_2340:
[----:B------:R-:W-:Y:S04]  /*9080*/  BSSY B1, `(.L_x_2342) ;  /* 0x0000017000017945 */ /* 0x000fe80003800000 */
[----:B------:R-:W-:Y:S05]  /*9090*/  @P1 BRA `(.L_x_2343) ;  /* 0x0000000000541947 */ /* 0x000fea0003800000 */
[----:B----4-:R-:W-:Y:S01]  /*90a0*/  IADD3 R9, P2, P3, R63, R29, R6 ;  /* 0x0000001d3f097210 */ /* 0x010fe20007b5e006 */
        /* <DEDUP_REMOVED lines=20> */
.L_x_2343:
[----:B------:R-:W-:Y:S05]  /*91f0*/  BSYNC B1 ;  /* 0x0000000000017941 */ /* 0x000fea0003800000 */
.L_x_2342:
[----:B-----5:R-:W-:Y:S01]  /*9200*/  IMAD.MOV.U32 R3, RZ, RZ, R48 ;  /* 0x000000ffff037224 */ /* 0x020fe200078e0030 */
[-C--:B------:R-:W-:Y:S01]  /*9210*/  ISETP.GE.AND P2, PT, R187, R72.reuse, PT ;  /* 0x00000048bb00720c */ /* 0x080fe20003f46270 */
[----:B------:R-:W-:Y:S01]  /*9220*/  IMAD R0, R193, 0x80, R18 ;  /* 0x00000080c1007824 */ /* 0x000fe200078e0212 */
[----:B------:R-:W-:Y:S01]  /*9230*/  ISETP.GE.AND P3, PT, R189, R72, PT ;  /* 0x00000048bd00720c */ /* 0x000fe20003f66270 */
[----:B----4-:R-:W-:Y:S01]  /*9240*/  IMAD.MOV.U32 R8, RZ, RZ, R49 ;  /* 0x000000ffff087224 */ /* 0x010fe200078e0031 */
[----:B------:R-:W-:Y:S01]  /*9250*/  PRMT R62, R3, 0x7610, R62 ;  /* 0x00007610033e7816 */ /* 0x000fe2000000003e */
[----:B------:R-:W-:Y:S01]  /*9260*/  IMAD R3, R219, 0x20, R0 ;  /* 0x00000020db037824 */ /* 0x000fe200078e0200 */
[----:B------:R-:W-:Y:S01]  /*9270*/  MOV R15, R53 ;  /* 0x00000035000f7202 */ /* 0x000fe20000000f00 */
[----:B------:R-:W-:Y:S01]  /*9280*/  IMAD.MOV.U32 R0, RZ, RZ, R46 ;  /* 0x000000ffff007224 */ /* 0x000fe200078e002e */
[----:B------:R-:W-:Y:S01]  /*9290*/  PRMT R60, R60, 0x5410, R8 ;  /* 0x000054103c3c7816 */ /* 0x000fe20000000008 */
[----:B------:R-:W-:Y:S01]  /*92a0*/  IMAD.MOV.U32 R9, RZ, RZ, R47 ;  /* 0x000000ffff097224 */ /* 0x000fe200078e002f */
[----:B------:R-:W-:Y:S01]  /*92b0*/  MOV R8, R50 ;  /* 0x0000003200087202 */ /* 0x000fe20000000f00 */
[----:B------:R-:W-:Y:S01]  /*92c0*/  IMAD.MOV.U32 R14, RZ, RZ, R56 ;  /* 0x000000ffff0e7224 */ /* 0x000fe200078e0038 */
[----:B------:R-:W-:Y:S01]  /*92d0*/  PRMT R57, R57, 0x5410, R0 ;  /* 0x0000541039397816 */ /* 0x000fe20000000000 */
[----:B--2---:R-:W-:Y:S01]  /*92e0*/  @P4 IMAD.HI.U32 R0, R3, R20, RZ ;  /* 0x0000001403004227 */ /* 0x004fe200078e00ff */
[----:B------:R-:W-:Y:S01]  /*92f0*/  PRMT R56, R56, 0x5410, R9 ;  /* 0x0000541038387816 */ /* 0x000fe20000000009 */
[----:B------:R-:W-:Y:S01]  /*9300*/  BSSY B1, `(.L_x_2344) ;  /* 0x000003a000017945 */ /* 0x000fe20003800000 */
[----:B------:R-:W-:Y:S01]  /*9310*/  PRMT R62, R62, 0x5410, R8 ;  /* 0x000054103e3e7816 */ /* 0x000fe20000000008 */
[----:B------:R-:W-:Y:S01]  /*9320*/  IMAD.MOV.U32 R8, RZ, RZ, R51 ;  /* 0x000000ffff087224 */ /* 0x000fe200078e0033 */
[----:B---3--:R-:W-:Y:S01]  /*9330*/  @P4 SHF.R.U32.HI R3, RZ, R21, R0 ;  /* 0x00000015ff034219 */ /* 0x008fe20000011600 */
        /* <DEDUP_REMOVED lines=9> */
[----:B------:R-:W-:Y:S01]  /*93d0*/  MOV R8, R43 ;  /* 0x0000002b00087202 */ /* 0x000fe20000000f00 */
[----:B------:R-:W-:Y:S01]  /*93e0*/  IMAD.WIDE.U32 R58, R3, R10, R58 ;  /* 0x0000000a033a7225 */ /* 0x000fe200078e003a */
[----:B------:R-:W-:-:S02]  /*93f0*/  PRMT R57, R20, 0x7610, R57 ;  /* 0x0000761014397816 */ /* 0x000fc40000000039 */
[----:B------:R-:W-:Y:S02]  /*9400*/  CS2R R34, SRZ ;  /* 0x0000000000227805 */ /* 0x000fe4000001ff00 */
[----:B------:R-:W-:Y:S01]  /*9410*/  PRMT R54, R8, 0x7610, R54 ;  /* 0x0000761008367816 */ /* 0x000fe20000000036 */
[----:B------:R-:W-:Y:S01]  /*9420*/  IMAD.MOV.U32 R20, RZ, RZ, R38 ;  /* 0x000000ffff147224 */ /* 0x000fe200078e0026 */
[----:B------:R-:W-:Y:S01]  /*9430*/  PRMT R55, R55, 0x5410, R0 ;  /* 0x0000541037377816 */ /* 0x000fe20000000000 */
[C---:B------:R-:W-:Y:S01]  /*9440*/  IMAD R8, R9.reuse, R12, RZ ;  /* 0x0000000c09087224 */ /* 0x040fe200078e02ff */
[----:B------:R-:W-:Y:S01]  /*9450*/  CS2R R30, SRZ ;  /* 0x00000000001e7805 */ /* 0x000fe2000001ff00 */
[----:B------:R-:W-:Y:S01]  /*9460*/  IMAD R0, R9, R10, RZ ;  /* 0x0000000a09007224 */ /* 0x000fe200078e02ff */
[----:B------:R-:W-:Y:S01]  /*9470*/  PRMT R53, R20, 0x5410, R21 ;  /* 0x0000541014357816 */ /* 0x000fe20000000015 */
[C---:B------:R-:W-:Y:S01]  /*9480*/  IMAD R75, R3.reuse, R13, R8 ;  /* 0x0000000d034b7224 */ /* 0x040fe200078e0208 */
[----:B------:R-:W-:Y:S01]  /*9490*/  CS2R R32, SRZ ;  /* 0x0000000000207805 */ /* 0x000fe2000001ff00 */
[----:B------:R-:W-:Y:S01]  /*94a0*/  IMAD.WIDE.U32 R14, R3, R12, R14 ;  /* 0x0000000c030e7225 */ /* 0x000fe200078e000e */
[----:B------:R-:W-:-:S02]  /*94b0*/  CS2R R20, SRZ ;  /* 0x0000000000147805 */ /* 0x000fc4000001ff00 */
[----:B------:R-:W-:Y:S02]  /*94c0*/  CS2R R24, SRZ ;  /* 0x0000000000187805 */ /* 0x000fe4000001ff00 */
[----:B------:R-:W-:Y:S01]  /*94d0*/  CS2R R8, SRZ ;  /* 0x0000000000087805 */ /* 0x000fe2000001ff00 */
[----:B------:R-:W-:Y:S01]  /*94e0*/  IMAD R73, R3, R11, R0 ;  /* 0x0000000b03497224 */ /* 0x000fe200078e0200 */
[----:B------:R-:W-:Y:S01]  /*94f0*/  CS2R R28, SRZ ;  /* 0x00000000001c7805 */ /* 0x000fe2000001ff00 */
        /* <DEDUP_REMOVED lines=11> */
[----:B------:R-:W-:Y:S02]  /*95b0*/  LEA.HI.X R30, R12, R5, R13, 0x6, P4 ;  /* 0x000000050c1e7211 */ /* 0x000fe400020f340d */
[----:B------:R-:W-:Y:S01]  /*95c0*/  LEA R68, P4, R28, UR4, 0x1 ;  /* 0x000000041c447c11 */ /* 0x000fe2000f8808ff */
[----:B------:R-:W-:Y:S02]  /*95d0*/  ULDC UR4, c[0x0][0x3d4] ;  /* 0x0000f50000047ab9 */ /* 0x000fe40000000800 */
[----:B------:R-:W-:Y:S01]  /*95e0*/  IMAD.X R3, R30, 0x1, R67, P5 ;  /* 0x000000011e037824 */ /* 0x000fe200028e0643 */
[----:B------:R-:W-:Y:S02]  /*95f0*/  LEA R70, P5, R0, UR6, 0x1 ;  /* 0x0000000600467c11 */ /* 0x000fe4000f8a08ff */
[----:B------:R-:W-:-:S02]  /*9600*/  CS2R R30, SRZ ;  /* 0x00000000001e7805 */ /* 0x000fc4000001ff00 */
        /* <DEDUP_REMOVED lines=9> */
.L_x_2345:
[----:B------:R-:W-:Y:S05]  /*96a0*/  BSYNC B1 ;  /* 0x0000000000017941 */ /* 0x000fea0003800000 */
.L_x_2344:
        /* <DEDUP_REMOVED lines=27> */
.L_x_2347:
[----:B------:R-:W-:Y:S05]  /*9860*/  BSYNC B1 ;  /* 0x0000000000017941 */ /* 0x000fea0003800000 */
.L_x_2346:
[----:B------:R-:W-:Y:S01]  /*9870*/  ULDC.64 UR4, c[0x0][0x3c8] ;  /* 0x0000f20000047ab9 */ /* 0x000fe20000000a00 */
[----:B------:R-:W-:Y:S01]  /*9880*/  ULDC.64 UR6, c[0x0][0x3e0] ;  /* 0x0000f80000067ab9 */ /* 0x000fe20000000a00 */
[----:B---3--:R-:W-:Y:S01]  /*9890*/  IMAD.IADD R5, R59, 0x1, R73 ;  /* 0x000000013b057824 */ /* 0x008fe200078e0249 */
[----:B------:R-:W-:Y:S01]  /*98a0*/  LEA R4, P4, R58, UR4, 0x1 ;  /* 0x000000043a047c11 */ /* 0x000fe2000f8808ff */
[----:B------:R-:W-:Y:S01]  /*98b0*/  IMAD.IADD R3, R15, 0x1, R75 ;  /* 0x000000010f037824 */ /* 0x000fe200078e024b */
[----:B------:R-:W-:Y:S01]  /*98c0*/  LEA R0, P5, R14, UR6, 0x1 ;  /* 0x000000060e007c11 */ /* 0x000fe2000f8a08ff */
[----:B------:R-:W-:Y:S01]  /*98d0*/  IMAD.MOV.U32 R7, RZ, RZ, R41 ;  /* 0x000000ffff077224 */ /* 0x000fe200078e0029 */
[----:B------:R-:W-:Y:S01]  /*98e0*/  MOV R6, R40 ;  /* 0x0000002800067202 */ /* 0x000fe20000000f00 */
[----:B------:R-:W-:Y:S01]  /*98f0*/  UMOV UR4, 0xffffffff ;  /* 0xffffffff00047882 */ /* 0x000fe20000000000 */
[----:B------:R-:W-:Y:S02]  /*9900*/  LEA.HI.X R5, R58, UR5, R5, 0x1, P4 ;  /* 0x000000053a057c11 */ /* 0x000fe4000a0f0c05 */
[----:B------:R-:W-:-:S02]  /*9910*/  LEA.HI.X R3, R14, UR7, R3, 0x1, P5 ;  /* 0x000000070e037c11 */ /* 0x000fc4000a8f0c03 */
[----:B------:R-:W-:Y:S02]  /*9920*/  PRMT R59, R6, 0x7610, R59 ;  /* 0x00007610063b7816 */ /* 0x000fe4000000003b */
[----:B------:R-:W-:Y:S02]  /*9930*/  PRMT R56, R7, 0x7610, R56 ;  /* 0x0000761007387816 */ /* 0x000fe40000000038 */
[----:B------:R-:W-:Y:S01]  /*9940*/  LEA.HI R6, R223, R223, RZ, 0x1 ;  /* 0x000000dfdf067211 */ /* 0x000fe200078f08ff */
[----:B------:R-:W-:Y:S06]  /*9950*/  BRA.DIV UR4, `(.L_x_2348) ;  /* 0x0000013e04247947 */ /* 0x000fec000b800000 */
.L_x_2567:
[----:B------:R-:W-:-:S03]  /*9960*/  UMOV UR4, 0xffffffff ;  /* 0xffffffff00047882 */ /* 0x000fc60000000000 */
[----:B------:R-:W-:Y:S05]  /*9970*/  BRA.DIV UR4, `(.L_x_2349) ;  /* 0x0000013e04447947 */ /* 0x000fea000b800000 */
.L_x_2570:
[----:B------:R-:W-:-:S03]  /*9980*/  UMOV UR4, 0xffffffff ;  /* 0xffffffff00047882 */ /* 0x000fc60000000000 */
[----:B------:R-:W-:Y:S05]  /*9990*/  BRA.DIV UR4, `(.L_x_2350) ;  /* 0x0000013e04647947 */ /* 0x000fea000b800000 */
.L_x_2573:
[----:B------:R-:W-:-:S03]  /*99a0*/  UMOV UR4, 0xffffffff ;  /* 0xffffffff00047882 */ /* 0x000fc60000000000 */
[----:B------:R-:W-:Y:S05]  /*99b0*/  BRA.DIV UR4, `(.L_x_2351) ;  /* 0x0000013e04847947 */ /* 0x000fea000b800000 */
.L_x_2576:
[----:B------:R-:W-:-:S03]  /*99c0*/  UMOV UR4, 0xffffffff ;  /* 0xffffffff00047882 */ /* 0x000fc60000000000 */
[----:B------:R-:W-:Y:S05]  /*99d0*/  BRA.DIV UR4, `(.L_x_2352) ;  /* 0x0000013e04a47947 */ /* 0x000fea000b800000 */
.L_x_2579:
[----:B------:R-:W-:-:S03]  /*99e0*/  UMOV UR4, 0xffffffff ;  /* 0xffffffff00047882 */ /* 0x000fc60000000000 */
[----:B------:R-:W-:Y:S05]  /*99f0*/  BRA.DIV UR4, `(.L_x_2353) ;  /* 0x0000013e04c47947 */ /* 0x000fea000b800000 */
.L_x_2582:
[----:B------:R-:W-:-:S03]  /*9a00*/  UMOV UR4, 0xffffffff ;  /* 0xffffffff00047882 */ /* 0x000fc60000000000 */
[----:B------:R-:W-:Y:S05]  /*9a10*/  BRA.DIV UR4, `(.L_x_2354) ;  /* 0x0000013e04e47947 */ /* 0x000fea000b800000 */
.L_x_2585:
[----:B------:R-:W-:-:S03]  /*9a20*/  UMOV UR4, 0xffffffff ;  /* 0xffffffff00047882 */ /* 0x000fc60000000000 */
[----:B------:R-:W-:Y:S05]  /*9a30*/  BRA.DIV UR4, `(.L_x_2355) ;  /* 0x0000014204047947 */ /* 0x000fea000b800000 */
.L_x_2588:
[----:B------:R-:W-:-:S03]  /*9a40*/  UMOV UR4, 0xffffffff ;  /* 0xffffffff00047882 */ /* 0x000fc60000000000 */
[----:B------:R-:W-:Y:S05]  /*9a50*/  BRA.DIV UR4, `(.L_x_2356) ;  /* 0x0000014204247947 */ /* 0x000fea000b800000 */
.L_x_2591:
[----:B------:R-:W-:-:S03]  /*9a60*/  UMOV UR4, 0xffffffff ;  /* 0xffffffff00047882 */ /* 0x000fc60000000000 */
[----:B------:R-:W-:Y:S05]  /*9a70*/  BRA.DIV UR4, `(.L_x_2357) ;  /* 0x0000014204447947 */ /* 0x000fea000b800000 */
.L_x_2594:
[----:B------:R-:W-:-:S03]  /*9a80*/  UMOV UR4, 0xffffffff ;  /* 0xffffffff00047882 */ /* 0x000fc60000000000 */
[----:B------:R-:W-:Y:S05]  /*9a90*/  BRA.DIV UR4, `(.L_x_2358) ;  /* 0x0000014204647947 */ /* 0x000fea000b800000 */
.L_x_2597:
[----:B------:R-:W-:-:S03]  /*9aa0*/  UMOV UR4, 0xffffffff ;  /* 0xffffffff00047882 */ /* 0x000fc60000000000 */
[----:B------:R-:W-:Y:S05]  /*9ab0*/  BRA.DIV UR4, `(.L_x_2359) ;  /* 0x0000014204847947 */ /* 0x000fea000b800000 */
.L_x_2600:
[----:B------:R-:W-:-:S03]  /*9ac0*/  UMOV UR4, 0xffffffff ;  /* 0xffffffff00047882 */ /* 0x000fc60000000000 */
[----:B------:R-:W-:Y:S05]  /*9ad0*/  BRA.DIV UR4, `(.L_x_2360) ;  /* 0x0000014204a47947 */ /* 0x000fea000b800000 */
.L_x_2603:
[----:B------:R-:W-:Y:S01]  /*9ae0*/  UMOV UR4, 0xffffffff ;  /* 0xffffffff00047882 */ /* 0x000fe20000000000 */
[----:B------:R-:W-:Y:S02]  /*9af0*/  LOP3.LUT R6, R6, 0xfffffffe, RZ, 0xc0, !PT ;  /* 0xfffffffe06067812 */ /* 0x000fe400078ec0ff */
[----:B------:R-:W-:Y:S05]  /*9b00*/  BRA.DIV UR4, `(.L_x_2361) ;  /* 0x0000014204c07947 */ /* 0x000fea000b800000 */
.L_x_2606:
[----:B------:R-:W-:Y:S01]  /*9b10*/  UMOV UR4, 0xffffffff ;  /* 0xffffffff00047882 */ /* 0x000fe20000000000 */
[----:B------:R-:W-:Y:S02]  /*9b20*/  IMAD.IADD R6, R223, 0x1, -R6 ;  /* 0x00000001df067824 */ /* 0x000fe400078e0a06 */
[----:B------:R-:W-:Y:S05]  /*9b30*/  BRA.DIV UR4, `(.L_x_2362) ;  /* 0x0000014204dc7947 */ /* 0x000fea000b800000 */
.L_x_2609:
[----:B------:R-:W-:Y:S01]  /*9b40*/  UMOV UR4, 0xffffffff ;  /* 0xffffffff00047882 */ /* 0x000fe20000000000 */
[----:B------:R-:W-:Y:S02]  /*9b50*/  SHF.L.U32 R3, R6, 0x1f, RZ ;  /* 0x0000001f06037819 */ /* 0x000fe400000006ff */
[----:B------:R-:W-:Y:S05]  /*9b60*/  BRA.DIV UR4, `(.L_x_2363) ;  /* 0x0000014204f87947 */ /* 0x000fea000b800000 */
.L_x_2612:
[----:B------:R-:W3:Y:S01]  /*9b70*/  SYNCS.PHASECHK.TRANS64.TRYWAIT P4, [R2+URZ+0x28800], R3 ;  /* 0x02880003020075a7 */ /* 0x000ee2000808017f */
[----:B-----5:R-:W-:Y:S01]  /*9b80*/  IMAD.MOV.U32 R5, RZ, RZ, R34 ;  /* 0x000000ffff057224 */ /* 0x020fe200078e0022 */
        /* <DEDUP_REMOVED lines=27> */
[----:B---3--:R-:W-:Y:S06]  /*9d40*/  @!P4 BRA `(.L_x_2365) ;  /* 0x0000014000a8c947 */ /* 0x008fec0003800000 */
.L_x_2613:
[----:B------:R-:W-:Y:S05]  /*9d50*/  BSYNC B1 ;  /* 0x0000000000017941 */ /* 0x000fea0003800000 */
.L_x_2364:
[----:B------:R-:W-:Y:S01]  /*9d60*/  BSSY B1, `(.L_x_2366) ;  /* 0x000005e000017945 */ /* 0x000fe20003800000 */
[----:B---3--:R-:W-:-:S03]  /*9d70*/  PRMT R3, R4, 0x5410, R5 ;  /* 0x0000541004037816 */ /* 0x008fc60000000005 */
[----:B------:R-:W-:Y:S05]  /*9d80*/  @P0 BRA `(.L_x_2367) ;  /* 0x00000004006c0947 */ /* 0x000fea0003800000 */
[----:B------:R-:W3:Y:S01]  /*9d90*/  LDC R5, c[0x0][0x3d4] ;  /* 0x0000f500ff057b82 */ /* 0x000ee20000000800 */
[----:B------:R-:W-:Y:S01]  /*9da0*/  BSSY B2, `(.L_x_2368) ;  /* 0x000002e000027945 */ /* 0x000fe20003800000 */
[-C--:B---3--:R-:W-:Y:S02]  /*9db0*/  ISETP.GE.AND P0, PT, R22, R5.reuse, PT ;  /* 0x000000051600720c */ /* 0x088fe40003f06270 */
[----:B------:R-:W-:-:S11]  /*9dc0*/  ISETP.GE.AND P4, PT, R186, R5, PT ;  /* 0x00000005ba00720c */ /* 0x000fd60003f86270 */
[----:B------:R-:W-:Y:S05]  /*9dd0*/  @P0 BRA `(.L_x_2369) ;  /* 0x0000000000a80947 */ /* 0x000fea0003800000 */
[----:B------:R-:W3:Y:S01]  /*9de0*/  LDS.128 R4, [R211] ;  /* 0x00000000d3047984 */ /* 0x000ee20000000c00 */
[----:B------:R-:W-:Y:S01]  /*9df0*/  SHF.R.U32.HI R61, RZ, 0x10, R51 ;  /* 0x00000010ff3d7819 */ /* 0x000fe20000011633 */
[--C-:B------:R-:W-:Y:S01]  /*9e00*/  HADD2.F32 R58, -RZ, R62.reuse.H1_H1 ;  /* 0x3000003eff3a7230 */ /* 0x100fe20000004100 */
[----:B------:R-:W-:Y:S01]  /*9e10*/  SHF.R.U32.HI R63, RZ, 0x10, R49 ;  /* 0x00000010ff3f7819 */ /* 0x000fe20000011631 */
[----:B------:R-:W-:Y:S01]  /*9e20*/  HADD2.F32 R62, -RZ, R62.H0_H0 ;  /* 0x2000003eff3e7230 */ /* 0x000fe20000004100 */
[----:B--2---:R-:W-:Y:S01]  /*9e30*/  SHF.R.U64 R69, R50, 0x10, R51 ;  /* 0x0000001032457819 */ /* 0x004fe20000001233 */
[----:B------:R-:W-:Y:S01]  /*9e40*/  HADD2.F32 R61, -RZ, R61.H0_H0 ;  /* 0x2000003dff3d7230 */ /* 0x000fe20000004100 */
[----:B------:R-:W-:Y:S01]  /*9e50*/  SHF.R.U64 R67, R48, 0x10, R49 ;  /* 0x0000001030437819 */ /* 0x000fe20000001231 */
[----:B------:R-:W-:Y:S02]  /*9e60*/  HADD2.F32 R63, -RZ, R63.H0_H0 ;  /* 0x2000003fff3f7230 */ /* 0x000fe40000004100 */
[----:B---3--:R-:W-:-:S02]  /*9e70*/  HADD2.F32 R50, -RZ, R7.H0_H0 ;  /* 0x20000007ff327230 */ /* 0x008fc40000004100 */
        /* <DEDUP_REMOVED lines=32> */
.L_x_2369:
[----:B------:R-:W-:Y:S05]  /*a080*/  BSYNC B2 ;  /* 0x0000000000027941 */ /* 0x000fea0003800000 */
.L_x_2368:
[----:B------:R-:W-:Y:S05]  /*a090*/  @P4 BRA `(.L_x_2367) ;  /* 0x0000000000a84947 */ /* 0x000fea0003800000 */
[----:B---3--:R-:W3:Y:S01]  /*a0a0*/  LDS.128 R4, [R211+0x4000] ;  /* 0x00400000d3047984 */ /* 0x008ee20000000c00 */
[----:B------:R-:W-:Y:S01]  /*a0b0*/  SHF.R.U32.HI R50, RZ, 0x10, R47 ;  /* 0x00000010ff327819 */ /* 0x000fe2000001162f */
[----:B------:R-:W-:Y:S01]  /*a0c0*/  HADD2.F32 R60, -RZ, R60.H0_H0 ;  /* 0x2000003cff3c7230 */ /* 0x000fe20000004100 */
[----:B------:R-:W-:Y:S01]  /*a0d0*/  SHF.R.U32.HI R48, RZ, 0x10, R45 ;  /* 0x00000010ff307819 */ /* 0x000fe2000001162d */
[--C-:B------:R-:W-:Y:S01]  /*a0e0*/  HADD2.F32 R49, -RZ, R57.reuse.H1_H1 ;  /* 0x30000039ff317230 */ /* 0x100fe20000004100 */
[----:B------:R-:W-:Y:S01]  /*a0f0*/  SHF.R.U64 R62, R46, 0x10, R47 ;  /* 0x000000102e3e7819 */ /* 0x000fe2000000122f */
[----:B------:R-:W-:Y:S01]  /*a100*/  HADD2.F32 R50, -RZ, R50.H0_H0 ;  /* 0x20000032ff327230 */ /* 0x000fe20000004100 */
[----:B------:R-:W-:Y:S01]  /*a110*/  SHF.R.U64 R63, R44, 0x10, R45 ;  /* 0x000000102c3f7819 */ /* 0x000fe2000000122d */
[----:B------:R-:W-:Y:S02]  /*a120*/  HADD2.F32 R48, -RZ, R48.H0_H0 ;  /* 0x20000030ff307230 */ /* 0x000fe40000004100 */
[----:B------:R-:W-:-:S02]  /*a130*/  HADD2.F32 R57, -RZ, R57.H0_H0 ;  /* 0x20000039ff397230 */ /* 0x000fc40000004100 */
[--C-:B---3--:R-:W-:Y:S02]  /*a140*/  HADD2.F32 R47, -RZ, R7.reuse.H1_H1 ;  /* 0x30000007ff2f7230 */ /* 0x108fe40000004100 */
        /* <DEDUP_REMOVED lines=31> */
.L_x_2367:
[----:B------:R-:W-:Y:S05]  /*a340*/  BSYNC B1 ;  /* 0x0000000000017941 */ /* 0x000fea0003800000 */
.L_x_2366:
[----:B------:R-:W-:Y:S04]  /*a350*/  BSSY B1, `(.L_x_2370) ;  /* 0x000005d000017945 */ /* 0x000fe80003800000 */
[----:B------:R-:W-:Y:S05]  /*a360*/  @P1 BRA `(.L_x_2371) ;  /* 0x00000004006c1947 */ /* 0x000fea0003800000 */
[----:B---34-:R-:W3:Y:S01]  /*a370*/  LDC R5, c[0x0][0x3d4] ;  /* 0x0000f500ff057b82 */ /* 0x018ee20000000800 */
[----:B------:R-:W-:Y:S01]  /*a380*/  BSSY B2, `(.L_x_2372) ;  /* 0x000002e000027945 */ /* 0x000fe20003800000 */
[-C--:B---3--:R-:W-:Y:S02]  /*a390*/  ISETP.GE.AND P0, PT, R22, R5.reuse, PT ;  /* 0x000000051600720c */ /* 0x088fe40003f06270 */
[----:B------:R-:W-:-:S11]  /*a3a0*/  ISETP.GE.AND P1, PT, R186, R5, PT ;  /* 0x00000005ba00720c */ /* 0x000fd60003f26270 */
[----:B------:R-:W-:Y:S05]  /*a3b0*/  @P0 BRA `(.L_x_2373) ;  /* 0x0000000000a80947 */ /* 0x000fea0003800000 */
[----:B------:R-:W3:Y:S01]  /*a3c0*/  LDS.128 R4, [R211+0x1000] ;  /* 0x00100000d3047984 */ /* 0x000ee20000000c00 */
        /* <DEDUP_REMOVED lines=41> */
.L_x_2373:
[----:B------:R-:W-:Y:S05]  /*a660*/  BSYNC B2 ;  /* 0x0000000000027941 */ /* 0x000fea0003800000 */
.L_x_2372:
[----:B------:R-:W-:Y:S05]  /*a670*/  @P1 BRA `(.L_x_2371) ;  /* 0x0000000000a81947 */ /* 0x000fea0003800000 */
[----:B---3--:R-:W3:Y:S01]  /*a680*/  LDS.128 R4, [R211+0x5000] ;  /* 0x00500000d3047984 */ /* 0x008ee20000000c00 */
        /* <DEDUP_REMOVED lines=10> */
[--C-:B---3--:R-:W-:Y:S02]  /*a730*/  HADD2.F32 R39, -RZ, R7.reuse.H1_H1 ;  /* 0x30000007ff277230 */ /* 0x108fe40000004100 */
        /* <DEDUP_REMOVED lines=30> */
.L_x_2371:
[----:B------:R-:W-:Y:S05]  /*a920*/  BSYNC B1 ;  /* 0x0000000000017941 */ /* 0x000fea0003800000 */
.L_x_2370:
        /* <DEDUP_REMOVED lines=49> */
.L_x_2377:
[----:B------:R-:W-:Y:S05]  /*ac40*/  BSYNC B2 ;  /* 0x0000000000027941 */ /* 0x000fea0003800000 */
.L_x_2376:
[----:B------:R-:W-:Y:S05]  /*ac50*/  @P1 BRA `(.L_x_2375) ;  /* 0x0000000000a81947 */ /* 0x000fea0003800000 */
[----:B---3--:R-:W3:Y:S01]  /*ac60*/  LDS.128 R4, [R211+0x6000] ;  /* 0x00600000d3047984 */ /* 0x008ee20000000c00 */
        /* <DEDUP_REMOVED lines=9> */
[--C-:B---3--:R-:W-:Y:S02]  /*ad00*/  HADD2.F32 R29, -RZ, R7.reuse.H1_H1 ;  /* 0x30000007ff1d7230 */ /* 0x108fe40000004100 */
        /* <DEDUP_REMOVED lines=31> */
.L_x_2375:
[----:B------:R-:W-:Y:S05]  /*af00*/  BSYNC B1 ;  /* 0x0000000000017941 */ /* 0x000fea0003800000 */
.L_x_2374:
[----:B------:R-:W-:Y:S05]  /*af10*/  @P3 BRA `(.L_x_2378) ;  /* 0x0000002800a83947 */ /* 0x000fea0003800000 */
[----:B---34-:R-:W3:Y:S01]  /*af20*/  LDC R5, c[0x0][0x3d4] ;  /* 0x0000f500ff057b82 */ /* 0x018ee20000000800 */
[----:B------:R-:W-:Y:S01]  /*af30*/  BSSY B1, `(.L_x_2379) ;  /* 0x000002e000017945 */ /* 0x000fe20003800000 */
[-C--:B---3--:R-:W-:Y:S02]  /*af40*/  ISETP.GE.AND P0, PT, R22, R5.reuse, PT ;  /* 0x000000051600720c */ /* 0x088fe40003f06270 */
[----:B------:R-:W-:-:S11]  /*af50*/  ISETP.GE.AND P1, PT, R186, R5, PT ;  /* 0x00000005ba00720c */ /* 0x000fd60003f26270 */
[----:B------:R-:W-:Y:S05]  /*af60*/  @P0 BRA `(.L_x_2380) ;  /* 0x0000000000a80947 */ /* 0x000fea0003800000 */
[----:B------:R-:W3:Y:S01]  /*af70*/  LDS.128 R4, [R211+0x3000] ;  /* 0x00300000d3047984 */ /* 0x000ee20000000c00 */
        /* <DEDUP_REMOVED lines=41> */
.L_x_2380:
[----:B------:R-:W-:Y:S05]  /*b210*/  BSYNC B1 ;  /* 0x0000000000017941 */ /* 0x000fea0003800000 */
.L_x_2379:
[----:B------:R-:W-:Y:S05]  /*b220*/  @P1 BRA `(.L_x_2378) ;  /* 0x0000002400e41947 */ /* 0x000fea0003800000 */
[----:B---3--:R-:W3:Y:S01]  /*b230*/  LDS.128 R4, [R211+0x7000] ;  /* 0x00700000d3047984 */ /* 0x008ee20000000c00 */
        /* <DEDUP_REMOVED lines=42> */
.L_x_2339:
[----:B------:R-:W2:Y:S01]  /*b4e0*/  LDC R21, c[0x0][0x3d4] ;  /* 0x0000f500ff157b82 */ /* 0x000ea20000000800 */
[-C--:B------:R-:W-:Y:S01]  /*b4f0*/  ISETP.GE.AND P0, PT, R188, R72.reuse, PT ;  /* 0x00000048bc00720c */ /* 0x080fe20003f06270 */
[----:B------:R-:W-:Y:S01]  /*b500*/  ULDC.64 UR4, c[0x0][0x3c8] ;  /* 0x0000f20000047ab9 */ /* 0x000fe20000000a00 */
[-C--:B------:R-:W-:Y:S01]  /*b510*/  ISETP.GE.AND P1, PT, R187, R72.reuse, PT ;  /* 0x00000048bb00720c */ /* 0x080fe20003f26270 */
[----:B------:R-:W-:Y:S01]  /*b520*/  ULDC.64 UR6, c[0x0][0x3e0] ;  /* 0x0000f80000067ab9 */ /* 0x000fe20000000a00 */
[-C--:B------:R-:W-:Y:S02]  /*b530*/  ISETP.GE.AND P2, PT, R189, R72.reuse, PT ;  /* 0x00000048bd00720c */ /* 0x080fe40003f46270 */
[----:B------:R-:W-:Y:S02]  /*b540*/  ISETP.GE.AND P3, PT, R18, R72, PT ;  /* 0x000000481200720c */ /* 0x000fe40003f66270 */
[CC--:B--2---:R-:W-:Y:S02]  /*b550*/  ISETP.GE.OR P0, PT, R16.reuse, R21.reuse, P0 ;  /* 0x000000151000720c */ /* 0x0c4fe40000706670 */
[----:B------:R-:W-:-:S02]  /*b560*/  ISETP.GE.OR P1, PT, R16, R21, P1 ;  /* 0x000000151000720c */ /* 0x000fc40000f26670 */
[CC--:B------:R-:W-:Y:S02]  /*b570*/  ISETP.GE.OR P2, PT, R16.reuse, R21.reuse, P2 ;  /* 0x000000151000720c */ /* 0x0c0fe40001746670 */
[----:B------:R-:W-:-:S07]  /*b580*/  ISETP.GE.OR P3, PT, R16, R21, P3 ;  /* 0x000000151000720c */ /* 0x000fce0001f66670 */
[--C-:B------:R-:W-:Y:S01]  /*b590*/  @!P0 IADD3 R29, P4, P5, R27, R29, R6.reuse ;  /* 0x0000001d1b1d8210 */ /* 0x100fe20007d9e006 */
[----:B------:R-:W2:Y:S03]  /*b5a0*/  @!P0 LDC.64 R62, c[0x0][0x3e0] ;  /* 0x0000f800ff3e8b82 */ /* 0x000ea60000000a00 */
[--C-:B------:R-:W-:Y:S01]  /*b5b0*/  @!P0 IADD3.X R30, R31, R30, R7.reuse, P4, P5 ;  /* 0x0000001e1f1e8210 */ /* 0x100fe200027ea407 */
[C---:B------:R-:W-:Y:S01]  /*b5c0*/  @!P2 IMAD.WIDE.U32 R8, R10.reuse, 0x60, R6 ;  /* 0x000000600a08a825 */ /* 0x040fe200078e0006 */
[----:B------:R-:W-:-:S03]  /*b5d0*/  @!P1 LEA R0, P4, R10, R6, 0x6 ;  /* 0x000000060a009211 */ /* 0x000fc600078830ff */
[----:B------:R-:W3:Y:S01]  /*b5e0*/  @!P1 LDC.64 R66, c[0x0][0x3e0] ;  /* 0x0000f800ff429b82 */ /* 0x000ee20000000a00 */
[----:B------:R-:W-:Y:S01]  /*b5f0*/  @!P1 IADD3 R25, P5, R0, R27, RZ ;  /* 0x0000001b00199210 */ /* 0x000fe20007fbe0ff */
[----:B------:R-:W-:Y:S01]  /*b600*/  @!P2 IMAD R0, R11, 0x60, RZ ;  /* 0x000000600b00a824 */ /* 0x000fe200078e02ff */
[----:B------:R-:W-:Y:S02]  /*b610*/  @!P1 LEA.HI.X R26, R10, R7, R11, 0x6, P4 ;  /* 0x000000070a1a9211 */ /* 0x000fe400020f340b */
[----:B------:R-:W-:-:S03]  /*b620*/  @!P3 IADD3 R3, P4, R6, R27, RZ ;  /* 0x0000001b0603b210 */ /* 0x000fc60007f9e0ff */
[--C-:B------:R-:W-:Y:S01]  /*b630*/  @!P1 IMAD.X R26, R26, 0x1, R31.reuse, P5 ;  /* 0x000000011a1a9824 */ /* 0x100fe200028e061f */
[----:B------:R-:W-:Y:S01]  /*b640*/  @!P2 IADD3 R6, P5, R27, R8, RZ ;  /* 0x000000081b06a210 */ /* 0x000fe20007fbe0ff */
[----:B------:R-:W-:Y:S01]  /*b650*/  @!P3 IMAD.X R14, R7, 0x1, R31, P4 ;  /* 0x00000001070eb824 */ /* 0x000fe200020e061f */
[----:B------:R-:W4:Y:S02]  /*b660*/  @!P2 LDC.64 R70, c[0x0][0x3e0] ;  /* 0x0000f800ff46ab82 */ /* 0x000f240000000a00 */
[----:B------:R-:W-:Y:S01]  /*b670*/  @!P2 IADD3.X R7, R31, R0, R9, P5, !PT ;  /* 0x000000001f07a210 */ /* 0x000fe20002ffe409 */
[----:B------:R-:W-:Y:S01]  /*b680*/  @!P2 IMAD R31, R13, 0x60, RZ ;  /* 0x000000600d1fa824 */ /* 0x000fe200078e02ff */
[----:B------:R-:W-:-:S04]  /*b690*/  @!P0 IADD3 R27, P4, P5, R33, R24, R4 ;  /* 0x00000018211b8210 */ /* 0x000fc80007d9e004 */
[----:B------:R-:W-:Y:S01]  /*b6a0*/  @!P0 IADD3.X R28, R35, R28, R5, P4, P5 ;  /* 0x0000001c231c8210 */ /* 0x000fe200027ea405 */
[----:B------:R-:W0:Y:S01]  /*b6b0*/  @!P0 LDC.64 R60, c[0x0][0x3c8] ;  /* 0x0000f200ff3c8b82 */ /* 0x000e220000000a00 */
[----:B------:R-:W-:Y:S02]  /*b6c0*/  @!P3 IADD3 R15, P4, R4, R33, RZ ;  /* 0x00000021040fb210 */ /* 0x000fe40007f9e0ff */
[C---:B------:R-:W-:Y:S02]  /*b6d0*/  @!P1 LEA R20, P5, R12.reuse, R4, 0x6 ;  /* 0x000000040c149211 */ /* 0x040fe400078a30ff */
[----:B------:R-:W-:Y:S02]  /*b6e0*/  @!P3 IADD3.X R32, R5, R35, RZ, P4, !PT ;  /* 0x000000230520b210 */ /* 0x000fe400027fe4ff */
[C---:B------:R-:W-:Y:S01]  /*b6f0*/  @!P3 LEA R8, P4, R3.reuse, UR4, 0x1 ;  /* 0x000000040308bc11 */ /* 0x040fe2000f8808ff */
[----:B------:R-:W1:Y:S01]  /*b700*/  @!P1 LDC.64 R64, c[0x0][0x3c8] ;  /* 0x0000f200ff409b82 */ /* 0x000e620000000a00 */
[C---:B------:R-:W-:Y:S01]  /*b710*/  @!P1 LEA.HI.X R24, R12.reuse, R5, R13, 0x6, P5 ;  /* 0x000000050c189211 */ /* 0x040fe200028f340d */
[----:B------:R-:W-:Y:S01]  /*b720*/  @!P2 IMAD.WIDE.U32 R4, R12, 0x60, R4 ;  /* 0x000000600c04a825 */ /* 0x000fe200078e0004 */
[----:B------:R-:W-:-:S02]  /*b730*/  @!P3 LEA.HI.X R9, R3, UR5, R14, 0x1, P4 ;  /* 0x000000050309bc11 */ /* 0x000fc4000a0f0c0e */
[C---:B------:R-:W-:Y:S02]  /*b740*/  @!P3 LEA R14, P4, R15.reuse, UR6, 0x1 ;  /* 0x000000060f0ebc11 */ /* 0x040fe4000f8808ff */
[----:B------:R-:W-:Y:S01]  /*b750*/  @!P1 IADD3 R20, P5, R20, R33, RZ ;  /* 0x0000002114149210 */ /* 0x000fe20007fbe0ff */
[----:B------:R-:W1:Y:S01]  /*b760*/  @!P2 LDC.64 R68, c[0x0][0x3c8] ;  /* 0x0000f200ff44ab82 */ /* 0x000e620000000a00 */
[----:B------:R-:W-:Y:S02]  /*b770*/  @!P3 LEA.HI.X R15, R15, UR7, R32, 0x1, P4 ;  /* 0x000000070f0fbc11 */ /* 0x000fe4000a0f0c20 */
[----:B--2---:R-:W-:Y:S01]  /*b780*/  @!P0 LEA R62, P4, R27, R62, 0x1 ;  /* 0x0000003e1b3e8211 */ /* 0x004fe200078808ff */
[----:B------:R-:W-:Y:S01]  /*b790*/  @!P1 IMAD.X R24, R24, 0x1, R35, P5 ;  /* 0x0000000118189824 */ /* 0x000fe200028e0623 */
[----:B------:R-:W-:Y:S02]  /*b7a0*/  @!P2 IADD3 R0, P5, R33, R4, RZ ;  /* 0x000000042100a210 */ /* 0x000fe40007fbe0ff */
[----:B------:R-:W-:-:S02]  /*b7b0*/  @!P0 LEA.HI.X R63, R27, R63, R28, 0x1, P4 ;  /* 0x0000003f1b3f8211 */ /* 0x000fc400020f0c1c */
[C---:B---3--:R-:W-:Y:S02]  /*b7c0*/  @!P1 LEA R66, P4, R20.reuse, R66, 0x1 ;  /* 0x0000004214429211 */ /* 0x048fe400078808ff */
[----:B------:R-:W-:Y:S02]  /*b7d0*/  @!P2 IADD3.X R3, R35, R31, R5, P5, !PT ;  /* 0x0000001f2303a210 */ /* 0x000fe40002ffe405 */
[----:B------:R-:W-:Y:S02]  /*b7e0*/  @!P1 LEA.HI.X R67, R20, R67, R24, 0x1, P4 ;  /* 0x0000004314439211 */ /* 0x000fe400020f0c18 */
[----:B------:R-:W-:Y:S02]  /*b7f0*/  CS2R R32, SRZ ;  /* 0x0000000000207805 */ /* 0x000fe4000001ff00 */
[----:B----4-:R-:W-:Y:S02]  /*b800*/  @!P2 LEA R70, P4, R0, R70, 0x1 ;  /* 0x000000460046a211 */ /* 0x010fe400078808ff */
[----:B------:R-:W-:-:S02]  /*b810*/  CS2R R34, SRZ ;  /* 0x0000000000227805 */ /* 0x000fc4000001ff00 */
[C---:B0-----:R-:W-:Y:S02]  /*b820*/  @!P0 LEA R60, P5, R29.reuse, R60, 0x1 ;  /* 0x0000003c1d3c8211 */ /* 0x041fe400078a08ff */
[----:B------:R-:W-:Y:S02]  /*b830*/  CS2R R4, SRZ ;  /* 0x0000000000047805 */ /* 0x000fe4000001ff00 */
[----:B------:R-:W-:Y:S02]  /*b840*/  @!P2 LEA.HI.X R71, R0, R71, R3, 0x1, P4 ;  /* 0x000000470047a211 */ /* 0x000fe400020f0c03 */
[----:B------:R-:W0:Y:S01]  /*b850*/  LDC R0, c[0x0][0x428] ;  /* 0x00010a00ff007b82 */ /* 0x000e220000000800 */
[----:B------:R-:W-:Y:S02]  /*b860*/  @!P0 LEA.HI.X R61, R29, R61, R30, 0x1, P5 ;  /* 0x0000003d1d3d8211 */ /* 0x000fe400028f0c1e */
[----:B------:R-:W-:Y:S02]  /*b870*/  CS2R R28, SRZ ;  /* 0x00000000001c7805 */ /* 0x000fe4000001ff00 */
[----:B------:R-:W-:-:S02]  /*b880*/  CS2R R30, SRZ ;  /* 0x00000000001e7805 */ /* 0x000fc4000001ff00 */
[C---:B-1----:R-:W-:Y:S01]  /*b890*/  @!P1 LEA R64, P5, R25.reuse, R64, 0x1 ;  /* 0x0000004019409211 */ /* 0x042fe200078a08ff */
[----:B------:R-:W5:Y:S03]  /*b8a0*/  @!P0 LDG.E.128 R32, desc[UR40][R62.64] ;  /* 0x000000283e208981 */ /* 0x000f66000c1e1d00 */
[----:B------:R-:W-:Y:S01]  /*b8b0*/  @!P1 LEA.HI.X R65, R25, R65, R26, 0x1, P5 ;  /* 0x0000004119419211 */ /* 0x000fe200028f0c1a */
[----:B------:R-:W5:Y:S01]  /*b8c0*/  @!P0 LDG.E.128 R28, desc[UR40][R60.64] ;  /* 0x000000283c1c8981 */ /* 0x000f62000c1e1d00 */
[----:B------:R-:W-:Y:S02]  /*b8d0*/  @!P2 LEA R68, P5, R6, R68, 0x1 ;  /* 0x000000440644a211 */ /* 0x000fe400078a08ff */
[----:B------:R-:W-:Y:S02]  /*b8e0*/  CS2R R24, SRZ ;  /* 0x0000000000187805 */ /* 0x000fe4000001ff00 */
[----:B------:R-:W-:-:S02]  /*b8f0*/  CS2R R26, SRZ ;  /* 0x00000000001a7805 */ /* 0x000fc4000001ff00 */
[----:B------:R-:W-:Y:S02]  /*b900*/  @!P2 LEA.HI.X R69, R6, R69, R7, 0x1, P5 ;  /* 0x000000450645a211 */ /* 0x000fe400028f0c07 */
[----:B------:R-:W-:Y:S01]  /*b910*/  CS2R R6, SRZ ;  /* 0x0000000000067805 */ /* 0x000fe2000001ff00 */
[----:B------:R-:W-:Y:S01]  /*b920*/  IMAD.MOV.U32 R58, RZ, RZ, R54 ;  /* 0x000000ffff3a7224 */ /* 0x000fe200078e0036 */
[----:B------:R-:W-:Y:S01]  /*b930*/  MOV R57, R53 ;  /* 0x0000003500397202 */ /* 0x000fe20000000f00 */
[----:B------:R-:W5:Y:S04]  /*b940*/  @!P3 LDG.E.128 R24, desc[UR40][R14.64] ;  /* 0x000000280e18b981 */ /* 0x000f68000c1e1d00 */
[----:B------:R1:W5:Y:S01]  /*b950*/  @!P3 LDG.E.128 R4, desc[UR40][R8.64] ;  /* 0x000000280804b981 */ /* 0x000362000c1e1d00 */
[----:B0-----:R-:W-:-:S13]  /*b960*/  ISETP.NE.AND P0, PT, R0, 0x1, PT ;  /* 0x000000010000780c */ /* 0x001fda0003f05270 */
[----:B-1----:R-:W0:Y:S08]  /*b970*/  @P0 LDC R8, c[0x0][0x42c] ;  /* 0x00010b00ff080b82 */ /* 0x002e300000000800 */
[----:B------:R-:W1:Y:S01]  /*b980*/  @P0 LDC R9, c[0x0][0x430] ;  /* 0x00010c00ff090b82 */ /* 0x000e620000000800 */
[----:B------:R-:W-:-:S04]  /*b990*/  IMAD R0, R193, 0x80, R18 ;  /* 0x00000080c1007824 */ /* 0x000fc800078e0212 */
[----:B------:R-:W-:-:S04]  /*b9a0*/  IMAD R3, R219, 0x20, R0 ;  /* 0x00000020db037824 */ /* 0x000fc800078e0200 */
[----:B0-----:R-:W-:-:S05]  /*b9b0*/  @P0 IMAD.HI.U32 R0, R3, R8, RZ ;  /* 0x0000000803000227 */ /* 0x001fca00078e00ff */
[----:B-1----:R-:W-:-:S04]  /*b9c0*/  @P0 SHF.R.U32.HI R3, RZ, R9, R0 ;  /* 0x00000009ff030219 */ /* 0x002fc80000011600 */
[----:B------:R-:W-:Y:S01]  /*b9d0*/  SHF.R.S32.HI R9, RZ, 0x1f, R3 ;  /* 0x0000001fff097819 */ /* 0x000fe20000011403 */
[----:B------:R-:W-:-:S04]  /*b9e0*/  IMAD.WIDE.U32 R14, R3, R10, R58 ;  /* 0x0000000a030e7225 */ /* 0x000fc800078e003a */
[C---:B------:R-:W-:Y:S02]  /*b9f0*/  IMAD R0, R9.reuse, R10, RZ ;  /* 0x0000000a09007224 */ /* 0x040fe400078e02ff */
[-C--:B------:R-:W-:Y:S02]  /*ba00*/  IMAD R8, R9, R12.reuse, RZ ;  /* 0x0000000c09087224 */ /* 0x080fe400078e02ff */
[C---:B------:R-:W-:Y:S02]  /*ba10*/  IMAD R9, R3.reuse, R11, R0 ;  /* 0x0000000b03097224 */ /* 0x040fe400078e0200 */
[----:B------:R-:W-:-:S04]  /*ba20*/  IMAD.WIDE.U32 R10, R3, R12, R56 ;  /* 0x0000000c030a7225 */ /* 0x000fc800078e0038 */
[----:B------:R-:W-:Y:S01]  /*ba30*/  IMAD R3, R3, R13, R8 ;  /* 0x0000000d03037224 */ /* 0x000fe200078e0208 */
[----:B------:R-:W-:Y:S01]  /*ba40*/  LEA R8, P4, R14, UR4, 0x1 ;  /* 0x000000040e087c11 */ /* 0x000fe2000f8808ff */
[----:B------:R-:W-:Y:S01]  /*ba50*/  IMAD.IADD R9, R15, 0x1, R9 ;  /* 0x000000010f097824 */ /* 0x000fe200078e0209 */
        /* <DEDUP_REMOVED lines=8> */
[----:B------:R-:W-:Y:S01]  /*bae0*/  LEA.HI.X R9, R14, UR5, R9, 0x1, P4 ;  /* 0x000000050e097c11 */ /* 0x000fe2000a0f0c09 */
[----:B------:R-:W-:Y:S01]  /*baf0*/  IMAD.IADD R3, R11, 0x1, R3 ;  /* 0x000000010b037824 */ /* 0x000fe200078e0203 */
[----:B------:R-:W-:Y:S01]  /*bb00*/  LEA R0, P4, R10, UR6, 0x1 ;  /* 0x000000060a007c11 */ /* 0x000fe2000f8808ff */
[----:B------:R-:W-:Y:S01]  /*bb10*/  UMOV UR4, 0xffffffff ;  /* 0xffffffff00047882 */ /* 0x000fe20000000000 */
[----:B------:R-:W-:Y:S01]  /*bb20*/  ISETP.GE.AND P0, PT, R16, R21, PT ;  /* 0x000000151000720c */ /* 0x000fe20003f06270 */
[----:B------:R0:W5:Y:S01]  /*bb30*/  @!P1 LDG.E.128 R36, desc[UR40][R64.64] ;  /* 0x0000002840249981 */ /* 0x000162000c1e1d00 */
[----:B------:R-:W-:-:S02]  /*bb40*/  LEA.HI.X R3, R10, UR7, R3, 0x1, P4 ;  /* 0x000000070a037c11 */ /* 0x000fc4000a0f0c03 */
[-C--:B------:R-:W-:Y:S01]  /*bb50*/  ISETP.GE.OR P3, PT, R187, R72.reuse, P0 ;  /* 0x00000048bb00720c */ /* 0x080fe20000766670 */
[----:B------:R0:W5:Y:S01]  /*bb60*/  @!P1 LDG.E.128 R40, desc[UR40][R66.64] ;  /* 0x0000002842289981 */ /* 0x000162000c1e1d00 */
[----:B------:R-:W-:-:S03]  /*bb70*/  ISETP.GE.OR P1, PT, R18, R72, P0 ;  /* 0x000000481200720c */ /* 0x000fc60000726670 */
[----:B------:R0:W5:Y:S04]  /*bb80*/  @!P2 LDG.E.128 R44, desc[UR40][R68.64] ;  /* 0x00000028442ca981 */ /* 0x000168000c1e1d00 */
[----:B------:R0:W5:Y:S01]  /*bb90*/  @!P2 LDG.E.128 R48, desc[UR40][R70.64] ;  /* 0x000000284630a981 */ /* 0x000162000c1e1d00 */
[-C--:B------:R-:W-:Y:S02]  /*bba0*/  ISETP.GE.OR P2, PT, R188, R72.reuse, P0 ;  /* 0x00000048bc00720c */ /* 0x080fe40000746670 */
[----:B------:R-:W-:Y:S01]  /*bbb0*/  ISETP.GE.OR P0, PT, R189, R72, P0 ;  /* 0x00000048bd00720c */ /* 0x000fe20000706670 */
[----:B------:R-:W-:-:S12]  /*bbc0*/  BRA.DIV UR4, `(.L_x_2381) ;  /* 0x00000126041c7947 */ /* 0x000fd8000b800000 */
.L_x_2616:
[----:B------:R-:W-:-:S03]  /*bbd0*/  UMOV UR4, 0xffffffff ;  /* 0xffffffff00047882 */ /* 0x000fc60000000000 */
[----:B------:R-:W-:Y:S05]  /*bbe0*/  BRA.DIV UR4, `(.L_x_2382) ;  /* 0x00000126043c7947 */ /* 0x000fea000b800000 */
.L_x_2619:
[----:B------:R-:W-:-:S03]  /*bbf0*/  UMOV UR4, 0xffffffff ;  /* 0xffffffff00047882 */ /* 0x000fc60000000000 */
[----:B------:R-:W-:Y:S05]  /*bc00*/  BRA.DIV UR4, `(.L_x_2383) ;  /* 0x00000126045c7947 */ /* 0x000fea000b800000 */
.L_x_2622:
[----:B------:R-:W-:-:S03]  /*bc10*/  UMOV UR4, 0xffffffff ;  /* 0xffffffff00047882 */ /* 0x000fc60000000000 */
[----:B------:R-:W-:Y:S05]  /*bc20*/  BRA.DIV UR4, `(.L_x_2384) ;  /* 0x00000126047c7947 */ /* 0x000fea000b800000 */
.L_x_2625:
[----:B------:R-:W-:-:S03]  /*bc30*/  UMOV UR4, 0xffffffff ;  /* 0xffffffff00047882 */ /* 0x000fc60000000000 */
[----:B------:R-:W-:Y:S05]  /*bc40*/  BRA.DIV UR4, `(.L_x_2385) ;  /* 0x00000126049c7947 */ /* 0x000fea000b800000 */
.L_x_2628:
[----:B------:R-:W-:-:S03]  /*bc50*/  UMOV UR4, 0xffffffff ;  /* 0xffffffff00047882 */ /* 0x000fc60000000000 */
[----:B------:R-:W-:Y:S05]  /*bc60*/  BRA.DIV UR4, `(.L_x_2386) ;  /* 0x0000012604bc7947 */ /* 0x000fea000b800000 */
.L_x_2631:
[----:B------:R-:W-:-:S03]  /*bc70*/  UMOV UR4, 0xffffffff ;  /* 0xffffffff00047882 */ /* 0x000fc60000000000 */
[----:B------:R-:W-:Y:S05]  /*bc80*/  BRA.DIV UR4, `(.L_x_2387) ;  /* 0x0000012604dc7947 */ /* 0x000fea000b800000 */
.L_x_2634:
[----:B------:R-:W-:-:S03]  /*bc90*/  UMOV UR4, 0xffffffff ;  /* 0xffffffff00047882 */ /* 0x000fc60000000000 */
[----:B------:R-:W-:Y:S05]  /*bca0*/  BRA.DIV UR4, `(.L_x_2388) ;  /* 0x0000012604fc7947 */ /* 0x000fea000b800000 */
.L_x_2637:
[----:B------:R-:W-:-:S03]  /*bcb0*/  UMOV UR4, 0xffffffff ;  /* 0xffffffff00047882 */ /* 0x000fc60000000000 */
[----:B------:R-:W-:Y:S05]  /*bcc0*/  BRA.DIV UR4, `(.L_x_2389) ;  /* 0x0000012a041c7947 */ /* 0x000fea000b800000 */
.L_x_2640:
[----:B------:R-:W-:-:S03]  /*bcd0*/  UMOV UR4, 0xffffffff ;  /* 0xffffffff00047882 */ /* 0x000fc60000000000 */
[----:B------:R-:W-:Y:S05]  /*bce0*/  BRA.DIV UR4, `(.L_x_2390) ;  /* 0x0000012a043c7947 */ /* 0x000fea000b800000 */
.L_x_2643:
[----:B------:R-:W-:-:S03]  /*bcf0*/  UMOV UR4, 0xffffffff ;  /* 0xffffffff00047882 */ /* 0x000fc60000000000 */
[----:B------:R-:W-:Y:S05]  /*bd00*/  BRA.DIV UR4, `(.L_x_2391) ;  /* 0x0000012a045c7947 */ /* 0x000fea000b800000 */
.L_x_2646:
[----:B------:R-:W-:-:S03]  /*bd10*/  UMOV UR4, 0xffffffff ;  /* 0xffffffff00047882 */ /* 0x000fc60000000000 */
[----:B------:R-:W-:Y:S05]  /*bd20*/  BRA.DIV UR4, `(.L_x_2392) ;  /* 0x0000012a047c7947 */ /* 0x000fea000b800000 */
.L_x_2649:
[----:B------:R-:W-:-:S03]  /*bd30*/  UMOV UR4, 0xffffffff ;  /* 0xffffffff00047882 */ /* 0x000fc60000000000 */
[----:B------:R-:W-:Y:S05]  /*bd40*/  BRA.DIV UR4, `(.L_x_2393) ;  /* 0x0000012a049c7947 */ /* 0x000fea000b800000 */
.L_x_2652:
[----:B------:R-:W-:-:S03]  /*bd50*/  UMOV UR4, 0xffffffff ;  /* 0xffffffff00047882 */ /* 0x000fc60000000000 */
[----:B------:R-:W-:Y:S05]  /*bd60*/  BRA.DIV UR4, `(.L_x_2394) ;  /* 0x0000012a04bc7947 */ /* 0x000fea000b800000 */
.L_x_2655:
[----:B------:R-:W-:-:S03]  /*bd70*/  UMOV UR4, 0xffffffff ;  /* 0xffffffff00047882 */ /* 0x000fc60000000000 */
[----:B------:R-:W-:Y:S05]  /*bd80*/  BRA.DIV UR4, `(.L_x_2395) ;  /* 0x0000012a04dc7947 */ /* 0x000fea000b800000 */
.L_x_2658:
[----:B------:R-:W-:-:S03]  /*bd90*/  UMOV UR4, 0xffffffff ;  /* 0xffffffff00047882 */ /* 0x000fc60000000000 */
[----:B------:R-:W-:Y:S05]  /*bda0*/  BRA.DIV UR4, `(.L_x_2396) ;  /* 0x0000012a04fc7947 */ /* 0x000fea000b800000 */
.L_x_2661:
[----:B-----5:R-:W-:Y:S01]  /*bdb0*/  IMAD.MOV.U32 R0, RZ, RZ, R4 ;  /* 0x000000ffff007224 */ /* 0x020fe200078e0004 */
[----:B------:R-:W-:Y:S01]  /*bdc0*/  MOV R8, R6 ;  /* 0x0000000600087202 */ /* 0x000fe20000000f00 */
[----:B------:R-:W-:Y:S01]  /*bdd0*/  IMAD.MOV.U32 R9, RZ, RZ, R7 ;  /* 0x000000ffff097224 */ /* 0x000fe200078e0007 */
[----:B------:R-:W-:Y:S01]  /*bde0*/  MOV R10, R31 ;  /* 0x0000001f000a7202 */ /* 0x000fe20000000f00 */
[----:B------:R-:W-:Y:S01]  /*bdf0*/  IMAD.MOV.U32 R3, RZ, RZ, R5 ;  /* 0x000000ffff037224 */ /* 0x000fe200078e0005 */
[----:B0-----:R-:W-:Y:S01]  /*be00*/  PRMT R71, R71, 0x5410, R0 ;  /* 0x0000541047477816 */ /* 0x001fe20000000000 */
[----:B------:R-:W-:Y:S01]  /*be10*/  IMAD.MOV.U32 R0, RZ, RZ, R24 ;  /* 0x000000ffff007224 */ /* 0x000fe200078e0018 */
[----:B------:R-:W-:Y:S01]  /*be20*/  PRMT R80, R8, 0x5410, R9 ;  /* 0x0000541008507816 */ /* 0x000fe20000000009 */
[----:B------:R-:W-:Y:S01]  /*be30*/  IMAD.MOV.U32 R8, RZ, RZ, R26 ;  /* 0x000000ffff087224 */ /* 0x000fe200078e001a */
[----:B------:R-:W-:Y:S01]  /*be40*/  MOV R9, R27 ;  /* 0x0000001b00097202 */ /* 0x000fe20000000f00 */
[----:B------:R-:W-:Y:S01]  /*be50*/  BSSY B1, `(.L_x_2397) ;  /* 0x0000032000017945 */ /* 0x000fe20003800000 */
[----:B------:R-:W-:Y:S01]  /*be60*/  PRMT R64, R3, 0x7610, R64 ;  /* 0x0000761003407816 */ /* 0x000fe20000000040 */
[----:B------:R-:W-:Y:S01]  /*be70*/  IMAD.MOV.U32 R3, RZ, RZ, R25 ;  /* 0x000000ffff037224 */ /* 0x000fe200078e0019 */
[----:B------:R-:W-:Y:S01]  /*be80*/  PRMT R69, R0, 0x5410, R8 ;  /* 0x0000541000457816 */ /* 0x000fe20000000008 */
[----:B------:R-:W-:Y:S01]  /*be90*/  IMAD.MOV.U32 R8, RZ, RZ, R29 ;  /* 0x000000ffff087224 */ /* 0x000fe200078e001d */
[----:B------:R-:W-:-:S02]  /*bea0*/  LEA.HI R0, R223, R223, RZ, 0x1 ;  /* 0x000000dfdf007211 */ /* 0x000fc400078f08ff */
[----:B------:R-:W-:Y:S01]  /*beb0*/  PRMT R71, R9, 0x7610, R71 ;  /* 0x0000761009477816 */ /* 0x000fe20000000047 */
[----:B------:R-:W-:Y:S01]  /*bec0*/  IMAD.MOV.U32 R9, RZ, RZ, R30 ;  /* 0x000000ffff097224 */ /* 0x000fe200078e001e */
[----:B------:R-:W-:Y:S02]  /*bed0*/  LOP3.LUT R0, R0, 0xfffffffe, RZ, 0xc0, !PT ;  /* 0xfffffffe00007812 */ /* 0x000fe400078ec0ff */
        /* <DEDUP_REMOVED lines=13> */
[----:B------:R-:W-:Y:S01]  /*bfb0*/  PRMT R61, R61, 0x5410, R3 ;  /* 0x000054103d3d7816 */ /* 0x000fe20000000003 */
[----:B------:R-:W-:Y:S01]  /*bfc0*/  IMAD.MOV.U32 R3, RZ, RZ, R35 ;  /* 0x000000ffff037224 */ /* 0x000fe200078e0023 */
[----:B------:R-:W-:-:S02]  /*bfd0*/  PRMT R62, R62, 0x5410, R8 ;  /* 0x000054103e3e7816 */ /* 0x000fc40000000008 */
[----:B------:R-:W-:Y:S02]  /*bfe0*/  MOV R8, R36 ;  /* 0x0000002400087202 */ /* 0x000fe40000000f00 */
[----:B------:R-:W-:Y:S01]  /*bff0*/  PRMT R60, R60, 0x5410, R0 ;  /* 0x000054103c3c7816 */ /* 0x000fe20000000000 */
[----:B------:R-:W-:Y:S01]  /*c000*/  IMAD.MOV.U32 R0, RZ, RZ, R40 ;  /* 0x000000ffff007224 */ /* 0x000fe200078e0028 */
[----:B------:R-:W-:Y:S02]  /*c010*/  PRMT R59, R3, 0x7610, R59 ;  /* 0x00007610033b7816 */ /* 0x000fe4000000003b */
[----:B------:R-:W-:Y:S01]  /*c020*/  PRMT R55, R8, 0x5410, R10 ;  /* 0x0000541008377816 */ /* 0x000fe2000000000a */
[----:B------:R-:W-:Y:S01]  /*c030*/  IMAD.MOV.U32 R8, RZ, RZ, R38 ;  /* 0x000000ffff087224 */ /* 0x000fe200078e0026 */
[----:B------:R-:W-:Y:S01]  /*c040*/  MOV R3, R41 ;  /* 0x0000002900037202 */ /* 0x000fe20000000f00 */
[----:B------:R-:W-:-:S03]  /*c050*/  IMAD.MOV.U32 R10, RZ, RZ, R39 ;  /* 0x000000ffff0a7224 */ /* 0x000fc600078e0027 */
        /* <DEDUP_REMOVED lines=14> */
[----:B------:R-:W-:Y:S02]  /*c140*/  PRMT R53, R8, 0x5410, R10 ;  /* 0x0000541008357816 */ /* 0x000fe4000000000a */
[----:B------:R-:W-:Y:S01]  /*c150*/  MOV R3, R51 ;  /* 0x0000003300037202 */ /* 0x000fe20000000f00 */
[----:B0-----:R-:W-:Y:S06]  /*c160*/  @!P4 BRA `(.L_x_2398) ;  /* 0x000001280034c947 */ /* 0x001fec0003800000 */
.L_x_2662:
[----:B------:R-:W-:Y:S05]  /*c170*/  BSYNC B1 ;  /* 0x0000000000017941 */ /* 0x000fea0003800000 */
.L_x_2397:
        /* <DEDUP_REMOVED lines=97> */
.L_x_2400:
[----:B------:R-:W-:Y:S05]  /*c790*/  BSYNC B1 ;  /* 0x0000000000017941 */ /* 0x000fea0003800000 */
.L_x_2399:
        /* <DEDUP_REMOVED lines=11> */
[----:B------:R-:W-:Y:S02]  /*c850*/  SHF.L.U32 R5, R5, 0xa, RZ ;  /* 0x0000000a05057819 */ /* 0x000fe400000006ff */
[----:B0-----:R-:W-:Y:S02]  /*c860*/  LOP3.LUT R9, R4, R207, RZ, 0x3c, !PT ;  /* 0x000000cf04097212 */ /* 0x001fe400078e3cff */
[----:B------:R-:W-:Y:S02]  /*c870*/  LOP3.LUT R8, R5, 0x7fffe000, RZ, 0xc0, !PT ;  /* 0x7fffe00005087812 */ /* 0x000fe400078ec0ff */
[----:B------:R-:W0:Y:S01]  /*c880*/  LDS.128 R4, [R230] ;  /* 0x00000000e6047984 */ /* 0x000e220000000c00 */
[--C-:B------:R-:W-:Y:S02]  /*c890*/  SHF.R.U64 R70, R28, 0x10, R29.reuse ;  /* 0x000000101c467819 */ /* 0x100fe4000000121d */
[----:B------:R-:W-:Y:S02]  /*c8a0*/  IADD3 R9, R9, R8, R208 ;  /* 0x0000000809097210 */ /* 0x000fe40007ffe0d0 */
[----:B------:R-:W-:-:S02]  /*c8b0*/  SHF.R.U32.HI R64, RZ, 0x10, R29 ;  /* 0x00000010ff407819 */ /* 0x000fc4000001161d */
[----:B------:R-:W-:Y:S01]  /*c8c0*/  SHF.R.U32.HI R29, RZ, 0x10, R33 ;  /* 0x00000010ff1d7819 */ /* 0x000fe20000011621 */
[----:B------:R-:W-:Y:S01]  /*c8d0*/  IMAD R12, R9, 0x2, R2 ;  /* 0x00000002090c7824 */ /* 0x000fe200078e0202 */
[----:B------:R-:W-:Y:S02]  /*c8e0*/  SHF.R.U32.HI R67, RZ, 0x10, R31 ;  /* 0x00000010ff437819 */ /* 0x000fe4000001161f */
[--C-:B------:R-:W-:Y:S01]  /*c8f0*/  SHF.R.U64 R63, R34, 0x10, R35.reuse ;  /* 0x00000010223f7819 */ /* 0x100fe20000001223 */
[----:B------:R-:W-:Y:S01]  /*c900*/  HADD2.F32 R29, -RZ, R29.H0_H0 ;  /* 0x2000001dff1d7230 */ /* 0x000fe20000004100 */
[----:B------:R-:W1:Y:S01]  /*c910*/  LDS.128 R8, [R12+0x10400] ;  /* 0x010400000c087984 */ /* 0x000e620000000c00 */
[----:B------:R-:W-:Y:S01]  /*c920*/  SHF.R.U32.HI R35, RZ, 0x10, R35 ;  /* 0x00000010ff237819 */ /* 0x000fe20000011623 */
[--C-:B0-----:R-:W-:Y:S02]  /*c930*/  HADD2.F32 R13, -RZ, R5.reuse.H0_H0 ;  /* 0x20000005ff0d7230 */ /* 0x101fe40000004100 */
[----:B------:R-:W-:-:S02]  /*c940*/  HADD2.F32 R14, -RZ, R5.H1_H1 ;  /* 0x30000005ff0e7230 */ /* 0x000fc40000004100 */
[----:B------:R-:W-:Y:S02]  /*c950*/  HADD2.F32 R5, -RZ, R4.H0_H0 ;  /* 0x20000004ff057230 */ /* 0x000fe40000004100 */
[----:B------:R-:W-:Y:S02]  /*c960*/  HADD2.F32 R15, -RZ, R6.H0_H0 ;  /* 0x20000006ff0f7230 */ /* 0x000fe40000004100 */
[--C-:B------:R-:W-:Y:S02]  /*c970*/  HADD2.F32 R24, -RZ, R7.reuse.H0_H0 ;  /* 0x20000007ff187230 */ /* 0x100fe40000004100 */
[----:B------:R-:W-:Y:S02]  /*c980*/  HADD2.F32 R7, -RZ, R7.H1_H1 ;  /* 0x30000007ff077230 */ /* 0x000fe40000004100 */
[----:B------:R-:W-:Y:S02]  /*c990*/  HADD2.F32 R4, -RZ, R4.H1_H1 ;  /* 0x30000004ff047230 */ /* 0x000fe40000004100 */
[----:B-1----:R-:W-:-:S02]  /*c9a0*/  HADD2.F32 R25, -RZ, R9.H0_H0 ;  /* 0x20000009ff197230 */ /* 0x002fc40000004100 */
[----:B------:R-:W-:Y:S02]  /*c9b0*/  HADD2.F32 R26, -RZ, R9.H1_H1 ;  /* 0x30000009ff1a7230 */ /* 0x000fe40000004100 */
[----:B------:R-:W-:Y:S02]  /*c9c0*/  HADD2.F32 R9, -RZ, R8.H0_H0 ;  /* 0x20000008ff097230 */ /* 0x000fe40000004100 */
[C---:B------:R-:W-:Y:S01]  /*c9d0*/  FMUL.FTZ R32, R25.reuse, R62 ;  /* 0x0000003e19207220 */ /* 0x040fe20000410000 */
[-C--:B------:R-:W-:Y:S01]  /*c9e0*/  FMUL.FTZ R34, R25, R30.reuse ;  /* 0x0000001e19227220 */ /* 0x080fe20000410000 */
[----:B------:R-:W-:Y:S02]  /*c9f0*/  HADD2.F32 R25, -RZ, R64.H0_H0 ;  /* 0x20000040ff197230 */ /* 0x000fe40000004100 */
[----:B------:R-:W-:Y:S01]  /*ca00*/  FMUL.FTZ R33, R26, R29 ;  /* 0x0000001d1a217220 */ /* 0x000fe20000410000 */
[----:B------:R-:W-:Y:S01]  /*ca10*/  FFMA.FTZ R31, R13, R30, -R32 ;  /* 0x0000001e0d1f7223 */ /* 0x000fe20000010820 */
[----:B------:R-:W-:-:S02]  /*ca20*/  HADD2.F32 R32, -RZ, R61.H1_H1 ;  /* 0x3000003dff207230 */ /* 0x000fc40000004100 */
[----:B------:R-:W-:Y:S01]  /*ca30*/  FFMA.FTZ R62, R13, R62, R34 ;  /* 0x0000003e0d3e7223 */ /* 0x000fe20000010022 */
[----:B------:R-:W-:Y:S02]  /*ca40*/  HADD2.F32 R30, -RZ, R61.H0_H0 ;  /* 0x2000003dff1e7230 */ /* 0x000fe40000004100 */
[----:B------:R-:W-:Y:S01]  /*ca50*/  FMUL.FTZ R13, R26, R25 ;  /* 0x000000191a0d7220 */ /* 0x000fe20000410000 */
[----:B------:R-:W-:Y:S02]  /*ca60*/  HADD2.F32 R27, -RZ, R10.H0_H0 ;  /* 0x2000000aff1b7230 */ /* 0x000fe40000004100 */
[C---:B------:R-:W-:Y:S01]  /*ca70*/  FMUL.FTZ R34, R9.reuse, R32 ;  /* 0x0000002009227220 */ /* 0x040fe20000410000 */
[--C-:B------:R-:W-:Y:S02]  /*ca80*/  HADD2.F32 R26, -RZ, R60.reuse.H1_H1 ;  /* 0x3000003cff1a7230 */ /* 0x100fe40000004100 */
[----:B------:R-:W-:Y:S01]  /*ca90*/  FMUL.FTZ R9, R9, R30 ;  /* 0x0000001e09097220 */ /* 0x000fe20000410000 */
[----:B------:R-:W-:-:S02]  /*caa0*/  HADD2.F32 R60, -RZ, R60.H0_H0 ;  /* 0x2000003cff3c7230 */ /* 0x000fc40000004100 */
[C---:B------:R-:W-:Y:S01]  /*cab0*/  FFMA.FTZ R34, R5.reuse, R30, -R34 ;  /* 0x0000001e05227223 */ /* 0x040fe20000010822 */
[----:B------:R-:W-:Y:S02]  /*cac0*/  HADD2.F32 R28, -RZ, R11.H0_H0 ;  /* 0x2000000bff1c7230 */ /* 0x000fe40000004100 */
[----:B------:R-:W-:Y:S01]  /*cad0*/  FFMA.FTZ R32, R5, R32, R9 ;  /* 0x0000002005207223 */ /* 0x000fe20000010009 */
[--C-:B------:R-:W-:Y:S02]  /*cae0*/  HADD2.F32 R5, -RZ, R59.reuse.H1_H1 ;  /* 0x3000003bff057230 */ /* 0x100fe40000004100 */
[C---:B------:R-:W-:Y:S01]  /*caf0*/  FFMA.FTZ R64, R14.reuse, R25, -R33 ;  /* 0x000000190e407223 */ /* 0x040fe20000010821 */
[----:B------:R-:W-:Y:S01]  /*cb00*/  FFMA.FTZ R29, R14, R29, R13 ;  /* 0x0000001d0e1d7223 */ /* 0x000fe2000001000d */
[----:B------:R-:W-:Y:S02]  /*cb10*/  HADD2.F32 R59, -RZ, R59.H0_H0 ;  /* 0x2000003bff3b7230 */ /* 0x000fe40000004100 */
[C---:B------:R-:W-:Y:S01]  /*cb20*/  FMUL.FTZ R14, R27.reuse, R26 ;  /* 0x0000001a1b0e7220 */ /* 0x040fe20000410000 */
[----:B------:R-:W-:Y:S01]  /*cb30*/  FMUL.FTZ R66, R27, R60 ;  /* 0x0000003c1b427220 */ /* 0x000fe20000410000 */
[----:B------:R-:W-:-:S02]  /*cb40*/  HADD2.F32 R11, -RZ, R11.H1_H1 ;  /* 0x3000000bff0b7230 */ /* 0x000fc40000004100 */
        /* <DEDUP_REMOVED lines=14> */
[----:B------:R-:W-:Y:S01]  /*cc30*/  FFMA.FTZ R35, R7, R30, R24 ;  /* 0x0000001e07237223 */ /* 0x000fe20000010018 */
[----:B------:R-:W-:Y:S02]  /*cc40*/  HADD2.F32 R13, -RZ, R63.H0_H0 ;  /* 0x2000003fff0d7230 */ /* 0x000fe40000004100 */
        /* <DEDUP_REMOVED lines=21> */
.L_x_2402:
[----:B------:R-:W-:Y:S05]  /*cda0*/  BSYNC B1 ;  /* 0x0000000000017941 */ /* 0x000fea0003800000 */
.L_x_2401:
        /* <DEDUP_REMOVED lines=96> */
.L_x_2404:
[----:B------:R-:W-:Y:S05]  /*d3b0*/  BSYNC B1 ;  /* 0x0000000000017941 */ /* 0x000fea0003800000 */
.L_x_2403:
[----:B------:R-:W-:Y:S01]  /*d3c0*/  PRMT R36, R0, 0x5410, R3 ;  /* 0x0000541000247816 */ /* 0x000fe20000000003 */
[----:B------:R-:W-:Y:S06]  /*d3d0*/  @P0 BRA `(.L_x_2378) ;  /* 0x0000000400780947 */ /* 0x000fec0003800000 */
[----:B------:R-:W-:Y:S01]  /*d3e0*/  LEA.HI R21, R21, R219, RZ, 0x1d ;  /* 0x000000db15157211 */ /* 0x000fe200078fe8ff */
[----:B------:R-:W-:Y:S01]  /*d3f0*/  HADD2.F32 R27, -RZ, R54.H1_H1 ;  /* 0x30000036ff1b7230 */ /* 0x000fe20000004100 */
[----:B------:R-:W-:Y:S01]  /*d400*/  SHF.R.U64 R35, R44, 0x10, R45 ;  /* 0x000000102c237819 */ /* 0x000fe2000000122d */
[----:B------:R-:W-:Y:S01]  /*d410*/  HADD2.F32 R26, -RZ, R20.H1_H1 ;  /* 0x30000014ff1a7230 */ /* 0x000fe20000004100 */
[----:B-123--:R-:W-:Y:S01]  /*d420*/  SHF.R.S32.HI R4, RZ, 0x1f, R21 ;  /* 0x0000001fff047819 */ /* 0x00efe20000011415 */
[----:B------:R-:W-:Y:S01]  /*d430*/  HADD2.F32 R54, -RZ, R54.H0_H0 ;  /* 0x20000036ff367230 */ /* 0x000fe20000004100 */
[----:B------:R-:W-:Y:S01]  /*d440*/  SHF.L.U32 R0, R21, 0x3, RZ ;  /* 0x0000000315007819 */ /* 0x000fe200000006ff */
[----:B------:R-:W-:Y:S01]  /*d450*/  HADD2.F32 R20, -RZ, R20.H0_H0 ;  /* 0x20000014ff147230 */ /* 0x000fe20000004100 */
[----:B------:R-:W-:Y:S02]  /*d460*/  LEA.HI R4, R4, R21, RZ, 0x3 ;  /* 0x0000001504047211 */ /* 0x000fe400078f18ff */
[----:B------:R-:W-:-:S02]  /*d470*/  LOP3.LUT R0, R199, 0x38, R0, 0xf8, !PT ;  /* 0x00000038c7007812 */ /* 0x000fc400078ef800 */
[----:B------:R-:W-:Y:S01]  /*d480*/  SHF.R.U32.HI R44, RZ, 0x10, R45 ;  /* 0x00000010ff2c7819 */ /* 0x000fe2000001162d */
[----:B------:R-:W-:Y:S01]  /*d490*/  IMAD.SHL.U32 R4, R4, 0x400, RZ ;  /* 0x0000040004047824 */ /* 0x000fe200078e00ff */
[----:B------:R-:W-:Y:S02]  /*d4a0*/  LOP3.LUT R3, R0, R203, RZ, 0x3c, !PT ;  /* 0x000000cb00037212 */ /* 0x000fe400078e3cff */
[----:B------:R-:W-:Y:S02]  /*d4b0*/  SHF.R.U32.HI R28, RZ, 0x10, R49 ;  /* 0x00000010ff1c7819 */ /* 0x000fe40000011631 */
[----:B------:R-:W-:Y:S02]  /*d4c0*/  LOP3.LUT R0, R4, 0x7fffe000, RZ, 0xc0, !PT ;  /* 0x7fffe00004007812 */ /* 0x000fe400078ec0ff */
[----:B------:R-:W1:Y:S01]  /*d4d0*/  LDS.128 R4, [R228] ;  /* 0x00000000e4047984 */ /* 0x000e620000000c00 */
[----:B------:R-:W-:Y:S01]  /*d4e0*/  HADD2.F32 R28, -RZ, R28.H0_H0 ;  /* 0x2000001cff1c7230 */ /* 0x000fe20000004100 */
[----:B------:R-:W-:-:S02]  /*d4f0*/  IADD3 R3, R3, R0, R204 ;  /* 0x0000000003037210 */ /* 0x000fc40007ffe0cc */
[----:B------:R-:W-:Y:S02]  /*d500*/  SHF.R.U64 R34, R46, 0x10, R47 ;  /* 0x000000102e227819 */ /* 0x000fe4000000122f */
[----:B------:R-:W-:Y:S01]  /*d510*/  SHF.R.U64 R31, R50, 0x10, R51 ;  /* 0x00000010321f7819 */ /* 0x000fe20000001233 */
[----:B------:R-:W-:Y:S01]  /*d520*/  IMAD R3, R3, 0x2, R2 ;  /* 0x0000000203037824 */ /* 0x000fe200078e0202 */
[----:B------:R-:W-:Y:S02]  /*d530*/  SHF.R.U32.HI R46, RZ, 0x10, R47 ;  /* 0x00000010ff2e7819 */ /* 0x000fe4000001162f */
[----:B------:R-:W-:Y:S02]  /*d540*/  SHF.R.U32.HI R50, RZ, 0x10, R51 ;  /* 0x00000010ff327819 */ /* 0x000fe40000011633 */
[----:B0-----:R-:W0:Y:S01]  /*d550*/  LDS.128 R8, [R3+0x10400] ;  /* 0x0104000003087984 */ /* 0x001e220000000c00 */
[----:B------:R-:W-:Y:S01]  /*d560*/  SHF.R.U64 R33, R48, 0x10, R49 ;  /* 0x0000001030217819 */ /* 0x000fe20000001231 */
[----:B-1----:R-:W-:-:S02]  /*d570*/  HADD2.F32 R12, -RZ, R5.H0_H0 ;  /* 0x20000005ff0c7230 */ /* 0x002fc40000004100 */
[----:B------:R-:W-:Y:S02]  /*d580*/  HADD2.F32 R5, -RZ, R5.H1_H1 ;  /* 0x30000005ff057230 */ /* 0x000fe40000004100 */
[----:B------:R-:W-:Y:S02]  /*d590*/  HADD2.F32 R0, -RZ, R4.H0_H0 ;  /* 0x20000004ff007230 */ /* 0x000fe40000004100 */
[----:B------:R-:W-:Y:S02]  /*d5a0*/  HADD2.F32 R13, -RZ, R6.H0_H0 ;  /* 0x20000006ff0d7230 */ /* 0x000fe40000004100 */
[--C-:B------:R-:W-:Y:S02]  /*d5b0*/  HADD2.F32 R14, -RZ, R7.reuse.H0_H0 ;  /* 0x20000007ff0e7230 */ /* 0x100fe40000004100 */
[----:B------:R-:W-:Y:S02]  /*d5c0*/  HADD2.F32 R7, -RZ, R7.H1_H1 ;  /* 0x30000007ff077230 */ /* 0x000fe40000004100 */
[----:B0-----:R-:W-:-:S02]  /*d5d0*/  HADD2.F32 R15, -RZ, R9.H0_H0 ;  /* 0x20000009ff0f7230 */ /* 0x001fc40000004100 */
[----:B------:R-:W-:Y:S02]  /*d5e0*/  HADD2.F32 R21, -RZ, R9.H1_H1 ;  /* 0x30000009ff157230 */ /* 0x000fe40000004100 */
[----:B------:R-:W-:Y:S02]  /*d5f0*/  HADD2.F32 R9, -RZ, R8.H0_H0 ;  /* 0x20000008ff097230 */ /* 0x000fe40000004100 */
[C---:B------:R-:W-:Y:S01]  /*d600*/  FMUL.FTZ R29, R15.reuse, R27 ;  /* 0x0000001b0f1d7220 */ /* 0x040fe20000410000 */
[----:B------:R-:W-:Y:S01]  /*d610*/  FMUL.FTZ R15, R15, R26 ;  /* 0x0000001a0f0f7220 */ /* 0x000fe20000410000 */
[----:B------:R-:W-:Y:S01]  /*d620*/  FMUL.FTZ R30, R21, R28 ;  /* 0x0000001c151e7220 */ /* 0x000fe20000410000 */
[----:B------:R-:W-:Y:S02]  /*d630*/  HADD2.F32 R24, -RZ, R10.H0_H0 ;  /* 0x2000000aff187230 */ /* 0x000fe40000004100 */
[----:B------:R-:W-:Y:S01]  /*d640*/  FFMA.FTZ R29, R12, R26, -R29 ;  /* 0x0000001a0c1d7223 */ /* 0x000fe2000001081d */
[----:B------:R-:W-:-:S02]  /*d650*/  HADD2.F32 R26, -RZ, R44.H0_H0 ;  /* 0x2000002cff1a7230 */ /* 0x000fc40000004100 */
        /* <DEDUP_REMOVED lines=54> */
.L_x_2378:
[----:B------:R-:W-:Y:S05]  /*d9c0*/  BSYNC B0 ;  /* 0x0000000000007941 */ /* 0x000fea0003800000 */
.L_x_2338:
        /* <DEDUP_REMOVED lines=8> */
.L_x_2336:
[----:B------:R-:W-:-:S13]  /*da50*/  ISETP.NE.AND P0, PT, R197, 0x3, PT ;  /* 0x00000003c500780c */ /* 0x000fda0003f05270 */
[----:B------:R-:W-:Y:S05]  /*da60*/  @!P0 BRA `(.L_x_2405) ;  /* 0x0000000000048947 */ /* 0x000fea0003800000 */
[----:B------:R-:W-:Y:S01]  /*da70*/  BPT.TRAP 0x1 ;  /* 0x000000040000795c */ /* 0x000fe20000300000 */
.L_x_2405:
[----:B0-23--:R-:W-:Y:S01]  /*da80*/  IMAD R3, R185, 0x8, R2 ;  /* 0x00000008b9037824 */ /* 0x00dfe200078e0202 */
[----:B------:R-:W-:-:S04]  /*da90*/  SHF.L.U32 R0, R190, 0x1f, RZ ;  /* 0x0000001fbe007819 */ /* 0x000fc800000006ff */
[----:B------:R0:W2:Y:S01]  /*daa0*/  SYNCS.PHASECHK.TRANS64.TRYWAIT P2, [R3+URZ+0x28830], R0 ;  /* 0x02883000030075a7 */ /* 0x0000a2000804017f */
[----:B------:R-:W-:Y:S05]  /*dab0*/  @!P0 BRA `(.L_x_2406) ;  /* 0x0000000000048947 */ /* 0x000fea0003800000 */
[----:B------:R-:W-:Y:S01]  /*dac0*/  BPT.TRAP 0x1 ;  /* 0x000000040000795c */ /* 0x000fe20000300000 */
.L_x_2406:
[----:B-1--4-:R-:W1:Y:S01]  /*dad0*/  S2R R4, SR_TID.X ;  /* 0x0000000000047919 */ /* 0x012e620000002100 */
[----:B------:R-:W-:Y:S01]  /*dae0*/  IMAD.MOV.U32 R151, RZ, RZ, RZ ;  /* 0x000000ffff977224 */ /* 0x000fe200078e00ff */
[----:B-1----:R-:W-:-:S04]  /*daf0*/  LOP3.LUT R4, R4, 0x7f, RZ, 0xc0, !PT ;  /* 0x0000007f04047812 */ /* 0x002fc800078ec0ff */
[----:B------:R-:W-:Y:S01]  /*db00*/  ISETP.NE.AND P1, PT, R4, RZ, PT ;  /* 0x000000ff0400720c */ /* 0x000fe20003f25270 */
[----:B--2---:R-:W-:-:S12]  /*db10*/  @P2 BRA `(.L_x_2407) ;  /* 0x0000000000082947 */ /* 0x004fd80003800000 */
[----:B------:R-:W1:Y:S02]  /*db20*/  SYNCS.PHASECHK.TRANS64.TRYWAIT P2, [R3+URZ+0x28830], R0 ;  /* 0x02883000030075a7 */ /* 0x000e64000804017f */
[----:B-1----:R-:W-:Y:S05]  /*db30*/  @!P2 BRA `(.L_x_2408) ;  /* 0x0000010c00d4a947 */ /* 0x002fea0003800000 */
.L_x_2407:
[----:B------:R-:W-:Y:S05]  /*db40*/  WARPSYNC.ALL ;  /* 0x0000000000007948 */ /* 0x000fea0003800000 */
[----:B01----:R-:W-:Y:S01]  /*db50*/  IADD3 R0, R2, 0x18400, RZ ;  /* 0x0001840002007810 */ /* 0x003fe20007ffe0ff */
[----:B------:R-:W-:Y:S01]  /*db60*/  IMAD.MOV.U32 R7, RZ, RZ, 0x40000040 ;  /* 0x40000040ff077424 */ /* 0x000fe200078e00ff */
[----:B------:R-:W-:Y:S01]  /*db70*/  R2UR UR24, R52 ;  /* 0x00000000341872ca */ /* 0x000fe200000e0000 */
[----:B------:R-:W-:Y:S01]  /*db80*/  UMOV UR25, 0x40000040 ;  /* 0x4000004000197882 */ /* 0x000fe20000000000 */
[----:B------:R-:W-:Y:S01]  /*db90*/  SHF.R.U32.HI R0, RZ, 0x4, R0 ;  /* 0x00000004ff007819 */ /* 0x000fe20000011600 */
[----:B------:R-:W-:Y:S01]  /*dba0*/  WARPGROUP.ARRIVE ;  /* 0x00000000000079c5 */ /* 0x000fe20000000000 */
[----:B------:R-:W-:Y:S01]  /*dbb0*/  R2UR UR27, R7 ;  /* 0x00000000071b72ca */ /* 0x000fe200000e0000 */
[----:B------:R-:W-:Y:S01]  /*dbc0*/  IMAD.MOV.U32 R9, RZ, RZ, 0x40000040 ;  /* 0x40000040ff097424 */ /* 0x000fe200078e00ff */
[----:B------:R-:W-:Y:S01]  /*dbd0*/  LOP3.LUT R0, R0, 0x3fff, RZ, 0xc0, !PT ;  /* 0x00003fff00007812 */ /* 0x000fe200078ec0ff */
[----:B------:R-:W-:Y:S01]  /*dbe0*/  UMOV UR29, 0x40000040 ;  /* 0x40000040001d7882 */ /* 0x000fe20000000000 */
[----:B------:R-:W-:Y:S01]  /*dbf0*/  UMOV UR33, 0x40000040 ;  /* 0x4000004000217882 */ /* 0x000fe20000000000 */
[----:B------:R-:W-:Y:S01]  /*dc00*/  UMOV UR5, 0x40000040 ;  /* 0x4000004000057882 */ /* 0x000fe20000000000 */
[----:B------:R-:W-:Y:S01]  /*dc10*/  LOP3.LUT R5, R0, 0x10000, RZ, 0xfc, !PT ;  /* 0x0001000000057812 */ /* 0x000fe200078efcff */
[----:B------:R-:W-:Y:S01]  /*dc20*/  UMOV UR9, 0x40000040 ;  /* 0x4000004000097882 */ /* 0x000fe20000000000 */
[----:B------:R-:W-:Y:S01]  /*dc30*/  R2UR UR31, R9 ;  /* 0x00000000091f72ca */ /* 0x000fe200000e0000 */
[----:B------:R-:W-:Y:S01]  /*dc40*/  ULOP3.LUT UR24, UR24, 0x10000, URZ, 0xfc, !UPT ;  /* 0x0001000018187892 */ /* 0x000fe2000f8efc3f */
[----:B------:R-:W-:Y:S01]  /*dc50*/  IMAD.MOV.U32 R9, RZ, RZ, 0x40000040 ;  /* 0x40000040ff097424 */ /* 0x000fe200078e00ff */
[----:B------:R-:W-:Y:S01]  /*dc60*/  UMOV UR13, 0x40000040 ;  /* 0x40000040000d7882 */ /* 0x000fe20000000000 */
[----:B------:R-:W-:Y:S01]  /*dc70*/  IMAD R6, R185, 0x800, R5 ;  /* 0x00000800b9067824 */ /* 0x000fe200078e0205 */
[----:B------:R-:W-:Y:S01]  /*dc80*/  UIADD3 UR28, UR24, 0x2, URZ ;  /* 0x00000002181c7890 */ /* 0x000fe2000fffe03f */
[----:B------:R-:W-:Y:S01]  /*dc90*/  IMAD.MOV.U32 R7, RZ, RZ, 0x40000040 ;  /* 0x40000040ff077424 */ /* 0x000fe200078e00ff */
[----:B------:R-:W-:Y:S01]  /*dca0*/  R2UR UR35, R9 ;  /* 0x00000000092372ca */ /* 0x000fe200000e0000 */
[C---:B------:R-:W-:Y:S01]  /*dcb0*/  VIADD R8, R6.reuse, 0x2 ;  /* 0x0000000206087836 */ /* 0x040fe20000000000 */
[----:B------:R-:W-:Y:S01]  /*dcc0*/  R2UR UR26, R6 ;  /* 0x00000000061a72ca */ /* 0x000fe200000e0000 */
[----:B------:R-:W-:Y:S01]  /*dcd0*/  UIADD3 UR32, UR24, 0x4, URZ ;  /* 0x0000000418207890 */ /* 0x000fe2000fffe03f */
[----:B------:R-:W-:Y:S01]  /*dce0*/  IMAD.MOV.U32 R9, RZ, RZ, 0x40000040 ;  /* 0x40000040ff097424 */ /* 0x000fe200078e00ff */
[----:B------:R-:W-:Y:S01]  /*dcf0*/  UIADD3 UR4, UR24, 0x6, URZ ;  /* 0x0000000618047890 */ /* 0x000fe2000fffe03f */
[----:B------:R-:W-:Y:S01]  /*dd00*/  R2UR UR30, R8 ;  /* 0x00000000081e72ca */ /* 0x000fe200000e0000 */
[----:B------:R-:W-:Y:S01]  /*dd10*/  UIADD3 UR8, UR24, 0x400, URZ ;  /* 0x0000040018087890 */ /* 0x000fe2000fffe03f */
[----:B------:R-:W-:Y:S01]  /*dd20*/  IADD3 R8, R6, 0x4, RZ ;  /* 0x0000000406087810 */ /* 0x000fe20007ffe0ff */
[----:B------:R-:W-:Y:S01]  /*dd30*/  UIADD3 UR12, UR24, 0x402, URZ ;  /* 0x00000402180c7890 */ /* 0x000fe2000fffe03f */
[----:B------:R-:W-:Y:S01]  /*dd40*/  R2UR UR7, R9 ;  /* 0x00000000090772ca */ /* 0x000fe200000e0000 */
[----:B------:R-:W-:Y:S01]  /*dd50*/  UIADD3 UR16, UR24, 0x404, URZ ;  /* 0x0000040418107890 */ /* 0x000fe2000fffe03f */
[----:B------:R-:W-:Y:S01]  /*dd60*/  R2UR UR34, R8 ;  /* 0x00000000082272ca */ /* 0x000fe200000e0000 */
[----:B------:R-:W-:Y:S01]  /*dd70*/  VIADD R8, R6, 0x6 ;  /* 0x0000000606087836 */ /* 0x000fe20000000000 */
[----:B------:R-:W-:Y:S01]  /*dd80*/  MOV R9, 0x40000040 ;  /* 0x4000004000097802 */ /* 0x000fe20000000f00 */
[----:B------:R-:W-:Y:S01]  /*dd90*/  HGMMA.64x128x16.F32 R24, gdesc[UR24], RZ, !UPT, gsb0 ;  /* 0x01e00000181879f0 */ /* 0x000fe2000c0008ff */
[----:B------:R-:W-:Y:S01]  /*dda0*/  UMOV UR17, 0x40000040 ;  /* 0x4000004000117882 */ /* 0x000fe20000000000 */
[----:B------:R-:W-:Y:S01]  /*ddb0*/  R2UR UR23, R7 ;  /* 0x00000000071772ca */ /* 0x000fe200000e0000 */
[----:B------:R-:W-:Y:S01]  /*ddc0*/  UIADD3 UR20, UR24, 0x406, URZ ;  /* 0x0000040618147890 */ /* 0x000fe2000fffe03f */
[----:B------:R-:W-:Y:S01]  /*ddd0*/  R2UR UR6, R8 ;  /* 0x00000000080672ca */ /* 0x000fe200000e0000 */
[----:B------:R-:W-:Y:S01]  /*dde0*/  VIADD R8, R6, 0x400 ;  /* 0x0000040006087836 */ /* 0x000fe20000000000 */
[----:B------:R-:W-:Y:S01]  /*ddf0*/  R2UR UR11, R9 ;  /* 0x00000000090b72ca */ /* 0x000fe200000e0000 */
[----:B------:R-:W-:Y:S01]  /*de00*/  IMAD.MOV.U32 R9, RZ, RZ, 0x40000040 ;  /* 0x40000040ff097424 */ /* 0x000fe200078e00ff */
[----:B------:R-:W-:Y:S01]  /*de10*/  UMOV UR21, 0x40000040 ;  /* 0x4000004000157882 */ /* 0x000fe20000000000 */
[----:B------:R-:W-:Y:S01]  /*de20*/  IMAD.MOV.U32 R0, RZ, RZ, -0x80 ;  /* 0xffffff80ff007424 */ /* 0x000fe200078e00ff */
[----:B------:R-:W-:Y:S01]  /*de30*/  R2UR UR10, R8 ;  /* 0x00000000080a72ca */ /* 0x000fe200000e0000 */
[----:B------:R-:W-:Y:S01]  /*de40*/  VIADD R8, R6, 0x402 ;  /* 0x0000040206087836 */ /* 0x000fe20000000000 */
[----:B------:R-:W-:Y:S01]  /*de50*/  R2UR UR15, R9 ;  /* 0x00000000090f72ca */ /* 0x000fe200000e0000 */
[----:B------:R-:W-:Y:S01]  /*de60*/  IMAD.MOV.U32 R9, RZ, RZ, 0x40000040 ;  /* 0x40000040ff097424 */ /* 0x000fe200078e00ff */
[----:B------:R-:W-:Y:S01]  /*de70*/  ULDC UR43, c[0x0][0x988] ;  /* 0x00026200002b7ab9 */ /* 0x000fe20000000800 */
[----:B------:R-:W-:Y:S01]  /*de80*/  IMAD R7, R123, R0, 0x80 ;  /* 0x000000807b077424 */ /* 0x000fe200078e0200 */
[----:B------:R-:W-:Y:S01]  /*de90*/  R2UR UR14, R8 ;  /* 0x00000000080e72ca */ /* 0x000fe200000e0000 */
[----:B------:R-:W-:Y:S01]  /*dea0*/  VIADD R8, R6, 0x404 ;  /* 0x0000040406087836 */ /* 0x000fe20000000000 */
[----:B------:R-:W-:Y:S01]  /*deb0*/  R2UR UR19, R9 ;  /* 0x00000000091372ca */ /* 0x000fe200000e0000 */
[----:B------:R-:W-:Y:S01]  /*dec0*/  IMAD.IADD R7, R198, 0x1, R7 ;  /* 0x00000001c6077824 */ /* 0x000fe200078e0207 */
[----:B------:R-:W-:Y:S01]  /*ded0*/  IADD3 R6, R6, 0x406, RZ ;  /* 0x0000040606067810 */ /* 0x000fe20007ffe0ff */
[----:B------:R-:W-:Y:S01]  /*dee0*/  @!P1 VIADD R3, R3, 0x28840 ;  /* 0x0002884003039836 */ /* 0x000fe20000000000 */
[----:B------:R-:W-:Y:S01]  /*def0*/  R2UR UR18, R8 ;  /* 0x00000000081272ca */ /* 0x000fe200000e0000 */
[----:B------:R-:W-:Y:S01]  /*df00*/  IMAD R4, R212, -0x2, R7 ;  /* 0xfffffffed4047824 */ /* 0x000fe200078e0207 */
[----:B------:R-:W-:Y:S01]  /*df10*/  R2UR UR22, R6 ;  /* 0x00000000061672ca */ /* 0x000fe200000e0000 */
[----:B------:R-:W-:Y:S01]  /*df20*/  IMAD R6, R193, 0x80, R213 ;  /* 0x00000080c1067824 */ /* 0x000fe200078e02d5 */
[----:B------:R-:W-:Y:S01]  /*df30*/  IADD3 R9, -R195, 0x1, R7 ;  /* 0x00000001c3097810 */ /* 0x000fe20007ffe107 */
[----:B------:R-:W-:Y:S01]  /*df40*/  ULDC UR44, c[0x0][0x988] ;  /* 0x00026200002c7ab9 */ /* 0x000fe20000000800 */
[----:B------:R-:W-:Y:S01]  /*df50*/  @!P1 PRMT R3, RZ, 0x654, R3 ;  /* 0x00000654ff039816 */ /* 0x000fe20000000003 */
[----:B------:R-:W-:Y:S01]  /*df60*/  IMAD.MOV.U32 R149, RZ, RZ, R151 ;  /* 0x000000ffff957224 */ /* 0x000fe200078e0097 */
[-C--:B------:R-:W-:Y:S01]  /*df70*/  MOV R150, R151.reuse ;  /* 0x0000009700967202 */ /* 0x080fe20000000f00 */
[----:B------:R-:W-:Y:S01]  /*df80*/  IMAD R89, R212, -0x2, R9 ;  /* 0xfffffffed4597824 */ /* 0x000fe200078e0209 */
[-C--:B------:R-:W-:Y:S01]  /*df90*/  MOV R145, R151.reuse ;  /* 0x0000009700917202 */ /* 0x080fe20000000f00 */
[--C-:B------:R-:W-:Y:S01]  /*dfa0*/  IMAD.MOV.U32 R148, RZ, RZ, R151.reuse ;  /* 0x000000ffff947224 */ /* 0x100fe200078e0097 */
[-C--:B------:R-:W-:Y:S01]  /*dfb0*/  MOV R140, R151.reuse ;  /* 0x00000097008c7202 */ /* 0x080fe20000000f00 */
[--C-:B------:R-:W-:Y:S01]  /*dfc0*/  IMAD.MOV.U32 R147, RZ, RZ, R151.reuse ;  /* 0x000000ffff937224 */ /* 0x100fe200078e0097 */
[----:B------:R-:W-:Y:S01]  /*dfd0*/  IADD3 R7, R89, 0x8, R6 ;  /* 0x0000000859077810 */ /* 0x000fe20007ffe006 */
[--C-:B------:R-:W-:Y:S01]  /*dfe0*/  IMAD.MOV.U32 R146, RZ, RZ, R151.reuse ;  /* 0x000000ffff927224 */ /* 0x100fe200078e0097 */
[----:B------:R-:W-:Y:S01]  /*dff0*/  MOV R135, R151 ;  /* 0x0000009700877202 */ /* 0x000fe20000000f00 */
[--C-:B------:R-:W-:Y:S01]  /*e000*/  IMAD.MOV.U32 R144, RZ, RZ, R151.reuse ;  /* 0x000000ffff907224 */ /* 0x100fe200078e0097 */
[----:B------:R-:W-:Y:S01]  /*e010*/  VIMNMX R0, R4, R7, PT ;  /* 0x0000000704007248 */ /* 0x000fe20003fe0100 */
[--C-:B------:R-:W-:Y:S01]  /*e020*/  IMAD.MOV.U32 R143, RZ, RZ, R151.reuse ;  /* 0x000000ffff8f7224 */ /* 0x100fe200078e0097 */
[-C--:B------:R-:W-:Y:S01]  /*e030*/  MOV R130, R151.reuse ;  /* 0x0000009700827202 */ /* 0x080fe20000000f00 */
[--C-:B------:R-:W-:Y:S01]  /*e040*/  IMAD.MOV.U32 R142, RZ, RZ, R151.reuse ;  /* 0x000000ffff8e7224 */ /* 0x100fe200078e0097 */
[C---:B------:R-:W-:Y:S01]  /*e050*/  ISETP.GT.AND P2, PT, R0.reuse, RZ, PT ;  /* 0x000000ff0000720c */ /* 0x040fe20003f44270 */
[--C-:B------:R-:W-:Y:S01]  /*e060*/  IMAD.MOV.U32 R141, RZ, RZ, R151.reuse ;  /* 0x000000ffff8d7224 */ /* 0x100fe200078e0097 */
[C---:B------:R-:W-:Y:S01]  /*e070*/  ISETP.GT.AND P3, PT, R0.reuse, 0x1, PT ;  /* 0x000000010000780c */ /* 0x040fe20003f64270 */
[--C-:B------:R-:W-:Y:S01]  /*e080*/  IMAD.MOV.U32 R139, RZ, RZ, R151.reuse ;  /* 0x000000ffff8b7224 */ /* 0x100fe200078e0097 */
[----:B------:R-:W-:Y:S01]  /*e090*/  ISETP.GT.AND P4, PT, R0, 0x8, PT ;  /* 0x000000080000780c */ /* 0x000fe20003f84270 */
[--C-:B------:R-:W-:Y:S01]  /*e0a0*/  IMAD.MOV.U32 R138, RZ, RZ, R151.reuse ;  /* 0x000000ffff8a7224 */ /* 0x100fe200078e0097 */
[-C--:B------:R-:W-:Y:S01]  /*e0b0*/  MOV R125, R151.reuse ;  /* 0x00000097007d7202 */ /* 0x080fe20000000f00 */
        /* <DEDUP_REMOVED lines=9> */
[----:B------:R-:W-:Y:S01]  /*e150*/  MOV R90, R151 ;  /* 0x00000097005a7202 */ /* 0x000fe20000000f00 */
        /* <DEDUP_REMOVED lines=10> */
[--C-:B-----5:R-:W-:Y:S02]  /*e200*/  IMAD.MOV.U32 R117, RZ, RZ, R151.reuse ;  /* 0x000000ffff757224 */ /* 0x120fe400078e0097 */
        /* <DEDUP_REMOVED lines=21> */
[----:B------:R-:W-:Y:S01]  /*e360*/  HGMMA.64x128x16.F32 R24, gdesc[UR4], R24, gsb0 ;  /* 0x01e00000041879f0 */ /* 0x000fe20008000818 */
[----:B------:R-:W-:Y:S02]  /*e370*/  ULDC UR6, c[0x0][0x988] ;  /* 0x0002620000067ab9 */ /* 0x000fe40000000800 */
        /* <DEDUP_REMOVED lines=19> */
[C---:B------:R-:W-:Y:S02]  /*e4b0*/  ISETP.GT.AND P3, PT, R0.reuse, 0x10, PT ;  /* 0x000000100000780c */ /* 0x040fe40003f64270 */
[----:B------:R-:W-:Y:S02]  /*e4c0*/  FSEL R97, R31, -INF , P2 ;  /* 0xff8000001f617808 */ /* 0x000fe40001000000 */
[----:B------:R-:W-:Y:S02]  /*e4d0*/  FMNMX.FTZ R8, R95, R8, !PT ;  /* 0x000000085f087209 */ /* 0x000fe40007810000 */
        /* <DEDUP_REMOVED lines=25> */
[----:B------:R-:W-:Y:S01]  /*e670*/  FSEL R39, R50, -INF , P3 ;  /* 0xff80000032277808 */ /* 0x000fe20001800000 */
[----:B------:R-:W-:Y:S01]  /*e680*/  IMAD.IADD R50, R198, 0x1, -R195 ;  /* 0x00000001c6327824 */ /* 0x000fe200078e0ac3 */
[----:B------:R-:W-:-:S02]  /*e690*/  FMNMX.FTZ R8, R47, R8, !PT ;  /* 0x000000082f087209 */ /* 0x000fc40007810000 */
[C---:B------:R-:W-:Y:S01]  /*e6a0*/  ISETP.GT.AND P3, PT, R0.reuse, 0x38, PT ;  /* 0x000000380000780c */ /* 0x040fe20003f64270 */
[----:B------:R-:W-:Y:S01]  /*e6b0*/  IMAD R50, R193, 0x80, R50 ;  /* 0x00000080c1327824 */ /* 0x000fe200078e0232 */
[----:B------:R-:W-:Y:S02]  /*e6c0*/  FSEL R51, R51, -INF , P2 ;  /* 0xff80000033337808 */ /* 0x000fe40001000000 */
[----:B------:R-:W-:Y:S02]  /*e6d0*/  FMNMX.FTZ R8, R39, R8, !PT ;  /* 0x0000000827087209 */ /* 0x000fe40007810000 */
[----:B------:R-:W-:Y:S02]  /*e6e0*/  ISETP.GT.AND P2, PT, R0, 0x39, PT ;  /* 0x000000390000780c */ /* 0x000fe40003f44270 */
[----:B------:R-:W-:Y:S02]  /*e6f0*/  FSEL R35, R54, -INF , P3 ;  /* 0xff80000036237808 */ /* 0x000fe40001800000 */
[----:B------:R-:W-:-:S02]  /*e700*/  FMNMX.FTZ R8, R51, R8, !PT ;  /* 0x0000000833087209 */ /* 0x000fc40007810000 */
[C---:B------:R-:W-:Y:S02]  /*e710*/  ISETP.GT.AND P3, PT, R0.reuse, 0x40, PT ;  /* 0x000000400000780c */ /* 0x040fe40003f64270 */
        /* <DEDUP_REMOVED lines=47> */
[----:B------:R-:W-:Y:S02]  /*ea10*/  FSEL R87, R87, -INF , P2 ;  /* 0xff80000057577808 */ /* 0x000fe40001000000 */
[----:B------:R-:W-:Y:S02]  /*ea20*/  FMNMX.FTZ R8, R31, R8, !PT ;  /* 0x000000081f087209 */ /* 0x000fe40007810000 */
[----:B------:R-:W-:Y:S02]  /*ea30*/  MOV R0, UR6 ;  /* 0x0000000600007c02 */ /* 0x000fe40008000f00 */
[----:B------:R-:W-:Y:S02]  /*ea40*/  FMNMX.FTZ R10, R87, R8, !PT ;  /* 0x00000008570a7209 */ /* 0x000fe40007810000 */
[----:B------:R-:W-:-:S03]  /*ea50*/  VIADDMNMX R34, R6, R89, R4, PT ;  /* 0x0000005906227246 */ /* 0x000fc60003800104 */
[----:B------:R-:W1:Y:S01]  /*ea60*/  SHFL.BFLY PT, R43, R10, 0x2, 0x1f ;  /* 0x0c401f000a2b7f89 */ /* 0x000e6200000e0000 */
[C---:B------:R-:W-:Y:S02]  /*ea70*/  ISETP.GT.AND P3, PT, R34.reuse, 0x1, PT ;  /* 0x000000012200780c */ /* 0x040fe40003f64270 */
[----:B------:R-:W-:Y:S02]  /*ea80*/  ISETP.GT.AND P4, PT, R34, 0x8, PT ;  /* 0x000000082200780c */ /* 0x000fe40003f84270 */
[----:B------:R-:W-:Y:S02]  /*ea90*/  FSEL R30, R25, -INF , P3 ;  /* 0xff800000191e7808 */ /* 0x000fe40001800000 */
[----:B------:R-:W-:Y:S02]  /*eaa0*/  FSEL R25, R28, -INF , P4 ;  /* 0xff8000001c197808 */ /* 0x000fe40002000000 */
[----:B------:R-:W-:-:S04]  /*eab0*/  ISETP.GT.AND P3, PT, R34, 0x10, PT ;  /* 0x000000102200780c */ /* 0x000fc80003f64270 */
[----:B------:R-:W-:Y:S02]  /*eac0*/  FSEL R89, R32, -INF , P3 ;  /* 0xff80000020597808 */ /* 0x000fe40001800000 */
[----:B------:R-:W-:Y:S02]  /*ead0*/  ISETP.GT.AND P3, PT, R34, 0x18, PT ;  /* 0x000000182200780c */ /* 0x000fe40003f64270 */
[----:B-1----:R-:W-:-:S05]  /*eae0*/  FMNMX.FTZ R43, R10, R43, !PT ;  /* 0x0000002b0a2b7209 */ /* 0x002fca0007810000 */
[----:B------:R-:W1:Y:S02]  /*eaf0*/  SHFL.BFLY PT, R8, R43, 0x1, 0x1f ;  /* 0x0c201f002b087f89 */ /* 0x000e6400000e0000 */
[----:B-1----:R-:W-:-:S04]  /*eb00*/  FMNMX.FTZ R8, R43, R8, !PT ;  /* 0x000000082b087209 */ /* 0x002fc80007810000 */
[C---:B------:R-:W-:Y:S01]  /*eb10*/  FSETP.NEU.FTZ.AND P2, PT, R8.reuse, -INF , PT ;  /* 0xff8000000800780b */ /* 0x040fe20003f5d000 */
[----:B------:R-:W-:-:S05]  /*eb20*/  FMUL.FTZ R26, R8, R0 ;  /* 0x00000000081a7220 */ /* 0x000fca0000410000 */
[----:B------:R-:W-:Y:S02]  /*eb30*/  FSEL R26, R26, RZ, P2 ;  /* 0x000000ff1a1a7208 */ /* 0x000fe40001000000 */
[----:B------:R-:W-:-:S03]  /*eb40*/  ISETP.GT.AND P2, PT, R34, RZ, PT ;  /* 0x000000ff2200720c */ /* 0x000fc60003f44270 */
[-CC-:B------:R-:W-:Y:S01]  /*eb50*/  FFMA.FTZ R181, R91, R0.reuse, -R26.reuse ;  /* 0x000000005bb57223 */ /* 0x180fe2000001081a */
[----:B------:R-:W-:Y:S01]  /*eb60*/  FSEL R43, R24, -INF , P2 ;  /* 0xff800000182b7808 */ /* 0x000fe20001000000 */
[-CC-:B------:R-:W-:Y:S01]  /*eb70*/  FFMA.FTZ R93, R93, R0.reuse, -R26.reuse ;  /* 0x000000005d5d7223 */ /* 0x180fe2000001081a */
[C---:B------:R-:W-:Y:S01]  /*eb80*/  ISETP.GT.AND P2, PT, R34.reuse, 0x9, PT ;  /* 0x000000092200780c */ /* 0x040fe20003f44270 */
[--C-:B------:R-:W-:Y:S01]  /*eb90*/  FFMA.FTZ R183, R95, R0, -R26.reuse ;  /* 0x000000005fb77223 */ /* 0x100fe2000001081a */
[----:B------:R-:W-:Y:S01]  /*eba0*/  FMNMX.FTZ R10, R43, R30, !PT ;  /* 0x0000001e2b0a7209 */ /* 0x000fe20007810000 */
[----:B------:R1:W-:Y:S01]  /*ebb0*/  MUFU.EX2 R4, R93 ;  /* 0x0000005d00047308 */ /* 0x0003e20000000800 */
[----:B------:R-:W-:Y:S01]  /*ebc0*/  FSEL R29, R29, -INF , P2 ;  /* 0xff8000001d1d7808 */ /* 0x000fe20001000000 */
[--C-:B------:R-:W-:Y:S01]  /*ebd0*/  FFMA.FTZ R6, R97, R0, -R26.reuse ;  /* 0x0000000061067223 */ /* 0x100fe2000001081a */
[----:B------:R-:W-:Y:S01]  /*ebe0*/  FMNMX.FTZ R10, R25, R10, !PT ;  /* 0x0000000a190a7209 */ /* 0x000fe20007810000 */
[-CC-:B------:R-:W-:Y:S01]  /*ebf0*/  FFMA.FTZ R177, R99, R0.reuse, -R26.reuse ;  /* 0x0000000063b17223 */ /* 0x180fe2000001081a */
[C---:B------:R-:W-:Y:S01]  /*ec00*/  ISETP.GT.AND P2, PT, R34.reuse, 0x11, PT ;  /* 0x000000112200780c */ /* 0x040fe20003f44270 */
[--C-:B------:R-:W-:Y:S01]  /*ec10*/  FFMA.FTZ R101, R101, R0, -R26.reuse ;  /* 0x0000000065657223 */ /* 0x100fe2000001081a */
[----:B------:R-:W-:Y:S01]  /*ec20*/  FMNMX.FTZ R10, R29, R10, !PT ;  /* 0x0000000a1d0a7209 */ /* 0x000fe20007810000 */
[-CC-:B------:R-:W-:Y:S01]  /*ec30*/  FFMA.FTZ R179, R103, R0.reuse, -R26.reuse ;  /* 0x0000000067b37223 */ /* 0x180fe2000001081a */
[----:B------:R-:W-:Y:S01]  /*ec40*/  FSEL R33, R33, -INF , P2 ;  /* 0xff80000021217808 */ /* 0x000fe20001000000 */
[--C-:B------:R-:W-:Y:S01]  /*ec50*/  FFMA.FTZ R28, R47, R0, -R26.reuse ;  /* 0x000000002f1c7223 */ /* 0x100fe2000001081a */
        /* <DEDUP_REMOVED lines=8> */
[C---:B------:R-:W-:Y:S01]  /*ece0*/  ISETP.GT.AND P3, PT, R34.reuse, 0x20, PT ;  /* 0x000000202200780c */ /* 0x040fe20003f64270 */
[----:B------:R2:W-:Y:S01]  /*ecf0*/  MUFU.EX2 R10, R101 ;  /* 0x00000065000a7308 */ /* 0x0005e20000000800 */
[----:B------:R-:W-:Y:S01]  /*ed00*/  FSEL R37, R37, -INF , P2 ;  /* 0xff80000025257808 */ /* 0x000fe20001000000 */
[--C-:B------:R-:W-:Y:S01]  /*ed10*/  FFMA.FTZ R153, R13, R0, -R26.reuse ;  /* 0x000000000d997223 */ /* 0x100fe2000001081a */
[----:B------:R-:W-:Y:S01]  /*ed20*/  FMNMX.FTZ R12, R91, R12, !PT ;  /* 0x0000000c5b0c7209 */ /* 0x000fe20007810000 */
[-CC-:B------:R-:W-:Y:S01]  /*ed30*/  FFMA.FTZ R155, R7, R0.reuse, -R26.reuse ;  /* 0x00000000079b7223 */ /* 0x180fe2000001081a */
[----:B------:R-:W-:Y:S01]  /*ed40*/  ISETP.GT.AND P2, PT, R34, 0x21, PT ;  /* 0x000000212200780c */ /* 0x000fe20003f44270 */
[--C-:B------:R-:W-:Y:S01]  /*ed50*/  FFMA.FTZ R157, R9, R0, -R26.reuse ;  /* 0x00000000099d7223 */ /* 0x100fe2000001081a */
[----:B-1----:R-:W-:Y:S01]  /*ed60*/  FSEL R93, R40, -INF , P3 ;  /* 0xff800000285d7808 */ /* 0x002fe20001800000 */
[----:B------:R-:W1:Y:S01]  /*ed70*/  MUFU.EX2 R181, R181 ;  /* 0x000000b500b57308 */ /* 0x000e620000000800 */
[----:B------:R-:W-:Y:S01]  /*ed80*/  FMNMX.FTZ R12, R37, R12, !PT ;  /* 0x0000000c250c7209 */ /* 0x000fe20007810000 */
[-CC-:B------:R-:W-:Y:S01]  /*ed90*/  FFMA.FTZ R159, R11, R0.reuse, -R26.reuse ;  /* 0x000000000b9f7223 */ /* 0x180fe2000001081a */
[C---:B------:R-:W-:Y:S01]  /*eda0*/  ISETP.GT.AND P3, PT, R34.reuse, 0x28, PT ;  /* 0x000000282200780c */ /* 0x040fe20003f64270 */
[-CC-:B------:R-:W-:Y:S01]  /*edb0*/  FFMA.FTZ R105, R105, R0.reuse, -R26.reuse ;  /* 0x0000000069697223 */ /* 0x180fe2000001081a */
[----:B------:R-:W-:Y:S01]  /*edc0*/  FSEL R41, R41, -INF , P2 ;  /* 0xff80000029297808 */ /* 0x000fe20001000000 */
[--C-:B------:R-:W-:Y:S01]  /*edd0*/  FFMA.FTZ R173, R107, R0, -R26.reuse ;  /* 0x000000006bad7223 */ /* 0x100fe2000001081a */
[----:B------:R-:W-:Y:S01]  /*ede0*/  FMNMX.FTZ R12, R93, R12, !PT ;  /* 0x0000000c5d0c7209 */ /* 0x000fe20007810000 */
[----:B------:R-:W3:Y:S01]  /*edf0*/  MUFU.EX2 R183, R183 ;  /* 0x000000b700b77308 */ /* 0x000ee20000000800 */
[----:B------:R-:W-:Y:S01]  /*ee00*/  ISETP.GT.AND P2, PT, R34, 0x29, PT ;  /* 0x000000292200780c */ /* 0x000fe20003f44270 */
[-CC-:B------:R-:W-:Y:S01]  /*ee10*/  FFMA.FTZ R161, R15, R0.reuse, -R26.reuse ;  /* 0x000000000fa17223 */ /* 0x180fe2000001081a */
[----:B------:R-:W-:Y:S01]  /*ee20*/  FSEL R95, R44, -INF , P3 ;  /* 0xff8000002c5f7808 */ /* 0x000fe20001800000 */
[--C-:B------:R-:W-:Y:S01]  /*ee30*/  FFMA.FTZ R109, R109, R0, -R26.reuse ;  /* 0x000000006d6d7223 */ /* 0x100fe2000001081a */
[----:B------:R-:W-:Y:S01]  /*ee40*/  FMNMX.FTZ R14, R41, R12, !PT ;  /* 0x0000000c290e7209 */ /* 0x000fe20007810000 */
[-CC-:B------:R-:W-:Y:S01]  /*ee50*/  FFMA.FTZ R175, R111, R0.reuse, -R26.reuse ;  /* 0x000000006faf7223 */ /* 0x180fe2000001081a */
[C---:B------:R-:W-:Y:S01]  /*ee60*/  ISETP.GT.AND P3, PT, R34.reuse, 0x30, PT ;  /* 0x000000302200780c */ /* 0x040fe20003f64270 */
[----:B------:R-:W4:Y:S01]  /*ee70*/  MUFU.EX2 R6, R6 ;  /* 0x0000000600067308 */ /* 0x000f220000000800 */
[----:B------:R-:W-:Y:S01]  /*ee80*/  FSEL R45, R45, -INF , P2 ;  /* 0xff8000002d2d7808 */ /* 0x000fe20001000000 */
[--C-:B------:R-:W-:Y:S01]  /*ee90*/  FFMA.FTZ R163, R21, R0, -R26.reuse ;  /* 0x0000000015a37223 */ /* 0x100fe2000001081a */
[----:B------:R-:W-:Y:S01]  /*eea0*/  FMNMX.FTZ R14, R95, R14, !PT ;  /* 0x0000000e5f0e7209 */ /* 0x000fe20007810000 */
[-CC-:B------:R-:W-:Y:S01]  /*eeb0*/  FFMA.FTZ R165, R27, R0.reuse, -R26.reuse ;  /* 0x000000001ba57223 */ /* 0x180fe2000001081a */
[----:B------:R-:W-:Y:S01]  /*eec0*/  ISETP.GT.AND P2, PT, R34, 0x31, PT ;  /* 0x000000312200780c */ /* 0x000fe20003f44270 */
[--C-:B------:R-:W-:Y:S01]  /*eed0*/  FFMA.FTZ R59, R59, R0, -R26.reuse ;  /* 0x000000003b3b7223 */ /* 0x100fe2000001081a */
[----:B------:R-:W-:Y:S01]  /*eee0*/  FSEL R97, R48, -INF , P3 ;  /* 0xff80000030617808 */ /* 0x000fe20001800000 */
[----:B------:R-:W0:Y:S01]  /*eef0*/  MUFU.EX2 R177, R177 ;  /* 0x000000b100b17308 */ /* 0x000e220000000800 */
[----:B------:R-:W-:Y:S01]  /*ef00*/  FMNMX.FTZ R14, R45, R14, !PT ;  /* 0x0000000e2d0e7209 */ /* 0x000fe20007810000 */
[-CC-:B------:R-:W-:Y:S01]  /*ef10*/  FFMA.FTZ R167, R31, R0.reuse, -R26.reuse ;  /* 0x000000001fa77223 */ /* 0x180fe2000001081a */
[C---:B------:R-:W-:Y:S01]  /*ef20*/  ISETP.GT.AND P3, PT, R34.reuse, 0x38, PT ;  /* 0x000000382200780c */ /* 0x040fe20003f64270 */
[-CC-:B------:R-:W-:Y:S01]  /*ef30*/  FFMA.FTZ R38, R71, R0.reuse, -R26.reuse ;  /* 0x0000000047267223 */ /* 0x180fe2000001081a */
[----:B------:R-:W-:Y:S01]  /*ef40*/  FSEL R49, R49, -INF , P2 ;  /* 0xff80000031317808 */ /* 0x000fe20001000000 */
[--C-:B------:R-:W-:Y:S01]  /*ef50*/  FFMA.FTZ R42, R79, R0, -R26.reuse ;  /* 0x000000004f2a7223 */ /* 0x100fe2000001081a */
[----:B------:R-:W-:Y:S01]  /*ef60*/  FMNMX.FTZ R14, R97, R14, !PT ;  /* 0x0000000e610e7209 */ /* 0x000fe20007810000 */
[----:B------:R-:W0:Y:S01]  /*ef70*/  MUFU.EX2 R179, R179 ;  /* 0x000000b300b37308 */ /* 0x000e220000000800 */
[----:B------:R-:W-:Y:S01]  /*ef80*/  ISETP.GT.AND P2, PT, R34, 0x39, PT ;  /* 0x000000392200780c */ /* 0x000fe20003f44270 */
[----:B------:R-:W-:Y:S01]  /*ef90*/  FFMA.FTZ R83, R83, R0, -R26 ;  /* 0x0000000053537223 */ /* 0x000fe2000001081a */
[----:B------:R-:W-:Y:S01]  /*efa0*/  FSEL R99, R52, -INF , P3 ;  /* 0xff80000034637808 */ /* 0x000fe20001800000 */
[--C-:B------:R-:W-:Y:S01]  /*efb0*/  IMAD.MOV.U32 R111, RZ, RZ, R151.reuse ;  /* 0x000000ffff6f7224 */ /* 0x100fe200078e0097 */
[----:B------:R-:W-:Y:S01]  /*efc0*/  FMNMX.FTZ R20, R49, R14, !PT ;  /* 0x0000000e31147209 */ /* 0x000fe20007810000 */
[----:B------:R-:W-:Y:S01]  /*efd0*/  IMAD.MOV.U32 R107, RZ, RZ, R151 ;  /* 0x000000ffff6b7224 */ /* 0x000fe200078e0097 */
[----:B------:R-:W-:Y:S01]  /*efe0*/  ISETP.GT.AND P3, PT, R34, 0x40, PT ;  /* 0x000000402200780c */ /* 0x000fe20003f64270 */
[----:B------:R-:W0:Y:S01]  /*eff0*/  MUFU.EX2 R12, R105 ;  /* 0x00000069000c7308 */ /* 0x000e220000000800 */
[----:B------:R-:W-:-:S02]  /*f000*/  FSEL R53, R53, -INF , P2 ;  /* 0xff80000035357808 */ /* 0x000fc40001000000 */
[----:B------:R-:W-:Y:S02]  /*f010*/  FMNMX.FTZ R20, R99, R20, !PT ;  /* 0x0000001463147209 */ /* 0x000fe40007810000 */
[----:B------:R-:W-:Y:S02]  /*f020*/  ISETP.GT.AND P2, PT, R34, 0x41, PT ;  /* 0x000000412200780c */ /* 0x000fe40003f44270 */
[----:B--2---:R-:W-:Y:S01]  /*f030*/  FSEL R101, R56, -INF , P3 ;  /* 0xff80000038657808 */ /* 0x004fe20001800000 */
[----:B------:R-:W-:Y:S01]  /*f040*/  MUFU.EX2 R173, R173 ;  /* 0x000000ad00ad7308 */ /* 0x000fe20000000800 */
[----:B------:R-:W-:Y:S02]  /*f050*/  FMNMX.FTZ R20, R53, R20, !PT ;  /* 0x0000001435147209 */ /* 0x000fe40007810000 */
[----:B------:R-:W-:Y:S02]  /*f060*/  ISETP.GT.AND P3, PT, R34, 0x48, PT ;  /* 0x000000482200780c */ /* 0x000fe40003f64270 */
[----:B------:R-:W-:-:S02]  /*f070*/  FSEL R57, R57, -INF , P2 ;  /* 0xff80000039397808 */ /* 0x000fc40001000000 */
[----:B------:R-:W-:Y:S01]  /*f080*/  FMNMX.FTZ R20, R101, R20, !PT ;  /* 0x0000001465147209 */ /* 0x000fe20007810000 */
[----:B------:R2:W-:Y:S01]  /*f090*/  MUFU.EX2 R14, R109 ;  /* 0x0000006d000e7308 */ /* 0x0005e20000000800 */
[----:B------:R-:W-:Y:S02]  /*f0a0*/  ISETP.GT.AND P2, PT, R34, 0x49, PT ;  /* 0x000000492200780c */ /* 0x000fe40003f44270 */
[----:B------:R-:W-:Y:S02]  /*f0b0*/  FSEL R103, R60, -INF , P3 ;  /* 0xff8000003c677808 */ /* 0x000fe40001800000 */
[----:B------:R-:W-:Y:S02]  /*f0c0*/  FMNMX.FTZ R24, R57, R20, !PT ;  /* 0x0000001439187209 */ /* 0x000fe40007810000 */
[----:B------:R-:W-:Y:S01]  /*f0d0*/  ISETP.GT.AND P3, PT, R34, 0x50, PT ;  /* 0x000000502200780c */ /* 0x000fe20003f64270 */
[----:B------:R1:W-:Y:S01]  /*f0e0*/  MUFU.EX2 R20, R28 ;  /* 0x0000001c00147308 */ /* 0x0003e20000000800 */
[----:B------:R-:W-:Y:S01]  /*f0f0*/  FSEL R61, R61, -INF , P2 ;  /* 0xff8000003d3d7808 */ /* 0x000fe20001000000 */
[----:B--2---:R-:W-:Y:S01]  /*f100*/  IMAD.MOV.U32 R109, RZ, RZ, R151 ;  /* 0x000000ffff6d7224 */ /* 0x004fe200078e0097 */
[----:B------:R-:W-:-:S02]  /*f110*/  FMNMX.FTZ R24, R103, R24, !PT ;  /* 0x0000001867187209 */ /* 0x000fc40007810000 */
[----:B------:R-:W-:Y:S02]  /*f120*/  ISETP.GT.AND P2, PT, R34, 0x51, PT ;  /* 0x000000512200780c */ /* 0x000fe40003f44270 */
[----:B------:R-:W-:Y:S01]  /*f130*/  FSEL R47, R64, -INF , P3 ;  /* 0xff800000402f7808 */ /* 0x000fe20001800000 */
[----:B------:R-:W-:Y:S01]  /*f140*/  MUFU.EX2 R175, R175 ;  /* 0x000000af00af7308 */ /* 0x000fe20000000800 */
[----:B------:R-:W-:Y:S02]  /*f150*/  FMNMX.FTZ R24, R61, R24, !PT ;  /* 0x000000183d187209 */ /* 0x000fe40007810000 */
[C---:B------:R-:W-:Y:S02]  /*f160*/  ISETP.GT.AND P3, PT, R34.reuse, 0x58, PT ;  /* 0x000000582200780c */ /* 0x040fe40003f64270 */
[----:B------:R-:W-:Y:S02]  /*f170*/  FSEL R65, R65, -INF , P2 ;  /* 0xff80000041417808 */ /* 0x000fe40001000000 */
[----:B------:R-:W-:Y:S01]  /*f180*/  FMNMX.FTZ R24, R47, R24, !PT ;  /* 0x000000182f187209 */ /* 0x000fe20007810000 */
[----:B------:R-:W-:Y:S01]  /*f190*/  MUFU.EX2 R169, R169 ;  /* 0x000000a900a97308 */ /* 0x000fe20000000800 */
[----:B------:R-:W-:-:S02]  /*f1a0*/  ISETP.GT.AND P2, PT, R34, 0x59, PT ;  /* 0x000000592200780c */ /* 0x000fc40003f44270 */
[----:B------:R-:W-:Y:S02]  /*f1b0*/  FSEL R39, R68, -INF , P3 ;  /* 0xff80000044277808 */ /* 0x000fe40001800000 */
[----:B-1----:R-:W-:Y:S02]  /*f1c0*/  FMNMX.FTZ R28, R65, R24, !PT ;  /* 0x00000018411c7209 */ /* 0x002fe40007810000 */
[C---:B------:R-:W-:Y:S01]  /*f1d0*/  ISETP.GT.AND P3, PT, R34.reuse, 0x60, PT ;  /* 0x000000602200780c */ /* 0x040fe20003f64270 */
[----:B------:R1:W-:Y:S01]  /*f1e0*/  MUFU.EX2 R24, R32 ;  /* 0x0000002000187308 */ /* 0x0003e20000000800 */
[----:B------:R-:W-:Y:S02]  /*f1f0*/  FSEL R69, R69, -INF , P2 ;  /* 0xff80000045457808 */ /* 0x000fe40001000000 */
[----:B------:R-:W-:Y:S02]  /*f200*/  FMNMX.FTZ R28, R39, R28, !PT ;  /* 0x0000001c271c7209 */ /* 0x000fe40007810000 */
[----:B------:R-:W-:-:S02]  /*f210*/  ISETP.GT.AND P2, PT, R34, 0x61, PT ;  /* 0x000000612200780c */ /* 0x000fc40003f44270 */
        /* <DEDUP_REMOVED lines=17> */
[----:B------:R-:W-:Y:S01]  /*f330*/  FMNMX.FTZ R32, R77, R32, !PT ;  /* 0x000000204d207209 */ /* 0x000fe20007810000 */
[----:B-1----:R-:W-:Y:S01]  /*f340*/  FFMA.FTZ R36, R67, R0, -R26 ;  /* 0x0000000043247223 */ /* 0x002fe2000001081a */
[C---:B------:R-:W-:Y:S02]  /*f350*/  ISETP.GT.AND P3, PT, R34.reuse, 0x78, PT ;  /* 0x000000782200780c */ /* 0x040fe40003f64270 */
[----:B------:R-:W-:Y:S02]  /*f360*/  FSEL R81, R81, -INF , P2 ;  /* 0xff80000051517808 */ /* 0x000fe40001000000 */
[----:B------:R-:W-:Y:S01]  /*f370*/  FMNMX.FTZ R32, R55, R32, !PT ;  /* 0x0000002037207209 */ /* 0x000fe20007810000 */
[----:B------:R-:W-:Y:S01]  /*f380*/  MUFU.EX2 R157, R157 ;  /* 0x0000009d009d7308 */ /* 0x000fe20000000800 */
[----:B------:R-:W-:-:S02]  /*f390*/  ISETP.GT.AND P2, PT, R34, 0x79, PT ;  /* 0x000000792200780c */ /* 0x000fc40003f44270 */
[----:B------:R-:W-:Y:S02]  /*f3a0*/  FSEL R13, R84, -INF , P3 ;  /* 0xff800000540d7808 */ /* 0x000fe40001800000 */
[----:B------:R-:W-:Y:S02]  /*f3b0*/  FMNMX.FTZ R34, R81, R32, !PT ;  /* 0x0000002051227209 */ /* 0x000fe40007810000 */
[----:B------:R-:W-:Y:S01]  /*f3c0*/  FSEL R85, R85, -INF , P2 ;  /* 0xff80000055557808 */ /* 0x000fe20001000000 */
[----:B------:R-:W-:Y:S01]  /*f3d0*/  MUFU.EX2 R32, R59 ;  /* 0x0000003b00207308 */ /* 0x000fe20000000800 */
[----:B------:R-:W-:Y:S02]  /*f3e0*/  FMNMX.FTZ R34, R13, R34, !PT ;  /* 0x000000220d227209 */ /* 0x000fe40007810000 */
[----:B------:R-:W-:Y:S02]  /*f3f0*/  MOV R105, R151 ;  /* 0x0000009700697202 */ /* 0x000fe40000000f00 */
[----:B------:R-:W-:Y:S01]  /*f400*/  FMNMX.FTZ R7, R85, R34, !PT ;  /* 0x0000002255077209 */ /* 0x000fe20007810000 */
[----:B------:R-:W-:-:S02]  /*f410*/  FFMA.FTZ R34, R63, R0, -R26 ;  /* 0x000000003f227223 */ /* 0x000fc4000001081a */
[----:B------:R-:W-:Y:S02]  /*f420*/  MUFU.EX2 R36, R36 ;  /* 0x0000002400247308 */ /* 0x000fe40000000800 */
[----:B------:R-:W1:Y:S06]  /*f430*/  SHFL.BFLY PT, R40, R7, 0x2, 0x1f ;  /* 0x0c401f0007287f89 */ /* 0x000e6c00000e0000 */
[----:B------:R-:W-:Y:S08]  /*f440*/  MUFU.EX2 R34, R34 ;  /* 0x0000002200227308 */ /* 0x000ff00000000800 */
[----:B------:R-:W-:Y:S08]  /*f450*/  MUFU.EX2 R159, R159 ;  /* 0x0000009f009f7308 */ /* 0x000ff00000000800 */
[----:B------:R-:W-:Y:S01]  /*f460*/  MUFU.EX2 R38, R38 ;  /* 0x0000002600267308 */ /* 0x000fe20000000800 */
[----:B-1----:R-:W-:Y:S01]  /*f470*/  FMNMX.FTZ R9, R7, R40, !PT ;  /* 0x0000002807097209 */ /* 0x002fe20007810000 */
[-CC-:B------:R-:W-:Y:S01]  /*f480*/  FFMA.FTZ R40, R75, R0.reuse, -R26.reuse ;  /* 0x000000004b287223 */ /* 0x180fe2000001081a */
[----:B------:R-:W-:-:S03]  /*f490*/  FFMA.FTZ R26, R87, R0, -R26 ;  /* 0x00000000571a7223 */ /* 0x000fc6000001081a */
[----:B------:R-:W1:Y:S02]  /*f4a0*/  SHFL.BFLY PT, R44, R9, 0x1, 0x1f ;  /* 0x0c201f00092c7f89 */ /* 0x000e6400000e0000 */
[----:B------:R-:W-:Y:S08]  /*f4b0*/  MUFU.EX2 R161, R161 ;  /* 0x000000a100a17308 */ /* 0x000ff00000000800 */
[----:B------:R-:W-:Y:S08]  /*f4c0*/  MUFU.EX2 R40, R40 ;  /* 0x0000002800287308 */ /* 0x000ff00000000800 */
[----:B------:R-:W-:Y:S01]  /*f4d0*/  MUFU.EX2 R163, R163 ;  /* 0x000000a300a37308 */ /* 0x000fe20000000800 */
[----:B-1----:R-:W-:-:S07]  /*f4e0*/  FMNMX.FTZ R7, R9, R44, !PT ;  /* 0x0000002c09077209 */ /* 0x002fce0007810000 */
[----:B------:R-:W-:Y:S01]  /*f4f0*/  MUFU.EX2 R42, R42 ;  /* 0x0000002a002a7308 */ /* 0x000fe20000000800 */
[C---:B------:R-:W-:Y:S01]  /*f500*/  FSETP.NEU.FTZ.AND P2, PT, R7.reuse, -INF , PT ;  /* 0xff8000000700780b */ /* 0x040fe20003f5d000 */
[----:B------:R-:W-:-:S06]  /*f510*/  FMUL.FTZ R9, R7, R0 ;  /* 0x0000000007097220 */ /* 0x000fcc0000410000 */
[----:B------:R-:W-:Y:S01]  /*f520*/  MUFU.EX2 R165, R165 ;  /* 0x000000a500a57308 */ /* 0x000fe20000000800 */
[----:B------:R-:W-:-:S05]  /*f530*/  FSEL R46, R9, RZ, P2 ;  /* 0x000000ff092e7208 */ /* 0x000fca0001000000 */
[-CC-:B------:R-:W-:Y:S01]  /*f540*/  FFMA.FTZ R180, R43, R0.reuse, -R46.reuse ;  /* 0x000000002bb47223 */ /* 0x180fe2000001082e */
[-C--:B------:R-:W-:Y:S01]  /*f550*/  FFMA.FTZ R11, R30, R0.reuse, -R46 ;  /* 0x000000001e0b7223 */ /* 0x080fe2000001082e */
[----:B------:R-:W-:Y:S01]  /*f560*/  FADD.FTZ R30, R181, R4 ;  /* 0x00000004b51e7221 */ /* 0x000fe20000010000 */
[-CC-:B------:R-:W-:Y:S01]  /*f570*/  FFMA.FTZ R182, R25, R0.reuse, -R46.reuse ;  /* 0x0000000019b67223 */ /* 0x180fe2000001082e */
[-CC-:B------:R-:W-:Y:S01]  /*f580*/  FFMA.FTZ R15, R29, R0.reuse, -R46.reuse ;  /* 0x000000001d0f7223 */ /* 0x180fe2000001082e */
[-C--:B------:R-:W-:Y:S01]  /*f590*/  FFMA.FTZ R176, R89, R0.reuse, -R46 ;  /* 0x0000000059b07223 */ /* 0x080fe2000001082e */
[----:B------:R-:W-:Y:S01]  /*f5a0*/  MUFU.EX2 R180, R180 ;  /* 0x000000b400b47308 */ /* 0x000fe20000000800 */
[----:B---3--:R-:W-:Y:S01]  /*f5b0*/  FADD.FTZ R9, R183, R30 ;  /* 0x0000001eb7097221 */ /* 0x008fe20000010000 */
[-CC-:B------:R-:W-:Y:S01]  /*f5c0*/  FFMA.FTZ R21, R33, R0.reuse, -R46.reuse ;  /* 0x0000000021157223 */ /* 0x180fe2000001082e */
[-CC-:B------:R-:W-:Y:S01]  /*f5d0*/  FFMA.FTZ R178, R91, R0.reuse, -R46.reuse ;  /* 0x000000005bb27223 */ /* 0x180fe2000001082e */
[-CC-:B------:R-:W-:Y:S01]  /*f5e0*/  FFMA.FTZ R27, R41, R0.reuse, -R46.reuse ;  /* 0x00000000291b7223 */ /* 0x180fe2000001082e */
[----:B----4-:R-:W-:Y:S01]  /*f5f0*/  FADD.FTZ R30, R6, R9 ;  /* 0x00000009061e7221 */ /* 0x010fe20000010000 */
[-CC-:B------:R-:W-:Y:S01]  /*f600*/  FFMA.FTZ R25, R37, R0.reuse, -R46.reuse ;  /* 0x0000000025197223 */ /* 0x180fe2000001082e */
[-C--:B------:R-:W-:Y:S01]  /*f610*/  FFMA.FTZ R172, R93, R0.reuse, -R46 ;  /* 0x000000005dac7223 */ /* 0x080fe2000001082e */
[----:B------:R-:W1:Y:S01]  /*f620*/  MUFU.EX2 R11, R11 ;  /* 0x0000000b000b7308 */ /* 0x000e620000000800 */
[----:B0-----:R-:W-:Y:S01]  /*f630*/  FADD.FTZ R9, R177, R30 ;  /* 0x0000001eb1097221 */ /* 0x001fe20000010000 */
[-CC-:B------:R-:W-:Y:S01]  /*f640*/  FFMA.FTZ R174, R95, R0.reuse, -R46.reuse ;  /* 0x000000005fae7223 */ /* 0x180fe2000001082e */
[-C--:B------:R-:W-:Y:S01]  /*f650*/  FFMA.FTZ R29, R45, R0.reuse, -R46 ;  /* 0x000000002d1d7223 */ /* 0x080fe2000001082e */
[----:B------:R-:W-:Y:S01]  /*f660*/  SHF.R.S32.HI R43, RZ, 0x1f, R50 ;  /* 0x0000001fff2b7819 */ /* 0x000fe20000011432 */
[----:B------:R-:W-:Y:S01]  /*f670*/  FADD.FTZ R30, R10, R9 ;  /* 0x000000090a1e7221 */ /* 0x000fe20000010000 */
[-CC-:B------:R-:W-:Y:S01]  /*f680*/  FFMA.FTZ R168, R97, R0.reuse, -R46.reuse ;  /* 0x0000000061a87223 */ /* 0x180fe2000001082e */
[-C--:B------:R-:W-:Y:S01]  /*f690*/  FFMA.FTZ R31, R49, R0.reuse, -R46 ;  /* 0x00000000311f7223 */ /* 0x080fe2000001082e */
[----:B------:R-:W0:Y:S01]  /*f6a0*/  MUFU.EX2 R182, R182 ;  /* 0x000000b600b67308 */ /* 0x000e220000000800 */
        /* <DEDUP_REMOVED lines=8> */
[----:B-1----:R-:W-:Y:S01]  /*f730*/  FADD.FTZ R9, R180, R11 ;  /* 0x0000000bb4097221 */ /* 0x002fe20000010000 */
[----:B------:R-:W-:Y:S01]  /*f740*/  FADD.FTZ R41, R173, R48 ;  /* 0x00000030ad297221 */ /* 0x000fe20000010000 */
[-CC-:B------:R-:W-:Y:S01]  /*f750*/  FFMA.FTZ R61, R61, R0.reuse, -R46.reuse ;  /* 0x000000003d3d7223 */ /* 0x180fe2000001082e */
[-CC-:B------:R-:W-:Y:S01]  /*f760*/  FFMA.FTZ R47, R47, R0.reuse, -R46.reuse ;  /* 0x000000002f2f7223 */ /* 0x180fe2000001082e */
[-CC-:B------:R-:W-:Y:S01]  /*f770*/  FFMA.FTZ R65, R65, R0.reuse, -R46.reuse ;  /* 0x0000000041417223 */ /* 0x180fe2000001082e */
[----:B------:R-:W-:Y:S01]  /*f780*/  FADD.FTZ R48, R14, R41 ;  /* 0x000000290e307221 */ /* 0x000fe20000010000 */
[----:B------:R-:W-:Y:S01]  /*f790*/  F2FP.F16.F32.PACK_AB R181, R4, R181 ;  /* 0x000000b504b5723e */ /* 0x000fe200000000ff */
[----:B------:R-:W1:Y:S01]  /*f7a0*/  MUFU.EX2 R176, R176 ;  /* 0x000000b000b07308 */ /* 0x000e620000000800 */
[----:B0-----:R-:W-:Y:S01]  /*f7b0*/  FADD.FTZ R30, R182, R9 ;  /* 0x00000009b61e7221 */ /* 0x001fe20000010000 */
[-CC-:B------:R-:W-:Y:S01]  /*f7c0*/  FFMA.FTZ R39, R39, R0.reuse, -R46.reuse ;  /* 0x0000000027277223 */ /* 0x180fe2000001082e */
[----:B------:R-:W-:Y:S01]  /*f7d0*/  F2FP.F16.F32.PACK_AB R183, R6, R183 ;  /* 0x000000b706b7723e */ /* 0x000fe200000000ff */
[-CC-:B------:R-:W-:Y:S01]  /*f7e0*/  FFMA.FTZ R69, R69, R0.reuse, -R46.reuse ;  /* 0x0000000045457223 */ /* 0x180fe2000001082e */
[-CC-:B------:R-:W-:Y:S01]  /*f7f0*/  FFMA.FTZ R51, R51, R0.reuse, -R46.reuse ;  /* 0x0000000033337223 */ /* 0x180fe2000001082e */
[-CC-:B------:R-:W-:Y:S01]  /*f800*/  FFMA.FTZ R73, R73, R0.reuse, -R46.reuse ;  /* 0x0000000049497223 */ /* 0x180fe2000001082e */
[-C--:B------:R-:W-:Y:S01]  /*f810*/  FFMA.FTZ R35, R35, R0.reuse, -R46 ;  /* 0x0000000023237223 */ /* 0x080fe2000001082e */
[----:B------:R-:W0:Y:S01]  /*f820*/  MUFU.EX2 R21, R21 ;  /* 0x0000001500157308 */ /* 0x000e220000000800 */
[----:B--2---:R-:W-:Y:S01]  /*f830*/  FADD.FTZ R9, R15, R30 ;  /* 0x0000001e0f097221 */ /* 0x004fe20000010000 */
[-CC-:B------:R-:W-:Y:S01]  /*f840*/  FFMA.FTZ R77, R77, R0.reuse, -R46.reuse ;  /* 0x000000004d4d7223 */ /* 0x180fe2000001082e */
[-CC-:B------:R-:W-:Y:S01]  /*f850*/  FFMA.FTZ R55, R55, R0.reuse, -R46.reuse ;  /* 0x0000000037377223 */ /* 0x180fe2000001082e */
[-CC-:B------:R-:W-:Y:S01]  /*f860*/  FFMA.FTZ R81, R81, R0.reuse, -R46.reuse ;  /* 0x0000000051517223 */ /* 0x180fe2000001082e */
[-CC-:B------:R-:W-:Y:S01]  /*f870*/  FFMA.FTZ R13, R13, R0.reuse, -R46.reuse ;  /* 0x000000000d0d7223 */ /* 0x180fe2000001082e */
[----:B------:R-:W-:Y:S01]  /*f880*/  FFMA.FTZ R46, R85, R0, -R46 ;  /* 0x00000000552e7223 */ /* 0x000fe2000001082e */
[----:B------:R-:W-:Y:S01]  /*f890*/  F2FP.F16.F32.PACK_AB R180, R11, R180 ;  /* 0x000000b40bb4723e */ /* 0x000fe200000000ff */
[----:B------:R-:W2:Y:S01]  /*f8a0*/  MUFU.EX2 R178, R178 ;  /* 0x000000b200b27308 */ /* 0x000ea20000000800 */
[----:B-1----:R-:W-:Y:S01]  /*f8b0*/  FADD.FTZ R30, R176, R9 ;  /* 0x00000009b01e7221 */ /* 0x002fe20000010000 */
[----:B------:R-:W-:Y:S01]  /*f8c0*/  FADD.FTZ R9, R175, R48 ;  /* 0x00000030af097221 */ /* 0x000fe20000010000 */
[----:B------:R-:W-:Y:S01]  /*f8d0*/  F2FP.F16.F32.PACK_AB R177, R10, R177 ;  /* 0x000000b10ab1723e */ /* 0x000fe200000000ff */
[----:B------:R-:W-:Y:S01]  /*f8e0*/  IMAD.MOV.U32 R103, RZ, RZ, R151 ;  /* 0x000000ffff677224 */ /* 0x000fe200078e0097 */
[----:B------:R-:W-:Y:S01]  /*f8f0*/  F2FP.F16.F32.PACK_AB R179, R12, R179 ;  /* 0x000000b30cb3723e */ /* 0x000fe200000000ff */
[----:B------:R-:W-:Y:S01]  /*f900*/  FADD.FTZ R48, R20, R9 ;  /* 0x0000000914307221 */ /* 0x000fe20000010000 */
[----:B------:R-:W-:Y:S01]  /*f910*/  LEA.HI R9, R43, R50, RZ, 0x7 ;  /* 0x000000322b097211 */ /* 0x000fe200078f38ff */
[----:B------:R-:W1:Y:S01]  /*f920*/  MUFU.EX2 R25, R25 ;  /* 0x0000001900197308 */ /* 0x000e620000000800 */
[----:B0-----:R-:W-:Y:S01]  /*f930*/  FADD.FTZ R41, R21, R30 ;  /* 0x0000001e15297221 */ /* 0x001fe20000010000 */
[----:B------:R-:W-:Y:S01]  /*f940*/  FADD.FTZ R43, R169, R48 ;  /* 0x00000030a92b7221 */ /* 0x000fe20000010000 */
[----:B------:R-:W-:Y:S01]  /*f950*/  SHF.R.S32.HI R9, RZ, 0x7, R9 ;  /* 0x00000007ff097819 */ /* 0x000fe20000011409 */
[----:B------:R-:W-:Y:S01]  /*f960*/  IMAD.MOV.U32 R101, RZ, RZ, R151 ;  /* 0x000000ffff657224 */ /* 0x000fe200078e0097 */
[----:B------:R-:W-:Y:S01]  /*f970*/  F2FP.F16.F32.PACK_AB R173, R14, R173 ;  /* 0x000000ad0ead723e */ /* 0x000fe200000000ff */
[----:B------:R-:W-:Y:S01]  /*f980*/  FADD.FTZ R48, R24, R43 ;  /* 0x0000002b18307221 */ /* 0x000fe20000010000 */
[----:B------:R-:W-:Y:S01]  /*f990*/  VIMNMX R10, RZ, R9, !PT ;  /* 0x00000009ff0a7248 */ /* 0x000fe20007fe0100 */
        /* <DEDUP_REMOVED lines=13> */
[----:B------:R-:W-:Y:S01]  /*fa70*/  IMAD.MOV.U32 R89, RZ, RZ, R151 ;  /* 0x000000ffff597224 */ /* 0x000fe200078e0097 */
[----:B------:R-:W-:-:S02]  /*fa80*/  MOV R95, R151 ;  /* 0x00000097005f7202 */ /* 0x000fc40000000f00 */
[----:B------:R-:W1:Y:S01]  /*fa90*/  MUFU.EX2 R174, R174 ;  /* 0x000000ae00ae7308 */ /* 0x000e620000000800 */
[----:B0-----:R-:W-:Y:S01]  /*faa0*/  FADD.FTZ R30, R172, R41 ;  /* 0x00000029ac1e7221 */ /* 0x001fe20000010000 */
[----:B------:R-:W-:Y:S01]  /*fab0*/  FADD.FTZ R41, R171, R48 ;  /* 0x00000030ab297221 */ /* 0x000fe20000010000 */
[----:B------:R-:W-:-:S03]  /*fac0*/  F2FP.F16.F32.PACK_AB R171, R28, R171 ;  /* 0x000000ab1cab723e */ /* 0x000fc600000000ff */
[----:B------:R-:W-:Y:S02]  /*fad0*/  FADD.FTZ R48, R28, R41 ;  /* 0x000000291c307221 */ /* 0x000fe40000010000 */
[----:B------:R-:W0:Y:S01]  /*fae0*/  MUFU.EX2 R29, R29 ;  /* 0x0000001d001d7308 */ /* 0x000e220000000800 */
[----:B--2---:R-:W-:Y:S01]  /*faf0*/  FADD.FTZ R3, R27, R30 ;  /* 0x0000001e1b037221 */ /* 0x004fe20000010000 */
[----:B------:R-:W-:Y:S01]  /*fb00*/  FADD.FTZ R41, R153, R48 ;  /* 0x0000003099297221 */ /* 0x000fe20000010000 */
[C---:B------:R-:W-:Y:S02]  /*fb10*/  F2FP.F16.F32.PACK_AB R153, R32.reuse, R153 ;  /* 0x000000992099723e */ /* 0x040fe400000000ff */
[----:B------:R-:W-:Y:S01]  /*fb20*/  F2FP.F16.F32.PACK_AB R172, R27, R172 ;  /* 0x000000ac1bac723e */ /* 0x000fe200000000ff */
[----:B------:R-:W-:Y:S02]  /*fb30*/  FADD.FTZ R48, R32, R41 ;  /* 0x0000002920307221 */ /* 0x000fe40000010000 */
[----:B------:R-:W2:Y:S01]  /*fb40*/  MUFU.EX2 R168, R168 ;  /* 0x000000a800a87308 */ /* 0x000ea20000000800 */
[----:B-1----:R-:W-:Y:S01]  /*fb50*/  FADD.FTZ R30, R174, R3 ;  /* 0x00000003ae1e7221 */ /* 0x002fe20000010000 */
[----:B------:R-:W-:Y:S01]  /*fb60*/  FADD.FTZ R41, R155, R48 ;  /* 0x000000309b297221 */ /* 0x000fe20000010000 */
[----:B------:R-:W-:-:S03]  /*fb70*/  F2FP.F16.F32.PACK_AB R155, R34, R155 ;  /* 0x0000009b229b723e */ /* 0x000fc600000000ff */
[----:B------:R-:W-:Y:S02]  /*fb80*/  FADD.FTZ R48, R34, R41 ;  /* 0x0000002922307221 */ /* 0x000fe40000010000 */
[----:B------:R-:W1:Y:S01]  /*fb90*/  MUFU.EX2 R31, R31 ;  /* 0x0000001f001f7308 */ /* 0x000e620000000800 */
[----:B0-----:R-:W-:Y:S01]  /*fba0*/  FADD.FTZ R3, R29, R30 ;  /* 0x0000001e1d037221 */ /* 0x001fe20000010000 */
[----:B------:R-:W-:Y:S01]  /*fbb0*/  FADD.FTZ R41, R157, R48 ;  /* 0x000000309d297221 */ /* 0x000fe20000010000 */
[----:B------:R-:W-:Y:S02]  /*fbc0*/  F2FP.F16.F32.PACK_AB R157, R36, R157 ;  /* 0x0000009d249d723e */ /* 0x000fe400000000ff */
[----:B------:R-:W-:-:S03]  /*fbd0*/  F2FP.F16.F32.PACK_AB R174, R29, R174 ;  /* 0x000000ae1dae723e */ /* 0x000fc600000000ff */
[----:B------:R-:W0:Y:S01]  /*fbe0*/  MUFU.EX2 R170, R170 ;  /* 0x000000aa00aa7308 */ /* 0x000e220000000800 */
[----:B--2---:R-:W-:-:S07]  /*fbf0*/  FADD.FTZ R30, R168, R3 ;  /* 0x00000003a81e7221 */ /* 0x004fce0000010000 */
[----:B------:R-:W2:Y:S01]  /*fc00*/  MUFU.EX2 R33, R33 ;  /* 0x0000002100217308 */ /* 0x000ea20000000800 */
[C---:B-1----:R-:W-:Y:S01]  /*fc10*/  FADD.FTZ R3, R31.reuse, R30 ;  /* 0x0000001e1f037221 */ /* 0x042fe20000010000 */
[----:B------:R-:W-:-:S06]  /*fc20*/  F2FP.F16.F32.PACK_AB R168, R31, R168 ;  /* 0x000000a81fa8723e */ /* 0x000fcc00000000ff */
[----:B------:R-:W1:Y:S01]  /*fc30*/  MUFU.EX2 R152, R152 ;  /* 0x0000009800987308 */ /* 0x000e620000000800 */
[----:B0-----:R-:W-:-:S07]  /*fc40*/  FADD.FTZ R30, R170, R3 ;  /* 0x00000003aa1e7221 */ /* 0x001fce0000010000 */
[----:B------:R-:W0:Y:S01]  /*fc50*/  MUFU.EX2 R37, R37 ;  /* 0x0000002500257308 */ /* 0x000e220000000800 */
[C---:B--2---:R-:W-:Y:S01]  /*fc60*/  FADD.FTZ R3, R33.reuse, R30 ;  /* 0x0000001e21037221 */ /* 0x044fe20000010000 */
[----:B------:R-:W-:Y:S01]  /*fc70*/  FADD.FTZ R30, R36, R41 ;  /* 0x00000029241e7221 */ /* 0x000fe20000010000 */
[----:B------:R-:W-:-:S03]  /*fc80*/  F2FP.F16.F32.PACK_AB R170, R33, R170 ;  /* 0x000000aa21aa723e */ /* 0x000fc600000000ff */
[----:B------:R-:W-:Y:S01]  /*fc90*/  FADD.FTZ R41, R159, R30 ;  /* 0x0000001e9f297221 */ /* 0x000fe20000010000 */
[----:B------:R-:W-:Y:S01]  /*fca0*/  F2FP.F16.F32.PACK_AB R159, R38, R159 ;  /* 0x0000009f269f723e */ /* 0x000fe200000000ff */
[----:B------:R-:W2:Y:S01]  /*fcb0*/  MUFU.EX2 R154, R154 ;  /* 0x0000009a009a7308 */ /* 0x000ea20000000800 */
[----:B-1----:R-:W-:Y:S01]  /*fcc0*/  FADD.FTZ R4, R152, R3 ;  /* 0x0000000398047221 */ /* 0x002fe20000010000 */
[----:B------:R-:W-:-:S06]  /*fcd0*/  FADD.FTZ R6, R38, R41 ;  /* 0x0000002926067221 */ /* 0x000fcc0000010000 */
[----:B------:R-:W1:Y:S01]  /*fce0*/  MUFU.EX2 R61, R61 ;  /* 0x0000003d003d7308 */ /* 0x000e620000000800 */
[C---:B0-----:R-:W-:Y:S01]  /*fcf0*/  FADD.FTZ R3, R37.reuse, R4 ;  /* 0x0000000425037221 */ /* 0x041fe20000010000 */
[----:B------:R-:W-:-:S06]  /*fd00*/  F2FP.F16.F32.PACK_AB R152, R37, R152 ;  /* 0x000000982598723e */ /* 0x000fcc00000000ff */
[----:B------:R-:W0:Y:S01]  /*fd10*/  MUFU.EX2 R47, R47 ;  /* 0x0000002f002f7308 */ /* 0x000e220000000800 */
[----:B--2---:R-:W-:Y:S01]  /*fd20*/  FADD.FTZ R4, R154, R3 ;  /* 0x000000039a047221 */ /* 0x004fe20000010000 */
[----:B------:R-:W-:Y:S01]  /*fd30*/  FADD.FTZ R3, R161, R6 ;  /* 0x00000006a1037221 */ /* 0x000fe20000010000 */
[----:B------:R-:W-:-:S03]  /*fd40*/  F2FP.F16.F32.PACK_AB R161, R40, R161 ;  /* 0x000000a128a1723e */ /* 0x000fc600000000ff */
[----:B------:R-:W-:Y:S02]  /*fd50*/  FADD.FTZ R6, R40, R3 ;  /* 0x0000000328067221 */ /* 0x000fe40000010000 */
[----:B------:R-:W2:Y:S01]  /*fd60*/  MUFU.EX2 R156, R65 ;  /* 0x00000041009c7308 */ /* 0x000ea20000000800 */
[----:B-1----:R-:W-:Y:S01]  /*fd70*/  FADD.FTZ R4, R61, R4 ;  /* 0x000000043d047221 */ /* 0x002fe20000010000 */
[----:B------:R-:W-:Y:S01]  /*fd80*/  FADD.FTZ R41, R163, R6 ;  /* 0x00000006a3297221 */ /* 0x000fe20000010000 */
[C---:B------:R-:W-:Y:S02]  /*fd90*/  F2FP.F16.F32.PACK_AB R163, R42.reuse, R163 ;  /* 0x000000a32aa3723e */ /* 0x040fe400000000ff */
[----:B------:R-:W-:Y:S01]  /*fda0*/  F2FP.F16.F32.PACK_AB R154, R61, R154 ;  /* 0x0000009a3d9a723e */ /* 0x000fe200000000ff */
[----:B------:R-:W-:Y:S02]  /*fdb0*/  FADD.FTZ R6, R42, R41 ;  /* 0x000000292a067221 */ /* 0x000fe40000010000 */
[----:B------:R-:W1:Y:S01]  /*fdc0*/  MUFU.EX2 R39, R39 ;  /* 0x0000002700277308 */ /* 0x000e620000000800 */
[----:B0-----:R-:W-:Y:S01]  /*fdd0*/  FADD.FTZ R3, R47, R4 ;  /* 0x000000042f037221 */ /* 0x001fe20000010000 */
[----:B------:R-:W-:-:S06]  /*fde0*/  FADD.FTZ R41, R165, R6 ;  /* 0x00000006a5297221 */ /* 0x000fcc0000010000 */
        /* <DEDUP_REMOVED lines=26> */
[C---:B-1----:R-:W-:Y:S01]  /*ff90*/  F2FP.F16.F32.PACK_AB R166, R46.reuse, R13 ;  /* 0x0000000d2ea6723e */ /* 0x042fe200000000ff */
[----:B------:R-:W-:Y:S02]  /*ffa0*/  VIADD R13, R123, 0xfffffffe ;  /* 0xfffffffe7b0d7836 */ /* 0x000fe40000000000 */
[----:B------:R-:W-:Y:S01]  /*ffb0*/  FADD.FTZ R4, R46, R11 ;  /* 0x0000000b2e047221 */ /* 0x000fe20000010000 */
[----:B------:R-:W-:Y:S02]  /*ffc0*/  IMAD.MOV.U32 R123, RZ, RZ, R151 ;  /* 0x000000ffff7b7224 */ /* 0x000fe400078e0097 */
[----:B------:R-:W-:Y:S01]  /*ffd0*/  ISETP.GE.AND P2, PT, R13, R10, PT ;  /* 0x0000000a0d00720c */ /* 0x000fe20003f46270 */
[----:B------:R-:W1:Y:S01]  /*ffe0*/  MUFU.EX2 R26, R26 ;  /* 0x0000001a001a7308 */ /* 0x000e620000000800 */
[C---:B0-----:R-:W-:Y:S01]  /*fff0*/  FADD.FTZ R6, R44.reuse, R41 ;  /* 0x000000292c067221 */ /* 0x041fe20000010000 */
[----:B------:R-:W-:-:S03]  /*10000*/  F2FP.F16.F32.PACK_AB R165, R44, R165 ;  /* 0x000000a52ca5723e */ /* 0x000fc600000000ff */
[----:B--2---:R-:W-:-:S04]  /*10010*/  FADD.FTZ R41, R167, R6 ;  /* 0x00000006a7297221 */ /* 0x004fc80000010000 */
[C---:B-1----:R-:W-:Y:S01]  /*10020*/  FADD.FTZ R3, R26.reuse, R41 ;  /* 0x000000291a037221 */ /* 0x042fe20000010000 */
[----:B------:R-:W-:Y:S02]  /*10030*/  F2FP.F16.F32.PACK_AB R167, R26, R167 ;  /* 0x000000a71aa7723e */ /* 0x000fe400000000ff */
[----:B------:R-:W-:Y:S05]  /*10040*/  @!P2 BRA `(.L_x_2409) ;  /* 0x0000002c0038a947 */ /* 0x000fea0003800000 */
[----:B------:R-:W-:Y:S01]  /*10050*/  IMAD.MOV.U32 R11, RZ, RZ, R8 ;  /* 0x000000ffff0b7224 */ /* 0x000fe200078e0008 */
[----:B------:R-:W-:Y:S01]  /*10060*/  MOV R15, R190 ;  /* 0x000000be000f7202 */ /* 0x000fe20000000f00 */
[----:B------:R-:W-:Y:S01]  /*10070*/  IMAD.MOV.U32 R12, RZ, RZ, R7 ;  /* 0x000000ffff0c7224 */ /* 0x000fe200078e0007 */
[----:B------:R-:W-:Y:S01]  /*10080*/  CS2R R150, SRZ ;  /* 0x0000000000967805 */ /* 0x000fe2000001ff00 */
[----:B------:R-:W-:Y:S01]  /*10090*/  IMAD.MOV.U32 R14, RZ, RZ, R185 ;  /* 0x000000ffff0e7224 */ /* 0x000fe200078e00b9 */
        /* <DEDUP_REMOVED lines=31> */
.L_x_2419:
        /* <DEDUP_REMOVED lines=10> */
.L_x_2411:
[----:B------:R-:W-:Y:S01]  /*10330*/  IMAD R0, R185, 0x8, R2 ;  /* 0x00000008b9007824 */ /* 0x000fe200078e0202 */
[----:B------:R-:W-:-:S04]  /*10340*/  SHF.L.U32 R7, R190, 0x1f, RZ ;  /* 0x0000001fbe077819 */ /* 0x000fc800000006ff */
[----:B------:R0:W1:Y:S01]  /*10350*/  SYNCS.PHASECHK.TRANS64.TRYWAIT P3, [R0+URZ+0x28830], R7 ;  /* 0x02883007000075a7 */ /* 0x000062000806017f */
[----:B------:R-:W-:Y:S05]  /*10360*/  @!P0 BRA `(.L_x_2412) ;  /* 0x0000000000048947 */ /* 0x000fea0003800000 */
[----:B------:R-:W-:Y:S01]  /*10370*/  BPT.TRAP 0x1 ;  /* 0x000000040000795c */ /* 0x000fe20000300000 */
.L_x_2412:
[----:B------:R-:W-:Y:S04]  /*10380*/  BSSY B0, `(.L_x_2410) ;  /* 0x0000004000007945 */ /* 0x000fe80003800000 */
[----:B-1----:R-:W-:Y:S05]  /*10390*/  @P3 BRA `(.L_x_2413) ;  /* 0x0000000000083947 */ /* 0x002fea0003800000 */
[----:B------:R-:W1:Y:S02]  /*103a0*/  SYNCS.PHASECHK.TRANS64.TRYWAIT P3, [R0+URZ+0x28830], R7 ;  /* 0x02883007000075a7 */ /* 0x000e64000806017f */
[----:B-1----:R-:W-:Y:S05]  /*103b0*/  @!P3 BRA `(.L_x_2414) ;  /* 0x000000e400c8b947 */ /* 0x002fea0003800000 */
.L_x_2413:
[----:B------:R-:W-:Y:S05]  /*103c0*/  BSYNC B0 ;  /* 0x0000000000007941 */ /* 0x000fea0003800000 */
.L_x_2410:
[----:B01----:R-:W0:Y:S01]  /*103d0*/  S2R R0, SR_TID.X ;  /* 0x0000000000007919 */ /* 0x003e220000002100 */
[----:B------:R-:W-:Y:S05]  /*103e0*/  WARPSYNC.ALL ;  /* 0x0000000000007948 */ /* 0x000fea0003800000 */
[----:B------:R-:W-:Y:S01]  /*103f0*/  IMAD R6, R185, 0x800, R5 ;  /* 0x00000800b9067824 */ /* 0x000fe200078e0205 */
[----:B------:R-:W-:Y:S01]  /*10400*/  MOV R7, 0x40000040 ;  /* 0x4000004000077802 */ /* 0x000fe20000000f00 */
[----:B------:R-:W-:Y:S02]  /*10410*/  IMAD.MOV.U32 R9, RZ, RZ, 0x40000040 ;  /* 0x40000040ff097424 */ /* 0x000fe400078e00ff */
[C---:B------:R-:W-:Y:S01]  /*10420*/  VIADD R8, R6.reuse, 0x2 ;  /* 0x0000000206087836 */ /* 0x040fe20000000000 */
[----:B------:R-:W-:-:S02]  /*10430*/  R2UR UR26, R6 ;  /* 0x00000000061a72ca */ /* 0x000fc400000e0000 */
[----:B------:R-:W-:Y:S02]  /*10440*/  R2UR UR27, R7 ;  /* 0x00000000071b72ca */ /* 0x000fe400000e0000 */
        /* <DEDUP_REMOVED lines=8> */
[----:B------:R-:W-:-:S02]  /*104d0*/  MOV R7, 0x40000040 ;  /* 0x4000004000077802 */ /* 0x000fc40000000f00 */
[----:B------:R-:W-:Y:S01]  /*104e0*/  R2UR UR6, R8 ;  /* 0x00000000080672ca */ /* 0x000fe200000e0000 */
[----:B------:R-:W-:Y:S01]  /*104f0*/  VIADD R8, R6, 0x400 ;  /* 0x0000040006087836 */ /* 0x000fe20000000000 */
[----:B------:R-:W-:Y:S01]  /*10500*/  R2UR UR7, R9 ;  /* 0x00000000090772ca */ /* 0x000fe200000e0000 */
[----:B------:R-:W-:Y:S01]  /*10510*/  IMAD.MOV.U32 R9, RZ, RZ, 0x40000040 ;  /* 0x40000040ff097424 */ /* 0x000fe200078e00ff */
[----:B------:R-:W-:Y:S02]  /*10520*/  R2UR UR23, R7 ;  /* 0x00000000071772ca */ /* 0x000fe400000e0000 */
[----:B0-----:R-:W-:Y:S02]  /*10530*/  SHF.R.U32.HI R0, RZ, 0x7, R0 ;  /* 0x00000007ff007819 */ /* 0x001fe40000011600 */
[----:B------:R-:W-:Y:S02]  /*10540*/  R2UR UR10, R8 ;  /* 0x00000000080a72ca */ /* 0x000fe400000e0000 */
[----:B------:R-:W-:Y:S01]  /*10550*/  R2UR UR11, R9 ;  /* 0x00000000090b72ca */ /* 0x000fe200000e0000 */
[----:B------:R-:W-:Y:S01]  /*10560*/  VIADD R0, R0, 0x8 ;  /* 0x0000000800007836 */ /* 0x000fe20000000000 */
[----:B------:R-:W-:Y:S01]  /*10570*/  IADD3 R8, R6, 0x402, RZ ;  /* 0x0000040206087810 */ /* 0x000fe20007ffe0ff */
[----:B------:R-:W-:-:S03]  /*10580*/  IMAD.MOV.U32 R9, RZ, RZ, 0x40000040 ;  /* 0x40000040ff097424 */ /* 0x000fc600078e00ff */
[----:B------:R0:W-:Y:S01]  /*10590*/  BAR.SYNC.DEFER_BLOCKING R0, 0x100 ;  /* 0x000400000000751d */ /* 0x0001e20000010000 */
[----:B------:R-:W-:Y:S01]  /*105a0*/  R2UR UR14, R8 ;  /* 0x00000000080e72ca */ /* 0x000fe200000e0000 */
[C---:B------:R-:W-:Y:S01]  /*105b0*/  VIADD R8, R6.reuse, 0x404 ;  /* 0x0000040406087836 */ /* 0x040fe20000000000 */
[----:B------:R-:W-:Y:S01]  /*105c0*/  R2UR UR15, R9 ;  /* 0x00000000090f72ca */ /* 0x000fe200000e0000 */
[----:B------:R-:W-:Y:S02]  /*105d0*/  IMAD.MOV.U32 R9, RZ, RZ, 0x40000040 ;  /* 0x40000040ff097424 */ /* 0x000fe400078e00ff */
[----:B------:R-:W-:Y:S01]  /*105e0*/  VIADD R6, R6, 0x406 ;  /* 0x0000040606067836 */ /* 0x000fe20000000000 */
        /* <DEDUP_REMOVED lines=30> */
.L_x_2416:
[----:B------:R-:W-:Y:S01]  /*107d0*/  SHF.L.U32 R0, R15, 0x1f, RZ ;  /* 0x0000001f0f007819 */ /* 0x000fe200000006ff */
[----:B------:R-:W-:-:S04]  /*107e0*/  IMAD R7, R14, 0x8, R2 ;  /* 0x000000080e077824 */ /* 0x000fc800078e0202 */
[----:B------:R0:W1:Y:S01]  /*107f0*/  SYNCS.PHASECHK.TRANS64.TRYWAIT P2, [R7+URZ+0x28850], R0 ;  /* 0x02885000070075a7 */ /* 0x000062000804017f */
[----:B------:R-:W-:Y:S05]  /*10800*/  @!P0 BRA `(.L_x_2417) ;  /* 0x0000000000048947 */ /* 0x000fea0003800000 */
[----:B------:R-:W-:Y:S01]  /*10810*/  BPT.TRAP 0x1 ;  /* 0x000000040000795c */ /* 0x000fe20000300000 */
.L_x_2417:
[----:B-1----:R-:W-:Y:S05]  /*10820*/  @P2 BRA `(.L_x_2415) ;  /* 0x0000000000082947 */ /* 0x002fea0003800000 */
[----:B------:R-:W1:Y:S02]  /*10830*/  SYNCS.PHASECHK.TRANS64.TRYWAIT P2, [R7+URZ+0x28850], R0 ;  /* 0x02885000070075a7 */ /* 0x000e64000804017f */
[----:B-1----:R-:W-:Y:S05]  /*10840*/  @!P2 BRA `(.L_x_2418) ;  /* 0x000000e000b8a947 */ /* 0x002fea0003800000 */
.L_x_2415:
[----:B01----:R-:W-:Y:S01]  /*10850*/  VIADD R0, R2, 0x400 ;  /* 0x0000040002007836 */ /* 0x003fe20000000000 */
[----:B------:R-:W-:Y:S05]  /*10860*/  WARPSYNC.ALL ;  /* 0x0000000000007948 */ /* 0x000fea0003800000 */
[----:B------:R-:W-:Y:S01]  /*10870*/  SHF.R.U32.HI R0, RZ, 0x4, R0 ;  /* 0x00000004ff007819 */ /* 0x000fe20000011600 */
[----:B------:R-:W-:Y:S01]  /*10880*/  WARPGROUP.ARRIVE ;  /* 0x00000000000079c5 */ /* 0x000fe20000000000 */
[----:B------:R-:W-:-:S05]  /*10890*/  IMAD.MOV.U32 R9, RZ, RZ, 0x40000040 ;  /* 0x40000040ff097424 */ /* 0x000fca00078e00ff */
[----:B------:R-:W0:Y:S01]  /*108a0*/  S2R R194, SR_TID.X ;  /* 0x0000000000c27919 */ /* 0x000e220000002100 */
[----:B------:R-:W-:-:S04]  /*108b0*/  LOP3.LUT R0, R0, 0x3fff, RZ, 0xc0, !PT ;  /* 0x00003fff00007812 */ /* 0x000fc800078ec0ff */
[----:B------:R-:W-:Y:S01]  /*108c0*/  LOP3.LUT R7, R0, 0x4000000, RZ, 0xfc, !PT ;  /* 0x0400000000077812 */ /* 0x000fe200078efcff */
[----:B------:R-:W-:-:S04]  /*108d0*/  IMAD.MOV.U32 R0, RZ, RZ, -0x80 ;  /* 0xffffff80ff007424 */ /* 0x000fc800078e00ff */
[----:B------:R-:W-:Y:S02]  /*108e0*/  IMAD R6, R14, 0x800, R7 ;  /* 0x000008000e067824 */ /* 0x000fe400078e0207 */
[----:B------:R-:W-:Y:S02]  /*108f0*/  IMAD.MOV.U32 R7, RZ, RZ, 0x40000040 ;  /* 0x40000040ff077424 */ /* 0x000fe400078e00ff */
[----:B------:R-:W-:Y:S01]  /*10900*/  IMAD R0, R13, R0, 0x1 ;  /* 0x000000010d007424 */ /* 0x000fe200078e0200 */
[C---:B------:R-:W-:Y:S02]  /*10910*/  R2UR UR6, R6.reuse ;  /* 0x00000000060672ca */ /* 0x040fe400000e0000 */
[----:B------:R-:W-:Y:S02]  /*10920*/  R2UR UR7, R7 ;  /* 0x00000000070772ca */ /* 0x000fe400000e0000 */
[----:B------:R-:W-:Y:S02]  /*10930*/  IADD3 R8, R6, 0x80, RZ ;  /* 0x0000008006087810 */ /* 0x000fe40007ffe0ff */
[----:B------:R-:W-:-:S04]  /*10940*/  LEA R0, R193, R0, 0x7 ;  /* 0x00000000c1007211 */ /* 0x000fc800078e38ff */
[----:B------:R-:W-:-:S05]  /*10950*/  IADD3 R7, -R195, R0, R198 ;  /* 0x00000000c3077210 */ /* 0x000fca0007ffe1c6 */
[----:B------:R-:W-:Y:S01]  /*10960*/  HGMMA.64x128x16.F32 R88, R180, gdesc[UR4].tnspB, R88, gsb0 ;  /* 0x41e00004b4587df0 */ /* 0x000fe20008000858 */
[----:B------:R-:W-:Y:S01]  /*10970*/  R2UR UR6, R8 ;  /* 0x00000000080672ca */ /* 0x000fe200000e0000 */
[----:B------:R-:W-:Y:S01]  /*10980*/  VIADD R8, R6, 0x100 ;  /* 0x0000010006087836 */ /* 0x000fe20000000000 */
[----:B------:R-:W-:Y:S01]  /*10990*/  R2UR UR7, R9 ;  /* 0x00000000090772ca */ /* 0x000fe200000e0000 */
[----:B------:R-:W-:Y:S01]  /*109a0*/  IMAD.MOV.U32 R9, RZ, RZ, 0x40000040 ;  /* 0x40000040ff097424 */ /* 0x000fe200078e00ff */
[----:B0-----:R-:W-:Y:S01]  /*109b0*/  SHF.R.U32.HI R194, RZ, 0x7, R194 ;  /* 0x00000007ffc27819 */ /* 0x001fe200000116c2 */
[----:B------:R-:W-:-:S04]  /*109c0*/  IMAD R0, R212, -0x2, R7 ;  /* 0xfffffffed4007824 */ /* 0x000fc800078e0207 */
[----:B------:R-:W-:-:S05]  /*109d0*/  IMAD.IADD R15, R213, 0x1, R0 ;  /* 0x00000001d50f7824 */ /* 0x000fca00078e0200 */
[C---:B------:R-:W-:Y:S02]  /*109e0*/  ISETP.GT.AND P2, PT, R15.reuse, RZ, PT ;  /* 0x000000ff0f00720c */ /* 0x040fe40003f44270 */
[C---:B------:R-:W-:Y:S02]  /*109f0*/  ISETP.GT.AND P3, PT, R15.reuse, 0x1, PT ;  /* 0x000000010f00780c */ /* 0x040fe40003f64270 */
[----:B------:R-:W-:Y:S02]  /*10a00*/  FSEL R21, R24, -INF , P2 ;  /* 0xff80000018157808 */ /* 0x000fe40001000000 */
[----:B------:R-:W-:Y:S02]  /*10a10*/  ISETP.GT.AND P2, PT, R15, 0x8, PT ;  /* 0x000000080f00780c */ /* 0x000fe40003f44270 */
[----:B------:R-:W-:Y:S02]  /*10a20*/  FSEL R25, R25, -INF , P3 ;  /* 0xff80000019197808 */ /* 0x000fe40001800000 */
[----:B------:R-:W-:-:S02]  /*10a30*/  FMNMX.FTZ R0, R21, R12, !PT ;  /* 0x0000000c15007209 */ /* 0x000fc40007810000 */
[----:B------:R-:W-:Y:S02]  /*10a40*/  ISETP.GT.AND P3, PT, R15, 0x9, PT ;  /* 0x000000090f00780c */ /* 0x000fe40003f64270 */
[----:B------:R-:W-:Y:S02]  /*10a50*/  FMNMX.FTZ R0, R25, R0, !PT ;  /* 0x0000000019007209 */ /* 0x000fe40007810000 */
[----:B------:R-:W-:Y:S02]  /*10a60*/  FSEL R29, R29, -INF , P3 ;  /* 0xff8000001d1d7808 */ /* 0x000fe40001800000 */
[----:B------:R-:W-:-:S04]  /*10a70*/  ISETP.GT.AND P3, PT, R15, 0x11, PT ;  /* 0x000000110f00780c */ /* 0x000fc80003f64270 */
        /* <DEDUP_REMOVED lines=25> */
[----:B------:R-:W-:Y:S01]  /*10c10*/  ISETP.GT.AND P3, PT, R15, 0x79, PT ;  /* 0x000000790f00780c */ /* 0x000fe20003f64270 */
        /* <DEDUP_REMOVED lines=12> */
[----:B------:R-:W-:Y:S02]  /*10ce0*/  R2UR UR7, R9 ;  /* 0x00000000090772ca */ /* 0x000fe400000e0000 */
[----:B------:R-:W-:Y:S01]  /*10cf0*/  MOV R9, 0x40000040 ;  /* 0x4000004000097802 */ /* 0x000fe20000000f00 */
[----:B------:R-:W-:Y:S02]  /*10d00*/  WARPGROUP.DEPBAR.LE gsb0, 0x0 ;  /* 0x00008000000079c5 */ /* 0x000fe40000010000 */
[----:B------:R-:W-:Y:S01]  /*10d10*/  WARPGROUP.ARRIVE ;  /* 0x00000000000079c5 */ /* 0x000fe20000000000 */
[----:B------:R-:W-:Y:S02]  /*10d20*/  FSEL R173, R28, -INF , P2 ;  /* 0xff8000001cad7808 */ /* 0x000fe40001000000 */
[----:B------:R-:W-:-:S02]  /*10d30*/  ISETP.GT.AND P2, PT, R15, 0x10, PT ;  /* 0x000000100f00780c */ /* 0x000fc40003f44270 */
[----:B------:R-:W-:-:S03]  /*10d40*/  FMNMX.FTZ R0, R173, R0, !PT ;  /* 0x00000000ad007209 */ /* 0x000fc60007810000 */
[----:B------:R-:W-:Y:S01]  /*10d50*/  HGMMA.64x128x16.F32 R88, R168, gdesc[UR4].tnspB, R88, gsb0 ;  /* 0x41e00004a8587df0 */ /* 0x000fe20008000858 */
[----:B------:R-:W-:Y:S01]  /*10d60*/  R2UR UR6, R8 ;  /* 0x00000000080672ca */ /* 0x000fe200000e0000 */
[----:B------:R-:W-:Y:S01]  /*10d70*/  VIADD R8, R6, 0x280 ;  /* 0x0000028006087836 */ /* 0x000fe20000000000 */
[----:B------:R-:W-:Y:S01]  /*10d80*/  R2UR UR7, R9 ;  /* 0x00000000090772ca */ /* 0x000fe200000e0000 */
[----:B------:R-:W-:Y:S01]  /*10d90*/  IMAD.MOV.U32 R9, RZ, RZ, 0x40000040 ;  /* 0x40000040ff097424 */ /* 0x000fe200078e00ff */
[----:B------:R-:W-:Y:S02]  /*10da0*/  FSEL R175, R32, -INF , P2 ;  /* 0xff80000020af7808 */ /* 0x000fe40001000000 */
[----:B------:R-:W-:Y:S02]  /*10db0*/  FMNMX.FTZ R0, R29, R0, !PT ;  /* 0x000000001d007209 */ /* 0x000fe40007810000 */
[----:B------:R-:W-:Y:S02]  /*10dc0*/  ISETP.GT.AND P2, PT, R15, 0x18, PT ;  /* 0x000000180f00780c */ /* 0x000fe40003f44270 */
[----:B------:R-:W-:-:S04]  /*10dd0*/  FMNMX.FTZ R0, R175, R0, !PT ;  /* 0x00000000af007209 */ /* 0x000fc80007810000 */
[----:B------:R-:W-:Y:S01]  /*10de0*/  FMNMX.FTZ R0, R33, R0, !PT ;  /* 0x0000000021007209 */ /* 0x000fe20007810000 */
[----:B------:R-:W-:Y:S02]  /*10df0*/  WARPGROUP.DEPBAR.LE gsb0, 0x0 ;  /* 0x00008000000079c5 */ /* 0x000fe40000010000 */
[----:B------:R-:W-:Y:S01]  /*10e00*/  WARPGROUP.ARRIVE ;  /* 0x00000000000079c5 */ /* 0x000fe20000000000 */
[----:B------:R-:W-:Y:S02]  /*10e10*/  FSEL R169, R36, -INF , P2 ;  /* 0xff80000024a97808 */ /* 0x000fe40001000000 */
[----:B------:R-:W-:Y:S02]  /*10e20*/  ISETP.GT.AND P2, PT, R15, 0x20, PT ;  /* 0x000000200f00780c */ /* 0x000fe40003f44270 */
[----:B------:R-:W-:Y:S01]  /*10e30*/  FMNMX.FTZ R0, R169, R0, !PT ;  /* 0x00000000a9007209 */ /* 0x000fe20007810000 */
[----:B------:R-:W-:Y:S01]  /*10e40*/  HGMMA.64x128x16.F32 R88, R152, gdesc[UR4].tnspB, R88, gsb0 ;  /* 0x41e0000498587df0 */ /* 0x000fe20008000858 */
[----:B------:R-:W-:-:S02]  /*10e50*/  FSEL R171, R40, -INF , P2 ;  /* 0xff80000028ab7808 */ /* 0x000fc40001000000 */
[----:B------:R-:W-:Y:S02]  /*10e60*/  FMNMX.FTZ R0, R37, R0, !PT ;  /* 0x0000000025007209 */ /* 0x000fe40007810000 */
[----:B------:R-:W-:Y:S02]  /*10e70*/  ISETP.GT.AND P2, PT, R15, 0x28, PT ;  /* 0x000000280f00780c */ /* 0x000fe40003f44270 */
[----:B------:R-:W-:Y:S02]  /*10e80*/  FMNMX.FTZ R0, R171, R0, !PT ;  /* 0x00000000ab007209 */ /* 0x000fe40007810000 */
[----:B------:R-:W-:Y:S02]  /*10e90*/  FSEL R177, R44, -INF , P2 ;  /* 0xff8000002cb17808 */ /* 0x000fe40001000000 */
[----:B------:R-:W-:Y:S02]  /*10ea0*/  FMNMX.FTZ R0, R41, R0, !PT ;  /* 0x0000000029007209 */ /* 0x000fe40007810000 */
[----:B------:R-:W-:-:S02]  /*10eb0*/  ISETP.GT.AND P2, PT, R15, 0x30, PT ;  /* 0x000000300f00780c */ /* 0x000fc40003f44270 */
[----:B------:R-:W-:Y:S02]  /*10ec0*/  FMNMX.FTZ R0, R177, R0, !PT ;  /* 0x00000000b1007209 */ /* 0x000fe40007810000 */
[----:B------:R-:W-:Y:S02]  /*10ed0*/  FSEL R179, R48, -INF , P2 ;  /* 0xff80000030b37808 */ /* 0x000fe40001000000 */
[----:B------:R-:W-:Y:S02]  /*10ee0*/  FMNMX.FTZ R0, R45, R0, !PT ;  /* 0x000000002d007209 */ /* 0x000fe40007810000 */
[----:B------:R-:W-:Y:S02]  /*10ef0*/  ISETP.GT.AND P2, PT, R15, 0x38, PT ;  /* 0x000000380f00780c */ /* 0x000fe40003f44270 */
[----:B------:R-:W-:Y:S02]  /*10f00*/  FMNMX.FTZ R0, R179, R0, !PT ;  /* 0x00000000b3007209 */ /* 0x000fe40007810000 */
        /* <DEDUP_REMOVED lines=30> */
[----:B------:R-:W-:-:S02]  /*110f0*/  R2UR UR6, R8 ;  /* 0x00000000080672ca */ /* 0x000fc400000e0000 */
[----:B------:R-:W-:Y:S02]  /*11100*/  R2UR UR7, R9 ;  /* 0x00000000090772ca */ /* 0x000fe400000e0000 */
[C---:B------:R-:W-:Y:S01]  /*11110*/  ISETP.GT.AND P2, PT, R15.reuse, 0x78, PT ;  /* 0x000000780f00780c */ /* 0x040fe20003f44270 */
[----:B------:R-:W-:Y:S01]  /*11120*/  VIADD R15, R15, 0x8 ;  /* 0x000000080f0f7836 */ /* 0x000fe20000000000 */
[----:B------:R-:W-:Y:S02]  /*11130*/  FMNMX.FTZ R0, R80, R7, !PT ;  /* 0x0000000750007209 */ /* 0x000fe40007810000 */
[----:B------:R-:W-:Y:S02]  /*11140*/  FSEL R84, R84, -INF , P2 ;  /* 0xff80000054547808 */ /* 0x000fe40001000000 */
[----:B------:R-:W-:Y:S02]  /*11150*/  FMNMX.FTZ R7, R81, R0, !PT ;  /* 0x0000000051077209 */ /* 0x000fe40007810000 */
[----:B------:R-:W-:-:S02]  /*11160*/  ISETP.GT.AND P4, PT, R15, 0x1, PT ;  /* 0x000000010f00780c */ /* 0x000fc40003f84270 */
        /* <DEDUP_REMOVED lines=16> */
[----:B------:R-:W-:Y:S01]  /*11270*/  WARPGROUP.ARRIVE ;  /* 0x00000000000079c5 */ /* 0x000fe20000000000 */
[----:B------:R-:W-:Y:S02]  /*11280*/  FSEL R153, R85, -INF , P3 ;  /* 0xff80000055997808 */ /* 0x000fe40001800000 */
[----:B------:R-:W-:Y:S02]  /*11290*/  ISETP.GT.AND P3, PT, R15, RZ, PT ;  /* 0x000000ff0f00720c */ /* 0x000fe40003f64270 */
[----:B------:R-:W-:Y:S01]  /*112a0*/  FMNMX.FTZ R20, R153, R0, !PT ;  /* 0x0000000099147209 */ /* 0x000fe20007810000 */
[----:B------:R-:W-:Y:S01]  /*112b0*/  HGMMA.64x128x16.F32 R88, R156, gdesc[UR4].tnspB, R88, gsb0 ;  /* 0x41e000049c587df0 */ /* 0x000fe20008000858 */
[----:B------:R-:W-:Y:S01]  /*112c0*/  IMAD.U32 R0, RZ, RZ, UR44 ;  /* 0x0000002cff007e24 */ /* 0x000fe2000f8e00ff */
[----:B------:R-:W-:-:S02]  /*112d0*/  FSEL R26, R26, -INF , P3 ;  /* 0xff8000001a1a7808 */ /* 0x000fc40001800000 */
[----:B------:R-:W0:Y:S01]  /*112e0*/  SHFL.BFLY PT, R7, R20, 0x2, 0x1f ;  /* 0x0c401f0014077f89 */ /* 0x000e2200000e0000 */
[----:B------:R-:W-:Y:S02]  /*112f0*/  ISETP.GT.AND P3, PT, R15, 0x8, PT ;  /* 0x000000080f00780c */ /* 0x000fe40003f64270 */
[----:B------:R-:W-:Y:S02]  /*11300*/  FMNMX.FTZ R8, R26, R11, !PT ;  /* 0x0000000b1a087209 */ /* 0x000fe40007810000 */
[----:B------:R-:W-:Y:S02]  /*11310*/  FSEL R55, R55, -INF , P4 ;  /* 0xff80000037377808 */ /* 0x000fe40002000000 */
[----:B------:R-:W-:Y:S02]  /*11320*/  FMNMX.FTZ R8, R27, R8, !PT ;  /* 0x000000081b087209 */ /* 0x000fe40007810000 */
[----:B------:R-:W-:-:S04]  /*11330*/  ISETP.GT.AND P4, PT, R15, 0x41, PT ;  /* 0x000000410f00780c */ /* 0x000fc80003f84270 */
[----:B------:R-:W-:Y:S02]  /*11340*/  FSEL R59, R59, -INF , P4 ;  /* 0xff8000003b3b7808 */ /* 0x000fe40002000000 */
[----:B------:R-:W-:-:S04]  /*11350*/  ISETP.GT.AND P4, PT, R15, 0x49, PT ;  /* 0x000000490f00780c */ /* 0x000fc80003f84270 */
[----:B------:R-:W-:Y:S02]  /*11360*/  FSEL R63, R63, -INF , P4 ;  /* 0xff8000003f3f7808 */ /* 0x000fe40002000000 */
[----:B------:R-:W-:Y:S02]  /*11370*/  ISETP.GT.AND P4, PT, R15, 0x51, PT ;  /* 0x000000510f00780c */ /* 0x000fe40003f84270 */
[----:B0-----:R-:W-:Y:S02]  /*11380*/  FMNMX.FTZ R28, R20, R7, !PT ;  /* 0x00000007141c7209 */ /* 0x001fe40007810000 */
[----:B------:R-:W-:Y:S02]  /*11390*/  FSEL R67, R67, -INF , P4 ;  /* 0xff80000043437808 */ /* 0x000fe40002000000 */
[----:B------:R-:W-:Y:S01]  /*113a0*/  ISETP.GT.AND P4, PT, R15, 0x59, PT ;  /* 0x000000590f00780c */ /* 0x000fe20003f84270 */
[----:B------:R-:W0:Y:S01]  /*113b0*/  SHFL.BFLY PT, R7, R28, 0x1, 0x1f ;  /* 0x0c201f001c077f89 */ /* 0x000e2200000e0000 */
[----:B------:R-:W-:-:S02]  /*113c0*/  IADD3 R20, R6, 0x300, RZ ;  /* 0x0000030006147810 */ /* 0x000fc40007ffe0ff */
[----:B------:R-:W-:Y:S02]  /*113d0*/  FSEL R71, R71, -INF , P4 ;  /* 0xff80000047477808 */ /* 0x000fe40002000000 */
[----:B------:R-:W-:Y:S02]  /*113e0*/  ISETP.GT.AND P4, PT, R15, 0x61, PT ;  /* 0x000000610f00780c */ /* 0x000fe40003f84270 */
[----:B------:R-:W-:Y:S02]  /*113f0*/  R2UR UR6, R20 ;  /* 0x00000000140672ca */ /* 0x000fe400000e0000 */
[----:B------:R-:W-:Y:S02]  /*11400*/  FSEL R75, R75, -INF , P4 ;  /* 0xff8000004b4b7808 */ /* 0x000fe40002000000 */
[----:B------:R-:W-:-:S04]  /*11410*/  ISETP.GT.AND P4, PT, R15, 0x69, PT ;  /* 0x000000690f00780c */ /* 0x000fc80003f84270 */
[----:B------:R-:W-:Y:S02]  /*11420*/  FSEL R79, R79, -INF , P4 ;  /* 0xff8000004f4f7808 */ /* 0x000fe40002000000 */
[----:B------:R-:W-:-:S04]  /*11430*/  ISETP.GT.AND P4, PT, R15, 0x71, PT ;  /* 0x000000710f00780c */ /* 0x000fc80003f84270 */
[----:B------:R-:W-:Y:S02]  /*11440*/  FSEL R83, R83, -INF , P4 ;  /* 0xff80000053537808 */ /* 0x000fe40002000000 */
[----:B------:R-:W-:Y:S02]  /*11450*/  ISETP.GT.AND P4, PT, R15, 0x79, PT ;  /* 0x000000790f00780c */ /* 0x000fe40003f84270 */
[----:B0-----:R-:W-:Y:S02]  /*11460*/  FMNMX.FTZ R7, R28, R7, !PT ;  /* 0x000000071c077209 */ /* 0x001fe40007810000 */
[----:B------:R-:W-:Y:S02]  /*11470*/  FSEL R87, R87, -INF , P4 ;  /* 0xff80000057577808 */ /* 0x000fe40002000000 */
[C---:B------:R-:W-:Y:S01]  /*11480*/  FSETP.NEU.FTZ.AND P2, PT, R7.reuse, -INF , PT ;  /* 0xff8000000700780b */ /* 0x040fe20003f5d000 */
[----:B------:R-:W-:-:S05]  /*11490*/  FMUL.FTZ R24, R7, R0 ;  /* 0x0000000007187220 */ /* 0x000fca0000410000 */
[----:B------:R-:W-:-:S05]  /*114a0*/  FSEL R24, R24, RZ, P2 ;  /* 0x000000ff18187208 */ /* 0x000fca0001000000 */
[-CC-:B------:R-:W-:Y:S01]  /*114b0*/  FFMA.FTZ R180, R25, R0.reuse, -R24.reuse ;  /* 0x0000000019b47223 */ /* 0x180fe20000010818 */
[----:B------:R-:W-:Y:S01]  /*114c0*/  FSEL R25, R30, -INF , P3 ;  /* 0xff8000001e197808 */ /* 0x000fe20001800000 */
[-CC-:B------:R-:W-:Y:S01]  /*114d0*/  FFMA.FTZ R9, R29, R0.reuse, -R24.reuse ;  /* 0x000000001d097223 */ /* 0x180fe20000010818 */
[----:B------:R-:W-:Y:S01]  /*114e0*/  ISETP.GT.AND P3, PT, R15, 0x10, PT ;  /* 0x000000100f00780c */ /* 0x000fe20003f64270 */
        /* <DEDUP_REMOVED lines=33> */
[----:B------:R-:W-:-:S02]  /*11700*/  FFMA.FTZ R153, R153, R0, -R24 ;  /* 0x0000000099997223 */ /* 0x000fc40000010818 */
[----:B------:R-:W-:Y:S08]  /*11710*/  MUFU.EX2 R182, R182 ;  /* 0x000000b600b67308 */ /* 0x000ff00000000800 */
[----:B------:R-:W-:Y:S08]  /*11720*/  MUFU.EX2 R9, R9 ;  /* 0x0000000900097308 */ /* 0x000ff00000000800 */
[----:B------:R-:W-:Y:S08]  /*11730*/  MUFU.EX2 R176, R176 ;  /* 0x000000b000b07308 */ /* 0x000ff00000000800 */
[----:B------:R-:W-:Y:S01]  /*11740*/  MUFU.EX2 R29, R29 ;  /* 0x0000001d001d7308 */ /* 0x000fe20000000800 */
[----:B------:R-:W-:-:S02]  /*11750*/  WARPGROUP.DEPBAR.LE gsb0, 0x0 ;  /* 0x00008000000079c5 */ /* 0x000fc40000010000 */
[----:B------:R-:W-:Y:S01]  /*11760*/  FSEL R157, R42, -INF , P3 ;  /* 0xff8000002a9d7808 */ /* 0x000fe20001800000 */
[----:B------:R-:W-:Y:S01]  /*11770*/  WARPGROUP.ARRIVE ;  /* 0x00000000000079c5 */ /* 0x000fe20000000000 */
[----:B------:R-:W-:Y:S01]  /*11780*/  ISETP.GT.AND P3, PT, R15, 0x28, PT ;  /* 0x000000280f00780c */ /* 0x000fe20003f64270 */
[--C-:B------:R-:W-:Y:S01]  /*11790*/  FFMA.FTZ R156, R237, R0, -R24.reuse ;  /* 0x00000000ed9c7223 */ /* 0x100fe20000010818 */
[----:B------:R-:W-:Y:S01]  /*117a0*/  FMNMX.FTZ R8, R157, R8, !PT ;  /* 0x000000089d087209 */ /* 0x000fe20007810000 */
[----:B------:R-:W-:Y:S01]  /*117b0*/  FFMA.FTZ R158, R68, R0, -R24 ;  /* 0x00000000449e7223 */ /* 0x000fe20000010818 */
[----:B------:R-:W-:Y:S01]  /*117c0*/  FSEL R159, R46, -INF , P3 ;  /* 0xff8000002e9f7808 */ /* 0x000fe20001800000 */
[----:B------:R-:W-:Y:S01]  /*117d0*/  MUFU.EX2 R178, R178 ;  /* 0x000000b200b27308 */ /* 0x000fe20000000800 */
[----:B------:R-:W-:Y:S02]  /*117e0*/  FMNMX.FTZ R8, R43, R8, !PT ;  /* 0x000000082b087209 */ /* 0x000fe40007810000 */
[----:B------:R-:W-:-:S02]  /*117f0*/  ISETP.GT.AND P3, PT, R15, 0x30, PT ;  /* 0x000000300f00780c */ /* 0x000fc40003f64270 */
[----:B------:R-:W-:Y:S02]  /*11800*/  FMNMX.FTZ R8, R159, R8, !PT ;  /* 0x000000089f087209 */ /* 0x000fe40007810000 */
[----:B------:R-:W-:Y:S01]  /*11810*/  FSEL R169, R50, -INF , P3 ;  /* 0xff80000032a97808 */ /* 0x000fe20001800000 */
[----:B------:R-:W-:Y:S01]  /*11820*/  MUFU.EX2 R37, R37 ;  /* 0x0000002500257308 */ /* 0x000fe20000000800 */
[----:B------:R-:W-:Y:S02]  /*11830*/  FMNMX.FTZ R8, R47, R8, !PT ;  /* 0x000000082f087209 */ /* 0x000fe40007810000 */
[----:B------:R-:W-:Y:S02]  /*11840*/  ISETP.GT.AND P3, PT, R15, 0x38, PT ;  /* 0x000000380f00780c */ /* 0x000fe40003f64270 */
[----:B------:R-:W-:Y:S02]  /*11850*/  FMNMX.FTZ R8, R169, R8, !PT ;  /* 0x00000008a9087209 */ /* 0x000fe40007810000 */
[----:B------:R-:W-:Y:S01]  /*11860*/  FSEL R171, R54, -INF , P3 ;  /* 0xff80000036ab7808 */ /* 0x000fe20001800000 */
[----:B------:R-:W-:Y:S01]  /*11870*/  MUFU.EX2 R172, R172 ;  /* 0x000000ac00ac7308 */ /* 0x000fe20000000800 */
[----:B------:R-:W-:-:S02]  /*11880*/  FMNMX.FTZ R8, R51, R8, !PT ;  /* 0x0000000833087209 */ /* 0x000fc40007810000 */
[----:B------:R-:W-:Y:S02]  /*11890*/  ISETP.GT.AND P3, PT, R15, 0x40, PT ;  /* 0x000000400f00780c */ /* 0x000fe40003f64270 */
[----:B------:R-:W-:Y:S02]  /*118a0*/  FMNMX.FTZ R8, R171, R8, !PT ;  /* 0x00000008ab087209 */ /* 0x000fe40007810000 */
[----:B------:R-:W-:Y:S01]  /*118b0*/  FSEL R173, R58, -INF , P3 ;  /* 0xff8000003aad7808 */ /* 0x000fe20001800000 */
[----:B------:R-:W-:Y:S01]  /*118c0*/  MUFU.EX2 R41, R41 ;  /* 0x0000002900297308 */ /* 0x000fe20000000800 */
[----:B------:R-:W-:Y:S02]  /*118d0*/  FMNMX.FTZ R8, R55, R8, !PT ;  /* 0x0000000837087209 */ /* 0x000fe40007810000 */
[----:B------:R-:W-:Y:S02]  /*118e0*/  ISETP.GT.AND P3, PT, R15, 0x48, PT ;  /* 0x000000480f00780c */ /* 0x000fe40003f64270 */
[----:B------:R-:W-:-:S02]  /*118f0*/  FMNMX.FTZ R8, R173, R8, !PT ;  /* 0x00000008ad087209 */ /* 0x000fc40007810000 */
        /* <DEDUP_REMOVED lines=32> */
[----:B------:R-:W-:-:S04]  /*11b00*/  FMNMX.FTZ R15, R83, R8, !PT ;  /* 0x00000008530f7209 */ /* 0x000fc80007810000 */
[----:B------:R-:W-:Y:S01]  /*11b10*/  FMNMX.FTZ R8, R86, R15, !PT ;  /* 0x0000000f56087209 */ /* 0x000fe20007810000 */
[-CC-:B------:R-:W-:Y:S01]  /*11b20*/  FFMA.FTZ R15, R61, R0.reuse, -R24.reuse ;  /* 0x000000003d0f7223 */ /* 0x180fe20000010818 */
[-CC-:B------:R-:W-:Y:S01]  /*11b30*/  FFMA.FTZ R61, R65, R0.reuse, -R24.reuse ;  /* 0x00000000413d7223 */ /* 0x180fe20000010818 */
[--C-:B------:R-:W-:Y:S01]  /*11b40*/  FFMA.FTZ R65, R69, R0, -R24.reuse ;  /* 0x0000000045417223 */ /* 0x100fe20000010818 */
[----:B------:R-:W-:Y:S01]  /*11b50*/  FMNMX.FTZ R8, R87, R8, !PT ;  /* 0x0000000857087209 */ /* 0x000fe20007810000 */
[-CC-:B------:R-:W-:Y:S01]  /*11b60*/  FFMA.FTZ R69, R73, R0.reuse, -R24.reuse ;  /* 0x0000000049457223 */ /* 0x180fe20000010818 */
[-CC-:B------:R-:W-:Y:S01]  /*11b70*/  FFMA.FTZ R73, R77, R0.reuse, -R24.reuse ;  /* 0x000000004d497223 */ /* 0x180fe20000010818 */
[----:B------:R-:W-:Y:S01]  /*11b80*/  FFMA.FTZ R77, R81, R0, -R24 ;  /* 0x00000000514d7223 */ /* 0x000fe20000010818 */
[----:B------:R-:W-:Y:S01]  /*11b90*/  FSEL R81, R7, RZ, P2 ;  /* 0x000000ff07517208 */ /* 0x000fe20001000000 */
[----:B------:R-:W0:Y:S01]  /*11ba0*/  SHFL.BFLY PT, R21, R8, 0x2, 0x1f ;  /* 0x0c401f0008157f89 */ /* 0x000e2200000e0000 */
[----:B------:R-:W-:Y:S08]  /*11bb0*/  MUFU.EX2 R57, R57 ;  /* 0x0000003900397308 */ /* 0x000ff00000000800 */
[----:B------:R-:W-:Y:S08]  /*11bc0*/  MUFU.EX2 R154, R154 ;  /* 0x0000009a009a7308 */ /* 0x000ff00000000800 */
[----:B------:R-:W-:Y:S01]  /*11bd0*/  MUFU.EX2 R15, R15 ;  /* 0x0000000f000f7308 */ /* 0x000fe20000000800 */
[----:B0-----:R-:W-:-:S07]  /*11be0*/  FMNMX.FTZ R34, R8, R21, !PT ;  /* 0x0000001508227209 */ /* 0x001fce0007810000 */
[----:B------:R-:W-:Y:S01]  /*11bf0*/  MUFU.EX2 R156, R156 ;  /* 0x0000009c009c7308 */ /* 0x000fe20000000800 */
[----:B------:R-:W0:Y:S07]  /*11c00*/  SHFL.BFLY PT, R21, R34, 0x1, 0x1f ;  /* 0x0c201f0022157f89 */ /* 0x000e2e00000e0000 */
[----:B------:R-:W-:Y:S08]  /*11c10*/  MUFU.EX2 R61, R61 ;  /* 0x0000003d003d7308 */ /* 0x000ff00000000800 */
[----:B------:R-:W-:Y:S08]  /*11c20*/  MUFU.EX2 R158, R158 ;  /* 0x0000009e009e7308 */ /* 0x000ff00000000800 */
[----:B------:R-:W-:Y:S01]  /*11c30*/  MUFU.EX2 R65, R65 ;  /* 0x0000004100417308 */ /* 0x000fe20000000800 */
[----:B0-----:R-:W-:Y:S01]  /*11c40*/  FMNMX.FTZ R8, R34, R21, !PT ;  /* 0x0000001522087209 */ /* 0x001fe20007810000 */
[----:B------:R-:W-:-:S03]  /*11c50*/  IMAD.MOV.U32 R21, RZ, RZ, 0x40000040 ;  /* 0x40000040ff157424 */ /* 0x000fc600078e00ff */
[C---:B------:R-:W-:Y:S01]  /*11c60*/  FSETP.NEU.FTZ.AND P2, PT, R8.reuse, -INF , PT ;  /* 0xff8000000800780b */ /* 0x040fe20003f5d000 */
[CC--:B------:R-:W-:Y:S01]  /*11c70*/  FMUL.FTZ R46, R8.reuse, R0.reuse ;  /* 0x00000000082e7220 */ /* 0x0c0fe20000410000 */
[----:B------:R-:W-:Y:S01]  /*11c80*/  R2UR UR7, R21 ;  /* 0x00000000150772ca */ /* 0x000fe200000e0000 */
[----:B------:R-:W-:Y:S01]  /*11c90*/  FADD.FTZ R21, -R81, R12 ;  /* 0x0000000c51157221 */ /* 0x000fe20000010100 */
[----:B------:R-:W-:Y:S01]  /*11ca0*/  FSEL R20, R8, RZ, P2 ;  /* 0x000000ff08147208 */ /* 0x000fe20001000000 */
[----:B------:R-:W-:Y:S01]  /*11cb0*/  MUFU.EX2 R81, R153 ;  /* 0x0000009900517308 */ /* 0x000fe20000000800 */
[----:B------:R-:W-:Y:S01]  /*11cc0*/  FSEL R46, R46, RZ, P2 ;  /* 0x000000ff2e2e7208 */ /* 0x000fe20001000000 */
[----:B------:R-:W-:Y:S01]  /*11cd0*/  FMUL.FTZ R12, R21, R0 ;  /* 0x00000000150c7220 */ /* 0x000fe20000410000 */
[----:B------:R-:W-:Y:S02]  /*11ce0*/  IMAD.MOV.U32 R21, RZ, RZ, 0x40000040 ;  /* 0x40000040ff157424 */ /* 0x000fe400078e00ff */
[----:B------:R-:W-:Y:S01]  /*11cf0*/  FADD.FTZ R11, -R20, R11 ;  /* 0x0000000b140b7221 */ /* 0x000fe20000010100 */
[----:B------:R-:W-:-:S02]  /*11d00*/  VIADD R20, R6, 0x380 ;  /* 0x0000038006147836 */ /* 0x000fc40000000000 */
[-CC-:B------:R-:W-:Y:S01]  /*11d10*/  FFMA.FTZ R24, R26, R0.reuse, -R46.reuse ;  /* 0x000000001a187223 */ /* 0x180fe2000001082e */
[-CC-:B------:R-:W-:Y:S01]  /*11d20*/  FFMA.FTZ R40, R43, R0.reuse, -R46.reuse ;  /* 0x000000002b287223 */ /* 0x180fe2000001082e */
[----:B------:R-:W0:Y:S01]  /*11d30*/  MUFU.EX2 R12, R12 ;  /* 0x0000000c000c7308 */ /* 0x000e220000000800 */
[-C--:B------:R-:W-:Y:S01]  /*11d40*/  FMUL.FTZ R11, R11, R0.reuse ;  /* 0x000000000b0b7220 */ /* 0x080fe20000410000 */
[----:B------:R-:W-:Y:S01]  /*11d50*/  HGMMA.64x128x16.F32 R88, R160, gdesc[UR4].tnspB, R88, gsb0 ;  /* 0x41e00004a0587df0 */ /* 0x000fe20008000858 */
[----:B------:R-:W-:Y:S01]  /*11d60*/  R2UR UR6, R20 ;  /* 0x00000000140672ca */ /* 0x000fe200000e0000 */
[-CC-:B------:R-:W-:Y:S01]  /*11d70*/  FFMA.FTZ R27, R27, R0.reuse, -R46.reuse ;  /* 0x000000001b1b7223 */ /* 0x180fe2000001082e */
[----:B------:R-:W-:Y:S01]  /*11d80*/  R2UR UR7, R21 ;  /* 0x00000000150772ca */ /* 0x000fe200000e0000 */
        /* <DEDUP_REMOVED lines=11> */
[----:B0-----:R-:W-:Y:S01]  /*11e40*/  FFMA.FTZ R43, R12, R4, R85 ;  /* 0x000000040c2b7223 */ /* 0x001fe20000010055 */
[-CC-:B------:R-:W-:Y:S01]  /*11e50*/  FFMA.FTZ R169, R169, R0.reuse, -R46.reuse ;  /* 0x00000000a9a97223 */ /* 0x180fe2000001082e */
[-CC-:B------:R-:W-:Y:S01]  /*11e60*/  FFMA.FTZ R44, R51, R0.reuse, -R46.reuse ;  /* 0x00000000332c7223 */ /* 0x180fe2000001082e */
[-CC-:B------:R-:W-:Y:S01]  /*11e70*/  FFMA.FTZ R171, R171, R0.reuse, -R46.reuse ;  /* 0x00000000abab7223 */ /* 0x180fe2000001082e */
[----:B------:R-:W-:Y:S01]  /*11e80*/  FADD.FTZ R43, R180, R43 ;  /* 0x0000002bb42b7221 */ /* 0x000fe20000010000 */
[-CC-:B------:R-:W-:Y:S01]  /*11e90*/  FFMA.FTZ R6, R55, R0.reuse, -R46.reuse ;  /* 0x0000000037067223 */ /* 0x180fe2000001082e */
[----:B------:R-:W-:Y:S01]  /*11ea0*/  FFMA.FTZ R153, R173, R0, -R46 ;  /* 0x00000000ad997223 */ /* 0x000fe2000001082e */
[----:B------:R-:W0:Y:S01]  /*11eb0*/  MUFU.EX2 R27, R27 ;  /* 0x0000001b001b7308 */ /* 0x000e220000000800 */
[----:B------:R-:W-:Y:S01]  /*11ec0*/  FADD.FTZ R4, R182, R43 ;  /* 0x0000002bb6047221 */ /* 0x000fe20000010000 */
[----:B------:R-:W-:-:S02]  /*11ed0*/  @!P1 IMAD R43, R185, 0x8, R2 ;  /* 0x00000008b92b9824 */ /* 0x000fc400078e0202 */
[-CC-:B------:R-:W-:Y:S01]  /*11ee0*/  FFMA.FTZ R20, R59, R0.reuse, -R46.reuse ;  /* 0x000000003b147223 */ /* 0x180fe2000001082e */
[-C--:B------:R-:W-:Y:S01]  /*11ef0*/  FFMA.FTZ R155, R175, R0.reuse, -R46 ;  /* 0x00000000af9b7223 */ /* 0x080fe2000001082e */
[----:B------:R-:W-:Y:S01]  /*11f00*/  FADD.FTZ R21, R9, R4 ;  /* 0x0000000409157221 */ /* 0x000fe20000010000 */
[----:B------:R-:W-:Y:S01]  /*11f10*/  IADD3 R4, -R194, 0xb, RZ ;  /* 0x0000000bc2047810 */ /* 0x000fe20007ffe1ff */
[-CC-:B------:R-:W-:Y:S01]  /*11f20*/  FFMA.FTZ R157, R177, R0.reuse, -R46.reuse ;  /* 0x00000000b19d7223 */ /* 0x180fe2000001082e */
[----:B------:R-:W2:Y:S01]  /*11f30*/  MUFU.EX2 R25, R25 ;  /* 0x0000001900197308 */ /* 0x000ea20000000800 */
[----:B------:R-:W-:Y:S01]  /*11f40*/  FADD.FTZ R48, R176, R21 ;  /* 0x00000015b0307221 */ /* 0x000fe20000010000 */
[-CC-:B------:R-:W-:Y:S01]  /*11f50*/  FFMA.FTZ R159, R179, R0.reuse, -R46.reuse ;  /* 0x00000000b39f7223 */ /* 0x180fe2000001082e */
[-CC-:B------:R-:W-:Y:S01]  /*11f60*/  FFMA.FTZ R75, R75, R0.reuse, -R46.reuse ;  /* 0x000000004b4b7223 */ /* 0x180fe2000001082e */
[-C--:B------:R-:W-:Y:S01]  /*11f70*/  FFMA.FTZ R79, R79, R0.reuse, -R46 ;  /* 0x000000004f4f7223 */ /* 0x080fe2000001082e */
[----:B------:R-:W-:Y:S01]  /*11f80*/  FADD.FTZ R21, R29, R48 ;  /* 0x000000301d157221 */ /* 0x000fe20000010000 */
[----:B-1----:R-:W-:Y:S01]  /*11f90*/  FFMA.FTZ R48, R11, R3, R24 ;  /* 0x000000030b307223 */ /* 0x002fe20000010018 */
[-C--:B------:R-:W-:Y:S01]  /*11fa0*/  FFMA.FTZ R183, R183, R0.reuse, -R46 ;  /* 0x00000000b7b77223 */ /* 0x080fe2000001082e */
[----:B------:R-:W1:Y:S01]  /*11fb0*/  MUFU.EX2 R26, R26 ;  /* 0x0000001a001a7308 */ /* 0x000e620000000800 */
[----:B------:R-:W-:Y:S01]  /*11fc0*/  FADD.FTZ R52, R178, R21 ;  /* 0x00000015b2347221 */ /* 0x000fe20000010000 */
[----:B0-----:R-:W-:Y:S01]  /*11fd0*/  FADD.FTZ R50, R27, R48 ;  /* 0x000000301b327221 */ /* 0x001fe20000010000 */
[-CC-:B------:R-:W-:Y:S01]  /*11fe0*/  FFMA.FTZ R48, R63, R0.reuse, -R46.reuse ;  /* 0x000000003f307223 */ /* 0x180fe2000001082e */
[-C--:B------:R-:W-:Y:S01]  /*11ff0*/  FFMA.FTZ R83, R83, R0.reuse, -R46 ;  /* 0x0000000053537223 */ /* 0x080fe2000001082e */
[----:B------:R-:W-:Y:S01]  /*12000*/  FADD.FTZ R3, R37, R52 ;  /* 0x0000003425037221 */ /* 0x000fe20000010000 */
[-CC-:B------:R-:W-:Y:S01]  /*12010*/  FFMA.FTZ R86, R86, R0.reuse, -R46.reuse ;  /* 0x0000000056567223 */ /* 0x180fe2000001082e */
[----:B------:R-:W-:Y:S01]  /*12020*/  FFMA.FTZ R87, R87, R0, -R46 ;  /* 0x0000000057577223 */ /* 0x000fe2000001082e */
[----:B------:R-:W0:Y:S01]  /*12030*/  MUFU.EX2 R31, R31 ;  /* 0x0000001f001f7308 */ /* 0x000e220000000800 */
[----:B--2---:R-:W-:Y:S01]  /*12040*/  FADD.FTZ R21, R25, R50 ;  /* 0x0000003219157221 */ /* 0x004fe20000010000 */
[----:B------:R-:W-:Y:S01]  /*12050*/  FADD.FTZ R52, R172, R3 ;  /* 0x00000003ac347221 */ /* 0x000fe20000010000 */
[----:B------:R-:W-:-:S02]  /*12060*/  @!P1 IADD3 R3, R43, 0x28840, RZ ;  /* 0x000288402b039810 */ /* 0x000fc40007ffe0ff */
[----:B------:R-:W-:Y:S01]  /*12070*/  F2FP.F16.F32.PACK_AB R182, R9, R182 ;  /* 0x000000b609b6723e */ /* 0x000fe200000000ff */
[----:B------:R-:W-:Y:S01]  /*12080*/  FADD.FTZ R43, R41, R52 ;  /* 0x00000034292b7221 */ /* 0x000fe20000010000 */
[----:B------:R-:W-:Y:S01]  /*12090*/  @!P1 PRMT R3, RZ, 0x654, R3 ;  /* 0x00000654ff039816 */ /* 0x000fe20000000003 */
[----:B------:R-:W2:Y:S01]  /*120a0*/  MUFU.EX2 R36, R36 ;  /* 0x0000002400247308 */ /* 0x000ea20000000800 */
[----:B-1----:R-:W-:Y:S01]  /*120b0*/  FADD.FTZ R50, R26, R21 ;  /* 0x000000151a327221 */ /* 0x002fe20000010000 */
[C---:B------:R-:W-:Y:S01]  /*120c0*/  ISETP.GT.AND P2, PT, R13.reuse, R10, PT ;  /* 0x0000000a0d00720c */ /* 0x040fe20003f44270 */
[----:B------:R-:W-:Y:S01]  /*120d0*/  VIADD R13, R13, 0xffffffff ;  /* 0xffffffff0d0d7836 */ /* 0x000fe20000000000 */
[----:B------:R-:W-:Y:S02]  /*120e0*/  F2FP.F16.F32.PACK_AB R180, R180, R85 ;  /* 0x00000055b4b4723e */ /* 0x000fe400000000ff */
[----:B------:R-:W-:Y:S02]  /*120f0*/  F2FP.F16.F32.PACK_AB R176, R29, R176 ;  /* 0x000000b01db0723e */ /* 0x000fe400000000ff */
[----:B------:R-:W-:Y:S01]  /*12100*/  MUFU.EX2 R33, R33 ;  /* 0x0000002100217308 */ /* 0x000fe20000000800 */
[----:B0-----:R-:W-:Y:S01]  /*12110*/  FADD.FTZ R21, R31, R50 ;  /* 0x000000321f157221 */ /* 0x001fe20000010000 */
[----:B------:R-:W-:Y:S01]  /*12120*/  FADD.FTZ R50, R174, R43 ;  /* 0x0000002bae327221 */ /* 0x000fe20000010000 */
[----:B------:R-:W-:-:S02]  /*12130*/  @!P1 IMAD R43, R14, 0x8, R2 ;  /* 0x000000080e2b9824 */ /* 0x000fc400078e0202 */
[----:B------:R-:W-:Y:S01]  /*12140*/  FFMA.FTZ R14, R67, R0, -R46 ;  /* 0x00000000430e7223 */ /* 0x000fe2000001082e */
[----:B------:R-:W-:Y:S01]  /*12150*/  F2FP.F16.F32.PACK_AB R178, R37, R178 ;  /* 0x000000b225b2723e */ /* 0x000fe200000000ff */
[----:B------:R-:W-:Y:S01]  /*12160*/  @!P1 VIADD R43, R43, 0x28860 ;  /* 0x000288602b2b9836 */ /* 0x000fe20000000000 */
[----:B------:R-:W0:Y:S01]  /*12170*/  MUFU.EX2 R38, R38 ;  /* 0x0000002600267308 */ /* 0x000e220000000800 */
[----:B------:R-:W-:Y:S02]  /*12180*/  F2FP.F16.F32.PACK_AB R172, R41, R172 ;  /* 0x000000ac29ac723e */ /* 0x000fe400000000ff */
[----:B------:R-:W-:Y:S02]  /*12190*/  F2FP.F16.F32.PACK_AB R174, R45, R174 ;  /* 0x000000ae2dae723e */ /* 0x000fe400000000ff */
[----:B------:R-:W-:Y:S02]  /*121a0*/  @!P1 PRMT R43, RZ, 0x654, R43 ;  /* 0x00000654ff2b9816 */ /* 0x000fe4000000002b */
[----:B--2---:R-:W-:Y:S01]  /*121b0*/  F2FP.F16.F32.PACK_AB R177, R36, R31 ;  /* 0x0000001f24b1723e */ /* 0x004fe200000000ff */
[----:B------:R-:W-:Y:S08]  /*121c0*/  MUFU.EX2 R35, R35 ;  /* 0x0000002300237308 */ /* 0x000ff00000000800 */
[----:B------:R-:W1:Y:S01]  /*121d0*/  MUFU.EX2 R40, R40 ;  /* 0x0000002800287308 */ /* 0x000e620000000800 */
[----:B0-----:R-:W-:-:S07]  /*121e0*/  F2FP.F16.F32.PACK_AB R179, R38, R33 ;  /* 0x0000002126b3723e */ /* 0x001fce00000000ff */
[----:B------:R-:W-:Y:S08]  /*121f0*/  MUFU.EX2 R39, R39 ;  /* 0x0000002700277308 */ /* 0x000ff00000000800 */
[----:B------:R-:W0:Y:S01]  /*12200*/  MUFU.EX2 R42, R42 ;  /* 0x0000002a002a7308 */ /* 0x000e220000000800 */
[----:B-1----:R-:W-:-:S07]  /*12210*/  F2FP.F16.F32.PACK_AB R173, R40, R35 ;  /* 0x0000002328ad723e */ /* 0x002fce00000000ff */
[----:B------:R-:W-:Y:S08]  /*12220*/  MUFU.EX2 R169, R169 ;  /* 0x000000a900a97308 */ /* 0x000ff00000000800 */
[----:B------:R-:W-:Y:S01]  /*12230*/  MUFU.EX2 R44, R44 ;  /* 0x0000002c002c7308 */ /* 0x000fe20000000800 */
[----:B0-----:R-:W-:-:S07]  /*12240*/  F2FP.F16.F32.PACK_AB R175, R42, R39 ;  /* 0x000000272aaf723e */ /* 0x001fce00000000ff */
[----:B------:R-:W-:Y:S08]  /*12250*/  MUFU.EX2 R171, R171 ;  /* 0x000000ab00ab7308 */ /* 0x000ff00000000800 */
[----:B------:R-:W-:Y:S01]  /*12260*/  MUFU.EX2 R6, R6 ;  /* 0x0000000600067308 */ /* 0x000fe20000000800 */
[----:B------:R-:W-:Y:S02]  /*12270*/  WARPGROUP.DEPBAR.LE gsb0, 0x0 ;  /* 0x00008000000079c5 */ /* 0x000fe40000010000 */
[----:B------:R-:W-:-:S05]  /*12280*/  WARPGROUP.ARRIVE ;  /* 0x00000000000079c5 */ /* 0x000fca0000000000 */
[----:B------:R-:W-:Y:S01]  /*12290*/  MUFU.EX2 R153, R153 ;  /* 0x0000009900997308 */ /* 0x000fe20000000800 */
[-CC-:B------:R-:W-:Y:S01]  /*122a0*/  FFMA.FTZ R161, R181, R0.reuse, -R46.reuse ;  /* 0x00000000b5a17223 */ /* 0x180fe2000001082e */
[----:B------:R-:W-:Y:S01]  /*122b0*/  FFMA.FTZ R163, R78, R0, -R46 ;  /* 0x000000004ea37223 */ /* 0x000fe2000001082e */
[----:B------:R-:W-:Y:S01]  /*122c0*/  F2FP.F16.F32.PACK_AB R181, R27, R24 ;  /* 0x000000181bb5723e */ /* 0x000fe200000000ff */
[----:B------:R-:W-:Y:S04]  /*122d0*/  HGMMA.64x128x16.F32 R88, R164, gdesc[UR4].tnspB, R88, gsb0 ;  /* 0x41e00004a4587df0 */ /* 0x000fe80008000858 */
        /* <DEDUP_REMOVED lines=10> */
[----:B------:R-:W-:Y:S01]  /*12380*/  MUFU.EX2 R163, R163 ;  /* 0x000000a300a37308 */ /* 0x000fe20000000800 */
[----:B0-----:R-:W-:-:S07]  /*12390*/  F2FP.F16.F32.PACK_AB R160, R69, R28 ;  /* 0x0000001c45a0723e */ /* 0x001fce00000000ff */
[----:B------:R-:W0:Y:S08]  /*123a0*/  MUFU.EX2 R73, R73 ;  /* 0x0000004900497308 */ /* 0x000e300000000800 */
[----:B------:R-:W-:Y:S08]  /*123b0*/  MUFU.EX2 R79, R79 ;  /* 0x0000004f004f7308 */ /* 0x000ff00000000800 */
[----:B------:R-:W1:Y:S01]  /*123c0*/  MUFU.EX2 R32, R32 ;  /* 0x0000002000207308 */ /* 0x000e620000000800 */
[----:B0-----:R-:W-:-:S07]  /*123d0*/  F2FP.F16.F32.PACK_AB R162, R73, R30 ;  /* 0x0000001e49a2723e */ /* 0x001fce00000000ff */
[----:B------:R-:W0:Y:S08]  /*123e0*/  MUFU.EX2 R77, R77 ;  /* 0x0000004d004d7308 */ /* 0x000e300000000800 */
        /* <DEDUP_REMOVED lines=8> */
[----:B------:R-:W-:Y:S01]  /*12470*/  FADD.FTZ R21, R45, R50 ;  /* 0x000000322d157221 */ /* 0x000fe20000010000 */
[-C--:B------:R-:W-:Y:S01]  /*12480*/  FMUL.FTZ R88, R88, R12.reuse ;  /* 0x0000000c58587220 */ /* 0x080fe20000410000 */
[-C--:B------:R-:W-:Y:S01]  /*12490*/  FMUL.FTZ R89, R89, R12.reuse ;  /* 0x0000000c59597220 */ /* 0x080fe20000410000 */
[-C--:B------:R-:W-:Y:S01]  /*124a0*/  FMUL.FTZ R92, R92, R12.reuse ;  /* 0x0000000c5c5c7220 */ /* 0x080fe20000410000 */
[----:B------:R-:W-:Y:S01]  /*124b0*/  FADD.FTZ R50, R168, R21 ;  /* 0x00000015a8327221 */ /* 0x000fe20000010000 */
[----:B---3--:R-:W-:Y:S01]  /*124c0*/  FADD.FTZ R3, R33, R4 ;  /* 0x0000000421037221 */ /* 0x008fe20000010000 */
[----:B------:R-:W-:Y:S01]  /*124d0*/  MUFU.EX2 R167, R86 ;  /* 0x0000005600a77308 */ /* 0x000fe20000000800 */
        /* <DEDUP_REMOVED lines=12> */
[-C--:B------:R-:W-:Y:S01]  /*125a0*/  FMUL.FTZ R101, R101, R12.reuse ;  /* 0x0000000c65657220 */ /* 0x080fe20000410000 */
[----:B------:R-:W-:Y:S01]  /*125b0*/  FADD.FTZ R52, R152, R21 ;  /* 0x0000001598347221 */ /* 0x000fe20000010000 */
[----:B------:R-:W-:Y:S01]  /*125c0*/  FADD.FTZ R3, R39, R4 ;  /* 0x0000000427037221 */ /* 0x000fe20000010000 */
[----:B------:R-:W-:Y:S01]  /*125d0*/  MUFU.EX2 R46, R75 ;  /* 0x0000004b002e7308 */ /* 0x000fe20000000800 */
[-C--:B------:R-:W-:Y:S01]  /*125e0*/  FMUL.FTZ R104, R104, R12.reuse ;  /* 0x0000000c68687220 */ /* 0x080fe20000410000 */
[----:B------:R-:W-:Y:S01]  /*125f0*/  FADD.FTZ R21, R57, R52 ;  /* 0x0000003439157221 */ /* 0x000fe20000010000 */
[----:B------:R-:W-:Y:S01]  /*12600*/  FADD.FTZ R4, R42, R3 ;  /* 0x000000032a047221 */ /* 0x000fe20000010000 */
[-C--:B------:R-:W-:Y:S01]  /*12610*/  FMUL.FTZ R105, R105, R12.reuse ;  /* 0x0000000c69697220 */ /* 0x080fe20000410000 */
[----:B------:R-:W-:Y:S01]  /*12620*/  FMUL.FTZ R108, R108, R12 ;  /* 0x0000000c6c6c7220 */ /* 0x000fe20000410000 */
[----:B------:R-:W-:Y:S01]  /*12630*/  FADD.FTZ R52, R154, R21 ;  /* 0x000000159a347221 */ /* 0x000fe20000010000 */
[----:B------:R-:W-:Y:S01]  /*12640*/  FADD.FTZ R3, R169, R4 ;  /* 0x00000004a9037221 */ /* 0x000fe20000010000 */
[----:B------:R-:W3:Y:S01]  /*12650*/  MUFU.EX2 R50, R50 ;  /* 0x0000003200327308 */ /* 0x000ee20000000800 */
[C---:B------:R-:W-:Y:S01]  /*12660*/  F2FP.F16.F32.PACK_AB R154, R15.reuse, R154 ;  /* 0x0000009a0f9a723e */ /* 0x040fe200000000ff */
        /* <DEDUP_REMOVED lines=36> */
[----:B-1----:R-:W-:Y:S01]  /*128b0*/  FADD.FTZ R52, R32, R9 ;  /* 0x0000000920347221 */ /* 0x002fe20000010000 */
[----:B------:R-:W-:Y:S01]  /*128c0*/  FADD.FTZ R3, R159, R4 ;  /* 0x000000049f037221 */ /* 0x000fe20000010000 */
[-C--:B------:R-:W-:Y:S01]  /*128d0*/  FMUL.FTZ R144, R144, R12.reuse ;  /* 0x0000000c90907220 */ /* 0x080fe20000410000 */
[-C--:B------:R-:W-:Y:S01]  /*128e0*/  FMUL.FTZ R145, R145, R12.reuse ;  /* 0x0000000c91917220 */ /* 0x080fe20000410000 */
[----:B0-----:R-:W-:Y:S01]  /*128f0*/  FADD.FTZ R9, R77, R52 ;  /* 0x000000344d097221 */ /* 0x001fe20000010000 */
[----:B---3--:R-:W-:Y:S01]  /*12900*/  FADD.FTZ R4, R50, R3 ;  /* 0x0000000332047221 */ /* 0x008fe20000010000 */
[-C--:B------:R-:W-:Y:S01]  /*12910*/  FMUL.FTZ R148, R148, R12.reuse ;  /* 0x0000000c94947220 */ /* 0x080fe20000410000 */
[----:B------:R-:W-:Y:S01]  /*12920*/  FMUL.FTZ R149, R149, R12 ;  /* 0x0000000c95957220 */ /* 0x000fe20000410000 */
        /* <DEDUP_REMOVED lines=43> */
[----:B------:R-:W-:Y:S01]  /*12be0*/  FADD.FTZ R3, R87, R28 ;  /* 0x0000001c57037221 */ /* 0x000fe20000010000 */
[----:B------:R-:W-:Y:S01]  /*12bf0*/  F2FP.F16.F32.PACK_AB R152, R57, R152 ;  /* 0x000000983998723e */ /* 0x000fe200000000ff */
[----:B------:R-:W-:Y:S01]  /*12c00*/  IMAD.MOV.U32 R15, RZ, RZ, R190 ;  /* 0x000000ffff0f7224 */ /* 0x000fe200078e00be */
        /* <DEDUP_REMOVED lines=16> */
[----:B------:R-:W-:Y:S01]  /*12d10*/  MOV R14, R185 ;  /* 0x000000b9000e7202 */ /* 0x000fe20000000f00 */
[----:B--2---:R-:W-:Y:S06]  /*12d20*/  @P2 BRA `(.L_x_2419) ;  /* 0xffffffd400582947 */ /* 0x004fec000383ffff */
.L_x_2409:
[----:B------:R-:W-:-:S13]  /*12d30*/  ISETP.GE.AND P2, PT, R13, RZ, PT ;  /* 0x000000ff0d00720c */ /* 0x000fda0003f46270 */
[----:B------:R-:W-:Y:S05]  /*12d40*/  @!P2 BRA `(.L_x_2420) ;  /* 0x000000200084a947 */ /* 0x000fea0003800000 */
[----:B------:R-:W-:Y:S01]  /*12d50*/  IMAD.MOV.U32 R10, RZ, RZ, R8 ;  /* 0x000000ffff0a7224 */ /* 0x000fe200078e0008 */
[----:B------:R-:W-:Y:S01]  /*12d60*/  MOV R14, R190 ;  /* 0x000000be000e7202 */ /* 0x000fe20000000f00 */
[----:B------:R-:W-:Y:S02]  /*12d70*/  IMAD.MOV.U32 R12, RZ, RZ, R7 ;  /* 0x000000ffff0c7224 */ /* 0x000fe400078e0007 */
[----:B------:R-:W-:-:S07]  /*12d80*/  IMAD.MOV.U32 R11, RZ, RZ, R185 ;  /* 0x000000ffff0b7224 */ /* 0x000fce00078e00b9 */
.L_x_2430:
        /* <DEDUP_REMOVED lines=10> */
.L_x_2422:
[----:B------:R-:W-:Y:S01]  /*12e30*/  IMAD R0, R185, 0x8, R2 ;  /* 0x00000008b9007824 */ /* 0x000fe200078e0202 */
[----:B------:R-:W-:-:S04]  /*12e40*/  SHF.L.U32 R7, R190, 0x1f, RZ ;  /* 0x0000001fbe077819 */ /* 0x000fc800000006ff */
[----:B------:R0:W1:Y:S01]  /*12e50*/  SYNCS.PHASECHK.TRANS64.TRYWAIT P3, [R0+URZ+0x28830], R7 ;  /* 0x02883007000075a7 */ /* 0x000062000806017f */
[----:B------:R-:W-:Y:S05]  /*12e60*/  @!P0 BRA `(.L_x_2423) ;  /* 0x0000000000048947 */ /* 0x000fea0003800000 */
[----:B------:R-:W-:Y:S01]  /*12e70*/  BPT.TRAP 0x1 ;  /* 0x000000040000795c */ /* 0x000fe20000300000 */
.L_x_2423:
[----:B------:R-:W-:Y:S04]  /*12e80*/  BSSY B0, `(.L_x_2421) ;  /* 0x0000004000007945 */ /* 0x000fe80003800000 */
[----:B-1----:R-:W-:Y:S05]  /*12e90*/  @P3 BRA `(.L_x_2424) ;  /* 0x0000000000083947 */ /* 0x002fea0003800000 */
[----:B------:R-:W1:Y:S02]  /*12ea0*/  SYNCS.PHASECHK.TRANS64.TRYWAIT P3, [R0+URZ+0x28830], R7 ;  /* 0x02883007000075a7 */ /* 0x000e64000806017f */
[----:B-1----:R-:W-:Y:S05]  /*12eb0*/  @!P3 BRA `(.L_x_2425) ;  /* 0x000000bc0030b947 */ /* 0x002fea0003800000 */
.L_x_2424:
[----:B------:R-:W-:Y:S05]  /*12ec0*/  BSYNC B0 ;  /* 0x0000000000007941 */ /* 0x000fea0003800000 */
.L_x_2421:
        /* <DEDUP_REMOVED lines=64> */
.L_x_2427:
[----:B------:R-:W-:Y:S01]  /*132d0*/  SHF.L.U32 R0, R14, 0x1f, RZ ;  /* 0x0000001f0e007819 */ /* 0x000fe200000006ff */
[----:B------:R-:W-:-:S04]  /*132e0*/  IMAD R7, R11, 0x8, R2 ;  /* 0x000000080b077824 */ /* 0x000fc800078e0202 */
[----:B------:R0:W1:Y:S01]  /*132f0*/  SYNCS.PHASECHK.TRANS64.TRYWAIT P2, [R7+URZ+0x28850], R0 ;  /* 0x02885000070075a7 */ /* 0x000062000804017f */
[----:B------:R-:W-:Y:S05]  /*13300*/  @!P0 BRA `(.L_x_2428) ;  /* 0x0000000000048947 */ /* 0x000fea0003800000 */
[----:B------:R-:W-:Y:S01]  /*13310*/  BPT.TRAP 0x1 ;  /* 0x000000040000795c */ /* 0x000fe20000300000 */
.L_x_2428:
[----:B-1----:R-:W-:Y:S05]  /*13320*/  @P2 BRA `(.L_x_2426) ;  /* 0x0000000000082947 */ /* 0x002fea0003800000 */
[----:B------:R-:W1:Y:S02]  /*13330*/  SYNCS.PHASECHK.TRANS64.TRYWAIT P2, [R7+URZ+0x28850], R0 ;  /* 0x02885000070075a7 */ /* 0x000e64000804017f */
[----:B-1----:R-:W-:Y:S05]  /*13340*/  @!P2 BRA `(.L_x_2429) ;  /* 0x000000b80020a947 */ /* 0x002fea0003800000 */
.L_x_2426:
[----:B01----:R-:W-:Y:S01]  /*13350*/  VIADD R0, R2, 0x400 ;  /* 0x0000040002007836 */ /* 0x003fe20000000000 */
[----:B------:R-:W-:Y:S05]  /*13360*/  WARPSYNC.ALL ;  /* 0x0000000000007948 */ /* 0x000fea0003800000 */
[----:B------:R-:W-:Y:S01]  /*13370*/  SHF.R.U32.HI R0, RZ, 0x4, R0 ;  /* 0x00000004ff007819 */ /* 0x000fe20000011600 */
[----:B------:R-:W-:Y:S01]  /*13380*/  IMAD.MOV.U32 R7, RZ, RZ, 0x40000040 ;  /* 0x40000040ff077424 */ /* 0x000fe200078e00ff */
[----:B------:R-:W-:Y:S01]  /*13390*/  WARPGROUP.ARRIVE ;  /* 0x00000000000079c5 */ /* 0x000fe20000000000 */
[----:B------:R-:W-:Y:S01]  /*133a0*/  IMAD.MOV.U32 R9, RZ, RZ, 0x40000040 ;  /* 0x40000040ff097424 */ /* 0x000fe200078e00ff */
[----:B------:R-:W-:-:S04]  /*133b0*/  LOP3.LUT R0, R0, 0x3fff, RZ, 0xc0, !PT ;  /* 0x00003fff00007812 */ /* 0x000fc800078ec0ff */
[----:B------:R-:W0:Y:S01]  /*133c0*/  S2R R193, SR_TID.X ;  /* 0x0000000000c17919 */ /* 0x000e220000002100 */
[----:B------:R-:W-:Y:S02]  /*133d0*/  R2UR UR7, R7 ;  /* 0x00000000070772ca */ /* 0x000fe400000e0000 */
[----:B------:R-:W-:Y:S02]  /*133e0*/  LOP3.LUT R0, R0, 0x4000000, RZ, 0xfc, !PT ;  /* 0x0400000000007812 */ /* 0x000fe400078efcff */
[C---:B------:R-:W-:Y:S01]  /*133f0*/  ISETP.GT.AND P2, PT, R13.reuse, RZ, PT ;  /* 0x000000ff0d00720c */ /* 0x040fe20003f44270 */
[----:B------:R-:W-:Y:S02]  /*13400*/  VIADD R13, R13, 0xffffffff ;  /* 0xffffffff0d0d7836 */ /* 0x000fe40000000000 */
[----:B------:R-:W-:Y:S01]  /*13410*/  IMAD R6, R11, 0x800, R0 ;  /* 0x000008000b067824 */ /* 0x000fe200078e0200 */
[----:B------:R-:W-:-:S04]  /*13420*/  FMNMX.FTZ R0, R24, R12, !PT ;  /* 0x0000000c18007209 */ /* 0x000fc80007810000 */
[C---:B------:R-:W-:Y:S02]  /*13430*/  R2UR UR6, R6.reuse ;  /* 0x00000000060672ca */ /* 0x040fe400000e0000 */
[----:B------:R-:W-:Y:S02]  /*13440*/  IADD3 R8, R6, 0x80, RZ ;  /* 0x0000008006087810 */ /* 0x000fe40007ffe0ff */
[----:B------:R-:W-:-:S04]  /*13450*/  FMNMX.FTZ R7, R25, R0, !PT ;  /* 0x0000000019077209 */ /* 0x000fc80007810000 */
[----:B------:R-:W-:-:S04]  /*13460*/  FMNMX.FTZ R0, R28, R7, !PT ;  /* 0x000000071c007209 */ /* 0x000fc80007810000 */
[----:B------:R-:W-:Y:S01]  /*13470*/  FMNMX.FTZ R7, R29, R0, !PT ;  /* 0x000000001d077209 */ /* 0x000fe20007810000 */
[----:B------:R-:W-:Y:S01]  /*13480*/  HGMMA.64x128x16.F32 R88, R180, gdesc[UR4].tnspB, R88, gsb0 ;  /* 0x41e00004b4587df0 */ /* 0x000fe20008000858 */
[----:B------:R-:W-:Y:S01]  /*13490*/  R2UR UR6, R8 ;  /* 0x00000000080672ca */ /* 0x000fe200000e0000 */
[----:B------:R-:W-:Y:S01]  /*134a0*/  VIADD R8, R6, 0x100 ;  /* 0x0000010006087836 */ /* 0x000fe20000000000 */
[----:B------:R-:W-:Y:S01]  /*134b0*/  R2UR UR7, R9 ;  /* 0x00000000090772ca */ /* 0x000fe200000e0000 */
[----:B------:R-:W-:Y:S01]  /*134c0*/  IMAD.MOV.U32 R9, RZ, RZ, 0x40000040 ;  /* 0x40000040ff097424 */ /* 0x000fe200078e00ff */
        /* <DEDUP_REMOVED lines=29> */
[----:B------:R-:W-:-:S06]  /*136a0*/  WARPGROUP.ARRIVE ;  /* 0x00000000000079c5 */ /* 0x000fcc0000000000 */
[----:B------:R-:W-:Y:S01]  /*136b0*/  HGMMA.64x128x16.F32 R88, R176, gdesc[UR4].tnspB, R88, gsb0 ;  /* 0x41e00004b0587df0 */ /* 0x000fe20008000858 */
[----:B------:R-:W-:Y:S01]  /*136c0*/  R2UR UR6, R8 ;  /* 0x00000000080672ca */ /* 0x000fe200000e0000 */
[----:B------:R-:W-:Y:S01]  /*136d0*/  VIADD R8, R6, 0x180 ;  /* 0x0000018006087836 */ /* 0x000fe20000000000 */
[----:B------:R-:W-:Y:S02]  /*136e0*/  R2UR UR7, R9 ;  /* 0x00000000090772ca */ /* 0x000fe400000e0000 */
[----:B------:R-:W-:Y:S01]  /*136f0*/  MOV R9, 0x40000040 ;  /* 0x4000004000097802 */ /* 0x000fe20000000f00 */
[----:B------:R-:W-:Y:S02]  /*13700*/  WARPGROUP.DEPBAR.LE gsb0, 0x0 ;  /* 0x00008000000079c5 */ /* 0x000fe40000010000 */
[----:B------:R-:W-:-:S08]  /*13710*/  WARPGROUP.ARRIVE ;  /* 0x00000000000079c5 */ /* 0x000fd00000000000 */
[----:B------:R-:W-:Y:S01]  /*13720*/  HGMMA.64x128x16.F32 R88, R172, gdesc[UR4].tnspB, R88, gsb0 ;  /* 0x41e00004ac587df0 */ /* 0x000fe20008000858 */
[----:B------:R-:W-:Y:S02]  /*13730*/  R2UR UR6, R8 ;  /* 0x00000000080672ca */ /* 0x000fe400000e0000 */
[----:B------:R-:W-:Y:S02]  /*13740*/  R2UR UR7, R9 ;  /* 0x00000000090772ca */ /* 0x000fe400000e0000 */
[----:B------:R-:W-:Y:S01]  /*13750*/  FMNMX.FTZ R8, R85, R0, !PT ;  /* 0x0000000055087209 */ /* 0x000fe20007810000 */
[----:B------:R-:W-:-:S04]  /*13760*/  IMAD.U32 R0, RZ, RZ, UR43 ;  /* 0x0000002bff007e24 */ /* 0x000fc8000f8e00ff */
[----:B------:R-:W0:Y:S02]  /*13770*/  SHFL.BFLY PT, R7, R8, 0x2, 0x1f ;  /* 0x0c401f0008077f89 */ /* 0x000e2400000e0000 */
[----:B0-----:R-:W-:Y:S01]  /*13780*/  FMNMX.FTZ R14, R8, R7, !PT ;  /* 0x00000007080e7209 */ /* 0x001fe20007810000 */
[----:B------:R-:W-:-:S04]  /*13790*/  VIADD R8, R6, 0x200 ;  /* 0x0000020006087836 */ /* 0x000fc80000000000 */
[----:B------:R-:W0:Y:S02]  /*137a0*/  SHFL.BFLY PT, R7, R14, 0x1, 0x1f ;  /* 0x0c201f000e077f89 */ /* 0x000e2400000e0000 */
[----:B0-----:R-:W-:-:S05]  /*137b0*/  FMNMX.FTZ R7, R14, R7, !PT ;  /* 0x000000070e077209 */ /* 0x001fca0007810000 */
[C---:B------:R-:W-:Y:S01]  /*137c0*/  FADD.FTZ R9, -R7.reuse, R12 ;  /* 0x0000000c07097221 */ /* 0x040fe20000010100 */
[----:B------:R-:W-:-:S03]  /*137d0*/  FMUL.FTZ R21, R7, R0 ;  /* 0x0000000007157220 */ /* 0x000fc60000410000 */
[-C--:B------:R-:W-:Y:S01]  /*137e0*/  FMUL.FTZ R15, R9, R0.reuse ;  /* 0x00000000090f7220 */ /* 0x080fe20000410000 */
[----:B------:R-:W-:Y:S02]  /*137f0*/  IMAD.MOV.U32 R9, RZ, RZ, 0x40000040 ;  /* 0x40000040ff097424 */ /* 0x000fe400078e00ff */
        /* <DEDUP_REMOVED lines=16> */
[----:B-1----:R-:W-:-:S07]  /*13900*/  F2FP.F16.F32.PACK_AB R180, R25, R180 ;  /* 0x000000b419b4723e */ /* 0x002fce00000000ff */
        /* <DEDUP_REMOVED lines=33> */
[----:B------:R-:W-:Y:S02]  /*13b20*/  FMNMX.FTZ R12, R62, R9, !PT ;  /* 0x000000093e0c7209 */ /* 0x000fe40007810000 */
[----:B------:R-:W-:Y:S01]  /*13b30*/  MOV R9, 0x40000040 ;  /* 0x4000004000097802 */ /* 0x000fe20000000f00 */
[----:B------:R-:W-:Y:S02]  /*13b40*/  WARPGROUP.DEPBAR.LE gsb0, 0x0 ;  /* 0x00008000000079c5 */ /* 0x000fe40000010000 */
[----:B------:R-:W-:Y:S01]  /*13b50*/  WARPGROUP.ARRIVE ;  /* 0x00000000000079c5 */ /* 0x000fe20000000000 */
[-CC-:B------:R-:W-:Y:S01]  /*13b60*/  FFMA.FTZ R168, R48, R0.reuse, -R21.reuse ;  /* 0x0000000030a87223 */ /* 0x180fe20000010815 */
[----:B------:R-:W-:-:S04]  /*13b70*/  FFMA.FTZ R170, R52, R0, -R21 ;  /* 0x0000000034aa7223 */ /* 0x000fc80000010815 */
[----:B------:R-:W-:Y:S01]  /*13b80*/  HGMMA.64x128x16.F32 R88, R152, gdesc[UR4].tnspB, R88, gsb0 ;  /* 0x41e0000498587df0 */ /* 0x000fe20008000858 */
[----:B------:R-:W-:Y:S01]  /*13b90*/  R2UR UR6, R8 ;  /* 0x00000000080672ca */ /* 0x000fe200000e0000 */
[----:B------:R-:W-:Y:S01]  /*13ba0*/  MUFU.EX2 R168, R168 ;  /* 0x000000a800a87308 */ /* 0x000fe20000000800 */
[----:B------:R-:W-:-:S07]  /*13bb0*/  R2UR UR7, R9 ;  /* 0x00000000090772ca */ /* 0x000fce00000e0000 */
[----:B------:R-:W-:Y:S01]  /*13bc0*/  MUFU.EX2 R170, R170 ;  /* 0x000000aa00aa7308 */ /* 0x000fe20000000800 */
[----:B------:R-:W-:Y:S02]  /*13bd0*/  WARPGROUP.DEPBAR.LE gsb0, 0x0 ;  /* 0x00008000000079c5 */ /* 0x000fe40000010000 */
[----:B------:R-:W-:Y:S01]  /*13be0*/  WARPGROUP.ARRIVE ;  /* 0x00000000000079c5 */ /* 0x000fe20000000000 */
[-CC-:B------:R-:W-:Y:S01]  /*13bf0*/  FFMA.FTZ R153, R33, R0.reuse, -R21.reuse ;  /* 0x0000000021997223 */ /* 0x180fe20000010815 */
[-CC-:B------:R-:W-:Y:S01]  /*13c00*/  FFMA.FTZ R33, R37, R0.reuse, -R21.reuse ;  /* 0x0000000025217223 */ /* 0x180fe20000010815 */
[-CC-:B------:R-:W-:Y:S01]  /*13c10*/  FFMA.FTZ R37, R41, R0.reuse, -R21.reuse ;  /* 0x0000000029257223 */ /* 0x180fe20000010815 */
[--C-:B------:R-:W-:Y:S01]  /*13c20*/  FFMA.FTZ R41, R49, R0, -R21.reuse ;  /* 0x0000000031297223 */ /* 0x100fe20000010815 */
[----:B------:R-:W-:Y:S01]  /*13c30*/  FMNMX.FTZ R49, R63, R12, !PT ;  /* 0x0000000c3f317209 */ /* 0x000fe20007810000 */
[----:B------:R-:W-:Y:S01]  /*13c40*/  HGMMA.64x128x16.F32 R88, R156, gdesc[UR4].tnspB, R88, gsb0 ;  /* 0x41e000049c587df0 */ /* 0x000fe20008000858 */
[-CC-:B------:R-:W-:Y:S01]  /*13c50*/  FFMA.FTZ R155, R57, R0.reuse, -R21.reuse ;  /* 0x00000000399b7223 */ /* 0x180fe20000010815 */
[-CC-:B------:R-:W-:Y:S01]  /*13c60*/  FFMA.FTZ R57, R65, R0.reuse, -R21.reuse ;  /* 0x0000000041397223 */ /* 0x180fe20000010815 */
[----:B------:R-:W-:Y:S01]  /*13c70*/  FMNMX.FTZ R8, R66, R49, !PT ;  /* 0x0000003142087209 */ /* 0x000fe20007810000 */
[-CC-:B------:R-:W-:Y:S01]  /*13c80*/  FFMA.FTZ R49, R53, R0.reuse, -R21.reuse ;  /* 0x0000000035317223 */ /* 0x180fe20000010815 */
[-CC-:B------:R-:W-:Y:S01]  /*13c90*/  FFMA.FTZ R53, R61, R0.reuse, -R21.reuse ;  /* 0x000000003d357223 */ /* 0x180fe20000010815 */
[--C-:B------:R-:W-:Y:S01]  /*13ca0*/  FFMA.FTZ R65, R69, R0, -R21.reuse ;  /* 0x0000000045417223 */ /* 0x100fe20000010815 */
[----:B------:R-:W-:Y:S01]  /*13cb0*/  FMNMX.FTZ R9, R67, R8, !PT ;  /* 0x0000000843097209 */ /* 0x000fe20007810000 */
[-CC-:B------:R-:W-:Y:S01]  /*13cc0*/  FFMA.FTZ R61, R73, R0.reuse, -R21.reuse ;  /* 0x00000000493d7223 */ /* 0x180fe20000010815 */
[-CC-:B------:R-:W-:Y:S01]  /*13cd0*/  FFMA.FTZ R152, R56, R0.reuse, -R21.reuse ;  /* 0x0000000038987223 */ /* 0x180fe20000010815 */
[-CC-:B------:R-:W-:Y:S01]  /*13ce0*/  FFMA.FTZ R154, R60, R0.reuse, -R21.reuse ;  /* 0x000000003c9a7223 */ /* 0x180fe20000010815 */
        /* <DEDUP_REMOVED lines=17> */
[----:B------:R-:W-:Y:S04]  /*13e00*/  MUFU.EX2 R49, R49 ;  /* 0x0000003100317308 */ /* 0x000fe80000000800 */
[----:B------:R-:W1:Y:S04]  /*13e10*/  SHFL.BFLY PT, R9, R8, 0x2, 0x1f ;  /* 0x0c401f0008097f89 */ /* 0x000e6800000e0000 */
[----:B------:R-:W-:Y:S08]  /*13e20*/  MUFU.EX2 R152, R152 ;  /* 0x0000009800987308 */ /* 0x000ff00000000800 */
[----:B------:R-:W-:Y:S08]  /*13e30*/  MUFU.EX2 R155, R155 ;  /* 0x0000009b009b7308 */ /* 0x000ff00000000800 */
[----:B------:R-:W-:Y:S01]  /*13e40*/  MUFU.EX2 R154, R154 ;  /* 0x0000009a009a7308 */ /* 0x000fe20000000800 */
[----:B-1----:R-:W-:Y:S01]  /*13e50*/  FMNMX.FTZ R20, R8, R9, !PT ;  /* 0x0000000908147209 */ /* 0x002fe20007810000 */
[----:B------:R-:W-:-:S02]  /*13e60*/  VIADD R8, R6, 0x300 ;  /* 0x0000030006087836 */ /* 0x000fc40000000000 */
[----:B------:R-:W-:-:S04]  /*13e70*/  IMAD.MOV.U32 R9, RZ, RZ, 0x40000040 ;  /* 0x40000040ff097424 */ /* 0x000fc800078e00ff */
[----:B------:R-:W-:Y:S01]  /*13e80*/  MUFU.EX2 R53, R53 ;  /* 0x0000003500357308 */ /* 0x000fe20000000800 */
[----:B------:R-:W-:Y:S02]  /*13e90*/  R2UR UR6, R8 ;  /* 0x00000000080672ca */ /* 0x000fe400000e0000 */
[----:B------:R-:W-:Y:S01]  /*13ea0*/  R2UR UR7, R9 ;  /* 0x00000000090772ca */ /* 0x000fe200000e0000 */
[----:B------:R-:W-:-:S04]  /*13eb0*/  FFMA.FTZ R9, R84, R0, -R21 ;  /* 0x0000000054097223 */ /* 0x000fc80000010815 */
[----:B------:R-:W-:Y:S08]  /*13ec0*/  MUFU.EX2 R57, R57 ;  /* 0x0000003900397308 */ /* 0x000ff00000000800 */
[----:B------:R-:W-:Y:S08]  /*13ed0*/  MUFU.EX2 R65, R65 ;  /* 0x0000004100417308 */ /* 0x000ff00000000800 */
[----:B------:R-:W-:Y:S08]  /*13ee0*/  MUFU.EX2 R12, R12 ;  /* 0x0000000c000c7308 */ /* 0x000ff00000000800 */
[----:B------:R-:W1:Y:S08]  /*13ef0*/  MUFU.EX2 R61, R61 ;  /* 0x0000003d003d7308 */ /* 0x000e700000000800 */
[----:B------:R-:W3:Y:S08]  /*13f00*/  MUFU.EX2 R69, R69 ;  /* 0x0000004500457308 */ /* 0x000ef00000000800 */
[----:B------:R-:W-:Y:S08]  /*13f10*/  MUFU.EX2 R73, R73 ;  /* 0x0000004900497308 */ /* 0x000ff00000000800 */
[----:B------:R-:W-:Y:S01]  /*13f20*/  MUFU.EX2 R9, R9 ;  /* 0x0000000900097308 */ /* 0x000fe20000000800 */
[----:B------:R-:W-:-:S02]  /*13f30*/  WARPGROUP.DEPBAR.LE gsb0, 0x0 ;  /* 0x00008000000079c5 */ /* 0x000fc40000010000 */
[----:B------:R-:W-:Y:S01]  /*13f40*/  WARPGROUP.ARRIVE ;  /* 0x00000000000079c5 */ /* 0x000fe20000000000 */
[----:B------:R-:W4:Y:S01]  /*13f50*/  SHFL.BFLY PT, R157, R20, 0x1, 0x1f ;  /* 0x0c201f00149d7f89 */ /* 0x000f2200000e0000 */
[-CC-:B------:R-:W-:Y:S01]  /*13f60*/  FFMA.FTZ R156, R64, R0.reuse, -R21.reuse ;  /* 0x00000000409c7223 */ /* 0x180fe20000010815 */
[----:B------:R-:W-:-:S03]  /*13f70*/  FFMA.FTZ R158, R68, R0, -R21 ;  /* 0x00000000449e7223 */ /* 0x000fc60000010815 */
[----:B------:R-:W-:Y:S02]  /*13f80*/  HGMMA.64x128x16.F32 R88, R160, gdesc[UR4].tnspB, R88, gsb0 ;  /* 0x41e00004a0587df0 */ /* 0x000fe40008000858 */
[----:B------:R-:W-:Y:S08]  /*13f90*/  MUFU.EX2 R156, R156 ;  /* 0x0000009c009c7308 */ /* 0x000ff00000000800 */
[----:B------:R-:W-:Y:S01]  /*13fa0*/  MUFU.EX2 R158, R158 ;  /* 0x0000009e009e7308 */ /* 0x000fe20000000800 */
[----:B----4-:R-:W-:Y:S01]  /*13fb0*/  FMNMX.FTZ R8, R20, R157, !PT ;  /* 0x0000009d14087209 */ /* 0x010fe20007810000 */
[----:B------:R-:W-:-:S04]  /*13fc0*/  VIADD R20, R6, 0x380 ;  /* 0x0000038006147836 */ /* 0x000fc80000000000 */
[----:B------:R-:W-:Y:S01]  /*13fd0*/  FADD.FTZ R21, -R8, R10 ;  /* 0x0000000a08157221 */ /* 0x000fe20000010100 */
[----:B------:R-:W-:Y:S01]  /*13fe0*/  R2UR UR6, R20 ;  /* 0x00000000140672ca */ /* 0x000fe200000e0000 */
[-C--:B------:R-:W-:Y:S01]  /*13ff0*/  FMUL.FTZ R77, R8, R0.reuse ;  /* 0x00000000084d7220 */ /* 0x080fe20000410000 */
[----:B------:R-:W-:Y:S01]  /*14000*/  MUFU.EX2 R10, R85 ;  /* 0x00000055000a7308 */ /* 0x000fe20000000800 */
[-C--:B------:R-:W-:Y:S02]  /*14010*/  FMUL.FTZ R21, R21, R0.reuse ;  /* 0x0000000015157220 */ /* 0x080fe40000410000 */
[-CC-:B------:R-:W-:Y:S01]  /*14020*/  FFMA.FTZ R181, R26, R0.reuse, -R77.reuse ;  /* 0x000000001ab57223 */ /* 0x180fe2000001084d */
[-CC-:B------:R-:W-:Y:S01]  /*14030*/  FFMA.FTZ R26, R27, R0.reuse, -R77.reuse ;  /* 0x000000001b1a7223 */ /* 0x180fe2000001084d */
[-CC-:B------:R-:W-:Y:S01]  /*14040*/  FFMA.FTZ R183, R30, R0.reuse, -R77.reuse ;  /* 0x000000001eb77223 */ /* 0x180fe2000001084d */
[-CC-:B------:R-:W-:Y:S01]  /*14050*/  FFMA.FTZ R30, R31, R0.reuse, -R77.reuse ;  /* 0x000000001f1e7223 */ /* 0x180fe2000001084d */
[-CC-:B------:R-:W-:Y:S01]  /*14060*/  FFMA.FTZ R177, R34, R0.reuse, -R77.reuse ;  /* 0x0000000022b17223 */ /* 0x180fe2000001084d */
[----:B------:R4:W-:Y:S01]  /*14070*/  MUFU.EX2 R28, R21 ;  /* 0x00000015001c7308 */ /* 0x0009e20000000800 */
[----:B------:R-:W-:Y:S01]  /*14080*/  IADD3 R31, -R193, 0xb, RZ ;  /* 0x0000000bc11f7810 */ /* 0x000fe20007ffe1ff */
[-CC-:B------:R-:W-:Y:S01]  /*14090*/  FFMA.FTZ R32, R35, R0.reuse, -R77.reuse ;  /* 0x0000000023207223 */ /* 0x180fe2000001084d */
[----:B------:R-:W-:Y:S01]  /*140a0*/  FFMA.FTZ R179, R38, R0, -R77 ;  /* 0x0000000026b37223 */ /* 0x000fe2000001084d */
[----:B------:R-:W-:-:S02]  /*140b0*/  @!P1 IMAD R35, R11, 0x8, R2 ;  /* 0x000000080b239824 */ /* 0x000fc400078e0202 */
[-CC-:B------:R-:W-:Y:S01]  /*140c0*/  FFMA.FTZ R173, R42, R0.reuse, -R77.reuse ;  /* 0x000000002aad7223 */ /* 0x180fe2000001084d */
[----:B------:R-:W-:Y:S01]  /*140d0*/  FADD.FTZ R11, R25, R4 ;  /* 0x00000004190b7221 */ /* 0x000fe20000010000 */
[-C--:B------:R-:W-:Y:S01]  /*140e0*/  FFMA.FTZ R34, R39, R0.reuse, -R77 ;  /* 0x0000000027227223 */ /* 0x080fe2000001084d */
[----:B------:R-:W-:Y:S01]  /*140f0*/  MUFU.EX2 R181, R181 ;  /* 0x000000b500b57308 */ /* 0x000fe20000000800 */
[----:B----4-:R-:W-:Y:S02]  /*14100*/  IMAD.MOV.U32 R21, RZ, RZ, 0x40000040 ;  /* 0x40000040ff157424 */ /* 0x010fe400078e00ff */
[----:B--2---:R-:W-:Y:S01]  /*14110*/  FADD.FTZ R44, R182, R11 ;  /* 0x0000000bb62c7221 */ /* 0x004fe20000010000 */
[-CC-:B------:R-:W-:Y:S01]  /*14120*/  FFMA.FTZ R36, R43, R0.reuse, -R77.reuse ;  /* 0x000000002b247223 */ /* 0x180fe2000001084d */
[-CC-:B------:R-:W-:Y:S01]  /*14130*/  FFMA.FTZ R175, R46, R0.reuse, -R77.reuse ;  /* 0x000000002eaf7223 */ /* 0x180fe2000001084d */
[-CC-:B------:R-:W-:Y:S01]  /*14140*/  FFMA.FTZ R38, R47, R0.reuse, -R77.reuse ;  /* 0x000000002f267223 */ /* 0x180fe2000001084d */
[----:B------:R-:W-:Y:S01]  /*14150*/  R2UR UR7, R21 ;  /* 0x00000000150772ca */ /* 0x000fe200000e0000 */
[--C-:B------:R-:W-:Y:S01]  /*14160*/  FFMA.FTZ R169, R50, R0, -R77.reuse ;  /* 0x0000000032a97223 */ /* 0x100fe2000001084d */
[----:B------:R-:W-:Y:S01]  /*14170*/  @!P1 LEA R21, R185, R2, 0x3 ;  /* 0x00000002b9159211 */ /* 0x000fe200078e18ff */
[----:B------:R-:W-:Y:S01]  /*14180*/  MUFU.EX2 R26, R26 ;  /* 0x0000001a001a7308 */ /* 0x000fe20000000800 */
[-CC-:B------:R-:W-:Y:S01]  /*14190*/  FFMA.FTZ R40, R51, R0.reuse, -R77.reuse ;  /* 0x0000000033287223 */ /* 0x180fe2000001084d */
[-CC-:B------:R-:W-:Y:S01]  /*141a0*/  FFMA.FTZ R171, R54, R0.reuse, -R77.reuse ;  /* 0x0000000036ab7223 */ /* 0x180fe2000001084d */
[----:B------:R-:W-:Y:S01]  /*141b0*/  FFMA.FTZ R6, R55, R0, -R77 ;  /* 0x0000000037067223 */ /* 0x000fe2000001084d */
[----:B------:R-:W-:-:S02]  /*141c0*/  @!P1 VIADD R27, R21, 0x28840 ;  /* 0x00028840151b9836 */ /* 0x000fc40000000000 */
[-CC-:B------:R-:W-:Y:S01]  /*141d0*/  FFMA.FTZ R20, R58, R0.reuse, -R77.reuse ;  /* 0x000000003a147223 */ /* 0x180fe2000001084d */
[-CC-:B------:R-:W-:Y:S01]  /*141e0*/  FFMA.FTZ R21, R59, R0.reuse, -R77.reuse ;  /* 0x000000003b157223 */ /* 0x180fe2000001084d */
[-C--:B------:R-:W-:Y:S01]  /*141f0*/  FFMA.FTZ R62, R62, R0.reuse, -R77 ;  /* 0x000000003e3e7223 */ /* 0x080fe2000001084d */
[----:B------:R-:W-:Y:S01]  /*14200*/  MUFU.EX2 R183, R183 ;  /* 0x000000b700b77308 */ /* 0x000fe20000000800 */
[----:B------:R-:W-:Y:S01]  /*14210*/  @!P1 PRMT R27, RZ, 0x654, R27 ;  /* 0x00000654ff1b9816 */ /* 0x000fe2000000001b */
        /* <DEDUP_REMOVED lines=9> */
[----:B------:R-:W-:Y:S01]  /*142b0*/  FFMA.FTZ R86, R86, R0, -R77 ;  /* 0x0000000056567223 */ /* 0x000fe2000001084d */
[----:B0-----:R-:W-:-:S04]  /*142c0*/  F2FP.F16.F32.PACK_AB R182, R29, R182 ;  /* 0x000000b61db6723e */ /* 0x001fc800000000ff */
        /* <DEDUP_REMOVED lines=11> */
[----:B------:R-:W-:Y:S01]  /*14380*/  FFMA.FTZ R161, R74, R0, -R77 ;  /* 0x000000004aa17223 */ /* 0x000fe2000001084d */
[----:B-1----:R-:W-:-:S03]  /*14390*/  F2FP.F16.F32.PACK_AB R160, R61, R12 ;  /* 0x0000000c3da0723e */ /* 0x002fc600000000ff */
[----:B------:R-:W-:Y:S01]  /*143a0*/  MUFU.EX2 R40, R40 ;  /* 0x0000002800287308 */ /* 0x000fe20000000800 */
[----:B---3--:R-:W-:Y:S01]  /*143b0*/  F2FP.F16.F32.PACK_AB R162, R69, R14 ;  /* 0x0000000e45a2723e */ /* 0x008fe200000000ff */
[----:B------:R-:W-:Y:S06]  /*143c0*/  HGMMA.64x128x16.F32 R88, R164, gdesc[UR4].tnspB, R88, gsb0 ;  /* 0x41e00004a4587df0 */ /* 0x000fec0008000858 */
        /* <DEDUP_REMOVED lines=11> */
[----:B------:R-:W1:Y:S01]  /*14480*/  MUFU.EX2 R83, R83 ;  /* 0x0000005300537308 */ /* 0x000e620000000800 */
[----:B0-----:R-:W-:-:S07]  /*14490*/  F2FP.F16.F32.PACK_AB R163, R79, R78 ;  /* 0x0000004e4fa3723e */ /* 0x001fce00000000ff */
[----:B------:R-:W-:Y:S01]  /*144a0*/  MUFU.EX2 R86, R86 ;  /* 0x0000005600567308 */ /* 0x000fe20000000800 */
[----:B------:R-:W-:Y:S02]  /*144b0*/  WARPGROUP.DEPBAR.LE gsb0, 0x0 ;  /* 0x00008000000079c5 */ /* 0x000fe40000010000 */
[----:B------:R0:W-:Y:S06]  /*144c0*/  BAR.ARV R31, 0x100 ;  /* 0x0004001f0000751d */ /* 0x0001ec0000002000 */
[----:B------:R2:W-:Y:S01]  /*144d0*/  @!P1 SYNCS.ARRIVE.TRANS64.RED.A1T0 RZ, [R27+URZ], RZ ;  /* 0x000000ff1bff99a7 */ /* 0x0005e2000810043f */
[----:B------:R-:W-:Y:S01]  /*144e0*/  F2FP.F16.F32.PACK_AB R166, R10, R9 ;  /* 0x000000090aa6723e */ /* 0x000fe200000000ff */
[-C--:B------:R-:W-:Y:S01]  /*144f0*/  FMUL.FTZ R88, R88, R15.reuse ;  /* 0x0000000f58587220 */ /* 0x080fe20000410000 */
[----:B------:R-:W-:Y:S01]  /*14500*/  F2FP.F16.F32.PACK_AB R164, R73, R24 ;  /* 0x0000001849a4723e */ /* 0x000fe200000000ff */
[-C--:B------:R-:W-:Y:S01]  /*14510*/  FMUL.FTZ R89, R89, R15.reuse ;  /* 0x0000000f59597220 */ /* 0x080fe20000410000 */
[----:B-1----:R-:W-:Y:S01]  /*14520*/  F2FP.F16.F32.PACK_AB R165, R83, R82 ;  /* 0x0000005253a5723e */ /* 0x002fe200000000ff */
[-C--:B------:R-:W-:Y:S01]  /*14530*/  FMUL.FTZ R92, R92, R15.reuse ;  /* 0x0000000f5c5c7220 */ /* 0x080fe20000410000 */
[----:B------:R-:W-:Y:S01]  /*14540*/  FMUL.FTZ R93, R93, R15 ;  /* 0x0000000f5d5d7220 */ /* 0x000fe20000410000 */
[----:B--2---:R-:W-:Y:S01]  /*14550*/  FFMA.FTZ R27, R28, R3, R181 ;  /* 0x000000031c1b7223 */ /* 0x004fe200000100b5 */
[----:B------:R-:W-:Y:S01]  /*14560*/  F2FP.F16.F32.PACK_AB R181, R26, R181 ;  /* 0x000000b51ab5723e */ /* 0x000fe200000000ff */
[----:B------:R-:W1:Y:S01]  /*14570*/  MUFU.EX2 R3, R62 ;  /* 0x0000003e00037308 */ /* 0x000e620000000800 */
[----:B------:R-:W-:Y:S01]  /*14580*/  FMUL.FTZ R96, R96, R15 ;  /* 0x0000000f60607220 */ /* 0x000fe20000410000 */
[----:B------:R-:W-:Y:S01]  /*14590*/  FADD.FTZ R42, R26, R27 ;  /* 0x0000001b1a2a7221 */ /* 0x000fe20000010000 */
[----:B------:R-:W-:-:S02]  /*145a0*/  @!P1 VIADD R27, R35, 0x28860 ;  /* 0x00028860231b9836 */ /* 0x000fc40000000000 */
[-C--:B------:R-:W-:Y:S01]  /*145b0*/  FMUL.FTZ R97, R97, R15.reuse ;  /* 0x0000000f61617220 */ /* 0x080fe20000410000 */
[----:B------:R-:W-:Y:S01]  /*145c0*/  FMUL.FTZ R100, R100, R15 ;  /* 0x0000000f64647220 */ /* 0x000fe20000410000 */
[----:B------:R-:W-:Y:S01]  /*145d0*/  FADD.FTZ R11, R183, R42 ;  /* 0x0000002ab70b7221 */ /* 0x000fe20000010000 */
[C---:B------:R-:W-:Y:S01]  /*145e0*/  F2FP.F16.F32.PACK_AB R183, R30.reuse, R183 ;  /* 0x000000b71eb7723e */ /* 0x040fe200000000ff */
[-C--:B------:R-:W-:Y:S01]  /*145f0*/  FMUL.FTZ R101, R101, R15.reuse ;  /* 0x0000000f65657220 */ /* 0x080fe20000410000 */
[----:B0-----:R-:W-:Y:S01]  /*14600*/  @!P1 PRMT R31, RZ, 0x654, R27 ;  /* 0x00000654ff1f9816 */ /* 0x001fe2000000001b */
[----:B------:R-:W-:Y:S01]  /*14610*/  FADD.FTZ R27, R29, R44 ;  /* 0x0000002c1d1b7221 */ /* 0x000fe20000010000 */
[----:B------:R-:W-:Y:S01]  /*14620*/  FADD.FTZ R42, R30, R11 ;  /* 0x0000000b1e2a7221 */ /* 0x000fe20000010000 */
[----:B------:R-:W-:Y:S01]  /*14630*/  FMUL.FTZ R104, R104, R15 ;  /* 0x0000000f68687220 */ /* 0x000fe20000410000 */
[----:B------:R0:W-:Y:S01]  /*14640*/  @!P1 SYNCS.ARRIVE.TRANS64.RED.A1T0 RZ, [R31+URZ], RZ ;  /* 0x000000ff1fff99a7 */ /* 0x0001e2000810043f */
[----:B------:R-:W-:Y:S01]  /*14650*/  FADD.FTZ R44, R176, R27 ;  /* 0x0000001bb02c7221 */ /* 0x000fe20000010000 */
[----:B------:R-:W-:Y:S01]  /*14660*/  FADD.FTZ R11, R177, R42 ;  /* 0x0000002ab10b7221 */ /* 0x000fe20000010000 */
[-C--:B------:R-:W-:Y:S01]  /*14670*/  FFMA.FTZ R42, R67, R0.reuse, -R77 ;  /* 0x00000000432a7223 */ /* 0x080fe2000001084d */
[C---:B------:R-:W-:Y:S01]  /*14680*/  F2FP.F16.F32.PACK_AB R177, R32.reuse, R177 ;  /* 0x000000b120b1723e */ /* 0x040fe200000000ff */
[----:B------:R-:W-:Y:S01]  /*14690*/  FADD.FTZ R27, R153, R44 ;  /* 0x0000002c991b7221 */ /* 0x000fe20000010000 */
[----:B------:R-:W-:Y:S01]  /*146a0*/  FADD.FTZ R46, R32, R11 ;  /* 0x0000000b202e7221 */ /* 0x000fe20000010000 */
[----:B------:R-:W-:Y:S01]  /*146b0*/  FFMA.FTZ R44, R71, R0, -R77 ;  /* 0x00000000472c7223 */ /* 0x000fe2000001084d */
[----:B------:R-:W-:Y:S01]  /*146c0*/  F2FP.F16.F32.PACK_AB R176, R153, R176 ;  /* 0x000000b099b0723e */ /* 0x000fe200000000ff */
[----:B------:R-:W-:Y:S01]  /*146d0*/  FADD.FTZ R48, R178, R27 ;  /* 0x0000001bb2307221 */ /* 0x000fe20000010000 */
[----:B------:R-:W-:Y:S01]  /*146e0*/  FADD.FTZ R11, R179, R46 ;  /* 0x0000002eb30b7221 */ /* 0x000fe20000010000 */
[----:B------:R-:W2:Y:S01]  /*146f0*/  MUFU.EX2 R42, R42 ;  /* 0x0000002a002a7308 */ /* 0x000ea20000000800 */
[----:B------:R-:W-:Y:S01]  /*14700*/  F2FP.F16.F32.PACK_AB R153, R21, R20 ;  /* 0x000000141599723e */ /* 0x000fe200000000ff */
[----:B------:R-:W-:Y:S01]  /*14710*/  FADD.FTZ R27, R33, R48 ;  /* 0x00000030211b7221 */ /* 0x000fe20000010000 */
[----:B------:R-:W-:Y:S01]  /*14720*/  FADD.FTZ R46, R34, R11 ;  /* 0x0000000b222e7221 */ /* 0x000fe20000010000 */
[----:B------:R-:W-:Y:S01]  /*14730*/  FFMA.FTZ R77, R87, R0, -R77 ;  /* 0x00000000574d7223 */ /* 0x000fe2000001084d */
[----:B------:R-:W-:Y:S01]  /*14740*/  F2FP.F16.F32.PACK_AB R178, R33, R178 ;  /* 0x000000b221b2723e */ /* 0x000fe200000000ff */
[----:B------:R-:W-:Y:S01]  /*14750*/  FADD.FTZ R48, R172, R27 ;  /* 0x0000001bac307221 */ /* 0x000fe20000010000 */
[----:B------:R-:W-:Y:S01]  /*14760*/  FADD.FTZ R11, R173, R46 ;  /* 0x0000002ead0b7221 */ /* 0x000fe20000010000 */
[----:B------:R-:W3:Y:S01]  /*14770*/  MUFU.EX2 R44, R44 ;  /* 0x0000002c002c7308 */ /* 0x000ee20000000800 */
[----:B------:R-:W-:Y:S01]  /*14780*/  F2FP.F16.F32.PACK_AB R179, R34, R179 ;  /* 0x000000b322b3723e */ /* 0x000fe200000000ff */
[C---:B------:R-:W-:Y:S01]  /*14790*/  FADD.FTZ R27, R37.reuse, R48 ;  /* 0x00000030251b7221 */ /* 0x040fe20000010000 */
[----:B------:R-:W-:Y:S01]  /*147a0*/  FADD.FTZ R46, R36, R11 ;  /* 0x0000000b242e7221 */ /* 0x000fe20000010000 */
[----:B------:R-:W-:Y:S01]  /*147b0*/  F2FP.F16.F32.PACK_AB R172, R37, R172 ;  /* 0x000000ac25ac723e */ /* 0x000fe200000000ff */
[----:B------:R-:W-:Y:S01]  /*147c0*/  FMUL.FTZ R105, R105, R15 ;  /* 0x0000000f69697220 */ /* 0x000fe20000410000 */
[----:B------:R-:W-:Y:S01]  /*147d0*/  FADD.FTZ R48, R174, R27 ;  /* 0x0000001bae307221 */ /* 0x000fe20000010000 */
[----:B------:R-:W-:Y:S01]  /*147e0*/  FADD.FTZ R11, R175, R46 ;  /* 0x0000002eaf0b7221 */ /* 0x000fe20000010000 */
[----:B------:R-:W-:Y:S01]  /*147f0*/  MUFU.EX2 R77, R77 ;  /* 0x0000004d004d7308 */ /* 0x000fe20000000800 */
[----:B------:R-:W-:Y:S01]  /*14800*/  F2FP.F16.F32.PACK_AB R173, R36, R173 ;  /* 0x000000ad24ad723e */ /* 0x000fe200000000ff */
[C---:B------:R-:W-:Y:S01]  /*14810*/  FADD.FTZ R27, R45.reuse, R48 ;  /* 0x000000302d1b7221 */ /* 0x040fe20000010000 */
[----:B------:R-:W-:Y:S01]  /*14820*/  FADD.FTZ R46, R38, R11 ;  /* 0x0000000b262e7221 */ /* 0x000fe20000010000 */
[----:B------:R-:W-:Y:S01]  /*14830*/  F2FP.F16.F32.PACK_AB R174, R45, R174 ;  /* 0x000000ae2dae723e */ /* 0x000fe200000000ff */
[----:B------:R-:W-:Y:S01]  /*14840*/  FMUL.FTZ R108, R108, R15 ;  /* 0x0000000f6c6c7220 */ /* 0x000fe20000410000 */
[----:B------:R-:W-:Y:S01]  /*14850*/  FADD.FTZ R48, R168, R27 ;  /* 0x0000001ba8307221 */ /* 0x000fe20000010000 */
[----:B------:R-:W-:Y:S01]  /*14860*/  FADD.FTZ R11, R169, R46 ;  /* 0x0000002ea90b7221 */ /* 0x000fe20000010000 */
[----:B------:R-:W-:Y:S01]  /*14870*/  F2FP.F16.F32.PACK_AB R175, R38, R175 ;  /* 0x000000af26af723e */ /* 0x000fe200000000ff */
[-C--:B------:R-:W-:Y:S01]  /*14880*/  FMUL.FTZ R109, R109, R15.reuse ;  /* 0x0000000f6d6d7220 */ /* 0x080fe20000410000 */
[C---:B------:R-:W-:Y:S01]  /*14890*/  FADD.FTZ R25, R41.reuse, R48 ;  /* 0x0000003029197221 */ /* 0x040fe20000010000 */
[----:B------:R-:W-:Y:S01]  /*148a0*/  FADD.FTZ R46, R40, R11 ;  /* 0x0000000b282e7221 */ /* 0x000fe20000010000 */
[----:B------:R-:W-:Y:S01]  /*148b0*/  F2FP.F16.F32.PACK_AB R168, R41, R168 ;  /* 0x000000a829a8723e */ /* 0x000fe200000000ff */
[----:B------:R-:W-:Y:S01]  /*148c0*/  FMUL.FTZ R112, R112, R15 ;  /* 0x0000000f70707220 */ /* 0x000fe20000410000 */
[----:B------:R-:W-:Y:S01]  /*148d0*/  FADD.FTZ R26, R170, R25 ;  /* 0x00000019aa1a7221 */ /* 0x000fe20000010000 */
[----:B------:R-:W-:Y:S01]  /*148e0*/  FADD.FTZ R11, R171, R46 ;  /* 0x0000002eab0b7221 */ /* 0x000fe20000010000 */
[C---:B------:R-:W-:Y:S01]  /*148f0*/  F2FP.F16.F32.PACK_AB R171, R6.reuse, R171 ;  /* 0x000000ab06ab723e */ /* 0x040fe200000000ff */
[----:B------:R-:W-:Y:S01]  /*14900*/  FMUL.FTZ R113, R113, R15 ;  /* 0x0000000f71717220 */ /* 0x000fe20000410000 */
[----:B------:R-:W-:Y:S01]  /*14910*/  FADD.FTZ R25, R49, R26 ;  /* 0x0000001a31197221 */ /* 0x000fe20000010000 */
[----:B------:R-:W-:Y:S01]  /*14920*/  FADD.FTZ R11, R6, R11 ;  /* 0x0000000b060b7221 */ /* 0x000fe20000010000 */
[----:B------:R-:W4:Y:S01]  /*14930*/  MUFU.EX2 R26, R75 ;  /* 0x0000004b001a7308 */ /* 0x000f220000000800 */
[----:B------:R-:W-:Y:S01]  /*14940*/  F2FP.F16.F32.PACK_AB R169, R40, R169 ;  /* 0x000000a928a9723e */ /* 0x000fe200000000ff */
[----:B------:R-:W-:Y:S01]  /*14950*/  FADD.FTZ R30, R152, R25 ;  /* 0x00000019981e7221 */ /* 0x000fe20000010000 */
[----:B------:R-:W-:Y:S01]  /*14960*/  FADD.FTZ R32, R20, R11 ;  /* 0x0000000b14207221 */ /* 0x000fe20000010000 */
[C---:B------:R-:W-:Y:S01]  /*14970*/  F2FP.F16.F32.PACK_AB R152, R155.reuse, R152 ;  /* 0x000000989b98723e */ /* 0x040fe200000000ff */
[----:B------:R-:W-:Y:S01]  /*14980*/  FMUL.FTZ R116, R116, R15 ;  /* 0x0000000f74747220 */ /* 0x000fe20000410000 */
[----:B------:R-:W-:Y:S01]  /*14990*/  FADD.FTZ R11, R155, R30 ;  /* 0x0000001e9b0b7221 */ /* 0x000fe20000010000 */
[----:B------:R-:W-:Y:S01]  /*149a0*/  FADD.FTZ R32, R21, R32 ;  /* 0x0000002015207221 */ /* 0x000fe20000010000 */
[----:B-1----:R-:W-:Y:S01]  /*149b0*/  F2FP.F16.F32.PACK_AB R155, R4, R3 ;  /* 0x00000003049b723e */ /* 0x002fe200000000ff */
        /* <DEDUP_REMOVED lines=12> */
[----:B------:R-:W-:Y:S01]  /*14a80*/  FMUL.FTZ R124, R124, R15 ;  /* 0x0000000f7c7c7220 */ /* 0x000fe20000410000 */
[----:B------:R-:W-:Y:S01]  /*14a90*/  FADD.FTZ R25, R57, R32 ;  /* 0x0000002039197221 */ /* 0x000fe20000010000 */
[C---:B--2---:R-:W-:Y:S01]  /*14aa0*/  FADD.FTZ R30, R42.reuse, R11 ;  /* 0x0000000b2a1e7221 */ /* 0x044fe20000010000 */
[----:B------:R-:W-:Y:S01]  /*14ab0*/  F2FP.F16.F32.PACK_AB R157, R42, R157 ;  /* 0x0000009d2a9d723e */ /* 0x000fe200000000ff */
[-C--:B------:R-:W-:Y:S01]  /*14ac0*/  FMUL.FTZ R125, R125, R15.reuse ;  /* 0x0000000f7d7d7220 */ /* 0x080fe20000410000 */
[----:B------:R-:W-:Y:S01]  /*14ad0*/  FADD.FTZ R32, R158, R25 ;  /* 0x000000199e207221 */ /* 0x000fe20000010000 */
[----:B------:R-:W-:Y:S01]  /*14ae0*/  FADD.FTZ R11, R159, R30 ;  /* 0x0000001e9f0b7221 */ /* 0x000fe20000010000 */
[C---:B------:R-:W-:Y:S01]  /*14af0*/  F2FP.F16.F32.PACK_AB R158, R65.reuse, R158 ;  /* 0x0000009e419e723e */ /* 0x040fe200000000ff */
[----:B------:R-:W-:Y:S01]  /*14b00*/  FMUL.FTZ R128, R128, R15 ;  /* 0x0000000f80807220 */ /* 0x000fe20000410000 */
[----:B------:R-:W-:Y:S01]  /*14b10*/  FADD.FTZ R25, R65, R32 ;  /* 0x0000002041197221 */ /* 0x000fe20000010000 */
[C---:B---3--:R-:W-:Y:S01]  /*14b20*/  FADD.FTZ R6, R44.reuse, R11 ;  /* 0x0000000b2c067221 */ /* 0x048fe20000010000 */
[----:B------:R-:W-:Y:S01]  /*14b30*/  F2FP.F16.F32.PACK_AB R159, R44, R159 ;  /* 0x0000009f2c9f723e */ /* 0x000fe200000000ff */
[----:B------:R-:W-:Y:S01]  /*14b40*/  FMUL.FTZ R129, R129, R15 ;  /* 0x0000000f81817220 */ /* 0x000fe20000410000 */
[----:B------:R-:W-:Y:S01]  /*14b50*/  FADD.FTZ R20, R12, R25 ;  /* 0x000000190c147221 */ /* 0x000fe20000010000 */
[----:B------:R-:W-:Y:S01]  /*14b60*/  FADD.FTZ R11, R161, R6 ;  /* 0x00000006a10b7221 */ /* 0x000fe20000010000 */
[----:B----4-:R-:W-:Y:S01]  /*14b70*/  F2FP.F16.F32.PACK_AB R161, R26, R161 ;  /* 0x000000a11aa1723e */ /* 0x010fe200000000ff */
[-C--:B------:R-:W-:Y:S01]  /*14b80*/  FMUL.FTZ R132, R132, R15.reuse ;  /* 0x0000000f84847220 */ /* 0x080fe20000410000 */
[----:B------:R-:W-:Y:S01]  /*14b90*/  FADD.FTZ R3, R61, R20 ;  /* 0x000000143d037221 */ /* 0x000fe20000010000 */
[----:B------:R-:W-:Y:S01]  /*14ba0*/  FADD.FTZ R11, R26, R11 ;  /* 0x0000000b1a0b7221 */ /* 0x000fe20000010000 */
[----:B------:R-:W-:Y:S01]  /*14bb0*/  F2FP.F16.F32.PACK_AB R167, R77, R86 ;  /* 0x000000564da7723e */ /* 0x000fe200000000ff */
        /* <DEDUP_REMOVED lines=53> */
[----:B------:R-:W-:Y:S01]  /*14f10*/  MOV R14, R190 ;  /* 0x000000be000e7202 */ /* 0x000fe20000000f00 */
[----:B------:R-:W-:-:S02]  /*14f20*/  IMAD.MOV.U32 R11, RZ, RZ, R185 ;  /* 0x000000ffff0b7224 */ /* 0x000fc400078e00b9 */
[----:B------:R-:W-:Y:S02]  /*14f30*/  IMAD.MOV.U32 R10, RZ, RZ, R8 ;  /* 0x000000ffff0a7224 */ /* 0x000fe400078e0008 */
[----:B------:R-:W-:Y:S01]  /*14f40*/  IMAD.MOV.U32 R12, RZ, RZ, R7 ;  /* 0x000000ffff0c7224 */ /* 0x000fe200078e0007 */
[----:B0-----:R-:W-:Y:S06]  /*14f50*/  @P2 BRA `(.L_x_2430) ;  /* 0xffffffdc008c2947 */ /* 0x001fec000383ffff */
.L_x_2420:
[----:B------:R-:W-:Y:S05]  /*14f60*/  WARPSYNC.ALL ;  /* 0x0000000000007948 */ /* 0x000fea0003800000 */
[----:B------:R-:W-:Y:S06]  /*14f70*/  BAR.ARV 0x8, 0x120 ;  /* 0x0204800000007b1d */ /* 0x000fec0000002000 */
[----:B------:R-:W-:Y:S05]  /*14f80*/  @!P0 BRA `(.L_x_2431) ;  /* 0x0000000000048947 */ /* 0x000fea0003800000 */
[----:B------:R-:W-:Y:S01]  /*14f90*/  BPT.TRAP 0x1 ;  /* 0x000000040000795c */ /* 0x000fe20000300000 */
.L_x_2431:
[----:B------:R-:W-:Y:S01]  /*14fa0*/  IMAD R12, R185, 0x8, R2 ;  /* 0x00000008b90c7824 */ /* 0x000fe200078e0202 */
[----:B------:R-:W-:-:S04]  /*14fb0*/  SHF.L.U32 R5, R190, 0x1f, RZ ;  /* 0x0000001fbe057819 */ /* 0x000fc800000006ff */
[----:B------:R0:W1:Y:S01]  /*14fc0*/  SYNCS.PHASECHK.TRANS64.TRYWAIT P2, [R12+URZ+0x28850], R5 ;  /* 0x028850050c0075a7 */ /* 0x000062000804017f */
[----:B------:R-:W-:Y:S05]  /*14fd0*/  @!P0 BRA `(.L_x_2432) ;  /* 0x0000000000048947 */ /* 0x000fea0003800000 */
[----:B------:R-:W-:Y:S01]  /*14fe0*/  BPT.TRAP 0x1 ;  /* 0x000000040000795c */ /* 0x000fe20000300000 */
.L_x_2432:
[----:B------:R-:W-:-:S04]  /*14ff0*/  IADD3 R2, R2, 0x400, RZ ;  /* 0x0000040002027810 */ /* 0x000fc80007ffe0ff */
[----:B------:R-:W-:-:S04]  /*15000*/  SHF.R.U32.HI R2, RZ, 0x4, R2 ;  /* 0x00000004ff027819 */ /* 0x000fc80000011602 */
[----:B------:R-:W-:-:S04]  /*15010*/  LOP3.LUT R2, R2, 0x3fff, RZ, 0xc0, !PT ;  /* 0x00003fff02027812 */ /* 0x000fc800078ec0ff */
[----:B------:R-:W-:Y:S01]  /*15020*/  LOP3.LUT R2, R2, 0x4000000, RZ, 0xfc, !PT ;  /* 0x0400000002027812 */ /* 0x000fe200078efcff */
[----:B-1----:R-:W-:Y:S06]  /*15030*/  @P2 BRA `(.L_x_2433) ;  /* 0x0000000000082947 */ /* 0x002fec0003800000 */
[----:B------:R-:W1:Y:S02]  /*15040*/  SYNCS.PHASECHK.TRANS64.TRYWAIT P0, [R12+URZ+0x28850], R5 ;  /* 0x028850050c0075a7 */ /* 0x000e64000800017f */
[----:B-1----:R-:W-:Y:S05]  /*15050*/  @!P0 BRA `(.L_x_2434) ;  /* 0x0000009800f08947 */ /* 0x002fea0003800000 */
.L_x_2433:
[----:B------:R-:W-:Y:S01]  /*15060*/  IMAD R10, R185, 0x800, R2 ;  /* 0x00000800b90a7824 */ /* 0x000fe200078e0202 */
[----:B------:R-:W-:Y:S05]  /*15070*/  WARPSYNC.ALL ;  /* 0x0000000000007948 */ /* 0x000fea0003800000 */
[----:B------:R-:W-:Y:S01]  /*15080*/  IMAD.MOV.U32 R11, RZ, RZ, 0x40000040 ;  /* 0x40000040ff0b7424 */ /* 0x000fe200078e00ff */
[C---:B------:R-:W-:Y:S01]  /*15090*/  R2UR UR6, R10.reuse ;  /* 0x000000000a0672ca */ /* 0x040fe200000e0000 */
[----:B------:R-:W-:Y:S01]  /*150a0*/  WARPGROUP.ARRIVE ;  /* 0x00000000000079c5 */ /* 0x000fe20000000000 */
[----:B------:R-:W-:Y:S01]  /*150b0*/  VIADD R14, R10, 0x80 ;  /* 0x000000800a0e7836 */ /* 0x000fe20000000000 */
[----:B------:R-:W2:Y:S01]  /*150c0*/  SHFL.BFLY PT, R2, R3, 0x2, 0x1f ;  /* 0x0c401f0003027f89 */ /* 0x000ea200000e0000 */
[----:B------:R-:W-:Y:S01]  /*150d0*/  R2UR UR7, R11 ;  /* 0x000000000b0772ca */ /* 0x000fe200000e0000 */
[----:B------:R-:W-:Y:S01]  /*150e0*/  IMAD.MOV.U32 R15, RZ, RZ, 0x40000040 ;  /* 0x40000040ff0f7424 */ /* 0x000fe200078e00ff */
[----:B------:R-:W-:Y:S01]  /*150f0*/  MOV R20, 0xff800000 ;  /* 0xff80000000147802 */ /* 0x000fe20000000f00 */
[----:B------:R-:W-:Y:S01]  /*15100*/  IMAD.MOV.U32 R11, RZ, RZ, 0x40000040 ;  /* 0x40000040ff0b7424 */ /* 0x000fe200078e00ff */
[----:B01----:R-:W0:Y:S01]  /*15110*/  SHFL.BFLY PT, R5, R4, 0x2, 0x1f ;  /* 0x0c401f0004057f89 */ /* 0x003e2200000e0000 */
[----:B------:R-:W-:-:S02]  /*15120*/  IMAD.MOV.U32 R21, RZ, RZ, RZ ;  /* 0x000000ffff157224 */ /* 0x000fc400078e00ff */
[----:B------:R-:W-:Y:S02]  /*15130*/  VIADD R185, R185, 0x1 ;  /* 0x00000001b9b97836 */ /* 0x000fe40000000000 */
[----:B------:R-:W-:-:S03]  /*15140*/  VIADD R223, R223, 0x1 ;  /* 0x00000001dfdf7836 */ /* 0x000fc60000000000 */
[----:B------:R-:W-:Y:S01]  /*15150*/  ISETP.NE.AND P0, PT, R185, 0x2, PT ;  /* 0x00000002b900780c */ /* 0x000fe20003f05270 */
[----:B------:R-:W-:Y:S01]  /*15160*/  HGMMA.64x128x16.F32 R88, R180, gdesc[UR4].tnspB, R88, gsb0 ;  /* 0x41e00004b4587df0 */ /* 0x000fe20008000858 */
[----:B------:R-:W-:Y:S02]  /*15170*/  R2UR UR6, R14 ;  /* 0x000000000e0672ca */ /* 0x000fe400000e0000 */
[----:B------:R-:W-:Y:S01]  /*15180*/  R2UR UR7, R15 ;  /* 0x000000000f0772ca */ /* 0x000fe200000e0000 */
[----:B------:R-:W-:Y:S01]  /*15190*/  IMAD.MOV.U32 R15, RZ, RZ, 0x40000040 ;  /* 0x40000040ff0f7424 */ /* 0x000fe200078e00ff */
[----:B------:R-:W-:Y:S02]  /*151a0*/  IADD3 R14, R10, 0x100, RZ ;  /* 0x000001000a0e7810 */ /* 0x000fe40007ffe0ff */
[----:B------:R-:W-:Y:S01]  /*151b0*/  SEL R185, R185, RZ, P0 ;  /* 0x000000ffb9b97207 */ /* 0x000fe20000000000 */
[----:B--2---:R-:W-:Y:S01]  /*151c0*/  FADD.FTZ R6, R2, R3 ;  /* 0x0000000302067221 */ /* 0x004fe20000010000 */
[----:B------:R-:W-:Y:S01]  /*151d0*/  SEL R3, RZ, 0x1, P0 ;  /* 0x00000001ff037807 */ /* 0x000fe20000000000 */
[----:B0-----:R-:W-:-:S03]  /*151e0*/  FADD.FTZ R5, R5, R4 ;  /* 0x0000000405057221 */ /* 0x001fc60000010000 */
[----:B------:R-:W0:Y:S01]  /*151f0*/  SHFL.BFLY PT, R9, R6, 0x1, 0x1f ;  /* 0x0c201f0006097f89 */ /* 0x000e2200000e0000 */
[----:B------:R-:W-:Y:S01]  /*15200*/  LOP3.LUT R190, R190, R3, RZ, 0x3c, !PT ;  /* 0x00000003bebe7212 */ /* 0x000fe200078e3cff */
[----:B------:R-:W-:Y:S02]  /*15210*/  IMAD.MOV.U32 R3, RZ, RZ, -0x800000 ;  /* 0xff800000ff037424 */ /* 0x000fe400078e00ff */
[----:B------:R-:W1:Y:S01]  /*15220*/  SHFL.BFLY PT, R2, R5, 0x1, 0x1f ;  /* 0x0c201f0005027f89 */ /* 0x000e6200000e0000 */
[----:B0-----:R-:W-:Y:S01]  /*15230*/  FADD.FTZ R13, R6, R9 ;  /* 0x00000009060d7221 */ /* 0x001fe20000010000 */
[----:B------:R-:W-:-:S04]  /*15240*/  IMAD.MOV.U32 R6, RZ, RZ, RZ ;  /* 0x000000ffff067224 */ /* 0x000fc800078e00ff */
[----:B------:R-:W-:-:S13]  /*15250*/  FSETP.NE.FTZ.AND P3, PT, R13, RZ, PT ;  /* 0x000000ff0d00720b */ /* 0x000fda0003f75000 */
[----:B------:R-:W0:Y:S08]  /*15260*/  @P3 MUFU.LG2 R9, R13 ;  /* 0x0000000d00093308 */ /* 0x000e300000000c00 */
[----:B------:R-:W-:Y:S01]  /*15270*/  @P3 MUFU.RCP R6, R13 ;  /* 0x0000000d00063308 */ /* 0x000fe20000001000 */
[----:B0-----:R-:W-:Y:S01]  /*15280*/  @P3 FMUL.FTZ R9, R9, 0.69314718246459960938 ;  /* 0x3f31721809093820 */ /* 0x001fe20000410000 */
[----:B------:R-:W-:-:S02]  /*15290*/  WARPGROUP.DEPBAR.LE gsb0, 0x0 ;  /* 0x00008000000079c5 */ /* 0x000fc40000010000 */
        /* <DEDUP_REMOVED lines=26> */
[----:B------:R-:W-:Y:S01]  /*15440*/  IMAD.MOV.U32 R15, RZ, RZ, 0x40000040 ;  /* 0x40000040ff0f7424 */ /* 0x000fe200078e00ff */
[----:B------:R-:W-:Y:S01]  /*15450*/  IADD3 R10, R10, 0x380, RZ ;  /* 0x000003800a0a7810 */ /* 0x000fe20007ffe0ff */
[----:B------:R-:W-:Y:S02]  /*15460*/  WARPGROUP.DEPBAR.LE gsb0, 0x0 ;  /* 0x00008000000079c5 */ /* 0x000fe40000010000 */
[----:B------:R-:W-:-:S08]  /*15470*/  WARPGROUP.ARRIVE ;  /* 0x00000000000079c5 */ /* 0x000fd00000000000 */
[----:B------:R-:W-:Y:S01]  /*15480*/  HGMMA.64x128x16.F32 R88, R156, gdesc[UR4].tnspB, R88, gsb0 ;  /* 0x41e000049c587df0 */ /* 0x000fe20008000858 */
[----:B------:R-:W-:Y:S02]  /*15490*/  R2UR UR6, R14 ;  /* 0x000000000e0672ca */ /* 0x000fe400000e0000 */
[----:B------:R-:W-:Y:S01]  /*154a0*/  R2UR UR7, R15 ;  /* 0x000000000f0772ca */ /* 0x000fe200000e0000 */
[----:B------:R-:W-:Y:S02]  /*154b0*/  WARPGROUP.DEPBAR.LE gsb0, 0x0 ;  /* 0x00008000000079c5 */ /* 0x000fe40000010000 */
[----:B------:R-:W-:-:S10]  /*154c0*/  WARPGROUP.ARRIVE ;  /* 0x00000000000079c5 */ /* 0x000fd40000000000 */
[----:B------:R-:W-:Y:S01]  /*154d0*/  HGMMA.64x128x16.F32 R88, R160, gdesc[UR4].tnspB, R88, gsb0 ;  /* 0x41e00004a0587df0 */ /* 0x000fe20008000858 */
[----:B------:R-:W-:Y:S01]  /*154e0*/  R2UR UR6, R10 ;  /* 0x000000000a0672ca */ /* 0x000fe200000e0000 */
[----:B------:R-:W-:Y:S01]  /*154f0*/  @!P1 VIADD R10, R12, 0x28860 ;  /* 0x000288600c0a9836 */ /* 0x000fe20000000000 */
[----:B------:R-:W-:Y:S01]  /*15500*/  R2UR UR7, R11 ;  /* 0x000000000b0772ca */ /* 0x000fe200000e0000 */
[----:B-1----:R-:W-:-:S03]  /*15510*/  FADD.FTZ R11, R5, R2 ;  /* 0x00000002050b7221 */ /* 0x002fc60000010000 */
[----:B------:R-:W-:Y:S02]  /*15520*/  @!P1 PRMT R10, RZ, 0x654, R10 ;  /* 0x00000654ff0a9816 */ /* 0x000fe4000000000a */
[----:B------:R-:W-:-:S13]  /*15530*/  FSETP.NE.FTZ.AND P2, PT, R11, RZ, PT ;  /* 0x000000ff0b00720b */ /* 0x000fda0003f55000 */
[----:B------:R-:W0:Y:S01]  /*15540*/  @P2 MUFU.LG2 R4, R11 ;  /* 0x0000000b00042308 */ /* 0x000e220000000c00 */
[C---:B------:R-:W-:Y:S01]  /*15550*/  @P2 FMUL.FTZ R2, R0.reuse, 0.69314718246459960938 ;  /* 0x3f31721800022820 */ /* 0x040fe20000410000 */
[----:B------:R-:W-:-:S04]  /*15560*/  @P3 FMUL.FTZ R0, R0, 0.69314718246459960938 ;  /* 0x3f31721800003820 */ /* 0x000fc80000410000 */
[----:B------:R-:W-:Y:S02]  /*15570*/  @P3 FFMA.FTZ R3, R0, R8, R9 ;  /* 0x0000000800033223 */ /* 0x000fe40000010009 */
[----:B------:R-:W1:Y:S01]  /*15580*/  @P2 MUFU.RCP R21, R11 ;  /* 0x0000000b00152308 */ /* 0x000e620000001000 */
[----:B0-----:R-:W-:-:S04]  /*15590*/  @P2 FMUL.FTZ R5, R4, 0.69314718246459960938 ;  /* 0x3f31721804052820 */ /* 0x001fc80000410000 */
[----:B------:R-:W-:Y:S01]  /*155a0*/  @P2 FFMA.FTZ R20, R2, R7, R5 ;  /* 0x0000000702142223 */ /* 0x000fe20000010005 */
[----:B------:R-:W-:Y:S02]  /*155b0*/  WARPGROUP.DEPBAR.LE gsb0, 0x0 ;  /* 0x00008000000079c5 */ /* 0x000fe40000010000 */
[----:B------:R-:W-:-:S06]  /*155c0*/  WARPGROUP.ARRIVE ;  /* 0x00000000000079c5 */ /* 0x000fcc0000000000 */
[----:B------:R-:W-:Y:S03]  /*155d0*/  HGMMA.64x128x16.F32 R88, R164, gdesc[UR4].tnspB, R88, gsb0 ;  /* 0x41e00004a4587df0 */ /* 0x000fe60008000858 */
[----:B------:R-:W-:Y:S02]  /*155e0*/  WARPGROUP.DEPBAR.LE gsb0, 0x0 ;  /* 0x00008000000079c5 */ /* 0x000fe40000010000 */
[----:B------:R0:W-:Y:S01]  /*155f0*/  @!P1 SYNCS.ARRIVE.TRANS64.RED.A1T0 RZ, [R10+URZ], RZ ;  /* 0x000000ff0aff99a7 */ /* 0x0001e2000810043f */
[-C--:B-1----:R-:W-:Y:S01]  /*15600*/  FMUL.FTZ R11, R88, R21.reuse ;  /* 0x00000015580b7220 */ /* 0x082fe20000410000 */
[-C--:B------:R-:W-:Y:S01]  /*15610*/  FMUL.FTZ R58, R89, R21.reuse ;  /* 0x00000015593a7220 */ /* 0x080fe20000410000 */
[-C--:B------:R-:W-:Y:S01]  /*15620*/  FMUL.FTZ R59, R93, R21.reuse ;  /* 0x000000155d3b7220 */ /* 0x080fe20000410000 */
[-C--:B------:R-:W-:Y:S01]  /*15630*/  FMUL.FTZ R49, R96, R21.reuse ;  /* 0x0000001560317220 */ /* 0x080fe20000410000 */
[-C--:B------:R-:W-:Y:S01]  /*15640*/  FMUL.FTZ R50, R97, R21.reuse ;  /* 0x0000001561327220 */ /* 0x080fe20000410000 */
[-C--:B------:R-:W-:Y:S01]  /*15650*/  FMUL.FTZ R48, R100, R21.reuse ;  /* 0x0000001564307220 */ /* 0x080fe20000410000 */
[-C--:B------:R-:W-:Y:S01]  /*15660*/  FMUL.FTZ R57, R101, R21.reuse ;  /* 0x0000001565397220 */ /* 0x080fe20000410000 */
        /* <DEDUP_REMOVED lines=57> */
[----:B------:R-:W-:-:S07]  /*15a00*/  FMUL.FTZ R151, R151, R6 ;  /* 0x0000000697977220 */ /* 0x000fce0000410000 */
.L_x_2329:
[----:B------:R-:W-:Y:S05]  /*15a10*/  WARPSYNC.ALL ;  /* 0x0000000000007948 */ /* 0x000fea0003800000 */
[----:B------:R-:W1:Y:S08]  /*15a20*/  S2UR UR5, SR_CgaCtaId ;  /* 0x00000000000579c3 */ /* 0x000e700000008800 */
[----:B------:R-:W-:Y:S06]  /*15a30*/  BAR.SYNC.DEFER_BLOCKING 0x5, 0x120 ;  /* 0x0144800000007b1d */ /* 0x000fec0000010000 */
[----:B------:R-:W-:Y:S01]  /*15a40*/  UMOV UR4, 0x400 ;  /* 0x0000040000047882 */ /* 0x000fe20000000000 */
[----:B------:R-:W-:Y:S01]  /*15a50*/  BSSY B0, `(.L_x_2435) ;  /* 0x00001c7000007945 */ /* 0x000fe20003800000 */
[----:B-1----:R-:W-:-:S06]  /*15a60*/  ULEA UR4, UR5, UR4, 0x18 ;  /* 0x0000000405047291 */ /* 0x002fcc000f8ec03f */
[----:B------:R-:W-:-:S05]  /*15a70*/  IMAD.U32 R2, RZ, RZ, UR4 ;  /* 0x00000004ff027e24 */ /* 0x000fca000f8e00ff */
[----:B------:R1:W2:Y:S01]  /*15a80*/  LDS.128 R192, [R2+0x288d0] ;  /* 0x0288d00002c07984 */ /* 0x0002a20000000c00 */
[----:B------:R-:W-:Y:S06]  /*15a90*/  BAR.ARV 0x4, 0x120 ;  /* 0x0104800000007b1d */ /* 0x000fec0000002000 */
[----:B------:R-:W-:Y:S05]  /*15aa0*/  @P1 BRA `(.L_x_2436) ;  /* 0x0000001000a81947 */ /* 0x000fea0003800000 */
[----:B------:R-:W3:Y:S01]  /*15ab0*/  S2R R5, SR_SWINHI ;  /* 0x0000000000057919 */ /* 0x000ee20000002f00 */
        /* <DEDUP_REMOVED lines=9> */
[----:B------:R-:W-:Y:S02]  /*15b50*/  MOV R36, R2 ;  /* 0x0000000200247202 */ /* 0x000fe40000000f00 */
[----:B---3--:R-:W-:-:S03]  /*15b60*/  MOV R37, R5 ;  /* 0x0000000500257202 */ /* 0x008fc60000000f00 */
[----:B------:R-:W-:-:S03]  /*15b70*/  IMAD.WIDE R8, R232, 0x2, R36 ;  /* 0x00000002e8087825 */ /* 0x000fc600078e0224 */
[C---:B------:R-:W-:Y:S02]  /*15b80*/  IADD3 R91, P5, R8.reuse, 0x20, RZ ;  /* 0x00000020085b7810 */ /* 0x040fe40007fbe0ff */
[C---:B------:R-:W-:Y:S02]  /*15b90*/  LOP3.LUT R29, R8.reuse, 0x380, RZ, 0xc0, !PT ;  /* 0x00000380081d7812 */ /* 0x040fe400078ec0ff */
[----:B------:R-:W-:Y:S02]  /*15ba0*/  IADD3 R93, P0, R8, 0x40, RZ ;  /* 0x00000040085d7810 */ /* 0x000fe40007f1e0ff */
[----:B------:R-:W-:Y:S02]  /*15bb0*/  LOP3.LUT R4, R91, 0x380, RZ, 0xc0, !PT ;  /* 0x000003805b047812 */ /* 0x000fe400078ec0ff */
[----:B------:R-:W-:Y:S01]  /*15bc0*/  SHF.R.U64 R29, R29, 0x3, RZ ;  /* 0x000000031d1d7819 */ /* 0x000fe200000012ff */
[----:B------:R-:W-:Y:S01]  /*15bd0*/  IMAD.X R7, RZ, RZ, R9, P0 ;  /* 0x000000ffff077224 */ /* 0x000fe200000e0609 */
[----:B------:R-:W-:-:S02]  /*15be0*/  IADD3.X R5, RZ, R9, RZ, P5, !PT ;  /* 0x00000009ff057210 */ /* 0x000fc40002ffe4ff */
[----:B------:R-:W-:Y:S02]  /*15bf0*/  LOP3.LUT R6, R93, 0x380, RZ, 0xc0, !PT ;  /* 0x000003805d067812 */ /* 0x000fe400078ec0ff */
[C---:B------:R-:W-:Y:S02]  /*15c00*/  IADD3 R95, P1, R8.reuse, 0x60, RZ ;  /* 0x00000060085f7810 */ /* 0x040fe40007f3e0ff */
[C---:B------:R-:W-:Y:S02]  /*15c10*/  IADD3 R97, P2, R8.reuse, 0x4000, RZ ;  /* 0x0000400008617810 */ /* 0x040fe40007f5e0ff */
[C---:B------:R-:W-:Y:S01]  /*15c20*/  IADD3 R99, P3, R8.reuse, 0x4020, RZ ;  /* 0x0000402008637810 */ /* 0x040fe20007f7e0ff */
[--C-:B------:R-:W-:Y:S01]  /*15c30*/  IMAD.X R13, RZ, RZ, R9.reuse, P1 ;  /* 0x000000ffff0d7224 */ /* 0x100fe200008e0609 */
[C---:B------:R-:W-:Y:S01]  /*15c40*/  IADD3 R101, P4, R8.reuse, 0x4040, RZ ;  /* 0x0000404008657810 */ /* 0x040fe20007f9e0ff */
[--C-:B------:R-:W-:Y:S01]  /*15c50*/  IMAD.X R15, RZ, RZ, R9.reuse, P2 ;  /* 0x000000ffff0f7224 */ /* 0x100fe200010e0609 */
[----:B------:R-:W-:Y:S01]  /*15c60*/  IADD3 R103, P5, R8, 0x4060, RZ ;  /* 0x0000406008677810 */ /* 0x000fe20007fbe0ff */
[----:B------:R-:W-:Y:S01]  /*15c70*/  IMAD.X R25, RZ, RZ, R9, P3 ;  /* 0x000000ffff197224 */ /* 0x000fe200018e0609 */
[----:B------:R-:W-:-:S02]  /*15c80*/  SHF.R.U64 R4, R4, 0x3, RZ ;  /* 0x0000000304047819 */ /* 0x000fc400000012ff */
[----:B------:R-:W-:Y:S01]  /*15c90*/  LOP3.LUT R8, R29, R8, RZ, 0x3c, !PT ;  /* 0x000000081d087212 */ /* 0x000fe200078e3cff */
[----:B------:R-:W-:Y:S01]  /*15ca0*/  IMAD.X R29, RZ, RZ, R9, P5 ;  /* 0x000000ffff1d7224 */ /* 0x000fe200028e0609 */
[----:B------:R-:W-:Y:S02]  /*15cb0*/  SHF.R.U64 R6, R6, 0x3, RZ ;  /* 0x0000000306067819 */ /* 0x000fe400000012ff */
[----:B------:R-:W-:Y:S02]  /*15cc0*/  LOP3.LUT R4, R4, R91, RZ, 0x3c, !PT ;  /* 0x0000005b04047212 */ /* 0x000fe400078e3cff */
[----:B------:R-:W-:Y:S02]  /*15cd0*/  LOP3.LUT R26, R101, 0x380, RZ, 0xc0, !PT ;  /* 0x00000380651a7812 */ /* 0x000fe400078ec0ff */
[----:B------:R-:W-:Y:S02]  /*15ce0*/  LOP3.LUT R12, R95, 0x380, RZ, 0xc0, !PT ;  /* 0x000003805f0c7812 */ /* 0x000fe400078ec0ff */
[----:B------:R-:W-:-:S02]  /*15cf0*/  LOP3.LUT R14, R97, 0x380, RZ, 0xc0, !PT ;  /* 0x00000380610e7812 */ /* 0x000fc400078ec0ff */
[----:B------:R-:W-:Y:S02]  /*15d00*/  MOV R91, R8 ;  /* 0x00000008005b7202 */ /* 0x000fe40000000f00 */
[----:B------:R-:W-:Y:S02]  /*15d10*/  IADD3.X R27, RZ, R9, RZ, P4, !PT ;  /* 0x00000009ff1b7210 */ /* 0x000fe400027fe4ff */
[----:B------:R-:W-:Y:S02]  /*15d20*/  LOP3.LUT R24, R99, 0x380, RZ, 0xc0, !PT ;  /* 0x0000038063187812 */ /* 0x000fe400078ec0ff */
[----:B------:R-:W-:Y:S02]  /*15d30*/  LOP3.LUT R28, R103, 0x380, RZ, 0xc0, !PT ;  /* 0x00000380671c7812 */ /* 0x000fe400078ec0ff */
[----:B------:R-:W-:Y:S02]  /*15d40*/  F2FP.F16.F32.PACK_AB R8, R58, R11 ;  /* 0x0000000b3a08723e */ /* 0x000fe400000000ff */
[----:B------:R-:W-:-:S02]  /*15d50*/  LOP3.LUT R6, R6, R93, RZ, 0x3c, !PT ;  /* 0x0000005d06067212 */ /* 0x000fc400078e3cff */
[----:B------:R-:W-:Y:S02]  /*15d60*/  F2FP.F16.F32.PACK_AB R9, R89, R90 ;  /* 0x0000005a5909723e */ /* 0x000fe400000000ff */
[----:B------:R-:W-:Y:S02]  /*15d70*/  F2FP.F16.F32.PACK_AB R11, R87, R88 ;  /* 0x00000058570b723e */ /* 0x000fe400000000ff */
[----:B------:R-:W-:Y:S02]  /*15d80*/  SHF.R.U64 R26, R26, 0x3, RZ ;  /* 0x000000031a1a7819 */ /* 0x000fe400000012ff */
[----:B------:R-:W-:Y:S01]  /*15d90*/  SHF.R.U64 R12, R12, 0x3, RZ ;  /* 0x000000030c0c7819 */ /* 0x000fe200000012ff */
[----:B------:R3:W-:Y:S01]  /*15da0*/  STSM.16.M88.4 [R91], R8 ;  /* 0x000000085b007844 */ /* 0x0007e20000000200 */
[----:B------:R-:W-:Y:S02]  /*15db0*/  SHF.R.U64 R14, R14, 0x3, RZ ;  /* 0x000000030e0e7819 */ /* 0x000fe400000012ff */
[----:B------:R-:W-:-:S02]  /*15dc0*/  SHF.R.U64 R24, R24, 0x3, RZ ;  /* 0x0000000318187819 */ /* 0x000fc400000012ff */
[----:B------:R-:W-:Y:S02]  /*15dd0*/  SHF.R.U64 R28, R28, 0x3, RZ ;  /* 0x000000031c1c7819 */ /* 0x000fe400000012ff */
[----:B------:R-:W-:Y:S02]  /*15de0*/  MOV R90, R4 ;  /* 0x00000004005a7202 */ /* 0x000fe40000000f00 */
[----:B------:R-:W-:Y:S02]  /*15df0*/  MOV R89, R6 ;  /* 0x0000000600597202 */ /* 0x000fe40000000f00 */
[----:B------:R-:W-:Y:S02]  /*15e00*/  LOP3.LUT R26, R26, R101, RZ, 0x3c, !PT ;  /* 0x000000651a1a7212 */ /* 0x000fe400078e3cff */
[----:B------:R-:W-:Y:S02]  /*15e10*/  F2FP.F16.F32.PACK_AB R4, R50, R49 ;  /* 0x000000313204723e */ /* 0x000fe400000000ff */
[----:B------:R-:W-:-:S02]  /*15e20*/  F2FP.F16.F32.PACK_AB R5, R85, R86 ;  /* 0x000000565505723e */ /* 0x000fc400000000ff */
[----:B------:R-:W-:Y:S02]  /*15e30*/  F2FP.F16.F32.PACK_AB R6, R57, R48 ;  /* 0x000000303906723e */ /* 0x000fe400000000ff */
[----:B------:R-:W-:Y:S02]  /*15e40*/  F2FP.F16.F32.PACK_AB R7, R83, R84 ;  /* 0x000000545307723e */ /* 0x000fe400000000ff */
[----:B------:R-:W-:Y:S02]  /*15e50*/  LOP3.LUT R12, R12, R95, RZ, 0x3c, !PT ;  /* 0x0000005f0c0c7212 */ /* 0x000fe400078e3cff */
[----:B------:R-:W-:Y:S01]  /*15e60*/  LOP3.LUT R14, R14, R97, RZ, 0x3c, !PT ;  /* 0x000000610e0e7212 */ /* 0x000fe200078e3cff */
[----:B------:R-:W-:Y:S01]  /*15e70*/  STSM.16.M88.4 [R90], R4 ;  /* 0x000000045a007844 */ /* 0x000fe20000000200 */
[----:B---3--:R-:W-:Y:S02]  /*15e80*/  F2FP.F16.F32.PACK_AB R8, R56, R47 ;  /* 0x0000002f3808723e */ /* 0x008fe400000000ff */
[----:B------:R-:W-:-:S02]  /*15e90*/  F2FP.F16.F32.PACK_AB R9, R81, R82 ;  /* 0x000000525109723e */ /* 0x000fc400000000ff */
[----:B------:R-:W-:Y:S02]  /*15ea0*/  F2FP.F16.F32.PACK_AB R10, R55, R46 ;  /* 0x0000002e370a723e */ /* 0x000fe400000000ff */
[----:B------:R-:W-:Y:S02]  /*15eb0*/  F2FP.F16.F32.PACK_AB R11, R79, R80 ;  /* 0x000000504f0b723e */ /* 0x000fe400000000ff */
[----:B------:R-:W-:Y:S02]  /*15ec0*/  LOP3.LUT R24, R24, R99, RZ, 0x3c, !PT ;  /* 0x0000006318187212 */ /* 0x000fe400078e3cff */
[----:B------:R-:W-:Y:S01]  /*15ed0*/  LOP3.LUT R28, R28, R103, RZ, 0x3c, !PT ;  /* 0x000000671c1c7212 */ /* 0x000fe200078e3cff */
[----:B------:R3:W-:Y:S01]  /*15ee0*/  STSM.16.M88.4 [R89], R8 ;  /* 0x0000000859007844 */ /* 0x0007e20000000200 */
[----:B------:R-:W-:Y:S02]  /*15ef0*/  MOV R58, R26 ;  /* 0x0000001a003a7202 */ /* 0x000fe40000000f00 */
[----:B------:R-:W-:-:S02]  /*15f00*/  MOV R88, R12 ;  /* 0x0000000c00587202 */ /* 0x000fc40000000f00 */
[----:B------:R-:W-:Y:S02]  /*15f10*/  MOV R87, R14 ;  /* 0x0000000e00577202 */ /* 0x000fe40000000f00 */
[----:B------:R-:W-:Y:S02]  /*15f20*/  F2FP.F16.F32.PACK_AB R26, R51, R42 ;  /* 0x0000002a331a723e */ /* 0x000fe400000000ff */
[----:B------:R-:W-:Y:S02]  /*15f30*/  MOV R59, R24 ;  /* 0x00000018003b7202 */ /* 0x000fe40000000f00 */
[----:B------:R-:W-:Y:S02]  /*15f40*/  F2FP.F16.F32.PACK_AB R12, R54, R45 ;  /* 0x0000002d360c723e */ /* 0x000fe400000000ff */
[----:B------:R-:W-:Y:S02]  /*15f50*/  F2FP.F16.F32.PACK_AB R13, R77, R78 ;  /* 0x0000004e4d0d723e */ /* 0x000fe400000000ff */
[----:B------:R-:W-:Y:S01]  /*15f60*/  F2FP.F16.F32.PACK_AB R14, R53, R44 ;  /* 0x0000002c350e723e */ /* 0x000fe200000000ff */
[----:B------:R-:W-:Y:S01]  /*15f70*/  IMAD.MOV.U32 R44, RZ, RZ, RZ ;  /* 0x000000ffff2c7224 */ /* 0x000fe200078e00ff */
[----:B------:R-:W-:-:S02]  /*15f80*/  F2FP.F16.F32.PACK_AB R15, R75, R76 ;  /* 0x0000004c4b0f723e */ /* 0x000fc400000000ff */
[----:B------:R-:W-:Y:S02]  /*15f90*/  MOV R42, R28 ;  /* 0x0000001c002a7202 */ /* 0x000fe40000000f00 */
[----:B------:R-:W-:Y:S01]  /*15fa0*/  F2FP.F16.F32.PACK_AB R24, R52, R43 ;  /* 0x0000002b3418723e */ /* 0x000fe200000000ff */
[----:B------:R4:W-:Y:S01]  /*15fb0*/  STSM.16.M88.4 [R88], R12 ;  /* 0x0000000c58007844 */ /* 0x0009e20000000200 */
[----:B------:R-:W-:Y:S02]  /*15fc0*/  F2FP.F16.F32.PACK_AB R25, R73, R74 ;  /* 0x0000004a4919723e */ /* 0x000fe400000000ff */
[----:B------:R-:W-:Y:S02]  /*15fd0*/  F2FP.F16.F32.PACK_AB R27, R71, R72 ;  /* 0x00000048471b723e */ /* 0x000fe400000000ff */
[----:B------:R-:W-:Y:S02]  /*15fe0*/  F2FP.F16.F32.PACK_AB R28, R40, R31 ;  /* 0x0000001f281c723e */ /* 0x000fe400000000ff */
[----:B------:R-:W-:Y:S01]  /*15ff0*/  ISETP.NE.U32.AND P2, PT, RZ, UR4, PT ;  /* 0x00000004ff007c0c */ /* 0x000fe2000bf45070 */
[----:B------:R4:W-:Y:S01]  /*16000*/  STSM.16.M88.4 [R87], R24 ;  /* 0x0000001857007844 */ /* 0x0009e20000000200 */
[----:B---3--:R-:W-:-:S02]  /*16010*/  IADD3 R8, P0, R220, UR4, RZ ;  /* 0x00000004dc087c10 */ /* 0x008fc4000ff1e0ff */
[----:B------:R-:W-:Y:S02]  /*16020*/  F2FP.F16.F32.PACK_AB R29, R69, R70 ;  /* 0x00000046451d723e */ /* 0x000fe400000000ff */
[----:B------:R-:W-:Y:S02]  /*16030*/  F2FP.F16.F32.PACK_AB R31, R67, R68 ;  /* 0x00000044431f723e */ /* 0x000fe400000000ff */
[----:B------:R-:W-:Y:S02]  /*16040*/  F2FP.F16.F32.PACK_AB R4, R39, R38 ;  /* 0x000000262704723e */ /* 0x000fe400000000ff */
[----:B------:R-:W-:Y:S01]  /*16050*/  F2FP.F16.F32.PACK_AB R5, R61, R62 ;  /* 0x0000003e3d05723e */ /* 0x000fe200000000ff */
[----:B------:R4:W-:Y:S01]  /*16060*/  STSM.16.M88.4 [R59], R28 ;  /* 0x0000001c3b007844 */ /* 0x0009e20000000200 */
[----:B------:R-:W-:Y:S02]  /*16070*/  F2FP.F16.F32.PACK_AB R6, R21, R0 ;  /* 0x000000001506723e */ /* 0x000fe400000000ff */
[----:B------:R-:W-:Y:S01]  /*16080*/  F2FP.F16.F32.PACK_AB R7, R151, R60 ;  /* 0x0000003c9707723e */ /* 0x000fe200000000ff */
[----:B------:R4:W-:Y:S01]  /*16090*/  STSM.16.M88.4 [R58], R32 ;  /* 0x000000203a007844 */ /* 0x0009e20000000200 */
[----:B------:R-:W-:-:S02]  /*160a0*/  ISETP.NE.AND.EX P2, PT, RZ, UR5, PT, P2 ;  /* 0x00000005ff007c0c */ /* 0x000fc4000bf45320 */
[----:B------:R-:W-:Y:S01]  /*160b0*/  IADD3.X R9, R221, UR5, RZ, P0, !PT ;  /* 0x00000005dd097c10 */ /* 0x000fe200087fe4ff */
[----:B------:R-:W-:Y:S01]  /*160c0*/  ULDC.64 UR4, c[0x0][0xbe0] ;  /* 0x0002f80000047ab9 */ /* 0x000fe20000000a00 */
[----:B------:R4:W-:Y:S01]  /*160d0*/  STSM.16.M88.4 [R42], R4 ;  /* 0x000000042a007844 */ /* 0x0009e20000000200 */
[----:B------:R-:W-:Y:S01]  /*160e0*/  BAR.SYNC.DEFER_BLOCKING 0x1, 0x100 ;  /* 0x0044000000007b1d */ /* 0x000fe20000010000 */
[----:B------:R-:W-:-:S04]  /*160f0*/  ISETP.NE.U32.AND P0, PT, RZ, UR4, PT ;  /* 0x00000004ff007c0c */ /* 0x000fc8000bf05070 */
[----:B------:R-:W-:-:S13]  /*16100*/  ISETP.NE.AND.EX P0, PT, RZ, UR5, PT, P0 ;  /* 0x00000005ff007c0c */ /* 0x000fda000bf05300 */
[----:B------:R-:W-:Y:S01]  /*16110*/  @P0 IADD3 R220, P1, R220, UR4, RZ ;  /* 0x00000004dcdc0c10 */ /* 0x000fe2000ff3e0ff */
[----:B------:R-:W-:Y:S02]  /*16120*/  ULDC UR4, c[0x0][0xa88] ;  /* 0x0002a20000047ab9 */ /* 0x000fe40000000800 */
[----:B------:R-:W-:Y:S01]  /*16130*/  IMAD.U32 R49, RZ, RZ, UR4 ;  /* 0x00000004ff317e24 */ /* 0x000fe2000f8e00ff */
[----:B------:R-:W-:Y:S01]  /*16140*/  @P0 IADD3.X R221, R221, UR5, RZ, P1, !PT ;  /* 0x00000005dddd0c10 */ /* 0x000fe20008ffe4ff */
[----:B------:R4:W5:Y:S01]  /*16150*/  @P2 LDG.E R44, desc[UR40][R8.64] ;  /* 0x00000028082c2981 */ /* 0x000962000c1e1900 */
[----:B------:R-:W-:-:S03]  /*16160*/  IMAD.IADD R11, R16, 0x1, R202 ;  /* 0x00000001100b7824 */ /* 0x000fc600078e02ca */
[----:B------:R4:W5:Y:S01]  /*16170*/  @P0 LDG.E R49, desc[UR40][R220.64] ;  /* 0x00000028dc310981 */ /* 0x000962000c1e1900 */
[----:B------:R-:W-:Y:S01]  /*16180*/  IMAD.WIDE R36, R11, 0x2, R36 ;  /* 0x000000020b247825 */ /* 0x000fe200078e0224 */
[----:B------:R-:W-:Y:S06]  /*16190*/  @P0 BRA `(.L_x_2437) ;  /* 0x0000000000100947 */ /* 0x000fec0003800000 */
[----:B------:R-:W-:Y:S05]  /*161a0*/  @!P2 BRA `(.L_x_2437) ;  /* 0x00000000000ca947 */ /* 0x000fea0003800000 */
[----:B------:R-:W3:Y:S04]  /*161b0*/  LDG.E R0, desc[UR40][R8.64] ;  /* 0x0000002808007981 */ /* 0x000ee8000c1e1900 */
[----:B-----5:R-:W3:Y:S02]  /*161c0*/  LDG.E R49, desc[UR40][R8.64+0x4] ;  /* 0x0000042808317981 */ /* 0x020ee4000c1e1900 */
[----:B---3--:R-:W-:-:S07]  /*161d0*/  IADD3 R49, -R0, R49, RZ ;  /* 0x0000003100317210 */ /* 0x008fce0007ffe1ff */
.L_x_2437:
[----:B------:R-:W-:Y:S01]  /*161e0*/  SHF.R.S32.HI R48, RZ, 0x1f, R218 ;  /* 0x0000001fff307819 */ /* 0x000fe200000114da */
[----:B------:R-:W-:Y:S01]  /*161f0*/  ULDC.64 UR4, c[0x0][0xb70] ;  /* 0x0002dc0000047ab9 */ /* 0x000fe20000000a00 */
[--C-:B-----5:R-:W-:Y:S01]  /*16200*/  SHF.R.S32.HI R45, RZ, 0x1f, R44.reuse ;  /* 0x0000001fff2d7819 */ /* 0x120fe2000001142c */
[----:B------:R-:W-:Y:S01]  /*16210*/  IMAD R10, R224, 0x80, R213 ;  /* 0x00000080e00a7824 */ /* 0x000fe200078e02d5 */
[----:B------:R-:W-:Y:S01]  /*16220*/  SEL R225, R225, RZ, !P2 ;  /* 0x000000ffe1e17207 */ /* 0x000fe20005000000 */
[----:B----4-:R-:W-:Y:S01]  /*16230*/  IMAD R7, R48, UR4, RZ ;  /* 0x0000000430077c24 */ /* 0x010fe2000f8e02ff */
[----:B------:R-:W-:Y:S01]  /*16240*/  SEL R51, R222, RZ, !P2 ;  /* 0x000000ffde337207 */ /* 0x000fe20005000000 */
[----:B------:R-:W-:Y:S01]  /*16250*/  IMAD.WIDE.U32 R4, R218, UR4, R44 ;  /* 0x00000004da047c25 */ /* 0x000fe2000f8e002c */
[C---:B------:R-:W-:Y:S02]  /*16260*/  IADD3 R9, P0, R36.reuse, 0x1000, RZ ;  /* 0x0000100024097810 */ /* 0x040fe40007f1e0ff */
[----:B------:R-:W-:Y:S01]  /*16270*/  IADD3 R25, P2, R36, 0x3000, RZ ;  /* 0x0000300024197810 */ /* 0x000fe20007f5e0ff */
[----:B------:R-:W-:Y:S01]  /*16280*/  IMAD R7, R218, UR5, R7 ;  /* 0x00000005da077c24 */ /* 0x000fe2000f8e0207 */
[----:B------:R-:W-:Y:S01]  /*16290*/  ULDC.64 UR4, c[0x0][0xb78] ;  /* 0x0002de0000047ab9 */ /* 0x000fe20000000a00 */
[----:B------:R-:W-:Y:S01]  /*162a0*/  LOP3.LUT R8, R9, 0x380, RZ, 0xc0, !PT ;  /* 0x0000038009087812 */ /* 0x000fe200078ec0ff */
[----:B------:R-:W-:Y:S01]  /*162b0*/  IMAD R0, R225, UR4, RZ ;  /* 0x00000004e1007c24 */ /* 0x000fe2000f8e02ff */
[----:B------:R-:W-:Y:S01]  /*162c0*/  IADD3 R13, P1, R36, 0x2000, RZ ;  /* 0x00002000240d7810 */ /* 0x000fe20007f3e0ff */
[----:B------:R-:W-:Y:S01]  /*162d0*/  IMAD.IADD R5, R5, 0x1, R7 ;  /* 0x0000000105057824 */ /* 0x000fe200078e0207 */
[----:B------:R-:W-:Y:S01]  /*162e0*/  SHF.R.S32.HI R7, RZ, 0x1f, R10 ;  /* 0x0000001fff077819 */ /* 0x000fe2000001140a */
[----:B------:R-:W-:Y:S01]  /*162f0*/  IMAD R6, R51, UR5, R0 ;  /* 0x0000000533067c24 */ /* 0x000fe2000f8e0200 */
[----:B------:R-:W-:Y:S01]  /*16300*/  LOP3.LUT R24, R25, 0x380, RZ, 0xc0, !PT ;  /* 0x0000038019187812 */ /* 0x000fe200078ec0ff */
[----:B------:R-:W-:Y:S01]  /*16310*/  IMAD.WIDE.U32 R4, R51, UR4, R4 ;  /* 0x0000000433047c25 */ /* 0x000fe2000f8e0004 */
[----:B------:R-:W-:Y:S01]  /*16320*/  SHF.R.U64 R8, R8, 0x3, RZ ;  /* 0x0000000308087819 */ /* 0x000fe200000012ff */
[----:B------:R-:W-:Y:S01]  /*16330*/  ULDC.64 UR4, c[0x0][0xb40] ;  /* 0x0002d00000047ab9 */ /* 0x000fe20000000a00 */
[----:B------:R-:W-:-:S02]  /*16340*/  LOP3.LUT R12, R13, 0x380, RZ, 0xc0, !PT ;  /* 0x000003800d0c7812 */ /* 0x000fc400078ec0ff */
[----:B------:R-:W-:Y:S02]  /*16350*/  IADD3 R0, P4, R10, R4, RZ ;  /* 0x000000040a007210 */ /* 0x000fe40007f9e0ff */
[----:B------:R-:W-:Y:S02]  /*16360*/  SHF.R.U64 R24, R24, 0x3, RZ ;  /* 0x0000000318187819 */ /* 0x000fe400000012ff */
[----:B------:R-:W-:Y:S02]  /*16370*/  IADD3.X R7, R7, R5, R6, P4, !PT ;  /* 0x0000000507077210 */ /* 0x000fe400027fe406 */
[----:B------:R-:W-:Y:S02]  /*16380*/  LEA R46, P5, R0, UR4, 0x2 ;  /* 0x00000004002e7c11 */ /* 0x000fe4000f8a10ff */
[----:B------:R-:W-:Y:S01]  /*16390*/  LOP3.LUT R8, R8, R9, RZ, 0x3c, !PT ;  /* 0x0000000908087212 */ /* 0x000fe200078e3cff */
[----:B------:R-:W-:Y:S01]  /*163a0*/  IMAD.X R9, RZ, RZ, R37, P0 ;  /* 0x000000ffff097224 */ /* 0x000fe200000e0625 */
[----:B------:R-:W-:-:S02]  /*163b0*/  SHF.R.U64 R12, R12, 0x3, RZ ;  /* 0x000000030c0c7819 */ /* 0x000fc400000012ff */
[----:B------:R-:W-:Y:S01]  /*163c0*/  LOP3.LUT R24, R24, R25, RZ, 0x3c, !PT ;  /* 0x0000001918187212 */ /* 0x000fe200078e3cff */
[----:B------:R-:W-:Y:S01]  /*163d0*/  IMAD.X R25, RZ, RZ, R37, P2 ;  /* 0x000000ffff197224 */ /* 0x000fe200010e0625 */
[----:B------:R-:W-:Y:S01]  /*163e0*/  LEA.HI.X R47, R0, UR5, R7, 0x2, P5 ;  /* 0x00000005002f7c11 */ /* 0x000fe2000a8f1407 */
[----:B------:R-:W-:Y:S01]  /*163f0*/  ULDC.64 UR4, c[0x0][0xaa0] ;  /* 0x0002a80000047ab9 */ /* 0x000fe20000000a00 */
[----:B------:R-:W-:Y:S02]  /*16400*/  LOP3.LUT P0, RZ, R227, 0x3, RZ, 0xc0, !PT ;  /* 0x00000003e3ff7812 */ /* 0x000fe4000780c0ff */
[C---:B------:R-:W-:Y:S02]  /*16410*/  IADD3 R29, P3, R36.reuse, 0x4000, RZ ;  /* 0x00004000241d7810 */ /* 0x040fe40007f7e0ff */
[C---:B------:R-:W-:Y:S02]  /*16420*/  IADD3 R33, P4, R36.reuse, 0x5000, RZ ;  /* 0x0000500024217810 */ /* 0x040fe40007f9e0ff */
[----:B------:R-:W-:-:S02]  /*16430*/  IADD3 R39, P5, R36, 0x6000, RZ ;  /* 0x0000600024277810 */ /* 0x000fc40007fbe0ff */
[----:B------:R-:W-:Y:S02]  /*16440*/  IADD3 R0, R10, 0x8, RZ ;  /* 0x000000080a007810 */ /* 0x000fe40007ffe0ff */
[----:B------:R-:W-:Y:S01]  /*16450*/  LOP3.LUT R12, R12, R13, RZ, 0x3c, !PT ;  /* 0x0000000d0c0c7212 */ /* 0x000fe200078e3cff */
[----:B------:R-:W-:Y:S01]  /*16460*/  IMAD.X R13, RZ, RZ, R37, P1 ;  /* 0x000000ffff0d7224 */ /* 0x000fe200008e0625 */
[----:B------:R-:W-:Y:S02]  /*16470*/  IADD3 R7, P2, R36, 0x7000, RZ ;  /* 0x0000700024077810 */ /* 0x000fe40007f5e0ff */
[----:B------:R-:W-:Y:S02]  /*16480*/  ISETP.GE.OR P1, PT, R10, R49, P0 ;  /* 0x000000310a00720c */ /* 0x000fe40000726670 */
[----:B------:R-:W-:Y:S02]  /*16490*/  LOP3.LUT R28, R29, 0x380, RZ, 0xc0, !PT ;  /* 0x000003801d1c7812 */ /* 0x000fe400078ec0ff */
[----:B------:R-:W-:-:S02]  /*164a0*/  LOP3.LUT R32, R33, 0x380, RZ, 0xc0, !PT ;  /* 0x0000038021207812 */ /* 0x000fc400078ec0ff */
[----:B------:R-:W-:Y:S02]  /*164b0*/  LOP3.LUT R38, R39, 0x380, RZ, 0xc0, !PT ;  /* 0x0000038027267812 */ /* 0x000fe400078ec0ff */
[----:B------:R-:W-:Y:S02]  /*164c0*/  LOP3.LUT R5, R36, 0x380, RZ, 0xc0, !PT ;  /* 0x0000038024057812 */ /* 0x000fe400078ec0ff */
[----:B------:R-:W-:Y:S02]  /*164d0*/  ISETP.GE.OR P0, PT, R0, R49, P0 ;  /* 0x000000310000720c */ /* 0x000fe40000706670 */
[----:B------:R-:W-:Y:S01]  /*164e0*/  LOP3.LUT R0, R7, 0x380, RZ, 0xc0, !PT ;  /* 0x0000038007007812 */ /* 0x000fe200078ec0ff */
[----:B------:R3:W-:Y:S01]  /*164f0*/  @!P1 STG.E desc[UR40][R46.64], R20 ;  /* 0x000000142e009986 */ /* 0x0007e2000c101928 */
[----:B------:R-:W-:Y:S02]  /*16500*/  SHF.R.U64 R28, R28, 0x3, RZ ;  /* 0x000000031c1c7819 */ /* 0x000fe400000012ff */
[----:B------:R-:W-:-:S02]  /*16510*/  SHF.R.U64 R32, R32, 0x3, RZ ;  /* 0x0000000320207819 */ /* 0x000fc400000012ff */
        /* <DEDUP_REMOVED lines=11> */
[----:B------:R-:W-:Y:S01]  /*165d0*/  IMAD.MOV.U32 R5, RZ, RZ, R37 ;  /* 0x000000ffff057224 */ /* 0x000fe200078e0025 */
[----:B------:R-:W-:Y:S01]  /*165e0*/  IADD3.X R41, RZ, R37, RZ, P2, !PT ;  /* 0x00000025ff297210 */ /* 0x000fe200017fe4ff */
[----:B------:R-:W5:Y:S01]  /*165f0*/  LD.E.128 R8, desc[UR40][R8.64] ;  /* 0x0000002808087980 */ /* 0x000f62000c101d00 */
[----:B------:R-:W-:Y:S01]  /*16600*/  LOP3.LUT R40, R0, R7, RZ, 0x3c, !PT ;  /* 0x0000000700287212 */ /* 0x000fe200078e3cff */
[----:B------:R-:W-:-:S02]  /*16610*/  IMAD R45, R45, UR4, RZ ;  /* 0x000000042d2d7c24 */ /* 0x000fc4000f8e02ff */
[----:B------:R-:W5:Y:S01]  /*16620*/  LD.E.128 R4, desc[UR40][R4.64] ;  /* 0x0000002804047980 */ /* 0x000f62000c101d00 */
[----:B---3--:R-:W-:-:S03]  /*16630*/  IMAD.MOV.U32 R20, RZ, RZ, R16 ;  /* 0x000000ffff147224 */ /* 0x008fc600078e0010 */
[----:B------:R-:W5:Y:S01]  /*16640*/  LD.E.128 R12, desc[UR40][R12.64] ;  /* 0x000000280c0c7980 */ /* 0x000f62000c101d00 */
[----:B------:R-:W-:-:S03]  /*16650*/  IMAD.MOV.U32 R21, RZ, RZ, R17 ;  /* 0x000000ffff157224 */ /* 0x000fc600078e0011 */
        /* <DEDUP_REMOVED lines=10> */
[----:B---3--:R-:W3:Y:S01]  /*16700*/  FENCE.VIEW.ASYNC.S ;  /* 0x00000000000073c6 */ /* 0x008ee20000000000 */
[----:B------:R-:W-:-:S04]  /*16710*/  IMAD.WIDE.U32 R20, R44, UR4, R20 ;  /* 0x000000042c147c25 */ /* 0x000fc8000f8e0014 */
[----:B------:R-:W-:Y:S01]  /*16720*/  IMAD R45, R44, UR5, R45 ;  /* 0x000000052c2d7c24 */ /* 0x000fe2000f8e022d */
[----:B------:R-:W-:Y:S01]  /*16730*/  ULDC.64 UR4, c[0x0][0xae0] ;  /* 0x0002b80000047ab9 */ /* 0x000fe20000000a00 */
[----:B------:R-:W-:Y:S02]  /*16740*/  IMAD R49, R224, -0x80, R49 ;  /* 0xffffff80e0317824 */ /* 0x000fe400078e0231 */
[----:B------:R-:W-:Y:S02]  /*16750*/  IMAD.IADD R21, R21, 0x1, R45 ;  /* 0x0000000115157824 */ /* 0x000fe400078e022d */
[----:B----4-:R-:W-:Y:S01]  /*16760*/  IMAD R3, R48, UR4, RZ ;  /* 0x0000000430037c24 */ /* 0x010fe2000f8e02ff */
        /* <DEDUP_REMOVED lines=8> */
[C---:B------:R-:W-:Y:S01]  /*167f0*/  IMAD R3, R51.reuse, UR5, R44 ;  /* 0x0000000533037c24 */ /* 0x040fe2000f8e022c */
[----:B------:R-:W-:Y:S01]  /*16800*/  BSSY B1, `(.L_x_2438) ;  /* 0x0000018000017945 */ /* 0x000fe20003800000 */
[----:B------:R-:W-:Y:S01]  /*16810*/  IMAD.WIDE.U32 R46, R51, UR4, R20 ;  /* 0x00000004332e7c25 */ /* 0x000fe2000f8e0014 */
[----:B---3--:R3:W-:Y:S01]  /*16820*/  SYNCS.ARRIVE.TRANS64.RED.A1T0 RZ, [R0+URZ], RZ ;  /* 0x000000ff00ff79a7 */ /* 0x0087e2000810043f */
[----:B------:R-:W-:-:S02]  /*16830*/  ISETP.GE.AND P0, PT, R188, R49, PT ;  /* 0x00000031bc00720c */ /* 0x000fc40003f06270 */
[-C--:B------:R-:W-:Y:S01]  /*16840*/  ISETP.GE.AND P1, PT, R187, R49.reuse, PT ;  /* 0x00000031bb00720c */ /* 0x080fe20003f26270 */
[----:B------:R-:W-:Y:S01]  /*16850*/  IMAD.WIDE R44, R224, 0x80, R18 ;  /* 0x00000080e02c7825 */ /* 0x000fe200078e0212 */
[----:B------:R-:W-:-:S03]  /*16860*/  ISETP.GE.AND P2, PT, R189, R49, PT ;  /* 0x00000031bd00720c */ /* 0x000fc60003f46270 */
[----:B------:R-:W-:Y:S01]  /*16870*/  IMAD.IADD R51, R47, 0x1, R3 ;  /* 0x000000012f337824 */ /* 0x000fe200078e0203 */
[----:B---3--:R-:W-:Y:S09]  /*16880*/  @P3 BRA `(.L_x_2439) ;  /* 0x00000000003c3947 */ /* 0x008ff20003800000 */
        /* <DEDUP_REMOVED lines=9> */
[----:B------:R-:W-:-:S02]  /*16920*/  ULDC.64 UR6, c[0x0][0xa80] ;  /* 0x0002a00000067ab9 */ /* 0x000fc40000000a00 */
[----:B------:R-:W-:Y:S02]  /*16930*/  LEA R48, P5, R20, UR6, 0x1 ;  /* 0x0000000614307c11 */ /* 0x000fe4000f8a08ff */
[----:B------:R-:W-:-:S04]  /*16940*/  IADD3 R3, R21, R3, RZ ;  /* 0x0000000315037210 */ /* 0x000fc80007ffe0ff */
[----:B------:R-:W-:-:S05]  /*16950*/  LEA.HI.X R49, R20, UR7, R3, 0x1, P5 ;  /* 0x0000000714317c11 */ /* 0x000fca000a8f0c03 */
[----:B-----5:R3:W-:Y:S04]  /*16960*/  @!P3 STG.E.128 desc[UR40][R48.64], R4 ;  /* 0x000000043000b986 */ /* 0x0207e8000c101d28 */
[----:B------:R3:W-:Y:S02]  /*16970*/  @!P4 STG.E.128 desc[UR40][R48.64+0x80], R28 ;  /* 0x0000801c3000c986 */ /* 0x0007e4000c101d28 */
.L_x_2439:
[----:B------:R-:W-:Y:S05]  /*16980*/  BSYNC B1 ;  /* 0x0000000000017941 */ /* 0x000fea0003800000 */
.L_x_2438:
        /* <DEDUP_REMOVED lines=19> */
.L_x_2441:
[----:B------:R-:W-:Y:S05]  /*16ac0*/  BSYNC B1 ;  /* 0x0000000000017941 */ /* 0x000fea0003800000 */
.L_x_2440:
[----:B------:R-:W-:Y:S04]  /*16ad0*/  BSSY B1, `(.L_x_2442) ;  /* 0x0000013000017945 */ /* 0x000fe80003800000 */
[----:B------:R-:W-:Y:S05]  /*16ae0*/  @P1 BRA `(.L_x_2443) ;  /* 0x0000000000441947 */ /* 0x000fea0003800000 */
[----:B------:R-:W-:Y:S01]  /*16af0*/  IADD3 R3, P0, R44, 0x40, RZ ;  /* 0x000000402c037810 */ /* 0x000fe20007f1e0ff */
[----:B------:R-:W-:Y:S01]  /*16b00*/  ULDC.64 UR6, c[0x0][0xad8] ;  /* 0x0002b60000067ab9 */ /* 0x000fe20000000a00 */
[----:B---3-5:R-:W-:Y:S01]  /*16b10*/  IMAD.MOV.U32 R4, RZ, RZ, R46 ;  /* 0x000000ffff047224 */ /* 0x028fe200078e002e */
[----:B------:R-:W-:Y:S01]  /*16b20*/  ULDC UR4, c[0x0][0xa8c] ;  /* 0x0002a30000047ab9 */ /* 0x000fe20000000800 */
[----:B------:R-:W-:Y:S01]  /*16b30*/  IADD3.X R0, RZ, R45, RZ, P0, !PT ;  /* 0x0000002dff007210 */ /* 0x000fe200007fe4ff */
[----:B------:R-:W-:Y:S01]  /*16b40*/  IMAD.MOV.U32 R5, RZ, RZ, R51 ;  /* 0x000000ffff057224 */ /* 0x000fe200078e0033 */
[----:B------:R-:W-:Y:S02]  /*16b50*/  ISETP.GE.AND P1, PT, R16, UR4, PT ;  /* 0x0000000410007c0c */ /* 0x000fe4000bf26270 */
[----:B------:R-:W-:Y:S01]  /*16b60*/  ISETP.GE.AND P3, PT, R196, UR4, PT ;  /* 0x00000004c4007c0c */ /* 0x000fe2000bf66270 */
[----:B------:R-:W-:Y:S02]  /*16b70*/  IMAD R0, R0, UR6, RZ ;  /* 0x0000000600007c24 */ /* 0x000fe4000f8e02ff */
[----:B------:R-:W-:-:S04]  /*16b80*/  IMAD.WIDE.U32 R4, R3, UR6, R4 ;  /* 0x0000000603047c25 */ /* 0x000fc8000f8e0004 */
[----:B------:R-:W-:Y:S01]  /*16b90*/  IMAD R3, R3, UR7, R0 ;  /* 0x0000000703037c24 */ /* 0x000fe2000f8e0200 */
[----:B------:R-:W-:Y:S02]  /*16ba0*/  ULDC.64 UR6, c[0x0][0xa80] ;  /* 0x0002a00000067ab9 */ /* 0x000fe40000000a00 */
[----:B----4-:R-:W-:Y:S01]  /*16bb0*/  LEA R6, P0, R4, UR6, 0x1 ;  /* 0x0000000604067c11 */ /* 0x010fe2000f8008ff */
[----:B------:R-:W-:-:S05]  /*16bc0*/  IMAD.IADD R3, R5, 0x1, R3 ;  /* 0x0000000105037824 */ /* 0x000fca00078e0203 */
[----:B------:R-:W-:-:S05]  /*16bd0*/  LEA.HI.X R7, R4, UR7, R3, 0x1, P0 ;  /* 0x0000000704077c11 */ /* 0x000fca00080f0c03 */
[----:B------:R3:W-:Y:S04]  /*16be0*/  @!P1 STG.E.128 desc[UR40][R6.64], R12 ;  /* 0x0000000c06009986 */ /* 0x0007e8000c101d28 */
[----:B------:R3:W-:Y:S02]  /*16bf0*/  @!P3 STG.E.128 desc[UR40][R6.64+0x80], R36 ;  /* 0x000080240600b986 */ /* 0x0007e4000c101d28 */
.L_x_2443:
[----:B------:R-:W-:Y:S05]  /*16c00*/  BSYNC B1 ;  /* 0x0000000000017941 */ /* 0x000fea0003800000 */
.L_x_2442:
        /* <DEDUP_REMOVED lines=12> */
[----:B----4-:R-:W-:Y:S01]  /*16cd0*/  LEA R6, P0, R4, UR6, 0x1 ;  /* 0x0000000604067c11 */ /* 0x010fe2000f8008ff */
[----:B------:R-:W-:-:S05]  /*16ce0*/  IMAD.IADD R3, R5, 0x1, R3 ;  /* 0x0000000105037824 */ /* 0x000fca00078e0203 */
[----:B------:R-:W-:Y:S02]  /*16cf0*/  LEA.HI.X R7, R4, UR7, R3, 0x1, P0 ;  /* 0x0000000704077c11 */ /* 0x000fe400080f0c03 */
[----:B------:R-:W-:-:S03]  /*16d00*/  ISETP.GE.AND P0, PT, R196, UR4, PT ;  /* 0x00000004c4007c0c */ /* 0x000fc6000bf06270 */
[----:B------:R3:W-:Y:S10]  /*16d10*/  @!P1 STG.E.128 desc[UR40][R6.64], R24 ;  /* 0x0000001806009986 */ /* 0x0007f4000c101d28 */
[----:B------:R-:W-:Y:S05]  /*16d20*/  @P0 BRA `(.L_x_2444) ;  /* 0x0000000800640947 */ /* 0x000fea0003800000 */
[----:B------:R4:W-:Y:S01]  /*16d30*/  STG.E.128 desc[UR40][R6.64+0x80], R40 ;  /* 0x0000802806007986 */ /* 0x0009e2000c101d28 */
[----:B------:R-:W-:Y:S05]  /*16d40*/  BRA `(.L_x_2444) ;  /* 0x00000008005c7947 */ /* 0x000fea0003800000 */
.L_x_2436:
[----:B------:R-:W-:Y:S01]  /*16d50*/  ULDC.64 UR4, c[0x0][0xbd8] ;  /* 0x0002f60000047ab9 */ /* 0x000fe20000000a00 */
[----:B------:R-:W-:Y:S01]  /*16d60*/  IMAD.MOV.U32 R9, RZ, RZ, RZ ;  /* 0x000000ffff097224 */ /* 0x000fe200078e00ff */
[----:B------:R-:W-:Y:S02]  /*16d70*/  ISETP.NE.U32.AND P0, PT, RZ, UR4, PT ;  /* 0x00000004ff007c0c */ /* 0x000fe4000bf05070 */
[----:B------:R-:W-:Y:S02]  /*16d80*/  IADD3 R4, P1, R220, UR4, RZ ;  /* 0x00000004dc047c10 */ /* 0x000fe4000ff3e0ff */
        /* <DEDUP_REMOVED lines=8> */
[----:B------:R-:W-:Y:S01]  /*16e10*/  IMAD.U32 R3, RZ, RZ, UR4 ;  /* 0x00000004ff037e24 */ /* 0x000fe2000f8e00ff */
[----:B------:R-:W-:-:S05]  /*16e20*/  @P1 IADD3.X R221, R221, UR5, RZ, P2, !PT ;  /* 0x00000005dddd1c10 */ /* 0x000fca00097fe4ff */
[----:B------:R3:W5:Y:S01]  /*16e30*/  @P1 LDG.E R3, desc[UR40][R220.64] ;  /* 0x00000028dc031981 */ /* 0x000762000c1e1900 */
[----:B------:R-:W-:Y:S01]  /*16e40*/  ISETP.GT.AND P2, PT, R233, 0x7f, PT ;  /* 0x0000007fe900780c */ /* 0x000fe20003f44270 */
[----:B------:R-:W-:-:S12]  /*16e50*/  @P1 BRA `(.L_x_2445) ;  /* 0x0000000000101947 */ /* 0x000fd80003800000 */
[----:B------:R-:W-:Y:S05]  /*16e60*/  @!P0 BRA `(.L_x_2445) ;  /* 0x00000000000c8947 */ /* 0x000fea0003800000 */
[----:B------:R-:W4:Y:S04]  /*16e70*/  LDG.E R0, desc[UR40][R4.64] ;  /* 0x0000002804007981 */ /* 0x000f28000c1e1900 */
[----:B-----5:R-:W4:Y:S02]  /*16e80*/  LDG.E R3, desc[UR40][R4.64+0x4] ;  /* 0x0000042804037981 */ /* 0x020f24000c1e1900 */
[----:B----4-:R-:W-:-:S07]  /*16e90*/  IADD3 R3, -R0, R3, RZ ;  /* 0x0000000300037210 */ /* 0x010fce0007ffe1ff */
.L_x_2445:
[----:B------:R-:W-:Y:S01]  /*16ea0*/  BSSY B1, `(.L_x_2446) ;  /* 0x000001c000017945 */ /* 0x000fe20003800000 */
[----:B------:R-:W-:Y:S02]  /*16eb0*/  SHF.R.S32.HI R10, RZ, 0x1f, R218 ;  /* 0x0000001fff0a7819 */ /* 0x000fe400000114da */
[----:B------:R-:W-:Y:S02]  /*16ec0*/  SEL R11, R222, RZ, !P0 ;  /* 0x000000ffde0b7207 */ /* 0x000fe40004000000 */
[----:B------:R-:W-:Y:S02]  /*16ed0*/  SEL R225, R225, RZ, !P0 ;  /* 0x000000ffe1e17207 */ /* 0x000fe40004000000 */
[----:B-----5:R-:W-:Y:S01]  /*16ee0*/  SHF.R.S32.HI R8, RZ, 0x1f, R9 ;  /* 0x0000001fff087819 */ /* 0x020fe20000011409 */
[----:B------:R-:W-:Y:S06]  /*16ef0*/  @P2 BRA `(.L_x_2447) ;  /* 0x0000000000582947 */ /* 0x000fec0003800000 */
[----:B---3--:R-:W3:Y:S02]  /*16f00*/  S2R R5, SR_TID.X ;  /* 0x0000000000057919 */ /* 0x008ee40000002100 */
[----:B---3--:R-:W-:-:S04]  /*16f10*/  IMAD R0, R224, 0x80, R5 ;  /* 0x00000080e0007824 */ /* 0x008fc800078e0205 */
        /* <DEDUP_REMOVED lines=17> */
[----:B------:R-:W-:Y:S02]  /*17030*/  LEA.HI.X R7, R4, UR5, R5, 0x2, P0 ;  /* 0x0000000504077c11 */ /* 0x000fe400080f1405 */
[----:B------:R-:W-:-:S05]  /*17040*/  MOV R5, 0xff800000 ;  /* 0xff80000000057802 */ /* 0x000fca0000000f00 */
[----:B------:R4:W-:Y:S02]  /*17050*/  STG.E desc[UR40][R6.64], R5 ;  /* 0x0000000506007986 */ /* 0x0009e4000c101928 */
.L_x_2447:
[----:B------:R-:W-:Y:S05]  /*17060*/  BSYNC B1 ;  /* 0x0000000000017941 */ /* 0x000fea0003800000 */
.L_x_2446:
[----:B------:R-:W-:Y:S01]  /*17070*/  ULDC.64 UR4, c[0x0][0xaa0] ;  /* 0x0002a80000047ab9 */ /* 0x000fe20000000a00 */
[----:B---3--:R-:W-:Y:S01]  /*17080*/  IMAD.MOV.U32 R4, RZ, RZ, R16 ;  /* 0x000000ffff047224 */ /* 0x008fe200078e0010 */
[----:B------:R-:W-:Y:S01]  /*17090*/  BSSY B1, `(.L_x_2448) ;  /* 0x0000028000017945 */ /* 0x000fe20003800000 */
[----:B----4-:R-:W-:Y:S02]  /*170a0*/  IMAD.MOV.U32 R5, RZ, RZ, R17 ;  /* 0x000000ffff057224 */ /* 0x010fe400078e0011 */
        /* <DEDUP_REMOVED lines=36> */
[----:B------:R3:W-:Y:S04]  /*172f0*/  @!P4 STG.E.128 desc[UR40][R12.64], RZ ;  /* 0x000000ff0c00c986 */ /* 0x0007e8000c101d28 */
[----:B------:R3:W-:Y:S02]  /*17300*/  @!P5 STG.E.128 desc[UR40][R12.64+0x80], RZ ;  /* 0x000080ff0c00d986 */ /* 0x0007e4000c101d28 */
.L_x_2449:
[----:B------:R-:W-:Y:S05]  /*17310*/  BSYNC B1 ;  /* 0x0000000000017941 */ /* 0x000fea0003800000 */
.L_x_2448:
        /* <DEDUP_REMOVED lines=14> */
[----:B---3--:R-:W-:Y:S01]  /*17400*/  LEA R12, P2, R4, UR6, 0x1 ;  /* 0x00000006040c7c11 */ /* 0x008fe2000f8408ff */
[----:B------:R-:W-:-:S05]  /*17410*/  IMAD.IADD R3, R5, 0x1, R3 ;  /* 0x0000000105037824 */ /* 0x000fca00078e0203 */
[----:B------:R-:W-:-:S05]  /*17420*/  LEA.HI.X R13, R4, UR7, R3, 0x1, P2 ;  /* 0x00000007040d7c11 */ /* 0x000fca00090f0c03 */
[----:B------:R4:W-:Y:S04]  /*17430*/  @!P3 STG.E.128 desc[UR40][R12.64], RZ ;  /* 0x000000ff0c00b986 */ /* 0x0009e8000c101d28 */
[----:B------:R4:W-:Y:S02]  /*17440*/  @!P4 STG.E.128 desc[UR40][R12.64+0x80], RZ ;  /* 0x000080ff0c00c986 */ /* 0x0009e4000c101d28 */
.L_x_2451:
[----:B------:R-:W-:Y:S05]  /*17450*/  BSYNC B1 ;  /* 0x0000000000017941 */ /* 0x000fea0003800000 */
.L_x_2450:
[----:B------:R-:W-:Y:S04]  /*17460*/  BSSY B1, `(.L_x_2452) ;  /* 0x0000013000017945 */ /* 0x000fe80003800000 */
[----:B------:R-:W-:Y:S05]  /*17470*/  @P0 BRA `(.L_x_2453) ;  /* 0x0000000000440947 */ /* 0x000fea0003800000 */
[----:B------:R-:W-:Y:S01]  /*17480*/  IADD3 R3, P0, R8, 0x40, RZ ;  /* 0x0000004008037810 */ /* 0x000fe20007f1e0ff */
[----:B------:R-:W-:Y:S01]  /*17490*/  ULDC.64 UR6, c[0x0][0xad8] ;  /* 0x0002b60000067ab9 */ /* 0x000fe20000000a00 */
[----:B------:R-:W-:Y:S01]  /*174a0*/  IMAD.MOV.U32 R4, RZ, RZ, R6 ;  /* 0x000000ffff047224 */ /* 0x000fe200078e0006 */
        /* <DEDUP_REMOVED lines=9> */
[----:B---34-:R-:W-:Y:S01]  /*17540*/  LEA R12, P0, R4, UR6, 0x1 ;  /* 0x00000006040c7c11 */ /* 0x018fe2000f8008ff */
[----:B------:R-:W-:-:S05]  /*17550*/  IMAD.IADD R3, R5, 0x1, R3 ;  /* 0x0000000105037824 */ /* 0x000fca00078e0203 */
[----:B------:R-:W-:-:S05]  /*17560*/  LEA.HI.X R13, R4, UR7, R3, 0x1, P0 ;  /* 0x00000007040d7c11 */ /* 0x000fca00080f0c03 */
[----:B------:R3:W-:Y:S04]  /*17570*/  @!P2 STG.E.128 desc[UR40][R12.64], RZ ;  /* 0x000000ff0c00a986 */ /* 0x0007e8000c101d28 */
[----:B------:R3:W-:Y:S02]  /*17580*/  @!P3 STG.E.128 desc[UR40][R12.64+0x80], RZ ;  /* 0x000080ff0c00b986 */ /* 0x0007e4000c101d28 */
.L_x_2453:
[----:B------:R-:W-:Y:S05]  /*17590*/  BSYNC B1 ;  /* 0x0000000000017941 */ /* 0x000fea0003800000 */
.L_x_2452:
        /* <DEDUP_REMOVED lines=18> */
.L_x_2444:
[----:B------:R-:W-:Y:S05]  /*176c0*/  BSYNC B0 ;  /* 0x0000000000007941 */ /* 0x000fea0003800000 */
.L_x_2435:
[----:B------:R-:W-:Y:S02]  /*176d0*/  ULDC UR4, c[0x0][0xc14] ;  /* 0x0003050000047ab9 */ /* 0x000fe40000000800 */
[----:B--2---:R-:W-:-:S13]  /*176e0*/  ISETP.GE.AND P0, PT, R195, UR4, PT ;  /* 0x00000004c3007c0c */ /* 0x004fda000bf06270 */
[----:B------:R-:W-:Y:S05]  /*176f0*/  @!P0 BRA `(.L_x_2454) ;  /* 0xfffffe9800848947 */ /* 0x000fea000383ffff */
[----:B------:R-:W-:Y:S05]  /*17700*/  BRA `(.L_x_2233) ;  /* 0x0000005c00347947 */ /* 0x000fea0003800000 */
.L_x_2231:
[----:B------:R-:W-:-:S08]  /*17710*/  NOP ;  /* 0x0000000000007918 */ /* 0x000fd00000000000 */
[----:B--2---:R-:W0:-:S00]  /*17720*/  USETMAXREG.DEALLOC.CTAPOOL 0x18 ;  /* 0x00000018000079c8 */ /* 0x004e0000080e0500 */
        /* <DEDUP_REMOVED lines=29> */
[----:B------:R-:W-:Y:S02]  /*17900*/  ISETP.GE.U32.AND P0, PT, R7, 0x4, PT ;  /* 0x000000040700780c */ /* 0x000fe40003f06070 */
[----:B------:R-:W-:-:S05]  /*17910*/  IADD3 R4, R5, R4, RZ ;  /* 0x0000000405047210 */ /* 0x000fca0007ffe0ff */
[----:B------:R-:W1:Y:S06]  /*17920*/  SHFL.UP PT, R6, R4, 0x4, RZ ;  /* 0x0480000004067989 */ /* 0x000e6c00000e00ff */
[----:B------:R-:W-:-:S04]  /*17930*/  @P0 LOP3.LUT R0, R0, 0x8, RZ, 0xfc, !PT ;  /* 0x0000000800000812 */ /* 0x000fc800078efcff */
[----:B------:R-:W-:Y:S02]  /*17940*/  LOP3.LUT R0, R0, 0xfffffffb, RZ, 0xc0, !PT ;  /* 0xfffffffb00007812 */ /* 0x000fe400078ec0ff */
[----:B-1----:R-:W-:Y:S02]  /*17950*/  SEL R3, R6, RZ, P0 ;  /* 0x000000ff06037207 */ /* 0x002fe40000000000 */
[----:B------:R-:W-:Y:S02]  /*17960*/  ISETP.GE.U32.AND P0, PT, R7, 0x8, PT ;  /* 0x000000080700780c */ /* 0x000fe40003f06070 */
[----:B------:R-:W-:Y:S01]  /*17970*/  MOV R6, RZ ;  /* 0x000000ff00067202 */ /* 0x000fe20000000f00 */
        /* <DEDUP_REMOVED lines=21> */
.L_x_2459:
        /* <DEDUP_REMOVED lines=15> */
.L_x_2458:
[----:B------:R-:W-:Y:S05]  /*17bc0*/  BSYNC B0 ;  /* 0x0000000000007941 */ /* 0x000fea0003800000 */
.L_x_2457:
        /* <DEDUP_REMOVED lines=12> */
[----:B------:R-:W-:Y:S02]  /*17c90*/  ISETP.GE.U32.AND P0, PT, R8, 0x10, PT ;  /* 0x000000100800780c */ /* 0x000fe40003f06070 */
[----:B------:R-:W-:-:S05]  /*17ca0*/  IADD3 R7, R2, R7, RZ ;  /* 0x0000000702077210 */ /* 0x000fca0007ffe0ff */
        /* <DEDUP_REMOVED lines=11> */
.L_x_2455:
[----:B------:R-:W-:-:S04]  /*17d60*/  IMAD.IADD R7, R5, 0x1, -R2 ;  /* 0x0000000105077824 */ /* 0x000fc800078e0a02 */
[----:B------:R-:W-:-:S05]  /*17d70*/  IMAD R2, R4, UR4, R7 ;  /* 0x0000000404027c24 */ /* 0x000fca000f8e0207 */
[----:B------:R-:W-:Y:S02]  /*17d80*/  ISETP.GT.AND P0, PT, R2, UR6, PT ;  /* 0x0000000602007c0c */ /* 0x000fe4000bf04270 */
[----:B------:R-:W0:Y:S11]  /*17d90*/  LDC.64 R2, c[0x0][0xc68] ;  /* 0x00031a00ff027b82 */ /* 0x000e360000000a00 */
[----:B------:R-:W-:-:S04]  /*17da0*/  VOTE.ANY R9, PT, !P0 ;  /* 0x0000000000097806 */ /* 0x000fc800040e0100 */
[----:B------:R-:W1:Y:S02]  /*17db0*/  POPC R5, R9 ;  /* 0x0000000900057309 */ /* 0x000e640000000000 */
[----:B-1----:R-:W-:-:S05]  /*17dc0*/  IADD3 R19, R5, R6, RZ ;  /* 0x0000000605137210 */ /* 0x002fca0007ffe0ff */
        /* <DEDUP_REMOVED lines=13> */
.L_x_2460:
[----:B-1----:R-:W-:Y:S01]  /*17ea0*/  IMAD.MOV R2, RZ, RZ, -R3 ;  /* 0x000000ffff027224 */ /* 0x002fe200078e0a03 */
[----:B--2---:R-:W-:Y:S01]  /*17eb0*/  IABS R4, R6 ;  /* 0x0000000600047213 */ /* 0x004fe20000000000 */
[----:B---3--:R-:W-:Y:S02]  /*17ec0*/  IMAD R16, R16, UR4, R7 ;  /* 0x0000000410107c24 */ /* 0x008fe4000f8e0207 */
[----:B------:R-:W-:Y:S01]  /*17ed0*/  IMAD R5, R2, R11, RZ ;  /* 0x0000000b02057224 */ /* 0x000fe200078e02ff */
[----:B------:R-:W-:Y:S01]  /*17ee0*/  IADD3 R4, RZ, -R4, RZ ;  /* 0x80000004ff047210 */ /* 0x000fe20007ffe0ff */
[----:B------:R-:W-:-:S04]  /*17ef0*/  IMAD.MOV.U32 R2, RZ, RZ, RZ ;  /* 0x000000ffff027224 */ /* 0x000fc800078e00ff */
[----:B------:R-:W-:Y:S01]  /*17f00*/  IMAD.HI.U32 R2, R3, R5, R2 ;  /* 0x0000000503027227 */ /* 0x000fe200078e0002 */
[----:B------:R-:W-:-:S04]  /*17f10*/  IADD3 R5, -R16, UR6, RZ ;  /* 0x0000000610057c10 */ /* 0x000fc8000fffe1ff */
        /* <DEDUP_REMOVED lines=13> */
[----:B------:R-:W-:Y:S02]  /*17ff0*/  IMAD R4, R8, R9, RZ ;  /* 0x0000000908047224 */ /* 0x000fe400078e02ff */
[----:B------:R-:W-:-:S03]  /*18000*/  IMAD.MOV R9, RZ, RZ, -R9 ;  /* 0x000000ffff097224 */ /* 0x000fc600078e0a09 */
[----:B------:R-:W-:Y:S01]  /*18010*/  IADD3 R3, -R4, RZ, RZ ;  /* 0x000000ff04037210 */ /* 0x000fe20007ffe1ff */
[----:B------:R-:W-:-:S03]  /*18020*/  IMAD R5, R6, R9, R5 ;  /* 0x0000000906057224 */ /* 0x000fc600078e0205 */
[----:B------:R-:W-:Y:S02]  /*18030*/  VIADDMNMX R8, R3, UR4, R8, PT ;  /* 0x0000000403087c46 */ /* 0x000fe4000b800108 */
[----:B------:R-:W-:Y:S02]  /*18040*/  IADD3 R4, R5, R4, RZ ;  /* 0x0000000405047210 */ /* 0x000fe40007ffe0ff */
[----:B------:R-:W-:-:S04]  /*18050*/  IABS R7, R8 ;  /* 0x0000000800077213 */ /* 0x000fc80000000000 */
[----:B------:R-:W1:Y:S08]  /*18060*/  I2F.RP R10, R7 ;  /* 0x00000007000a7306 */ /* 0x000e700000209400 */
[----:B-1----:R-:W1:Y:S02]  /*18070*/  MUFU.RCP R10, R10 ;  /* 0x0000000a000a7308 */ /* 0x002e640000001000 */
[----:B-1----:R-:W-:-:S06]  /*18080*/  VIADD R2, R10, 0xffffffe ;  /* 0x0ffffffe0a027836 */ /* 0x002fcc0000000000 */
[----:B------:R1:W2:Y:S02]  /*18090*/  F2I.FTZ.U32.TRUNC.NTZ R3, R2 ;  /* 0x0000000200037305 */ /* 0x0002a4000021f000 */
[----:B-1----:R-:W-:Y:S02]  /*180a0*/  IMAD.MOV.U32 R2, RZ, RZ, RZ ;  /* 0x000000ffff027224 */ /* 0x002fe400078e00ff */
[----:B--2---:R-:W-:-:S04]  /*180b0*/  IMAD.MOV R6, RZ, RZ, -R3 ;  /* 0x000000ffff067224 */ /* 0x004fc800078e0a03 */
[----:B------:R-:W-:Y:S01]  /*180c0*/  IMAD R9, R6, R7, RZ ;  /* 0x0000000706097224 */ /* 0x000fe200078e02ff */
[----:B------:R-:W-:-:S03]  /*180d0*/  IABS R6, R5 ;  /* 0x0000000500067213 */ /* 0x000fc60000000000 */
[----:B------:R-:W-:Y:S01]  /*180e0*/  IMAD.HI.U32 R3, R3, R9, R2 ;  /* 0x0000000903037227 */ /* 0x000fe200078e0002 */
[----:B------:R-:W-:-:S04]  /*180f0*/  IABS R9, R8 ;  /* 0x0000000800097213 */ /* 0x000fc80000000000 */
[----:B------:R-:W-:Y:S01]  /*18100*/  IADD3 R2, RZ, -R9, RZ ;  /* 0x80000009ff027210 */ /* 0x000fe20007ffe0ff */
        /* <DEDUP_REMOVED lines=17> */
.L_x_2456:
[----:B------:R-:W-:Y:S01]  /*18220*/  IMAD.MOV.U32 R17, RZ, RZ, RZ ;  /* 0x000000ffff117224 */ /* 0x000fe200078e00ff */
[----:B------:R-:W-:Y:S01]  /*18230*/  MOV R18, RZ ;  /* 0x000000ff00127202 */ /* 0x000fe20000000f00 */
[----:B------:R-:W-:-:S07]  /*18240*/  IMAD.U32 R16, RZ, RZ, UR6 ;  /* 0x00000006ff107e24 */ /* 0x000fce000f8e00ff */
.L_x_2461:
        /* <DEDUP_REMOVED lines=16> */
[----:B------:R-:W-:Y:S01]  /*18350*/  ULDC.64 UR38, c[0x0][0x198] ;  /* 0x0000660000267ab9 */ /* 0x000fe20000000a00 */
[----:B------:R-:W-:Y:S02]  /*18360*/  ULDC UR36, c[0x0][0xc] ;  /* 0x0000030000247ab9 */ /* 0x000fe40000000800 */
[----:B------:R1:W-:Y:S04]  /*18370*/  STL [R1+0x8], R0 ;  /* 0x0000080001007387 */ /* 0x0003e80000100800 */
[----:B------:R1:W-:Y:S04]  /*18380*/  STL [R1+0xc], RZ ;  /* 0x00000cff01007387 */ /* 0x0003e80000100800 */
[----:B------:R1:W-:Y:S04]  /*18390*/  STL [R1+0x10], R0 ;  /* 0x0000100001007387 */ /* 0x0003e80000100800 */
[----:B------:R1:W-:Y:S02]  /*183a0*/  STL [R1+0x28], RZ ;  /* 0x000028ff01007387 */ /* 0x0003e40000100800 */
.L_x_2547:
[----:B--2---:R-:W2:Y:S02]  /*183b0*/  LDC.64 R2, c[0x0][0xc60] ;  /* 0x00031800ff027b82 */ /* 0x004ea40000000a00 */
[----:B--2---:R-:W-:-:S05]  /*183c0*/  IMAD.WIDE R2, R19, 0x4, R2 ;  /* 0x0000000413027825 */ /* 0x004fca00078e0202 */
[----:B------:R-:W1:Y:S01]  /*183d0*/  LDG.E R11, desc[UR40][R2.64] ;  /* 0x00000028020b7981 */ /* 0x000e62000c1e1900 */
[----:B------:R-:W-:Y:S05]  /*183e0*/  YIELD ;  /* 0x0000000000007946 */ /* 0x000fea0003800000 */
[----:B------:R-:W-:Y:S01]  /*183f0*/  ULDC.64 UR4, c[0x0][0xa28] ;  /* 0x00028a0000047ab9 */ /* 0x000fe20000000a00 */
[----:B------:R-:W-:Y:S02]  /*18400*/  CS2R R8, SRZ ;  /* 0x0000000000087805 */ /* 0x000fe4000001ff00 */
[----:B------:R-:W-:Y:S01]  /*18410*/  ISETP.NE.U32.AND P0, PT, RZ, UR4, PT ;  /* 0x00000004ff007c0c */ /* 0x000fe2000bf05070 */
[----:B------:R-:W-:Y:S01]  /*18420*/  ULDC.64 UR8, c[0x0][0xa08] ;  /* 0x0002820000087ab9 */ /* 0x000fe20000000a00 */
[----:B------:R-:W-:-:S02]  /*18430*/  ULDC.64 UR10, c[0x0][0xa10] ;  /* 0x00028400000a7ab9 */ /* 0x000fc40000000a00 */
[----:B------:R-:W-:Y:S02]  /*18440*/  ISETP.NE.AND.EX P0, PT, RZ, UR5, PT, P0 ;  /* 0x00000005ff007c0c */ /* 0x000fe4000bf05300 */
[----:B-1----:R-:W-:Y:S01]  /*18450*/  SHF.R.S32.HI R0, RZ, 0x1f, R11 ;  /* 0x0000001fff007819 */ /* 0x002fe2000001140b */
[----:B------:R-:W-:-:S10]  /*18460*/  IMAD.SHL.U32 R15, R11, 0x4, RZ ;  /* 0x000000040b0f7824 */ /* 0x000fd400078e00ff */
[C---:B------:R-:W-:Y:S01]  /*18470*/  @P0 LEA R2, P1, R11.reuse, UR4, 0x2 ;  /* 0x000000040b020c11 */ /* 0x040fe2000f8210ff */
[----:B------:R-:W-:Y:S03]  /*18480*/  STL [R1+0x18], R11 ;  /* 0x0000180b01007387 */ /* 0x000fe60000100800 */
[----:B------:R-:W-:Y:S01]  /*18490*/  @P0 LEA.HI.X R3, R11, UR5, R0, 0x2, P1 ;  /* 0x000000050b030c11 */ /* 0x000fe200088f1400 */
[----:B------:R-:W-:-:S04]  /*184a0*/  ULDC.64 UR4, c[0x0][0xa18] ;  /* 0x0002860000047ab9 */ /* 0x000fc80000000a00 */
[----:B------:R1:W5:Y:S01]  /*184b0*/  @P0 LDG.E R8, desc[UR40][R2.64] ;  /* 0x0000002802080981 */ /* 0x000362000c1e1900 */
[----:B------:R-:W-:Y:S02]  /*184c0*/  ISETP.NE.U32.AND P0, PT, RZ, UR4, PT ;  /* 0x00000004ff007c0c */ /* 0x000fe4000bf05070 */
[----:B------:R-:W-:Y:S01]  /*184d0*/  SHF.L.U64.HI R14, R11, 0x2, R0 ;  /* 0x000000020b0e7819 */ /* 0x000fe20000010200 */
[----:B------:R-:W-:Y:S01]  /*184e0*/  STL [R1+0x20], R15 ;  /* 0x0000200f01007387 */ /* 0x000fe20000100800 */
[----:B------:R-:W-:Y:S01]  /*184f0*/  ISETP.NE.AND.EX P0, PT, RZ, UR5, PT, P0 ;  /* 0x00000005ff007c0c */ /* 0x000fe2000bf05300 */
[----:B------:R-:W-:Y:S02]  /*18500*/  ULDC UR6, c[0x0][0x338] ;  /* 0x0000ce0000067ab9 */ /* 0x000fe40000000800 */
[----:B------:R-:W-:Y:S10]  /*18510*/  STL [R1+0x24], R14 ;  /* 0x0000240e01007387 */ /* 0x000ff40000100800 */
[----:B------:R-:W-:-:S04]  /*18520*/  @P0 IADD3 R12, P1, R15, UR4, RZ ;  /* 0x000000040f0c0c10 */ /* 0x000fc8000ff3e0ff */
[C---:B0-----:R-:W-:Y:S01]  /*18530*/  @P0 IADD3.X R13, R14.reuse, UR5, RZ, P1, !PT ;  /* 0x000000050e0d0c10 */ /* 0x041fe20008ffe4ff */
[----:B------:R-:W-:Y:S02]  /*18540*/  ULDC.64 UR4, c[0x0][0xa00] ;  /* 0x0002800000047ab9 */ /* 0x000fe40000000a00 */
[----:B------:R-:W-:Y:S02]  /*18550*/  ISETP.NE.U32.AND P2, PT, RZ, UR4, PT ;  /* 0x00000004ff007c0c */ /* 0x000fe4000bf45070 */
[C---:B-1----:R-:W-:Y:S02]  /*18560*/  IADD3 R2, P1, R15.reuse, UR4, RZ ;  /* 0x000000040f027c10 */ /* 0x042fe4000ff3e0ff */
[----:B------:R-:W-:Y:S02]  /*18570*/  ISETP.NE.AND.EX P2, PT, RZ, UR5, PT, P2 ;  /* 0x00000005ff007c0c */ /* 0x000fe4000bf45320 */
[----:B------:R-:W-:Y:S01]  /*18580*/  IADD3.X R3, R14, UR5, RZ, P1, !PT ;  /* 0x000000050e037c10 */ /* 0x000fe20008ffe4ff */
[----:B------:R-:W-:Y:S01]  /*18590*/  ULDC UR4, c[0x0][0x288] ;  /* 0x0000a20000047ab9 */ /* 0x000fe20000000800 */
[----:B------:R-:W-:Y:S01]  /*185a0*/  IADD3 R6, P1, R15, UR8, RZ ;  /* 0x000000080f067c10 */ /* 0x000fe2000ff3e0ff */
[----:B------:R-:W-:Y:S01]  /*185b0*/  IMAD.U32 R10, RZ, RZ, UR4 ;  /* 0x00000004ff0a7e24 */ /* 0x000fe2000f8e00ff */
[----:B------:R-:W-:-:S02]  /*185c0*/  ULDC.64 UR4, c[0x0][0x3f8] ;  /* 0x0000fe0000047ab9 */ /* 0x000fc40000000a00 */
[----:B------:R-:W-:-:S03]  /*185d0*/  IADD3.X R7, R14, UR9, RZ, P1, !PT ;  /* 0x000000090e077c10 */ /* 0x000fc60008ffe4ff */
[----:B------:R0:W5:Y:S04]  /*185e0*/  @P0 LDG.E R10, desc[UR40][R12.64] ;  /* 0x000000280c0a0981 */ /* 0x000168000c1e1900 */
[----:B------:R-:W2:Y:S01]  /*185f0*/  @P2 LDG.E R9, desc[UR40][R2.64] ;  /* 0x0000002802092981 */ /* 0x000ea2000c1e1900 */
[----:B------:R-:W-:Y:S01]  /*18600*/  UISETP.NE.U32.AND UP0, UPT, UR4, URZ, UPT ;  /* 0x0000003f0400728c */ /* 0x000fe2000bf05070 */
[----:B------:R-:W-:Y:S02]  /*18610*/  IADD3 R4, P1, R15, UR10, RZ ;  /* 0x0000000a0f047c10 */ /* 0x000fe4000ff3e0ff */
[----:B------:R-:W-:Y:S01]  /*18620*/  ULDC UR4, c[0x0][0x404] ;  /* 0x0001010000047ab9 */ /* 0x000fe20000000800 */
[----:B------:R-:W-:Y:S01]  /*18630*/  UISETP.NE.AND.EX UP0, UPT, UR5, URZ, UPT, UP0 ;  /* 0x0000003f0500728c */ /* 0x000fe2000bf05300 */
[----:B------:R-:W-:-:S02]  /*18640*/  IADD3.X R5, R14, UR11, RZ, P1, !PT ;  /* 0x0000000b0e057c10 */ /* 0x000fc40008ffe4ff */
[----:B------:R-:W-:Y:S01]  /*18650*/  ISETP.NE.U32.AND P1, PT, RZ, UR8, PT ;  /* 0x00000008ff007c0c */ /* 0x000fe2000bf25070 */
[----:B------:R-:W-:Y:S01]  /*18660*/  USEL UR4, UR4, 0x1, UP0 ;  /* 0x0000000104047887 */ /* 0x000fe20008000000 */
[----:B------:R-:W-:Y:S02]  /*18670*/  ULDC UR5, c[0x0][0x2e0] ;  /* 0x0000b80000057ab9 */ /* 0x000fe40000000800 */
[----:B------:R-:W-:Y:S01]  /*18680*/  ISETP.NE.AND.EX P3, PT, RZ, UR9, PT, P1 ;  /* 0x00000009ff007c0c */ /* 0x000fe2000bf65310 */
[----:B------:R-:W-:Y:S01]  /*18690*/  UIMAD UR4, UR4, UR5, URZ ;  /* 0x00000005040472a4 */ /* 0x000fe2000f8e023f */
[----:B------:R-:W-:Y:S02]  /*186a0*/  ISETP.NE.U32.AND P1, PT, RZ, UR10, PT ;  /* 0x0000000aff007c0c */ /* 0x000fe4000bf25070 */
[----:B------:R-:W-:Y:S02]  /*186b0*/  MOV R0, UR6 ;  /* 0x0000000600007c02 */ /* 0x000fe40008000f00 */
[----:B------:R-:W-:Y:S01]  /*186c0*/  ISETP.NE.AND.EX P1, PT, RZ, UR11, PT, P1 ;  /* 0x0000000bff007c0c */ /* 0x000fe2000bf25310 */
[----:B--2---:R1:W-:Y:S02]  /*186d0*/  STL [R1+0x2c], R9 ;  /* 0x00002c0901007387 */ /* 0x0043e40000100800 */
[----:B-1----:R-:W-:Y:S01]  /*186e0*/  IMAD.U32 R9, RZ, RZ, UR4 ;  /* 0x00000004ff097e24 */ /* 0x002fe2000f8e00ff */
[----:B0-----:R-:W-:Y:S09]  /*186f0*/  @P0 BRA `(.L_x_2463) ;  /* 0x0000000000100947 */ /* 0x001ff20003800000 */
[----:B------:R-:W-:Y:S05]  /*18700*/  @!P2 BRA `(.L_x_2463) ;  /* 0x00000000000ca947 */ /* 0x000fea0003800000 */
[----:B-----5:R-:W2:Y:S04]  /*18710*/  LDG.E R10, desc[UR40][R2.64] ;  /* 0x00000028020a7981 */ /* 0x020ea8000c1e1900 */
[----:B------:R-:W2:Y:S02]  /*18720*/  LDG.E R2, desc[UR40][R2.64+0x4] ;  /* 0x0000042802027981 */ /* 0x000ea4000c1e1900 */
[----:B--2---:R-:W-:-:S07]  /*18730*/  IMAD.IADD R10, R2, 0x1, -R10 ;  /* 0x00000001020a7824 */ /* 0x004fce00078e0a0a */
.L_x_2463:
[----:B------:R-:W-:Y:S01]  /*18740*/  IMAD.MOV.U32 R2, RZ, RZ, RZ ;  /* 0x000000ffff027224 */ /* 0x000fe200078e00ff */
[----:B------:R-:W-:-:S05]  /*18750*/  ULDC.64 UR4, c[0x0][0xa20] ;  /* 0x0002880000047ab9 */ /* 0x000fca0000000a00 */
[----:B------:R-:W2:Y:S01]  /*18760*/  @P3 LDG.E R2, desc[UR40][R6.64] ;  /* 0x0000002806023981 */ /* 0x000ea2000c1e1900 */
[----:B------:R-:W-:-:S06]  /*18770*/  IMAD.MOV.U32 R20, RZ, RZ, RZ ;  /* 0x000000ffff147224 */ /* 0x000fcc00078e00ff */
[----:B------:R0:W5:Y:S01]  /*18780*/  @P1 LDG.E R20, desc[UR40][R4.64] ;  /* 0x0000002804141981 */ /* 0x000162000c1e1900 */
[----:B------:R-:W-:-:S04]  /*18790*/  ISETP.NE.U32.AND P0, PT, RZ, UR4, PT ;  /* 0x00000004ff007c0c */ /* 0x000fc8000bf05070 */
[----:B------:R-:W-:Y:S02]  /*187a0*/  ISETP.NE.AND.EX P0, PT, RZ, UR5, PT, P0 ;  /* 0x00000005ff007c0c */ /* 0x000fe4000bf05300 */
[----:B--2--5:R-:W-:-:S05]  /*187b0*/  IADD3 R2, R2, R8, RZ ;  /* 0x0000000802027210 */ /* 0x024fca0007ffe0ff */
[----:B------:R0:W-:Y:S06]  /*187c0*/  STL [R1+0x4], R2 ;  /* 0x0000040201007387 */ /* 0x0001ec0000100800 */
[----:B------:R-:W-:Y:S05]  /*187d0*/  @!P0 BRA `(.L_x_2464) ;  /* 0x0000000000108947 */ /* 0x000fea0003800000 */
[----:B0-----:R-:W-:-:S04]  /*187e0*/  IADD3 R2, P0, R15, UR4, RZ ;  /* 0x000000040f027c10 */ /* 0x001fc8000ff1e0ff */
[----:B------:R-:W-:-:S05]  /*187f0*/  IADD3.X R3, R14, UR5, RZ, P0, !PT ;  /* 0x000000050e037c10 */ /* 0x000fca00087fe4ff */
[----:B------:R1:W5:Y:S01]  /*18800*/  LDG.E R9, desc[UR40][R2.64] ;  /* 0x0000002802097981 */ /* 0x000362000c1e1900 */
[----:B------:R-:W-:Y:S05]  /*18810*/  BRA `(.L_x_2465) ;  /* 0x0000000000107947 */ /* 0x000fea0003800000 */
.L_x_2464:
[----:B------:R-:W-:Y:S05]  /*18820*/  @!P3 BRA `(.L_x_2465) ;  /* 0x00000000000cb947 */ /* 0x000fea0003800000 */
[----:B------:R-:W2:Y:S04]  /*18830*/  LDG.E R9, desc[UR40][R6.64] ;  /* 0x0000002806097981 */ /* 0x000ea8000c1e1900 */
[----:B------:R-:W2:Y:S02]  /*18840*/  LDG.E R6, desc[UR40][R6.64+0x4] ;  /* 0x0000042806067981 */ /* 0x000ea4000c1e1900 */
[----:B--2---:R-:W-:-:S07]  /*18850*/  IMAD.IADD R9, R6, 0x1, -R9 ;  /* 0x0000000106097824 */ /* 0x004fce00078e0a09 */
.L_x_2465:
[----:B01----:R-:W2:Y:S01]  /*18860*/  @P1 LDG.E R2, desc[UR40][R4.64] ;  /* 0x0000002804021981 */ /* 0x003ea2000c1e1900 */
[----:B-----5:R-:W-:-:S03]  /*18870*/  IMAD.IADD R9, R9, 0x1, -R8 ;  /* 0x0000000109097824 */ /* 0x020fc600078e0a08 */
[----:B------:R-:W2:Y:S01]  /*18880*/  @P1 LDG.E R4, desc[UR40][R4.64+0x4] ;  /* 0x0000042804041981 */ /* 0x000ea2000c1e1900 */
[----:B------:R-:W-:Y:S01]  /*18890*/  LEA R3, R17, 0xff, 0x7 ;  /* 0x000000ff11037811 */ /* 0x000fe200078e38ff */
[----:B------:R-:W-:Y:S01]  /*188a0*/  BSSY B0, `(.L_x_2466) ;  /* 0x00000e2000007945 */ /* 0x000fe20003800000 */
[----:B------:R-:W-:Y:S01]  /*188b0*/  PLOP3.LUT P2, PT, PT, PT, PT, 0x80, 0x0 ;  /* 0x000000000000781c */ /* 0x000fe20003f4f070 */
[----:B--2---:R-:W-:-:S04]  /*188c0*/  @P1 IMAD.IADD R0, R4, 0x1, -R2 ;  /* 0x0000000104001824 */ /* 0x004fc800078e0a02 */
[----:B------:R-:W-:-:S05]  /*188d0*/  IMAD.IADD R2, R9, 0x1, R0 ;  /* 0x0000000109027824 */ /* 0x000fca00078e0200 */
[C---:B------:R-:W-:Y:S02]  /*188e0*/  IADD3 R3, R2.reuse, R3, -R10 ;  /* 0x0000000302037210 */ /* 0x040fe40007ffe80a */
[----:B------:R-:W-:-:S04]  /*188f0*/  IADD3 R2, R2, 0x7f, RZ ;  /* 0x0000007f02027810 */ /* 0x000fc80007ffe0ff */
[----:B------:R-:W-:-:S04]  /*18900*/  SHF.R.S32.HI R4, RZ, 0x1f, R2 ;  /* 0x0000001fff047819 */ /* 0x000fc80000011402 */
[----:B------:R-:W-:Y:S02]  /*18910*/  LEA.HI R4, R4, R2, RZ, 0x7 ;  /* 0x0000000204047211 */ /* 0x000fe400078f38ff */
[----:B------:R-:W-:-:S04]  /*18920*/  SHF.R.S32.HI R2, RZ, 0x1f, R3 ;  /* 0x0000001fff027819 */ /* 0x000fc80000011403 */
[----:B------:R-:W-:Y:S02]  /*18930*/  LEA.HI R2, R2, R3, RZ, 0x7 ;  /* 0x0000000302027211 */ /* 0x000fe400078f38ff */
[----:B------:R-:W-:Y:S02]  /*18940*/  SHF.R.S32.HI R4, RZ, 0x7, R4 ;  /* 0x00000007ff047819 */ /* 0x000fe40000011404 */
[----:B------:R-:W-:-:S04]  /*18950*/  SHF.R.S32.HI R2, RZ, 0x7, R2 ;  /* 0x00000007ff027819 */ /* 0x000fc80000011402 */
[----:B------:R-:W-:-:S05]  /*18960*/  VIMNMX R6, R4, R2, PT ;  /* 0x0000000204067248 */ /* 0x000fca0003fe0100 */
[--C-:B------:R-:W-:Y:S02]  /*18970*/  IMAD R2, R6, 0x80, -R9.reuse ;  /* 0x0000008006027824 */ /* 0x100fe400078e0a09 */
[----:B------:R-:W-:-:S03]  /*18980*/  IMAD.MOV R9, RZ, RZ, -R9 ;  /* 0x000000ffff097224 */ /* 0x000fc600078e0a09 */
[----:B------:R-:W-:Y:S02]  /*18990*/  VIMNMX R2, R2, R0, PT ;  /* 0x0000000002027248 */ /* 0x000fe40003fe0100 */
[----:B------:R-:W-:-:S04]  /*189a0*/  VIMNMX R9, RZ, R9, !PT ;  /* 0x00000009ff097248 */ /* 0x000fc80007fe0100 */
[----:B------:R-:W-:Y:S02]  /*189b0*/  ISETP.GT.AND P0, PT, R2, R9, PT ;  /* 0x000000090200720c */ /* 0x000fe40003f04270 */
[----:B------:R-:W-:-:S11]  /*189c0*/  SHF.R.U32.HI R0, RZ, 0x7, R9 ;  /* 0x00000007ff007819 */ /* 0x000fd60000011609 */
[----:B------:R-:W-:-:S05]  /*189d0*/  @P0 VIADD R2, R2, 0x7f ;  /* 0x0000007f02020836 */ /* 0x000fca0000000000 */
[----:B------:R-:W-:Y:S01]  /*189e0*/  @P0 SHF.R.S32.HI R3, RZ, 0x1f, R2 ;  /* 0x0000001fff030819 */ /* 0x000fe20000011402 */
[----:B------:R0:W-:Y:S03]  /*189f0*/  STL [R1+0x1c], R6 ;  /* 0x00001c0601007387 */ /* 0x0001e60000100800 */
[----:B------:R-:W-:Y:S01]  /*18a00*/  @P0 LEA.HI R3, R3, R2, RZ, 0x7 ;  /* 0x0000000203030211 */ /* 0x000fe200078f38ff */
[----:B------:R-:W-:-:S03]  /*18a10*/  IMAD.MOV.U32 R2, RZ, RZ, R0 ;  /* 0x000000ffff027224 */ /* 0x000fc600078e0000 */
[----:B------:R-:W-:-:S04]  /*18a20*/  @P0 SHF.R.S32.HI R2, RZ, 0x7, R3 ;  /* 0x00000007ff020819 */ /* 0x000fc80000011403 */
[----:B------:R-:W-:-:S13]  /*18a30*/  ISETP.GT.AND P0, PT, R2, R0, PT ;  /* 0x000000000200720c */ /* 0x000fda0003f04270 */
[----:B0-----:R-:W-:Y:S05]  /*18a40*/  @!P0 BRA `(.L_x_2467) ;  /* 0x0000000c001c8947 */ /* 0x001fea0003800000 */
[----:B------:R-:W0:Y:S01]  /*18a50*/  LDC R3, c[0x0][0x428] ;  /* 0x00010a00ff037b82 */ /* 0x000e220000000800 */
[----:B------:R-:W-:Y:S01]  /*18a60*/  UMOV UR4, 0xffffffff ;  /* 0xffffffff00047882 */ /* 0x000fe20000000000 */
[----:B0-----:R-:W-:Y:S02]  /*18a70*/  ISETP.NE.AND P0, PT, R3, 0x1, PT ;  /* 0x000000010300780c */ /* 0x001fe40003f05270 */
[----:B------:R-:W-:-:S11]  /*18a80*/  MOV R3, R18 ;  /* 0x0000001200037202 */ /* 0x000fd60000000f00 */
[----:B------:R-:W0:Y:S08]  /*18a90*/  @P0 LDC R4, c[0x0][0x42c] ;  /* 0x00010b00ff040b82 */ /* 0x000e300000000800 */
[----:B------:R-:W1:Y:S01]  /*18aa0*/  @P0 LDC R5, c[0x0][0x430] ;  /* 0x00010c00ff050b82 */ /* 0x000e620000000800 */
[----:B0-----:R-:W-:-:S05]  /*18ab0*/  @P0 IMAD.HI.U32 R4, R18, R4, RZ ;  /* 0x0000000412040227 */ /* 0x001fca00078e00ff */
[----:B-1----:R-:W-:Y:S02]  /*18ac0*/  @P0 SHF.R.U32.HI R3, RZ, R5, R4 ;  /* 0x00000005ff030219 */ /* 0x002fe40000011604 */
[----:B------:R-:W-:Y:S01]  /*18ad0*/  SEL R4, R11, RZ, !P1 ;  /* 0x000000ff0b047207 */ /* 0x000fe20004800000 */
[----:B------:R-:W-:Y:S06]  /*18ae0*/  BRA.DIV UR4, `(.L_x_2468) ;  /* 0x0000006204607947 */ /* 0x000fec000b800000 */
.L_x_2665:
[----:B------:R-:W-:-:S03]  /*18af0*/  UMOV UR4, 0xffffffff ;  /* 0xffffffff00047882 */ /* 0x000fc60000000000 */
[----:B------:R-:W-:Y:S05]  /*18b00*/  BRA.DIV UR4, `(.L_x_2469) ;  /* 0x00000062048c7947 */ /* 0x000fea000b800000 */
[----:B------:R-:W-:-:S13]  /*18b10*/  ELECT P6, URZ, PT ;  /* 0x00000000003f782f */ /* 0x000fda00038c0000 */
.L_x_2668:
[----:B------:R-:W2:Y:S01]  /*18b20*/  LDL R5, [R1+0x28] ;  /* 0x0000280001057983 */ /* 0x000ea20000100800 */
[----:B------:R-:W-:Y:S01]  /*18b30*/  BSSY B1, `(.L_x_2470) ;  /* 0x000000b000017945 */ /* 0x000fe20003800000 */
[----:B------:R-:W0:Y:S01]  /*18b40*/  S2R R9, SR_CgaCtaId ;  /* 0x0000000000097919 */ /* 0x000e220000008800 */
[----:B--2---:R-:W-:-:S05]  /*18b50*/  VIADD R5, R5, 0x1 ;  /* 0x0000000105057836 */ /* 0x004fca0000000000 */
        /* <DEDUP_REMOVED lines=8> */
.L_x_2669:
[----:B------:R-:W-:Y:S05]  /*18be0*/  BSYNC B1 ;  /* 0x0000000000017941 */ /* 0x000fea0003800000 */
.L_x_2470:
        /* <DEDUP_REMOVED lines=8> */
.L_x_2670:
        /* <DEDUP_REMOVED lines=11> */
.L_x_2475:
[----:B-1----:R-:W2:Y:S01]  /*18d20*/  LDL R6, [R1+0xc] ;  /* 0x00000c0001067983 */ /* 0x002ea20000100800 */
        /* <DEDUP_REMOVED lines=9> */
[----:B--2---:R-:W-:-:S04]  /*18dc0*/  LEA R6, R6, R9, 0xf ;  /* 0x0000000906067211 */ /* 0x004fc800078e78ff */
        /* <DEDUP_REMOVED lines=8> */
[----:B-1----:R-:W-:Y:S01]  /*18e50*/  UMOV UR8, UR14 ;  /* 0x0000000e00087c82 */ /* 0x002fe20008000000 */
[----:B------:R-:W-:Y:S02]  /*18e60*/  UMOV UR10, UR15 ;  /* 0x0000000f000a7c82 */ /* 0x000fe40008000000 */
[----:B------:R1:W-:Y:S01]  /*18e70*/  UTMALDG.4D [UR8], [UR4], desc[UR6] ;  /* 0x00000608040075b4 */ /* 0x0003e20008019000 */
[----:B------:R-:W2:Y:S02]  /*18e80*/  SYNCS.PHASECHK.TRANS64.TRYWAIT P0, [R5+URZ+0x288c0], R7 ;  /* 0x0288c007050075a7 */ /* 0x000ea4000800017f */
[----:B-12---:R-:W-:Y:S05]  /*18e90*/  @!P0 BRA `(.L_x_2476) ;  /* 0x0000005c00f08947 */ /* 0x006fea0003800000 */
.L_x_2671:
[----:B------:R-:W0:Y:S02]  /*18ea0*/  LDL R8, [R1+0xc] ;  /* 0x00000c0001087983 */ /* 0x000e240000100800 */
[----:B01----:R-:W-:Y:S01]  /*18eb0*/  IMAD.SHL.U32 R7, R8, 0x4000, RZ ;  /* 0x0000400008077824 */ /* 0x003fe200078e00ff */
[----:B------:R-:W-:Y:S06]  /*18ec0*/  @P1 BRA `(.L_x_2477) ;  /* 0x00000000001c1947 */ /* 0x000fec0003800000 */
[----:B------:R-:W0:Y:S02]  /*18ed0*/  S2R R8, SR_TID.X ;  /* 0x0000000000087919 */ /* 0x000e240000002100 */
[----:B0-----:R-:W-:-:S04]  /*18ee0*/  LOP3.LUT R8, R8, 0x1f, RZ, 0xc0, !PT ;  /* 0x0000001f08087812 */ /* 0x001fc800078ec0ff */
[----:B------:R-:W-:Y:S01]  /*18ef0*/  ISETP.NE.AND P0, PT, R8, RZ, PT ;  /* 0x000000ff0800720c */ /* 0x000fe20003f05270 */
[----:B------:R-:W-:-:S04]  /*18f00*/  IMAD.MOV.U32 R8, RZ, RZ, 0x8000 ;  /* 0x00008000ff087424 */ /* 0x000fc800078e00ff */
[----:B------:R0:W-:Y:S08]  /*18f10*/  SYNCS.ARRIVE.TRANS64 RZ, [R5+URZ+0x288b0], R8 ;  /* 0x0288b00805ff79a7 */ /* 0x0001f0000800003f */
[----:B------:R-:W-:Y:S05]  /*18f20*/  @!P0 BRA `(.L_x_2477) ;  /* 0x0000000000048947 */ /* 0x000fea0003800000 */
[----:B------:R-:W-:Y:S01]  /*18f30*/  BPT.TRAP 0x1 ;  /* 0x000000040000795c */ /* 0x000fe20000300000 */
.L_x_2477:
[----:B------:R-:W-:Y:S01]  /*18f40*/  LEA R7, R7, R9, 0x1 ;  /* 0x0000000907077211 */ /* 0x000fe200078e08ff */
        /* <DEDUP_REMOVED lines=9> */
[----:B------:R-:W-:-:S05]  /*18fe0*/  R2UR UR13, R4 ;  /* 0x00000000040d72ca */ /* 0x000fca00000e0000 */
[----:B------:R-:W-:Y:S02]  /*18ff0*/  UIADD3 UR9, UR9, 0x288b0, URZ ;  /* 0x000288b009097890 */ /* 0x000fe4000fffe03f */
        /* <DEDUP_REMOVED lines=8> */
.L_x_2473:
[----:B------:R-:W-:Y:S05]  /*19080*/  BSYNC B1 ;  /* 0x0000000000017941 */ /* 0x000fea0003800000 */
.L_x_2472:
[----:B0-----:R-:W2:Y:S04]  /*19090*/  LDL.LU R5, [R1+0xc] ;  /* 0x00000c0001057983 */ /* 0x001ea80000300800 */
        /* <DEDUP_REMOVED lines=12> */
[C---:B------:R-:W-:Y:S02]  /*19160*/  IMAD R5, R2.reuse, 0x80, R20 ;  /* 0x0000008002057824 */ /* 0x040fe400078e0214 */
[----:B------:R-:W-:-:S03]  /*19170*/  VIADD R2, R2, 0xffffffff ;  /* 0xffffffff02027836 */ /* 0x000fc60000000000 */
[----:B------:R-:W-:-:S07]  /*19180*/  IADD3 R5, R5, -0x100, RZ ;  /* 0xffffff0005057810 */ /* 0x000fce0007ffe0ff */
.L_x_2484:
        /* <DEDUP_REMOVED lines=9> */
.L_x_2672:
        /* <DEDUP_REMOVED lines=11> */
.L_x_2481:
        /* <DEDUP_REMOVED lines=22> */
.L_x_2673:
        /* <DEDUP_REMOVED lines=8> */
.L_x_2483:
        /* <DEDUP_REMOVED lines=19> */
.L_x_2479:
[----:B------:R-:W-:Y:S05]  /*195e0*/  BSYNC B1 ;  /* 0x0000000000017941 */ /* 0x000fea0003800000 */
.L_x_2478:
[----:B01----:R-:W2:Y:S04]  /*195f0*/  LDL.LU R6, [R1+0xc] ;  /* 0x00000c0001067983 */ /* 0x003ea80000300800 */
[----:B------:R-:W3:Y:S01]  /*19600*/  LDL.LU R7, [R1+0x10] ;  /* 0x0000100001077983 */ /* 0x000ee20000300800 */
[----:B------:R-:W-:Y:S02]  /*19610*/  VIADD R2, R2, 0xffffffff ;  /* 0xffffffff02027836 */ /* 0x000fe40000000000 */
[----:B------:R-:W-:Y:S01]  /*19620*/  VIADD R5, R5, 0xffffff80 ;  /* 0xffffff8005057836 */ /* 0x000fe20000000000 */
[----:B--2---:R-:W-:-:S04]  /*19630*/  IADD3 R6, R6, 0x1, RZ ;  /* 0x0000000106067810 */ /* 0x004fc80007ffe0ff */
        /* <DEDUP_REMOVED lines=8> */
.L_x_2467:
[----:B------:R-:W-:Y:S05]  /*196c0*/  BSYNC B0 ;  /* 0x0000000000007941 */ /* 0x000fea0003800000 */
.L_x_2466:
        /* <DEDUP_REMOVED lines=10> */
[----:B0-----:R-:W0:Y:S01]  /*19770*/  S2R R7, SR_LANEID ;  /* 0x0000000000077919 */ /* 0x001e220000000000 */
[----:B------:R-:W-:Y:S01]  /*19780*/  VOTEU.ANY UR4, UPT, PT ;  /* 0x0000000000047886 */ /* 0x000fe200038e0100 */
[----:B------:R-:W1:Y:S01]  /*19790*/  LDC.64 R2, c[0x0][0xc38] ;  /* 0x00030e00ff027b82 */ /* 0x000e620000000a00 */
[----:B------:R-:W0:Y:S08]  /*197a0*/  FLO.U32 R0, UR4 ;  /* 0x0000000400007d00 */ /* 0x000e3000080e0000 */
        /* <DEDUP_REMOVED lines=9> */
.L_x_2486:
        /* <DEDUP_REMOVED lines=11> */
[----:B------:R-:W-:Y:S01]  /*198f0*/  IMAD.U32 R4, RZ, RZ, UR6 ;  /* 0x00000006ff047e24 */ /* 0x000fe2000f8e00ff */
[----:B------:R-:W-:Y:S01]  /*19900*/  MOV R5, UR7 ;  /* 0x0000000700057c02 */ /* 0x000fe20008000f00 */
[----:B------:R-:W1:Y:S01]  /*19910*/  LDC.64 R2, c[0x4][R2] ;  /* 0x0100000002027b82 */ /* 0x000e620000000a00 */
[----:B------:R-:W-:Y:S01]  /*19920*/  IMAD.U32 R6, RZ, RZ, UR8 ;  /* 0x00000008ff067e24 */ /* 0x000fe2000f8e00ff */
[----:B0-----:R-:W-:Y:S01]  /*19930*/  MOV R8, 0x70 ;  /* 0x0000007000087802 */ /* 0x001fe20000000f00 */
[----:B------:R-:W-:Y:S02]  /*19940*/  IMAD.U32 R7, RZ, RZ, UR9 ;  /* 0x00000009ff077e24 */ /* 0x000fe4000f8e00ff */
[----:B------:R-:W-:-:S02]  /*19950*/  IMAD.U32 R10, RZ, RZ, UR4 ;  /* 0x00000004ff0a7e24 */ /* 0x000fc4000f8e00ff */
[----:B------:R-:W-:Y:S02]  /*19960*/  IMAD.U32 R11, RZ, RZ, UR5 ;  /* 0x00000005ff0b7e24 */ /* 0x000fe4000f8e00ff */
[----:B------:R-:W-:Y:S02]  /*19970*/  IMAD.MOV.U32 R12, RZ, RZ, 0x1 ;  /* 0x00000001ff0c7424 */ /* 0x000fe400078e00ff */
[----:B------:R-:W-:-:S07]  /*19980*/  IMAD.MOV.U32 R13, RZ, RZ, RZ ;  /* 0x000000ffff0d7224 */ /* 0x000fce00078e00ff */
[----:B------:R-:W-:-:S07]  /*19990*/  LEPC R20, `(.L_x_2488) ;  /* 0x000000001014794e */ /* 0x000fce0000000000 */
[----:B-1----:R-:W-:Y:S05]  /*199a0*/  CALL.ABS.NOINC R2 ;  /* 0x0000000002007343 */ /* 0x002fea0003c00000 */
.L_x_2488:
        /* <DEDUP_REMOVED lines=12> */
[----:B0-----:R-:W-:Y:S01]  /*19a70*/  MOV R8, 0x70 ;  /* 0x0000007000087802 */ /* 0x001fe20000000f00 */
[----:B------:R-:W-:Y:S02]  /*19a80*/  IMAD.U32 R7, RZ, RZ, UR9 ;  /* 0x00000009ff077e24 */ /* 0x000fe4000f8e00ff */
[----:B------:R-:W-:-:S02]  /*19a90*/  IMAD.U32 R10, RZ, RZ, UR4 ;  /* 0x00000004ff0a7e24 */ /* 0x000fc4000f8e00ff */
[----:B------:R-:W-:Y:S02]  /*19aa0*/  IMAD.U32 R11, RZ, RZ, UR5 ;  /* 0x00000005ff0b7e24 */ /* 0x000fe4000f8e00ff */
[----:B------:R-:W-:Y:S02]  /*19ab0*/  IMAD.MOV.U32 R12, RZ, RZ, 0x1 ;  /* 0x00000001ff0c7424 */ /* 0x000fe400078e00ff */
[----:B-1----:R-:W-:-:S07]  /*19ac0*/  IMAD.MOV.U32 R13, RZ, RZ, RZ ;  /* 0x000000ffff0d7224 */ /* 0x002fce00078e00ff */
[----:B------:R-:W-:-:S07]  /*19ad0*/  LEPC R20, `(.L_x_2490) ;  /* 0x000000001014794e */ /* 0x000fce0000000000 */
[----:B--2---:R-:W-:Y:S05]  /*19ae0*/  CALL.ABS.NOINC R2 ;  /* 0x0000000002007343 */ /* 0x004fea0003c00000 */
.L_x_2490:
[----:B------:R-:W-:Y:S01]  /*19af0*/  MOV R2, 0x0 ;  /* 0x0000000000027802 */ /* 0x000fe20000000f00 */
[----:B------:R-:W-:Y:S01]  /*19b00*/  ULDC.64 UR4, c[0x4][0xa0] ;  /* 0x0100280000047ab9 */ /* 0x000fe20000000a00 */
[----:B------:R-:W-:Y:S01]  /*19b10*/  ULDC.64 UR6, c[0x4][0xa8] ;  /* 0x01002a0000067ab9 */ /* 0x000fe20000000a00 */
[----:B------:R-:W-:Y:S01]  /*19b20*/  ULDC.64 UR8, c[0x4][0x18] ;  /* 0x0100060000087ab9 */ /* 0x000fe20000000a00 */
[----:B------:R-:W-:Y:S01]  /*19b30*/  IMAD.U32 R4, RZ, RZ, UR4 ;  /* 0x00000004ff047e24 */ /* 0x000fe2000f8e00ff */
[----:B------:R-:W-:Y:S01]  /*19b40*/  MOV R6, UR6 ;  /* 0x0000000600067c02 */ /* 0x000fe20008000f00 */
        /* <DEDUP_REMOVED lines=10> */
.L_x_2489:
[----:B------:R-:W2:Y:S01]  /*19bf0*/  LDL.LU R2, [R1+0x20] ;  /* 0x0000200001027983 */ /* 0x000ea20000300800 */
[----:B------:R-:W-:-:S03]  /*19c00*/  ULDC.64 UR4, c[0x0][0x9f8] ;  /* 0x00027e0000047ab9 */ /* 0x000fc60000000a00 */
[----:B------:R-:W3:Y:S04]  /*19c10*/  LDL.LU R0, [R1+0x24] ;  /* 0x0000240001007983 */ /* 0x000ee80000300800 */
[----:B------:R-:W4:Y:S04]  /*19c20*/  LDL.LU R4, [R1+0x2c] ;  /* 0x00002c0001047983 */ /* 0x000f280000300800 */
[----:B------:R-:W4:Y:S01]  /*19c30*/  LDL.LU R6, [R1+0x18] ;  /* 0x0000180001067983 */ /* 0x000f220000300800 */
[----:B------:R-:W-:-:S04]  /*19c40*/  ISETP.NE.U32.AND P0, PT, RZ, UR4, PT ;  /* 0x00000004ff007c0c */ /* 0x000fc8000bf05070 */
[----:B------:R-:W-:Y:S01]  /*19c50*/  ISETP.NE.AND.EX P0, PT, RZ, UR5, PT, P0 ;  /* 0x00000005ff007c0c */ /* 0x000fe2000bf05300 */
[----:B0-----:R-:W0:Y:S02]  /*19c60*/  S2R R8, SR_TID.X ;  /* 0x0000000000087919 */ /* 0x001e240000002100 */
        /* <DEDUP_REMOVED lines=9> */
[----:B----4-:R-:W-:-:S06]  /*19d00*/  IMAD.MOV.U32 R0, RZ, RZ, R6 ;  /* 0x000000ffff007224 */ /* 0x010fcc00078e0006 */
[----:B------:R0:W5:Y:S01]  /*19d10*/  @P0 LDG.E R0, desc[UR40][R2.64] ;  /* 0x0000002802000981 */ /* 0x000162000c1e1900 */
[----:B------:R-:W-:Y:S01]  /*19d20*/  PLOP3.LUT P1, PT, P6, PT, PT, 0x8, 0x0 ;  /* 0x000000000000781c */ /* 0x000fe2000372e170 */
[----:B0-----:R-:W-:Y:S02]  /*19d30*/  IMAD R2, R17, 0x80, R4 ;  /* 0x0000008011027824 */ /* 0x001fe400078e0204 */
[----:B------:R-:W0:Y:S02]  /*19d40*/  LDC R4, c[0x0][0x428] ;  /* 0x00010a00ff047b82 */ /* 0x000e240000000800 */
[----:B0-----:R-:W-:-:S13]  /*19d50*/  ISETP.NE.AND P0, PT, R4, 0x1, PT ;  /* 0x000000010400780c */ /* 0x001fda0003f05270 */
[----:B------:R-:W0:Y:S08]  /*19d60*/  @P0 LDC R5, c[0x0][0x42c] ;  /* 0x00010b00ff050b82 */ /* 0x000e300000000800 */
[----:B------:R-:W1:Y:S01]  /*19d70*/  @P0 LDC R4, c[0x0][0x430] ;  /* 0x00010c00ff040b82 */ /* 0x000e620000000800 */
[----:B0-----:R-:W-:-:S04]  /*19d80*/  @P0 IMAD.HI.U32 R7, R18, R5, RZ ;  /* 0x0000000512070227 */ /* 0x001fc800078e00ff */
[----:B------:R-:W-:Y:S01]  /*19d90*/  IMAD.MOV.U32 R5, RZ, RZ, R18 ;  /* 0x000000ffff057224 */ /* 0x000fe200078e0012 */
[----:B-1----:R-:W-:Y:S02]  /*19da0*/  @P0 SHF.R.U32.HI R5, RZ, R4, R7 ;  /* 0x00000004ff050219 */ /* 0x002fe40000011607 */
[----:B------:R-:W-:-:S04]  /*19db0*/  ISETP.NE.U32.AND P0, PT, RZ, UR4, PT ;  /* 0x00000004ff007c0c */ /* 0x000fc8000bf05070 */
[----:B------:R-:W-:-:S04]  /*19dc0*/  ISETP.NE.AND.EX P0, PT, RZ, UR5, PT, P0 ;  /* 0x00000005ff007c0c */ /* 0x000fc8000bf05300 */
[----:B------:R-:W-:-:S09]  /*19dd0*/  SEL R3, R6, RZ, !P0 ;  /* 0x000000ff06037207 */ /* 0x000fd20004000000 */
.L_x_2491:
        /* <DEDUP_REMOVED lines=16> */
.L_x_2492:
        /* <DEDUP_REMOVED lines=9> */
[----:B------:R-:W2:Y:S01]  /*19f70*/  LDL R4, [R1+0x1c] ;  /* 0x00001c0001047983 */ /* 0x000ea20000100800 */
[----:B------:R-:W0:Y:S01]  /*19f80*/  LDC.64 R8, c[0x0][0x3f8] ;  /* 0x0000fe00ff087b82 */ /* 0x000e220000000a00 */
[----:B------:R-:W-:Y:S02]  /*19f90*/  ULDC.64 UR4, c[0x0][0xa08] ;  /* 0x0002820000047ab9 */ /* 0x000fe40000000a00 */
[----:B0-----:R-:W-:Y:S01]  /*19fa0*/  LOP3.LUT P0, RZ, R8, UR4, RZ, 0xfc, !PT ;  /* 0x0000000408ff7c12 */ /* 0x001fe2000f80fcff */
[----:B------:R-:W-:-:S03]  /*19fb0*/  UMOV UR4, 0xffffffff ;  /* 0xffffffff00047882 */ /* 0x000fc60000000000 */
[----:B------:R-:W-:-:S04]  /*19fc0*/  LOP3.LUT P0, RZ, R9, UR5, RZ, 0xfc, P0 ;  /* 0x0000000509ff7c12 */ /* 0x000fc8000800fcff */
[----:B-----5:R-:W-:Y:S02]  /*19fd0*/  SEL R6, R0, RZ, !P0 ;  /* 0x000000ff00067207 */ /* 0x020fe40004000000 */
[----:B--2---:R-:W-:Y:S01]  /*19fe0*/  IADD3 R4, R4, -0x1, RZ ;  /* 0xffffffff04047810 */ /* 0x004fe20007ffe0ff */
[----:B------:R-:W-:Y:S06]  /*19ff0*/  BRA.DIV UR4, `(.L_x_2493) ;  /* 0x0000004e04d47947 */ /* 0x000fec000b800000 */
.L_x_2676:
[----:B------:R-:W-:Y:S01]  /*1a000*/  UMOV UR4, 0xffffffff ;  /* 0xffffffff00047882 */ /* 0x000fe20000000000 */
[----:B------:R-:W-:Y:S02]  /*1a010*/  SHF.R.S32.HI R17, RZ, 0x1f, R0 ;  /* 0x0000001fff117819 */ /* 0x000fe40000011400 */
[----:B------:R-:W-:Y:S05]  /*1a020*/  BRA.DIV UR4, `(.L_x_2494) ;  /* 0x0000004e04fc7947 */ /* 0x000fea000b800000 */
[----:B------:R-:W-:-:S13]  /*1a030*/  ELECT P6, URZ, PT ;  /* 0x00000000003f782f */ /* 0x000fda00038c0000 */
.L_x_2679:
        /* <DEDUP_REMOVED lines=21> */
.L_x_2496:
        /* <DEDUP_REMOVED lines=9> */
.L_x_2680:
[----:B------:R-:W1:Y:S02]  /*1a220*/  S2R R11, SR_TID.X ;  /* 0x00000000000b7919 */ /* 0x000e640000002100 */
[----:B-1----:R-:W-:-:S04]  /*1a230*/  LOP3.LUT R11, R11, 0x7f, RZ, 0xc0, !PT ;  /* 0x0000007f0b0b7812 */ /* 0x002fc800078ec0ff */
[----:B------:R-:W-:-:S13]  /*1a240*/  ISETP.NE.AND P0, PT, R11, RZ, PT ;  /* 0x000000ff0b00720c */ /* 0x000fda0003f05270 */
        /* <DEDUP_REMOVED lines=8> */
.L_x_2498:
        /* <DEDUP_REMOVED lines=27> */
.L_x_2495:
        /* <DEDUP_REMOVED lines=39> */
.L_x_2681:
[----:B------:R-:W-:Y:S05]  /*1a6f0*/  BSYNC B0 ;  /* 0x0000000000007941 */ /* 0x000fea0003800000 */
.L_x_2499:
[----:B0-----:R-:W2:Y:S01]  /*1a700*/  LDL R3, [R1+0x1c] ;  /* 0x00001c0001037983 */ /* 0x001ea20000100800 */
[----:B------:R-:W-:Y:S01]  /*1a710*/  BSSY B0, `(.L_x_2501) ;  /* 0x0000183000007945 */ /* 0x000fe20003800000 */
[----:B--2---:R-:W-:-:S13]  /*1a720*/  ISETP.GE.AND P0, PT, R3, 0x2, PT ;  /* 0x000000020300780c */ /* 0x004fda0003f06270 */
[----:B------:R-:W-:Y:S05]  /*1a730*/  @!P0 BRA `(.L_x_2502) ;  /* 0x0000001800008947 */ /* 0x000fea0003800000 */
[C---:B------:R-:W-:Y:S01]  /*1a740*/  LOP3.LUT R2, R3.reuse, 0x1, RZ, 0xc0, !PT ;  /* 0x0000000103027812 */ /* 0x040fe200078ec0ff */
[----:B------:R-:W-:Y:S01]  /*1a750*/  BSSY B1, `(.L_x_2503) ;  /* 0x0000088000017945 */ /* 0x000fe20003800000 */
[----:B------:R-:W-:Y:S02]  /*1a760*/  IADD3 R10, R3, -0x2, RZ ;  /* 0xfffffffe030a7810 */ /* 0x000fe40007ffe0ff */
[----:B------:R-:W-:-:S03]  /*1a770*/  ISETP.NE.U32.AND P0, PT, R2, 0x1, PT ;  /* 0x000000010200780c */ /* 0x000fc60003f05070 */
[----:B------:R-:W-:-:S10]  /*1a780*/  IMAD.MOV.U32 R7, RZ, RZ, R10 ;  /* 0x000000ffff077224 */ /* 0x000fd400078e000a */
        /* <DEDUP_REMOVED lines=16> */
[----:B------:R-:W-:Y:S01]  /*1a890*/  ULDC.64 UR4, c[0x0][0x408] ;  /* 0x0001020000047ab9 */ /* 0x000fe20000000a00 */
[----:B0-----:R-:W-:-:S13]  /*1a8a0*/  ISETP.NE.AND P0, PT, R15, 0x1, PT ;  /* 0x000000010f00780c */ /* 0x001fda0003f05270 */
[----:B------:R-:W0:Y:S02]  /*1a8b0*/  @P0 LDC.64 R2, c[0x0][0x420] ;  /* 0x00010800ff020b82 */ /* 0x000e240000000a00 */
[----:B0-----:R-:W-:Y:S01]  /*1a8c0*/  @P0 IMAD.HI.U32 R7, R10, R2, RZ ;  /* 0x000000020a070227 */ /* 0x001fe200078e00ff */
[----:B------:R-:W-:-:S04]  /*1a8d0*/  MOV R2, R10 ;  /* 0x0000000a00027202 */ /* 0x000fc80000000f00 */
[----:B------:R-:W-:Y:S01]  /*1a8e0*/  @P0 SHF.R.U32.HI R2, RZ, R3, R7 ;  /* 0x00000003ff020219 */ /* 0x000fe20000011607 */
[----:B------:R-:W-:-:S03]  /*1a8f0*/  IMAD R7, R17, UR4, RZ ;  /* 0x0000000411077c24 */ /* 0x000fc6000f8e02ff */
[--C-:B------:R-:W-:Y:S01]  /*1a900*/  SHF.R.S32.HI R3, RZ, 0x1f, R2.reuse ;  /* 0x0000001fff037819 */ /* 0x100fe20000011402 */
        /* <DEDUP_REMOVED lines=8> */
.L_x_2507:
[----:B0-----:R-:W0:Y:S01]  /*1a990*/  S2R R8, SR_CgaCtaId ;  /* 0x0000000000087919 */ /* 0x001e220000008800 */
[----:B------:R-:W-:-:S04]  /*1a9a0*/  MOV R7, 0x400 ;  /* 0x0000040000077802 */ /* 0x000fc80000000f00 */
[----:B0-----:R-:W-:Y:S02]  /*1a9b0*/  LEA R7, R8, R7, 0x18 ;  /* 0x0000000708077211 */ /* 0x001fe400078ec0ff */
[----:B------:R-:W-:-:S03]  /*1a9c0*/  SHF.L.U32 R8, R14, 0x1f, RZ ;  /* 0x0000001f0e087819 */ /* 0x000fc600000006ff */
[----:B------:R-:W-:-:S04]  /*1a9d0*/  IMAD R7, R11, 0x8, R7 ;  /* 0x000000080b077824 */ /* 0x000fc800078e0207 */
[----:B------:R-:W0:Y:S02]  /*1a9e0*/  SYNCS.PHASECHK.TRANS64.TRYWAIT P0, [R7+URZ+0x28840], R8 ;  /* 0x02884008070075a7 */ /* 0x000e24000800017f */
[----:B0-----:R-:W-:Y:S05]  /*1a9f0*/  @!P0 BRA `(.L_x_2508) ;  /* 0x0000004400dc8947 */ /* 0x001fea0003800000 */
.L_x_2682:
        /* <DEDUP_REMOVED lines=11> */
.L_x_2509:
        /* <DEDUP_REMOVED lines=11> */
[----:B0-----:R-:W-:-:S04]  /*1ab60*/  LEA R8, R13, R8, 0x18 ;  /* 0x000000080d087211 */ /* 0x001fc800078ec0ff */
[----:B------:R-:W-:-:S04]  /*1ab70*/  LEA R7, R11, R8, 0xf ;  /* 0x000000080b077211 */ /* 0x000fc800078e78ff */
        /* <DEDUP_REMOVED lines=20> */
.L_x_2683:
        /* <DEDUP_REMOVED lines=13> */
.L_x_2511:
[----:B01----:R-:W2:Y:S01]  /*1ad90*/  LDL.LU R7, [R1] ;  /* 0x0000000001077983 */ /* 0x003ea20000300800 */
[----:B------:R-:W-:Y:S01]  /*1ada0*/  MOV R9, 0x400 ;  /* 0x0000040000097802 */ /* 0x000fe20000000f00 */
[----:B------:R-:W0:Y:S01]  /*1adb0*/  S2R R12, SR_CgaCtaId ;  /* 0x00000000000c7919 */ /* 0x000e220000008800 */
[----:B------:R-:W-:Y:S01]  /*1adc0*/  R2UR UR11, R4 ;  /* 0x00000000040b72ca */ /* 0x000fe200000e0000 */
[----:B------:R-:W-:Y:S01]  /*1add0*/  UIADD3 UR4, UP0, UR38, 0x470, URZ ;  /* 0x0000047026047890 */ /* 0x000fe2000ff1e03f */
[----:B------:R-:W-:Y:S02]  /*1ade0*/  R2UR UR13, R6 ;  /* 0x00000000060d72ca */ /* 0x000fe400000e0000 */
[----:B------:R-:W-:Y:S02]  /*1adf0*/  R2UR UR12, R5 ;  /* 0x00000000050c72ca */ /* 0x000fe400000e0000 */
[----:B0-----:R-:W-:Y:S02]  /*1ae00*/  LEA R9, R12, R9, 0x18 ;  /* 0x000000090c097211 */ /* 0x001fe400078ec0ff */
[----:B--2---:R-:W-:-:S02]  /*1ae10*/  MOV R8, R7 ;  /* 0x0000000700087202 */ /* 0x004fc40000000f00 */
[----:B------:R-:W2:Y:S01]  /*1ae20*/  LDL R7, [R1+0x4] ;  /* 0x0000040001077983 */ /* 0x000ea20000100800 */
[----:B------:R-:W-:Y:S01]  /*1ae30*/  UMOV UR10, URZ ;  /* 0x0000003f000a7c82 */ /* 0x000fe20008000000 */
[----:B------:R-:W-:Y:S01]  /*1ae40*/  UMOV UR6, 0x0 ;  /* 0x0000000000067882 */ /* 0x000fe20000000000 */
[--C-:B------:R-:W-:Y:S01]  /*1ae50*/  IMAD R4, R8, 0x8, R9.reuse ;  /* 0x0000000808047824 */ /* 0x100fe200078e0209 */
[----:B------:R-:W-:Y:S01]  /*1ae60*/  UMOV UR7, 0x14f00000 ;  /* 0x14f0000000077882 */ /* 0x000fe20000000000 */
[----:B------:R-:W-:Y:S01]  /*1ae70*/  UMOV UR15, 0x40 ;  /* 0x00000040000f7882 */ /* 0x000fe20000000000 */
[----:B------:R-:W-:Y:S02]  /*1ae80*/  IMAD.MOV.U32 R6, RZ, RZ, R2 ;  /* 0x000000ffff067224 */ /* 0x000fe400078e0002 */
[----:B------:R-:W-:Y:S01]  /*1ae90*/  R2UR UR9, R4 ;  /* 0x00000000040972ca */ /* 0x000fe200000e0000 */
[----:B------:R-:W-:-:S05]  /*1aea0*/  IMAD R4, R8, 0x8000, R9 ;  /* 0x0000800008047824 */ /* 0x000fca00078e0209 */
[----:B------:R-:W-:Y:S01]  /*1aeb0*/  R2UR UR14, R4 ;  /* 0x00000000040e72ca */ /* 0x000fe200000e0000 */
[----:B------:R-:W-:-:S06]  /*1aec0*/  IMAD.MOV.U32 R4, RZ, RZ, R3 ;  /* 0x000000ffff047224 */ /* 0x000fcc00078e0003 */
[----:B------:R-:W-:-:S06]  /*1aed0*/  UIADD3 UR9, UR9, 0x28850, URZ ;  /* 0x0002885009097890 */ /* 0x000fcc000fffe03f */
[----:B------:R-:W-:Y:S02]  /*1aee0*/  UIADD3 UR8, UR14, 0x400, URZ ;  /* 0x000004000e087890 */ /* 0x000fe4000fffe03f */
[----:B------:R-:W-:Y:S01]  /*1aef0*/  UIADD3 UR14, UR14, 0x4400, URZ ;  /* 0x000044000e0e7890 */ /* 0x000fe2000fffe03f */
[----:B--2---:R-:W-:-:S13]  /*1af00*/  R2UR UR5, R7 ;  /* 0x00000000070572ca */ /* 0x004fda00000e0000 */
[----:B------:R-:W-:Y:S02]  /*1af10*/  ULEA UR11, UR11, UR5, 0x7 ;  /* 0x000000050b0b7291 */ /* 0x000fe4000f8e383f */
[----:B------:R-:W-:-:S09]  /*1af20*/  UIADD3.X UR5, URZ, UR39, URZ, UP0, !UPT ;  /* 0x000000273f057290 */ /* 0x000fd200087fe43f */
[----:B------:R0:W-:Y:S02]  /*1af30*/  UTMALDG.4D [UR8], [UR4], desc[UR6] ;  /* 0x00000608040075b4 */ /* 0x0001e40008019000 */
[----:B0-----:R-:W-:Y:S01]  /*1af40*/  UMOV UR8, UR14 ;  /* 0x0000000e00087c82 */ /* 0x001fe20008000000 */
[----:B------:R-:W-:Y:S02]  /*1af50*/  UMOV UR10, UR15 ;  /* 0x0000000f000a7c82 */ /* 0x000fe40008000000 */
[----:B------:R0:W-:Y:S02]  /*1af60*/  UTMALDG.4D [UR8], [UR4], desc[UR6] ;  /* 0x00000608040075b4 */ /* 0x0001e40008019000 */
[----:B0-----:R-:W-:Y:S01]  /*1af70*/  NOP ;  /* 0x0000000000007918 */ /* 0x001fe20000000000 */
.L_x_2506:
[----:B------:R-:W-:Y:S05]  /*1af80*/  BSYNC B2 ;  /* 0x0000000000027941 */ /* 0x000fea0003800000 */
.L_x_2505:
[----:B------:R-:W2:Y:S04]  /*1af90*/  LDL.LU R2, [R1+0x1c] ;  /* 0x00001c0001027983 */ /* 0x000ea80000300800 */
[----:B------:R0:W-:Y:S04]  /*1afa0*/  STL [R1], R11 ;  /* 0x0000000b01007387 */ /* 0x0001e80000100800 */
[----:B------:R0:W-:Y:S02]  /*1afb0*/  STL [R1+0x8], R14 ;  /* 0x0000080e01007387 */ /* 0x0001e40000100800 */
[----:B0-2---:R-:W-:-:S07]  /*1afc0*/  IADD3 R7, R2, -0x3, RZ ;  /* 0xfffffffd02077810 */ /* 0x005fce0007ffe0ff */
.L_x_2504:
[----:B------:R-:W-:Y:S05]  /*1afd0*/  BSYNC B1 ;  /* 0x0000000000017941 */ /* 0x000fea0003800000 */
.L_x_2503:
[----:B------:R-:W-:-:S13]  /*1afe0*/  ISETP.NE.AND P0, PT, R10, RZ, PT ;  /* 0x000000ff0a00720c */ /* 0x000fda0003f05270 */
[----:B------:R-:W-:Y:S05]  /*1aff0*/  @!P0 BRA `(.L_x_2502) ;  /* 0x0000000c00d08947 */ /* 0x000fea0003800000 */
[----:B------:R-:W-:-:S07]  /*1b000*/  IMAD.MOV.U32 R11, RZ, RZ, R6 ;  /* 0x000000ffff0b7224 */ /* 0x000fce00078e0006 */
.L_x_2526:
        /* <DEDUP_REMOVED lines=32> */
.L_x_2514:
[----:B------:R-:W1:Y:S01]  /*1b210*/  S2R R3, SR_CgaCtaId ;  /* 0x0000000000037919 */ /* 0x000e620000008800 */
[----:B------:R-:W-:-:S04]  /*1b220*/  MOV R2, 0x400 ;  /* 0x0000040000027802 */ /* 0x000fc80000000f00 */
[----:B-1----:R-:W-:Y:S02]  /*1b230*/  LEA R2, R3, R2, 0x18 ;  /* 0x0000000203027211 */ /* 0x002fe400078ec0ff */
[----:B------:R-:W-:-:S03]  /*1b240*/  SHF.L.U32 R3, R9, 0x1f, RZ ;  /* 0x0000001f09037819 */ /* 0x000fc600000006ff */
[----:B------:R-:W-:-:S04]  /*1b250*/  IMAD R2, R8, 0x8, R2 ;  /* 0x0000000808027824 */ /* 0x000fc800078e0202 */
[----:B------:R-:W1:Y:S02]  /*1b260*/  SYNCS.PHASECHK.TRANS64.TRYWAIT P0, [R2+URZ+0x28840], R3 ;  /* 0x02884003020075a7 */ /* 0x000e64000800017f */
[----:B-1----:R-:W-:Y:S05]  /*1b270*/  @!P0 BRA `(.L_x_2515) ;  /* 0x0000003c00e48947 */ /* 0x002fea0003800000 */
.L_x_2684:
[----:B0-----:R-:W0:Y:S02]  /*1b280*/  S2R R10, SR_TID.X ;  /* 0x00000000000a7919 */ /* 0x001e240000002100 */
[----:B0-----:R-:W-:-:S04]  /*1b290*/  LOP3.LUT R10, R10, 0x7f, RZ, 0xc0, !PT ;  /* 0x0000007f0a0a7812 */ /* 0x001fc800078ec0ff */
[----:B------:R-:W-:-:S13]  /*1b2a0*/  ISETP.NE.AND P0, PT, R10, RZ, PT ;  /* 0x000000ff0a00720c */ /* 0x000fda0003f05270 */
[----:B------:R-:W-:Y:S05]  /*1b2b0*/  @P0 BRA `(.L_x_2516) ;  /* 0x00000000001c0947 */ /* 0x000fea0003800000 */
[----:B------:R-:W0:Y:S01]  /*1b2c0*/  S2R R10, SR_TID.X ;  /* 0x00000000000a7919 */ /* 0x000e220000002100 */
[----:B-1----:R-:W-:-:S04]  /*1b2d0*/  MOV R3, 0x8000 ;  /* 0x0000800000037802 */ /* 0x002fc80000000f00 */
[----:B------:R2:W-:Y:S01]  /*1b2e0*/  SYNCS.ARRIVE.TRANS64 RZ, [R2+URZ+0x28830], R3 ;  /* 0x0288300302ff79a7 */ /* 0x0005e2000800003f */
[----:B0-----:R-:W-:-:S04]  /*1b2f0*/  LOP3.LUT R10, R10, 0x1f, RZ, 0xc0, !PT ;  /* 0x0000001f0a0a7812 */ /* 0x001fc800078ec0ff */
[----:B------:R-:W-:-:S13]  /*1b300*/  ISETP.NE.AND P1, PT, R10, RZ, PT ;  /* 0x000000ff0a00720c */ /* 0x000fda0003f25270 */
[----:B--2---:R-:W-:Y:S05]  /*1b310*/  @!P1 BRA `(.L_x_2516) ;  /* 0x0000000000049947 */ /* 0x004fea0003800000 */
[----:B------:R-:W-:Y:S01]  /*1b320*/  BPT.TRAP 0x1 ;  /* 0x000000040000795c */ /* 0x000fe20000300000 */
.L_x_2516:
        /* <DEDUP_REMOVED lines=33> */
.L_x_2685:
        /* <DEDUP_REMOVED lines=8> */
.L_x_2518:
        /* <DEDUP_REMOVED lines=29> */
.L_x_2513:
[----:B------:R-:W-:Y:S05]  /*1b790*/  BSYNC B1 ;  /* 0x0000000000017941 */ /* 0x000fea0003800000 */
.L_x_2512:
[----:B------:R-:W-:Y:S01]  /*1b7a0*/  IADD3 R3, R8, 0x1, RZ ;  /* 0x0000000108037810 */ /* 0x000fe20007ffe0ff */
[----:B------:R-:W-:Y:S03]  /*1b7b0*/  BSSY B1, `(.L_x_2519) ;  /* 0x0000075000017945 */ /* 0x000fe60003800000 */
        /* <DEDUP_REMOVED lines=24> */
[----:B------:R-:W-:-:S05]  /*1b940*/  IMAD.WIDE.U32 R2, R0, UR6, R2 ;  /* 0x0000000600027c25 */ /* 0x000fca000f8e0002 */
[----:B------:R-:W-:Y:S02]  /*1b950*/  IADD3 R11, R11, R3, RZ ;  /* 0x000000030b0b7210 */ /* 0x000fe40007ffe0ff */
[----:B------:R-:W-:-:S04]  /*1b960*/  LEA R12, P0, R2, UR4, 0x2 ;  /* 0x00000004020c7c11 */ /* 0x000fc8000f8010ff */
[----:B------:R-:W-:-:S05]  /*1b970*/  LEA.HI.X R13, R2, UR5, R11, 0x2, P0 ;  /* 0x00000005020d7c11 */ /* 0x000fca00080f140b */
[----:B------:R1:W5:Y:S04]  /*1b980*/  LDG.E R11, desc[UR40][R12.64] ;  /* 0x000000280c0b7981 */ /* 0x000368000c1e1900 */
.L_x_2521:
[----:B------:R-:W2:Y:S01]  /*1b990*/  S2R R3, SR_CgaCtaId ;  /* 0x0000000000037919 */ /* 0x000ea20000008800 */
[----:B------:R-:W-:-:S04]  /*1b9a0*/  MOV R2, 0x400 ;  /* 0x0000040000027802 */ /* 0x000fc80000000f00 */
[----:B--2---:R-:W-:Y:S02]  /*1b9b0*/  LEA R2, R3, R2, 0x18 ;  /* 0x0000000203027211 */ /* 0x004fe400078ec0ff */
[----:B------:R-:W-:-:S03]  /*1b9c0*/  SHF.L.U32 R3, R14, 0x1f, RZ ;  /* 0x0000001f0e037819 */ /* 0x000fc600000006ff */
[----:B------:R-:W-:-:S04]  /*1b9d0*/  IMAD R2, R15, 0x8, R2 ;  /* 0x000000080f027824 */ /* 0x000fc800078e0202 */
[----:B------:R-:W2:Y:S02]  /*1b9e0*/  SYNCS.PHASECHK.TRANS64.TRYWAIT P0, [R2+URZ+0x28840], R3 ;  /* 0x02884003020075a7 */ /* 0x000ea4000800017f */
[----:B--2---:R-:W-:Y:S05]  /*1b9f0*/  @!P0 BRA `(.L_x_2522) ;  /* 0x00000038002c8947 */ /* 0x004fea0003800000 */
.L_x_2686:
        /* <DEDUP_REMOVED lines=11> */
.L_x_2523:
[----:B------:R-:W3:Y:S01]  /*1bab0*/  LDL R13, [R1] ;  /* 0x00000000010d7983 */ /* 0x000ee20000100800 */
[----:B0-----:R-:W-:-:S03]  /*1bac0*/  MOV R14, 0x400 ;  /* 0x00000400000e7802 */ /* 0x001fc60000000f00 */
        /* <DEDUP_REMOVED lines=12> */
[----:B------:R-:W-:Y:S02]  /*1bb90*/  SHF.L.U32 R9, R9, 0x1f, RZ ;  /* 0x0000001f09097819 */ /* 0x000fe400000006ff */
[----:B---3--:R-:W-:-:S04]  /*1bba0*/  LEA R3, R13, R2, 0x3 ;  /* 0x000000020d037211 */ /* 0x008fc800078e18ff */
        /* <DEDUP_REMOVED lines=17> */
.L_x_2687:
        /* <DEDUP_REMOVED lines=8> */
.L_x_2525:
        /* <DEDUP_REMOVED lines=8> */
[----:B0-----:R-:W-:-:S04]  /*1bdc0*/  LEA R9, R12, R9, 0x18 ;  /* 0x000000090c097211 */ /* 0x001fc800078ec0ff */
[----:B------:R-:W-:-:S04]  /*1bdd0*/  LEA R8, R8, R9, 0xf ;  /* 0x0000000908087211 */ /* 0x000fc800078e78ff */
        /* <DEDUP_REMOVED lines=18> */
.L_x_2520:
[----:B------:R-:W-:Y:S05]  /*1bf00*/  BSYNC B1 ;  /* 0x0000000000017941 */ /* 0x000fea0003800000 */
.L_x_2519:
[C---:B------:R-:W-:Y:S01]  /*1bf10*/  ISETP.GT.AND P0, PT, R7.reuse, 0x1, PT ;  /* 0x000000010700780c */ /* 0x040fe20003f04270 */
[----:B------:R-:W-:-:S12]  /*1bf20*/  VIADD R7, R7, 0xfffffffe ;  /* 0xfffffffe07077836 */ /* 0x000fd80000000000 */
[----:B------:R-:W-:Y:S05]  /*1bf30*/  @P0 BRA `(.L_x_2526) ;  /* 0xfffffff000340947 */ /* 0x000fea000383ffff */
.L_x_2502:
[----:B------:R-:W-:Y:S05]  /*1bf40*/  BSYNC B0 ;  /* 0x0000000000007941 */ /* 0x000fea0003800000 */
.L_x_2501:
[----:B------:R-:W1:Y:S01]  /*1bf50*/  S2R R2, SR_TID.X ;  /* 0x0000000000027919 */ /* 0x000e620000002100 */
[----:B------:R-:W-:Y:S01]  /*1bf60*/  BSSY B0, `(.L_x_2527) ;  /* 0x0000010000007945 */ /* 0x000fe20003800000 */
[----:B-1----:R-:W-:-:S04]  /*1bf70*/  LOP3.LUT R2, R2, 0x1f, RZ, 0xc0, !PT ;  /* 0x0000001f02027812 */ /* 0x002fc800078ec0ff */
[----:B------:R-:W-:-:S13]  /*1bf80*/  ISETP.NE.AND P0, PT, R2, RZ, PT ;  /* 0x000000ff0200720c */ /* 0x000fda0003f05270 */
[----:B------:R-:W-:Y:S05]  /*1bf90*/  @P0 BRA `(.L_x_2528) ;  /* 0x0000000000300947 */ /* 0x000fea0003800000 */
[----:B------:R-:W1:Y:S01]  /*1bfa0*/  S2R R3, SR_LANEID ;  /* 0x0000000000037919 */ /* 0x000e620000000000 */
[----:B------:R-:W-:Y:S02]  /*1bfb0*/  VOTEU.ANY UR4, UPT, PT ;  /* 0x0000000000047886 */ /* 0x000fe400038e0100 */
[----:B------:R-:W1:Y:S08]  /*1bfc0*/  FLO.U32 R0, UR4 ;  /* 0x0000000400007d00 */ /* 0x000e7000080e0000 */
[----:B------:R-:W2:Y:S01]  /*1bfd0*/  POPC R7, UR4 ;  /* 0x0000000400077d09 */ /* 0x000ea20008000000 */
[----:B-1----:R-:W-:-:S02]  /*1bfe0*/  ISETP.EQ.U32.AND P0, PT, R0, R3, PT ;  /* 0x000000030000720c */ /* 0x002fc40003f02070 */
[----:B------:R-:W2:Y:S11]  /*1bff0*/  LDC.64 R2, c[0x0][0xc38] ;  /* 0x00030e00ff027b82 */ /* 0x000eb60000000a00 */
[----:B--2---:R-:W2:Y:S01]  /*1c000*/  @P0 ATOMG.E.ADD.STRONG.GPU PT, R3, desc[UR40][R2.64], R7 ;  /* 0x00000007020309a8 */ /* 0x004ea200081ee1e8 */
[----:B------:R-:W1:Y:S02]  /*1c010*/  S2R R8, SR_LTMASK ;  /* 0x0000000000087919 */ /* 0x000e640000003900 */
[----:B-1----:R-:W-:-:S04]  /*1c020*/  LOP3.LUT R8, R8, UR4, RZ, 0xc0, !PT ;  /* 0x0000000408087c12 */ /* 0x002fc8000f8ec0ff */
[----:B------:R-:W1:Y:S01]  /*1c030*/  POPC R9, R8 ;  /* 0x0000000800097309 */ /* 0x000e620000000000 */
[----:B--2---:R-:W1:Y:S02]  /*1c040*/  SHFL.IDX PT, R0, R3, R0, 0x1f ;  /* 0x00001f0003007589 */ /* 0x004e6400000e0000 */
[----:B-1----:R-:W-:-:S07]  /*1c050*/  IADD3 R16, R0, UR36, R9 ;  /* 0x0000002400107c10 */ /* 0x002fce000fffe009 */
.L_x_2528:
[----:B------:R-:W-:Y:S05]  /*1c060*/  BSYNC B0 ;  /* 0x0000000000007941 */ /* 0x000fea0003800000 */
.L_x_2527:
[----:B------:R-:W-:Y:S04]  /*1c070*/  BSSY B0, `(.L_x_2529) ;  /* 0x0000031000007945 */ /* 0x000fe80003800000 */
[----:B------:R-:W-:Y:S05]  /*1c080*/  @!P6 BRA `(.L_x_2530) ;  /* 0x0000000000bce947 */ /* 0x000fea0003800000 */
[----:B------:R-:W2:Y:S01]  /*1c090*/  LDL R2, [R1] ;  /* 0x0000000001027983 */ /* 0x000ea20000100800 */
[----:B------:R-:W-:-:S03]  /*1c0a0*/  MOV R3, 0x400 ;  /* 0x0000040000037802 */ /* 0x000fc60000000f00 */
[----:B------:R-:W3:Y:S01]  /*1c0b0*/  LDL R0, [R1+0x8] ;  /* 0x0000080001007983 */ /* 0x000ee20000100800 */
[----:B------:R-:W1:Y:S02]  /*1c0c0*/  S2R R7, SR_CgaCtaId ;  /* 0x0000000000077919 */ /* 0x000e640000008800 */
[----:B-1----:R-:W-:-:S04]  /*1c0d0*/  LEA R3, R7, R3, 0x18 ;  /* 0x0000000307037211 */ /* 0x002fc800078ec0ff */
[----:B--2---:R-:W-:Y:S02]  /*1c0e0*/  LEA R3, R2, R3, 0x3 ;  /* 0x0000000302037211 */ /* 0x004fe400078e18ff */
[----:B---3--:R-:W-:-:S04]  /*1c0f0*/  SHF.L.U32 R0, R0, 0x1f, RZ ;  /* 0x0000001f00007819 */ /* 0x008fc800000006ff */
[----:B------:R-:W1:Y:S02]  /*1c100*/  SYNCS.PHASECHK.TRANS64.TRYWAIT P0, [R3+URZ+0x28860], R0 ;  /* 0x02886000030075a7 */ /* 0x000e64000800017f */
[----:B-1----:R-:W-:Y:S05]  /*1c110*/  @!P0 BRA `(.L_x_2531) ;  /* 0x00000030008c8947 */ /* 0x002fea0003800000 */
.L_x_2688:
        /* <DEDUP_REMOVED lines=11> */
.L_x_2532:
        /* <DEDUP_REMOVED lines=27> */
.L_x_2530:
[----:B------:R-:W-:Y:S05]  /*1c380*/  BSYNC B0 ;  /* 0x0000000000007941 */ /* 0x000fea0003800000 */
.L_x_2529:
        /* <DEDUP_REMOVED lines=9> */
.L_x_2487:
[----:B------:R-:W-:Y:S05]  /*1c420*/  BSYNC B6 ;  /* 0x0000000000067941 */ /* 0x000fea0003800000 */
.L_x_2485:
[----:B------:R-:W-:-:S03]  /*1c430*/  UMOV UR4, 0xffffffff ;  /* 0xffffffff00047882 */ /* 0x000fc60000000000 */
[----:B------:R-:W-:Y:S05]  /*1c440*/  BRA.DIV UR4, `(.L_x_2533) ;  /* 0x0000002e04d47947 */ /* 0x000fea000b800000 */
[----:B------:R2:W3:Y:S04]  /*1c450*/  SHFL.IDX PT, R4, R16, RZ, 0x1f ;  /* 0x00001fff10047589 */ /* 0x0004e800000e0000 */
[----:B------:R-:W4:Y:S02]  /*1c460*/  SHFL.IDX PT, R16, R16, 0x1, 0x1f ;  /* 0x00201f0010107f89 */ /* 0x000f2400000e0000 */
.L_x_2692:
[----:B0-----:R-:W0:Y:S01]  /*1c470*/  S2R R7, SR_TID.X ;  /* 0x0000000000077919 */ /* 0x001e220000002100 */
[----:B------:R-:W-:Y:S01]  /*1c480*/  ULDC UR4, c[0x0][0xc14] ;  /* 0x0003050000047ab9 */ /* 0x000fe20000000800 */
[----:B------:R-:W-:Y:S01]  /*1c490*/  BSSY B0, `(.L_x_2534) ;  /* 0x000000b000007945 */ /* 0x000fe20003800000 */
[----:B-1----:R-:W-:Y:S02]  /*1c4a0*/  IMAD.U32 R0, RZ, RZ, UR4 ;  /* 0x00000004ff007e24 */ /* 0x002fe4000f8e00ff */
[----:B------:R-:W-:Y:S01]  /*1c4b0*/  IMAD.MOV.U32 R17, RZ, RZ, RZ ;  /* 0x000000ffff117224 */ /* 0x000fe200078e00ff */
[----:B0-----:R-:W-:-:S04]  /*1c4c0*/  LOP3.LUT R7, R7, 0x1f, RZ, 0xc0, !PT ;  /* 0x0000001f07077812 */ /* 0x001fc800078ec0ff */
[C---:B------:R-:W-:Y:S02]  /*1c4d0*/  ISETP.NE.AND P0, PT, R7.reuse, 0x1f, PT ;  /* 0x0000001f0700780c */ /* 0x040fe40003f05270 */
[----:B------:R-:W-:-:S04]  /*1c4e0*/  IADD3 R5, R7, R19, RZ ;  /* 0x0000001307057210 */ /* 0x000fc80007ffe0ff */
[----:B------:R-:W-:-:S13]  /*1c4f0*/  ISETP.GE.OR P0, PT, R5, R0, !P0 ;  /* 0x000000000500720c */ /* 0x000fda0004706670 */
[----:B------:R-:W-:Y:S05]  /*1c500*/  @P0 BRA `(.L_x_2535) ;  /* 0x00000000000c0947 */ /* 0x000fea0003800000 */
[----:B------:R-:W0:Y:S02]  /*1c510*/  LDC.64 R2, c[0x0][0xc58] ;  /* 0x00031600ff027b82 */ /* 0x000e240000000a00 */
[----:B0-----:R-:W-:-:S05]  /*1c520*/  IMAD.WIDE R2, R5, 0x4, R2 ;  /* 0x0000000405027825 */ /* 0x001fca00078e0202 */
[----:B------:R0:W5:Y:S02]  /*1c530*/  LDG.E R17, desc[UR40][R2.64] ;  /* 0x0000002802117981 */ /* 0x000164000c1e1900 */
.L_x_2535:
[----:B------:R-:W-:Y:S05]  /*1c540*/  BSYNC B0 ;  /* 0x0000000000007941 */ /* 0x000fea0003800000 */
.L_x_2534:
        /* <DEDUP_REMOVED lines=10> */
[----:B------:R-:W-:Y:S02]  /*1c5f0*/  ISETP.GE.U32.AND P1, PT, R7, 0x8, PT ;  /* 0x000000080700780c */ /* 0x000fe40003f26070 */
[----:B0-----:R-:W-:-:S05]  /*1c600*/  IADD3 R3, R13, R14, RZ ;  /* 0x0000000e0d037210 */ /* 0x001fca0007ffe0ff */
        /* <DEDUP_REMOVED lines=11> */
.L_x_2700:
[----:B------:R-:W-:Y:S02]  /*1c6c0*/  ULDC UR4, c[0x0][0xc10] ;  /* 0x0003040000047ab9 */ /* 0x000fe40000000800 */
[----:B------:R-:W-:-:S05]  /*1c6d0*/  MOV R5, UR4 ;  /* 0x0000000400057c02 */ /* 0x000fca0008000f00 */
[----:B-1----:R-:W-:-:S04]  /*1c6e0*/  IMAD R3, R14, R5, RZ ;  /* 0x000000050e037224 */ /* 0x002fc800078e02ff */
[----:B--2-4-:R-:W-:-:S05]  /*1c6f0*/  IMAD.IADD R16, R16, 0x1, R3 ;  /* 0x0000000110107824 */ /* 0x014fca00078e0203 */
[----:B---3--:R-:W-:-:S13]  /*1c700*/  ISETP.GT.AND P0, PT, R16, R4, PT ;  /* 0x000000041000720c */ /* 0x008fda0003f04270 */
[----:B------:R-:W-:Y:S05]  /*1c710*/  @P0 BRA `(.L_x_2537) ;  /* 0x0000000000b40947 */ /* 0x000fea0003800000 */
[----:B------:R-:W1:Y:S02]  /*1c720*/  LDC R0, c[0x0][0xc14] ;  /* 0x00030500ff007b82 */ /* 0x000e640000000800 */
.L_x_2542:
[----:B------:R-:W-:-:S05]  /*1c730*/  VIADD R19, R19, 0x1f ;  /* 0x0000001f13137836 */ /* 0x000fca0000000000 */
[----:B-1----:R-:W-:-:S13]  /*1c740*/  ISETP.GE.AND P0, PT, R19, R0, PT ;  /* 0x000000001300720c */ /* 0x002fda0003f06270 */
[----:B------:R-:W-:Y:S05]  /*1c750*/  @P0 BRA `(.L_x_2538) ;  /* 0x0000000400ec0947 */ /* 0x000fea0003800000 */
[----:B------:R-:W1:Y:S01]  /*1c760*/  S2R R7, SR_TID.X ;  /* 0x0000000000077919 */ /* 0x000e620000002100 */
[----:B------:R-:W-:Y:S01]  /*1c770*/  BSSY B0, `(.L_x_2539) ;  /* 0x000000a000007945 */ /* 0x000fe20003800000 */
[----:B------:R-:W-:Y:S02]  /*1c780*/  MOV R17, RZ ;  /* 0x000000ff00117202 */ /* 0x000fe40000000f00 */
        /* <DEDUP_REMOVED lines=8> */
.L_x_2540:
[----:B------:R-:W-:Y:S05]  /*1c810*/  BSYNC B0 ;  /* 0x0000000000007941 */ /* 0x000fea0003800000 */
.L_x_2539:
[----:B------:R-:W-:-:S03]  /*1c820*/  UMOV UR4, 0xffffffff ;  /* 0xffffffff00047882 */ /* 0x000fc60000000000 */
[----:B------:R-:W-:Y:S05]  /*1c830*/  BRA.DIV UR4, `(.L_x_2541) ;  /* 0x0000002e04f47947 */ /* 0x000fea000b800000 */
[----:B-----5:R-:W2:Y:S01]  /*1c840*/  SHFL.UP PT, R14, R17, 0x1, RZ ;  /* 0x04200000110e7989 */ /* 0x020ea200000e00ff */
[C---:B------:R-:W-:Y:S02]  /*1c850*/  ISETP.NE.AND P0, PT, R7.reuse, RZ, PT ;  /* 0x000000ff0700720c */ /* 0x040fe40003f05270 */
[C---:B------:R-:W-:Y:S02]  /*1c860*/  ISETP.GE.U32.AND P1, PT, R7.reuse, 0x2, PT ;  /* 0x000000020700780c */ /* 0x040fe40003f26070 */
[----:B--2---:R-:W-:Y:S02]  /*1c870*/  SEL R14, R14, RZ, P0 ;  /* 0x000000ff0e0e7207 */ /* 0x004fe40000000000 */
[----:B------:R-:W-:-:S03]  /*1c880*/  ISETP.GE.U32.AND P0, PT, R7, 0x4, PT ;  /* 0x000000040700780c */ /* 0x000fc60003f06070 */
[----:B------:R-:W-:-:S05]  /*1c890*/  IMAD.IADD R13, R17, 0x1, R14 ;  /* 0x00000001110d7824 */ /* 0x000fca00078e020e */
[----:B------:R-:W2:Y:S02]  /*1c8a0*/  SHFL.UP PT, R14, R13, 0x2, RZ ;  /* 0x044000000d0e7989 */ /* 0x000ea400000e00ff */
[----:B--2---:R-:W-:Y:S02]  /*1c8b0*/  SEL R14, R14, RZ, P1 ;  /* 0x000000ff0e0e7207 */ /* 0x004fe40000800000 */
[----:B------:R-:W-:-:S03]  /*1c8c0*/  ISETP.GE.U32.AND P1, PT, R7, 0x8, PT ;  /* 0x000000080700780c */ /* 0x000fc60003f26070 */
[----:B-1----:R-:W-:-:S05]  /*1c8d0*/  IMAD.IADD R3, R13, 0x1, R14 ;  /* 0x000000010d037824 */ /* 0x002fca00078e020e */
[----:B------:R-:W1:Y:S02]  /*1c8e0*/  SHFL.UP PT, R14, R3, 0x4, RZ ;  /* 0x04800000030e7989 */ /* 0x000e6400000e00ff */
[----:B-1----:R-:W-:Y:S02]  /*1c8f0*/  SEL R14, R14, RZ, P0 ;  /* 0x000000ff0e0e7207 */ /* 0x002fe40000000000 */
[----:B------:R-:W-:-:S03]  /*1c900*/  ISETP.GE.U32.AND P0, PT, R7, 0x10, PT ;  /* 0x000000100700780c */ /* 0x000fc60003f06070 */
[----:B------:R-:W-:-:S05]  /*1c910*/  IMAD.IADD R5, R3, 0x1, R14 ;  /* 0x0000000103057824 */ /* 0x000fca00078e020e */
[----:B------:R-:W1:Y:S02]  /*1c920*/  SHFL.UP PT, R14, R5, 0x8, RZ ;  /* 0x05000000050e7989 */ /* 0x000e6400000e00ff */
[----:B-1----:R-:W-:-:S04]  /*1c930*/  SEL R6, R14, RZ, P1 ;  /* 0x000000ff0e067207 */ /* 0x002fc80000800000 */
[----:B------:R-:W-:-:S05]  /*1c940*/  IADD3 R6, R5, R6, RZ ;  /* 0x0000000605067210 */ /* 0x000fca0007ffe0ff */
[----:B------:R-:W1:Y:S02]  /*1c950*/  SHFL.UP PT, R14, R6, 0x10, RZ ;  /* 0x06000000060e7989 */ /* 0x000e6400000e00ff */
[----:B-1----:R-:W-:-:S05]  /*1c960*/  SEL R7, R14, RZ, P0 ;  /* 0x000000ff0e077207 */ /* 0x002fca0000000000 */
[----:B0-----:R-:W-:-:S05]  /*1c970*/  IMAD.IADD R2, R6, 0x1, R7 ;  /* 0x0000000106027824 */ /* 0x001fca00078e0207 */
[----:B------:R0:W1:Y:S02]  /*1c980*/  SHFL.IDX PT, R14, R2, 0x1f, 0x1f ;  /* 0x03e01f00020e7f89 */ /* 0x00006400000e0000 */
.L_x_2708:
[----:B------:R-:W-:Y:S02]  /*1c990*/  ULDC UR4, c[0x0][0xc10] ;  /* 0x0003040000047ab9 */ /* 0x000fe40000000800 */
[----:B------:R-:W-:-:S04]  /*1c9a0*/  IMAD.U32 R5, RZ, RZ, UR4 ;  /* 0x00000004ff057e24 */ /* 0x000fc8000f8e00ff */
[----:B-1----:R-:W-:-:S04]  /*1c9b0*/  IMAD R3, R14, R5, RZ ;  /* 0x000000050e037224 */ /* 0x002fc800078e02ff */
[----:B------:R-:W-:-:S05]  /*1c9c0*/  IMAD.IADD R16, R3, 0x1, R16 ;  /* 0x0000000103107824 */ /* 0x000fca00078e0210 */
[----:B------:R-:W-:-:S13]  /*1c9d0*/  ISETP.GT.AND P0, PT, R16, R4, PT ;  /* 0x000000041000720c */ /* 0x000fda0003f04270 */
[----:B------:R-:W-:Y:S05]  /*1c9e0*/  @!P0 BRA `(.L_x_2542) ;  /* 0xfffffffc00508947 */ /* 0x000fea000383ffff */
.L_x_2537:
[----:B------:R-:W-:Y:S01]  /*1c9f0*/  IADD3 R16, -R3, R16, RZ ;  /* 0x0000001003107210 */ /* 0x000fe20007ffe1ff */
[----:B------:R-:W-:-:S04]  /*1ca00*/  UMOV UR4, 0xffffffff ;  /* 0xffffffff00047882 */ /* 0x000fc80000000000 */
[----:B------:R-:W-:-:S05]  /*1ca10*/  IMAD R3, R2, R5, R16 ;  /* 0x0000000502037224 */ /* 0x000fca00078e0210 */
[----:B------:R-:W-:Y:S01]  /*1ca20*/  ISETP.GT.AND P6, PT, R3, R4, PT ;  /* 0x000000040300720c */ /* 0x000fe20003fc4270 */
[----:B------:R-:W-:-:S12]  /*1ca30*/  BRA.DIV UR4, `(.L_x_2543) ;  /* 0x0000003204447947 */ /* 0x000fd8000b800000 */
[----:B------:R-:W-:-:S04]  /*1ca40*/  VOTE.ANY R3, PT, !P6 ;  /* 0x0000000000037806 */ /* 0x000fc800070e0100 */
[----:B------:R-:W1:Y:S02]  /*1ca50*/  POPC R6, R3 ;  /* 0x0000000300067309 */ /* 0x000e640000000000 */
[----:B-1----:R1:W2:Y:S02]  /*1ca60*/  SHFL.IDX PT, R17, R17, R6, 0x1f ;  /* 0x00001f0611117589 */ /* 0x0022a400000e0000 */
.L_x_2712:
[----:B------:R-:W-:Y:S01]  /*1ca70*/  ISETP.NE.AND P0, PT, R3, RZ, PT ;  /* 0x000000ff0300720c */ /* 0x000fe20003f05270 */
[----:B------:R-:W-:-:S12]  /*1ca80*/  IMAD.MOV.U32 R7, RZ, RZ, RZ ;  /* 0x000000ffff077224 */ /* 0x000fd800078e00ff */
[----:B------:R-:W-:Y:S05]  /*1ca90*/  @!P0 BRA `(.L_x_2544) ;  /* 0x0000000000108947 */ /* 0x000fea0003800000 */
[----:B------:R-:W-:Y:S01]  /*1caa0*/  UMOV UR4, 0xffffffff ;  /* 0xffffffff00047882 */ /* 0x000fe20000000000 */
[----:B------:R-:W-:Y:S02]  /*1cab0*/  VIADD R12, R6, 0xffffffff ;  /* 0xffffffff060c7836 */ /* 0x000fe40000000000 */
[----:B------:R-:W-:Y:S05]  /*1cac0*/  BRA.DIV UR4, `(.L_x_2545) ;  /* 0x0000003204687947 */ /* 0x000fea000b800000 */
[----:B------:R3:W4:Y:S02]  /*1cad0*/  SHFL.IDX PT, R7, R2, R12, 0x1f ;  /* 0x00001f0c02077589 */ /* 0x00072400000e0000 */
.L_x_2544:
[----:B0--3--:R-:W0:Y:S01]  /*1cae0*/  LDC.64 R2, c[0x0][0xc68] ;  /* 0x00031a00ff027b82 */ /* 0x009e220000000a00 */
[----:B------:R-:W-:-:S04]  /*1caf0*/  IMAD.IADD R19, R6, 0x1, R19 ;  /* 0x0000000106137824 */ /* 0x000fc800078e0213 */
[----:B0-----:R-:W-:-:S05]  /*1cb00*/  IMAD.WIDE R2, R19, 0x4, R2 ;  /* 0x0000000413027825 */ /* 0x001fca00078e0202 */
[----:B------:R-:W1:Y:S01]  /*1cb10*/  LDG.E R9, desc[UR40][R2.64] ;  /* 0x0000002802097981 */ /* 0x000e62000c1e1900 */
[----:B----4-:R-:W-:-:S04]  /*1cb20*/  IMAD R16, R7, R5, R16 ;  /* 0x0000000507107224 */ /* 0x010fc800078e0210 */
[----:B------:R-:W-:Y:S02]  /*1cb30*/  IMAD.IADD R7, R4, 0x1, -R16 ;  /* 0x0000000104077824 */ /* 0x000fe400078e0a10 */
[----:B-12---:R-:W-:-:S05]  /*1cb40*/  IMAD R6, R17, R9, RZ ;  /* 0x0000000911067224 */ /* 0x006fca00078e02ff */
[----:B------:R-:W-:-:S04]  /*1cb50*/  IABS R8, R6 ;  /* 0x0000000600087213 */ /* 0x000fc80000000000 */
[----:B------:R-:W0:Y:S08]  /*1cb60*/  I2F.RP R11, R8 ;  /* 0x00000008000b7306 */ /* 0x000e300000209400 */
[----:B0-----:R-:W0:Y:S02]  /*1cb70*/  MUFU.RCP R11, R11 ;  /* 0x0000000b000b7308 */ /* 0x001e240000001000 */
[----:B0-----:R-:W-:-:S06]  /*1cb80*/  IADD3 R12, R11, 0xffffffe, RZ ;  /* 0x0ffffffe0b0c7810 */ /* 0x001fcc0007ffe0ff */
[----:B------:R-:W0:Y:S02]  /*1cb90*/  F2I.FTZ.U32.TRUNC.NTZ R3, R12 ;  /* 0x0000000c00037305 */ /* 0x000e24000021f000 */
[----:B0-----:R-:W-:-:S04]  /*1cba0*/  IMAD.MOV R2, RZ, RZ, -R3 ;  /* 0x000000ffff027224 */ /* 0x001fc800078e0a03 */
[----:B------:R-:W-:Y:S02]  /*1cbb0*/  IMAD R10, R2, R8, RZ ;  /* 0x00000008020a7224 */ /* 0x000fe400078e02ff */
[----:B------:R-:W-:-:S04]  /*1cbc0*/  IMAD.MOV.U32 R2, RZ, RZ, RZ ;  /* 0x000000ffff027224 */ /* 0x000fc800078e00ff */
[----:B------:R-:W-:Y:S01]  /*1cbd0*/  IMAD.HI.U32 R10, R3, R10, R2 ;  /* 0x0000000a030a7227 */ /* 0x000fe200078e0002 */
[----:B------:R-:W-:Y:S02]  /*1cbe0*/  IABS R3, R7 ;  /* 0x0000000700037213 */ /* 0x000fe40000000000 */
[----:B------:R-:W-:-:S03]  /*1cbf0*/  IABS R2, R6 ;  /* 0x0000000600027213 */ /* 0x000fc60000000000 */
[----:B------:R-:W-:Y:S01]  /*1cc00*/  IMAD.HI.U32 R10, R10, R3, RZ ;  /* 0x000000030a0a7227 */ /* 0x000fe200078e00ff */
[----:B------:R-:W-:-:S05]  /*1cc10*/  IADD3 R2, RZ, -R2, RZ ;  /* 0x80000002ff027210 */ /* 0x000fca0007ffe0ff */
[----:B------:R-:W-:-:S05]  /*1cc20*/  IMAD R3, R10, R2, R3 ;  /* 0x000000020a037224 */ /* 0x000fca00078e0203 */
[----:B------:R-:W-:-:S13]  /*1cc30*/  ISETP.GT.U32.AND P0, PT, R8, R3, PT ;  /* 0x000000030800720c */ /* 0x000fda0003f04070 */
[----:B------:R-:W-:Y:S02]  /*1cc40*/  @!P0 IMAD.IADD R3, R3, 0x1, -R8 ;  /* 0x0000000103038824 */ /* 0x000fe400078e0a08 */
[----:B------:R-:W-:-:S03]  /*1cc50*/  @!P0 VIADD R10, R10, 0x1 ;  /* 0x000000010a0a8836 */ /* 0x000fc60000000000 */
[----:B------:R-:W-:Y:S02]  /*1cc60*/  ISETP.GE.U32.AND P0, PT, R3, R8, PT ;  /* 0x000000080300720c */ /* 0x000fe40003f06070 */
[----:B------:R-:W-:-:S11]  /*1cc70*/  LOP3.LUT R3, R7, R6, RZ, 0x3c, !PT ;  /* 0x0000000607037212 */ /* 0x000fd600078e3cff */
[----:B------:R-:W-:Y:S01]  /*1cc80*/  @P0 VIADD R10, R10, 0x1 ;  /* 0x000000010a0a0836 */ /* 0x000fe20000000000 */
[----:B------:R-:W-:-:S04]  /*1cc90*/  ISETP.GE.AND P0, PT, R3, RZ, PT ;  /* 0x000000ff0300720c */ /* 0x000fc80003f06270 */
[----:B------:R-:W-:-:S09]  /*1cca0*/  MOV R2, R10 ;  /* 0x0000000a00027202 */ /* 0x000fd20000000f00 */
[----:B------:R-:W-:Y:S01]  /*1ccb0*/  @!P0 IMAD.MOV R2, RZ, RZ, -R2 ;  /* 0x000000ffff028224 */ /* 0x000fe200078e0a02 */
[----:B------:R-:W-:-:S13]  /*1ccc0*/  ISETP.NE.AND P0, PT, R6, RZ, PT ;  /* 0x000000ff0600720c */ /* 0x000fda0003f05270 */
[----:B------:R-:W-:-:S05]  /*1ccd0*/  @!P0 LOP3.LUT R2, RZ, R6, RZ, 0x33, !PT ;  /* 0x00000006ff028212 */ /* 0x000fca00078e33ff */
[----:B------:R-:W-:Y:S01]  /*1cce0*/  IMAD R4, R9, R2, RZ ;  /* 0x0000000209047224 */ /* 0x000fe200078e02ff */
[----:B------:R-:W-:-:S03]  /*1ccf0*/  IADD3 R2, -R2, RZ, RZ ;  /* 0x000000ff02027210 */ /* 0x000fc60007ffe1ff */
[----:B------:R-:W-:Y:S02]  /*1cd00*/  IMAD.MOV R8, RZ, RZ, -R4 ;  /* 0x000000ffff087224 */ /* 0x000fe400078e0a04 */
[----:B------:R-:W-:-:S03]  /*1cd10*/  IMAD R6, R6, R2, R7 ;  /* 0x0000000206067224 */ /* 0x000fc600078e0207 */
[----:B------:R-:W-:-:S04]  /*1cd20*/  VIADDMNMX R9, R8, R5, R9, PT ;  /* 0x0000000508097246 */ /* 0x000fc80003800109 */
[----:B------:R-:W-:-:S04]  /*1cd30*/  IABS R5, R9 ;  /* 0x0000000900057213 */ /* 0x000fc80000000000 */
[----:B------:R-:W0:Y:S08]  /*1cd40*/  I2F.RP R8, R5 ;  /* 0x0000000500087306 */ /* 0x000e300000209400 */
[----:B0-----:R-:W0:Y:S02]  /*1cd50*/  MUFU.RCP R8, R8 ;  /* 0x0000000800087308 */ /* 0x001e240000001000 */
[----:B0-----:R-:W-:-:S06]  /*1cd60*/  VIADD R10, R8, 0xffffffe ;  /* 0x0ffffffe080a7836 */ /* 0x001fcc0000000000 */
[----:B------:R-:W0:Y:S02]  /*1cd70*/  F2I.FTZ.U32.TRUNC.NTZ R3, R10 ;  /* 0x0000000a00037305 */ /* 0x000e24000021f000 */
[----:B0-----:R-:W-:-:S04]  /*1cd80*/  IMAD.MOV R2, RZ, RZ, -R3 ;  /* 0x000000ffff027224 */ /* 0x001fc800078e0a03 */
[----:B------:R-:W-:Y:S02]  /*1cd90*/  IMAD R7, R2, R5, RZ ;  /* 0x0000000502077224 */ /* 0x000fe400078e02ff */
[----:B------:R-:W-:-:S04]  /*1cda0*/  IMAD.MOV.U32 R2, RZ, RZ, RZ ;  /* 0x000000ffff027224 */ /* 0x000fc800078e00ff */
        /* <DEDUP_REMOVED lines=8> */
[----:B------:R-:W-:Y:S01]  /*1ce30*/  @!P0 IADD3 R8, R8, -R5, RZ ;  /* 0x8000000508088210 */ /* 0x000fe20007ffe0ff */
[----:B------:R-:W-:-:S03]  /*1ce40*/  @!P0 VIADD R2, R2, 0x1 ;  /* 0x0000000102028836 */ /* 0x000fc60000000000 */
[----:B------:R-:W-:-:S13]  /*1ce50*/  ISETP.GE.U32.AND P0, PT, R8, R5, PT ;  /* 0x000000050800720c */ /* 0x000fda0003f06070 */
[----:B------:R-:W-:Y:S01]  /*1ce60*/  @P0 VIADD R2, R2, 0x1 ;  /* 0x0000000102020836 */ /* 0x000fe20000000000 */
[----:B------:R-:W-:Y:S02]  /*1ce70*/  ISETP.GE.AND P0, PT, R3, RZ, PT ;  /* 0x000000ff0300720c */ /* 0x000fe40003f06270 */
[----:B------:R-:W-:-:S11]  /*1ce80*/  IADD3 R3, R6, R4, RZ ;  /* 0x0000000406037210 */ /* 0x000fd60007ffe0ff */
        /* <DEDUP_REMOVED lines=8> */
.L_x_2538:
[----:B------:R-:W-:Y:S01]  /*1cf10*/  UMOV UR4, URZ ;  /* 0x0000003f00047c82 */ /* 0x000fe20008000000 */
[----:B------:R-:W-:Y:S01]  /*1cf20*/  UMOV UR5, URZ ;  /* 0x0000003f00057c82 */ /* 0x000fe20008000000 */
[----:B------:R-:W-:Y:S01]  /*1cf30*/  ULDC UR6, c[0x0][0xc14] ;  /* 0x0003050000067ab9 */ /* 0x000fe20000000800 */
[----:B------:R-:W-:Y:S01]  /*1cf40*/  IMAD.MOV.U32 R16, RZ, RZ, R4 ;  /* 0x000000ffff107224 */ /* 0x000fe200078e0004 */
[----:B------:R-:W-:Y:S01]  /*1cf50*/  MOV R17, UR4 ;  /* 0x0000000400117c02 */ /* 0x000fe20008000f00 */
[----:B------:R-:W-:Y:S02]  /*1cf60*/  IMAD.U32 R18, RZ, RZ, UR5 ;  /* 0x00000005ff127e24 */ /* 0x000fe4000f8e00ff */
[----:B------:R-:W-:-:S07]  /*1cf70*/  IMAD.U32 R19, RZ, RZ, UR6 ;  /* 0x00000006ff137e24 */ /* 0x000fce000f8e00ff */
.L_x_2546:
        /* <DEDUP_REMOVED lines=12> */
.L_x_2462:
[----:B-1----:R-:W3:Y:S01]  /*1d040*/  LDL.LU R0, [R1+0x28] ;  /* 0x0000280001007983 */ /* 0x002ee20000300800 */
[----:B------:R-:W-:Y:S01]  /*1d050*/  BSSY B0, `(.L_x_2548) ;  /* 0x000000b000007945 */ /* 0x000fe20003800000 */
[----:B------:R-:W1:Y:S01]  /*1d060*/  S2R R5, SR_CgaCtaId ;  /* 0x0000000000057919 */ /* 0x000e620000008800 */
[----:B---3--:R-:W-:-:S05]  /*1d070*/  VIADD R0, R0, 0x1 ;  /* 0x0000000100007836 */ /* 0x008fca0000000000 */
[----:B--2---:R-:W-:-:S04]  /*1d080*/  LEA.HI R2, R0, R0, RZ, 0x1 ;  /* 0x0000000000027211 */ /* 0x004fc800078f08ff */
[----:B------:R-:W-:-:S04]  /*1d090*/  LOP3.LUT R3, R2, 0xfffffffe, RZ, 0xc0, !PT ;  /* 0xfffffffe02037812 */ /* 0x000fc800078ec0ff */
[----:B------:R-:W-:Y:S02]  /*1d0a0*/  IADD3 R3, R0, -R3, RZ ;  /* 0x8000000300037210 */ /* 0x000fe40007ffe0ff */
[----:B------:R-:W-:Y:S02]  /*1d0b0*/  MOV R0, 0x400 ;  /* 0x0000040000007802 */ /* 0x000fe40000000f00 */
[----:B------:R-:W-:Y:S02]  /*1d0c0*/  SHF.L.U32 R3, R3, 0x1f, RZ ;  /* 0x0000001f03037819 */ /* 0x000fe400000006ff */
[----:B-1----:R-:W-:-:S04]  /*1d0d0*/  LEA R0, R5, R0, 0x18 ;  /* 0x0000000005007211 */ /* 0x002fc800078ec0ff */
[----:B------:R-:W1:Y:S02]  /*1d0e0*/  SYNCS.PHASECHK.TRANS64.TRYWAIT P0, [R0+URZ+0x28820], R3 ;  /* 0x02882003000075a7 */ /* 0x000e64000800017f */
[----:B-1----:R-:W-:Y:S05]  /*1d0f0*/  @!P0 BRA `(.L_x_2549) ;  /* 0x0000002c00048947 */ /* 0x002fea0003800000 */
.L_x_2715:
[----:B------:R-:W-:Y:S05]  /*1d100*/  BSYNC B0 ;  /* 0x0000000000007941 */ /* 0x000fea0003800000 */
.L_x_2548:
[----:B------:R-:W-:-:S03]  /*1d110*/  UMOV UR4, 0xffffffff ;  /* 0xffffffff00047882 */ /* 0x000fc60000000000 */
[----:B------:R-:W-:Y:S05]  /*1d120*/  BRA.DIV UR4, `(.L_x_2550) ;  /* 0x0000002e040c7947 */ /* 0x000fea000b800000 */
[----:B------:R-:W2:Y:S02]  /*1d130*/  S2R R2, SR_TID.X ;  /* 0x0000000000027919 */ /* 0x000ea40000002100 */
[----:B--2---:R-:W-:-:S04]  /*1d140*/  SHF.R.U32.HI R2, RZ, 0x5, R2 ;  /* 0x00000005ff027819 */ /* 0x004fc80000011602 */
[----:B------:R-:W-:-:S05]  /*1d150*/  LOP3.LUT R2, R2, 0x3, RZ, 0xc0, !PT ;  /* 0x0000000302027812 */ /* 0x000fca00078ec0ff */
[----:B------:R2:W3:Y:S02]  /*1d160*/  SHFL.IDX PT, R14, R2, RZ, 0x1f ;  /* 0x00001fff020e7589 */ /* 0x0004e400000e0000 */
.L_x_2718:
[----:B---3--:R-:W-:-:S13]  /*1d170*/  ISETP.NE.AND P0, PT, R14, RZ, PT ;  /* 0x000000ff0e00720c */ /* 0x008fda0003f05270 */
[----:B------:R-:W-:Y:S05]  /*1d180*/  @P0 BRA `(.L_x_2233) ;  /* 0x0000000000940947 */ /* 0x000fea0003800000 */
[----:B------:R-:W-:-:S03]  /*1d190*/  UMOV UR4, 0xffffffff ;  /* 0xffffffff00047882 */ /* 0x000fc60000000000 */
[----:B------:R-:W-:Y:S05]  /*1d1a0*/  BRA.DIV UR4, `(.L_x_2551) ;  /* 0x0000002e04207947 */ /* 0x000fea000b800000 */
[----:B------:R-:W-:-:S13]  /*1d1b0*/  ELECT P6, URZ, PT ;  /* 0x00000000003f782f */ /* 0x000fda00038c0000 */
.L_x_2721:
[----:B------:R-:W-:Y:S05]  /*1d1c0*/  @!P6 BRA `(.L_x_2233) ;  /* 0x000000000084e947 */ /* 0x000fea0003800000 */
[----:B--2---:R-:W2:Y:S02]  /*1d1d0*/  LDL.LU R2, [R1+0x30] ;  /* 0x0000300001027983 */ /* 0x004ea40000300800 */
[----:B--2---:R-:W-:-:S04]  /*1d1e0*/  LOP3.LUT R2, R2, 0x2, RZ, 0xfc, !PT ;  /* 0x0000000202027812 */ /* 0x004fc800078efcff */
[----:B------:R-:W-:-:S13]  /*1d1f0*/  ISETP.NE.AND P2, PT, R2, 0x3, PT ;  /* 0x000000030200780c */ /* 0x000fda0003f45270 */
[----:B------:R-:W-:Y:S05]  /*1d200*/  @!P2 BRA `(.L_x_2552) ;  /* 0x000000000004a947 */ /* 0x000fea0003800000 */
[----:B------:R-:W-:Y:S01]  /*1d210*/  BPT.TRAP 0x1 ;  /* 0x000000040000795c */ /* 0x000fe20000300000 */
.L_x_2552:
        /* <DEDUP_REMOVED lines=10> */
[----:B------:R-:W-:Y:S02]  /*1d2c0*/  LOP3.LUT R4, R7, R4, RZ, 0x3c, !PT ;  /* 0x0000000407047212 */ /* 0x000fe400078e3cff */
[----:B------:R-:W-:-:S02]  /*1d2d0*/  LEA R7, R3, R2, 0x3 ;  /* 0x0000000203077211 */ /* 0x000fc400078e18ff */
[----:B------:R-:W-:Y:S01]  /*1d2e0*/  SHF.L.U32 R2, R4, 0x1f, RZ ;  /* 0x0000001f04027819 */ /* 0x000fe200000006ff */
[----:B-1----:R-:W-:Y:S06]  /*1d2f0*/  @!P0 BRA `(.L_x_2553) ;  /* 0x0000002800ec8947 */ /* 0x002fec0003800000 */
.L_x_2722:
[----:B------:R-:W2:Y:S02]  /*1d300*/  SYNCS.PHASECHK.TRANS64.TRYWAIT P0, [R7+URZ], R2 ;  /* 0x00000002070075a7 */ /* 0x000ea4000800017f */
[----:B--2---:R-:W-:Y:S05]  /*1d310*/  @!P0 BRA `(.L_x_2554) ;  /* 0x0000002800f88947 */ /* 0x004fea0003800000 */
.L_x_2723:
[----:B------:R-:W-:Y:S05]  /*1d320*/  @!P2 BRA `(.L_x_2555) ;  /* 0x000000000004a947 */ /* 0x000fea0003800000 */
[----:B------:R-:W-:Y:S01]  /*1d330*/  BPT.TRAP 0x1 ;  /* 0x000000040000795c */ /* 0x000fe20000300000 */
.L_x_2555:
[----:B------:R-:W3:Y:S01]  /*1d340*/  LDL.LU R4, [R1] ;  /* 0x0000000001047983 */ /* 0x000ee20000300800 */
[----:B------:R-:W-:-:S04]  /*1d350*/  VIADD R0, R0, 0x28860 ;  /* 0x0002886000007836 */ /* 0x000fc80000000000 */
[----:B---3--:R-:W-:-:S04]  /*1d360*/  IMAD R4, R4, 0x8, R0 ;  /* 0x0000000804047824 */ /* 0x008fc800078e0200 */
[----:B------:R-:W3:Y:S02]  /*1d370*/  SYNCS.PHASECHK.TRANS64.TRYWAIT P0, [R4+URZ], R5 ;  /* 0x00000005040075a7 */ /* 0x000ee4000800017f */
[----:B---3--:R-:W-:Y:S05]  /*1d380*/  @!P0 BRA `(.L_x_2556) ;  /* 0x0000002800f08947 */ /* 0x008fea0003800000 */
.L_x_2724:
[----:B------:R-:W-:-:S07]  /*1d390*/  IMAD R3, R3, 0x8, R0 ;  /* 0x0000000803037824 */ /* 0x000fce00078e0200 */
.L_x_2557:
[----:B----4-:R4:W0:Y:S02]  /*1d3a0*/  SYNCS.PHASECHK.TRANS64.TRYWAIT P0, [R3+URZ], R2 ;  /* 0x00000002030075a7 */ /* 0x010824000800017f */
[----:B0-----:R-:W-:Y:S05]  /*1d3b0*/  @!P0 NANOSLEEP.SYNCS 0x989680 ;  /* 0x009896800000895d */ /* 0x001fea0003900000 */
[----:B------:R-:W0:Y:S02]  /*1d3c0*/  @!P0 SYNCS.PHASECHK.TRANS64 P0, [R3+URZ], R2 ;  /* 0x00000002030085a7 */ /* 0x000e24000800007f */
[----:B0-----:R-:W-:Y:S05]  /*1d3d0*/  @!P0 BRA `(.L_x_2557) ;  /* 0xfffffffc00f08947 */ /* 0x001fea000383ffff */
.L_x_2233:
[----:B------:R-:W-:Y:S05]  /*1d3e0*/  BSYNC B7 ;  /* 0x0000000000077941 */ /* 0x000fea0003800000 */
.L_x_2230:
[----:B------:R-:W-:Y:S05]  /*1d3f0*/  EXIT ;  /* 0x000000000000794d */ /* 0x000fea0003800000 */
.L_x_2255:
[----:B0-----:R0:W1:Y:S02]  /*1d400*/  SYNCS.PHASECHK.TRANS64.TRYWAIT P6, [R105+URZ+0x28890], R122 ;  /* 0x0288907a690075a7 */ /* 0x00106400080c017f */
[----:B-1----:R-:W-:Y:S05]  /*1d410*/  @!P6 NANOSLEEP.SYNCS 0x989680 ;  /* 0x009896800000e95d */ /* 0x002fea0003900000 */
[----:B------:R-:W1:Y:S02]  /*1d420*/  @!P6 SYNCS.PHASECHK.TRANS64 P6, [R105+URZ+0x28890], R122 ;  /* 0x0288907a6900e5a7 */ /* 0x000e6400080c007f */
[----:B-1----:R-:W-:Y:S05]  /*1d430*/  @!P6 BRA `(.L_x_2255) ;  /* 0xfffffffc00f0e947 */ /* 0x002fea000383ffff */
[----:B------:R-:W-:Y:S05]  /*1d440*/  BRA `(.L_x_2558) ;  /* 0xfffffe5c00047947 */ /* 0x000fea000383ffff */
.L_x_2291:
[----:B0-----:R0:W1:Y:S02]  /*1d450*/  SYNCS.PHASECHK.TRANS64.TRYWAIT P4, [R105+URZ+0x28890], R122 ;  /* 0x0288907a690075a7 */ /* 0x001064000808017f */
[----:B-1----:R-:W-:Y:S05]  /*1d460*/  @!P4 NANOSLEEP.SYNCS 0x989680 ;  /* 0x009896800000c95d */ /* 0x002fea0003900000 */
[----:B------:R-:W1:Y:S02]  /*1d470*/  @!P4 SYNCS.PHASECHK.TRANS64 P4, [R105+URZ+0x28890], R122 ;  /* 0x0288907a6900c5a7 */ /* 0x000e64000808007f */
[----:B-1----:R-:W-:Y:S05]  /*1d480*/  @!P4 BRA `(.L_x_2291) ;  /* 0xfffffffc00f0c947 */ /* 0x002fea000383ffff */
[----:B------:R-:W-:Y:S05]  /*1d490*/  BRA `(.L_x_2559) ;  /* 0xfffffe8000507947 */ /* 0x000fea000383ffff */
.L_x_2308:
[----:B0-----:R0:W1:Y:S02]  /*1d4a0*/  SYNCS.PHASECHK.TRANS64.TRYWAIT P3, [R105+URZ+0x28890], R122 ;  /* 0x0288907a690075a7 */ /* 0x001064000806017f */
[----:B-1----:R-:W-:Y:S05]  /*1d4b0*/  @!P3 NANOSLEEP.SYNCS 0x989680 ;  /* 0x009896800000b95d */ /* 0x002fea0003900000 */
[----:B------:R-:W1:Y:S02]  /*1d4c0*/  @!P3 SYNCS.PHASECHK.TRANS64 P3, [R105+URZ+0x28890], R122 ;  /* 0x0288907a6900b5a7 */ /* 0x000e64000806007f */
[----:B-1----:R-:W-:Y:S05]  /*1d4d0*/  @!P3 BRA `(.L_x_2308) ;  /* 0xfffffffc00f0b947 */ /* 0x002fea000383ffff */
[----:B------:R-:W-:Y:S05]  /*1d4e0*/  BRA `(.L_x_2560) ;  /* 0xfffffea000747947 */ /* 0x000fea000383ffff */
.L_x_2318:
[----:B--2---:R2:W3:Y:S02]  /*1d4f0*/  SYNCS.PHASECHK.TRANS64.TRYWAIT P0, [R105+URZ+0x288b0], R122 ;  /* 0x0288b07a690075a7 */ /* 0x0044e4000800017f */
[----:B---3--:R-:W-:Y:S05]  /*1d500*/  @!P0 NANOSLEEP.SYNCS 0x989680 ;  /* 0x009896800000895d */ /* 0x008fea0003900000 */
[----:B------:R-:W3:Y:S02]  /*1d510*/  @!P0 SYNCS.PHASECHK.TRANS64 P0, [R105+URZ+0x288b0], R122 ;  /* 0x0288b07a690085a7 */ /* 0x000ee4000800007f */
[----:B---3--:R-:W-:Y:S05]  /*1d520*/  @!P0 BRA `(.L_x_2318) ;  /* 0xfffffffc00f08947 */ /* 0x008fea000383ffff */
[----:B------:R-:W-:Y:S05]  /*1d530*/  BRA `(.L_x_2561) ;  /* 0xfffffea800107947 */ /* 0x000fea000383ffff */
.L_x_2330:
[----:B------:R-:W-:Y:S01]  /*1d540*/  BSSY B0, `(.L_x_2562) ;  /* 0x0000008000007945 */ /* 0x000fe20003800000 */
[----:B------:R-:W-:Y:S01]  /*1d550*/  MOV R13, R231 ;  /* 0x000000e7000d7202 */ /* 0x000fe20000000f00 */
[----:B------:R-:W-:Y:S02]  /*1d560*/  IMAD.MOV.U32 R12, RZ, RZ, RZ ;  /* 0x000000ffff0c7224 */ /* 0x000fe400078e00ff */
[----:B------:R-:W-:Y:S02]  /*1d570*/  IMAD.MOV.U32 R11, RZ, RZ, 0x1f ;  /* 0x0000001fff0b7424 */ /* 0x000fe400078e00ff */
[----:B------:R-:W-:-:S07]  /*1d580*/  IMAD.MOV.U32 R15, RZ, RZ, -0x1 ;  /* 0xffffffffff0f7424 */ /* 0x000fce00078e00ff */
[----:B0----5:R-:W-:Y:S05]  /*1d590*/  WARPSYNC.COLLECTIVE R15, `(.L_x_2563) ;  /* 0x000000000f087348 */ /* 0x021fea0003c00000 */
[----:B------:R1:W2:Y:S02]  /*1d5a0*/  SHFL.IDX P6, R14, R13, R12, R11 ;  /* 0x0000000c0d0e7389 */ /* 0x0002a400000c000b */
[----:B012--5:R-:W-:Y:S01]  /*1d5b0*/  ENDCOLLECTIVE ;  /* 0x000000000000791b */ /* 0x027fe20003800000 */
.L_x_2563:
[----:B------:R-:W-:Y:S05]  /*1d5c0*/  BSYNC B0 ;  /* 0x0000000000007941 */ /* 0x000fea0003800000 */
.L_x_2562:
[----:B------:R-:W-:Y:S01]  /*1d5d0*/  MOV R192, R14 ;  /* 0x0000000e00c07202 */ /* 0x000fe20000000f00 */
[----:B------:R-:W-:Y:S06]  /*1d5e0*/  BRA `(.L_x_2564) ;  /* 0xfffffeb000387947 */ /* 0x000fec000383ffff */
.L_x_2348:
[----:B------:R-:W-:Y:S01]  /*1d5f0*/  BSSY B1, `(.L_x_2565) ;  /* 0x0000008000017945 */ /* 0x000fe20003800000 */
[----:B------:R-:W-:Y:S01]  /*1d600*/  IMAD.MOV.U32 R13, RZ, RZ, R5 ;  /* 0x000000ffff0d7224 */ /* 0x000fe200078e0005 */
[----:B------:R-:W-:Y:S01]  /*1d610*/  MOV R15, 0xffffffff ;  /* 0xffffffff000f7802 */ /* 0x000fe20000000f00 */
[----:B------:R-:W-:Y:S02]  /*1d620*/  IMAD.MOV.U32 R12, RZ, RZ, RZ ;  /* 0x000000ffff0c7224 */ /* 0x000fe400078e00ff */
[----:B------:R-:W-:-:S07]  /*1d630*/  IMAD.MOV.U32 R11, RZ, RZ, 0x181f ;  /* 0x0000181fff0b7424 */ /* 0x000fce00078e00ff */
[----:B012--5:R-:W-:Y:S05]  /*1d640*/  WARPSYNC.COLLECTIVE R15, `(.L_x_2566) ;  /* 0x000000000f087348 */ /* 0x027fea0003c00000 */
[----:B------:R3:W4:Y:S02]  /*1d650*/  SHFL.IDX P6, R14, R13, R12, R11 ;  /* 0x0000000c0d0e7389 */ /* 0x00072400000c000b */
[----:B012345:R-:W-:Y:S01]  /*1d660*/  ENDCOLLECTIVE ;  /* 0x000000000000791b */ /* 0x03ffe20003800000 */
.L_x_2566:
[----:B------:R-:W-:Y:S05]  /*1d670*/  BSYNC B1 ;  /* 0x0000000000017941 */ /* 0x000fea0003800000 */
.L_x_2565:
[----:B------:R-:W-:Y:S05]  /*1d680*/  BRA `(.L_x_2567) ;  /* 0xfffffec000b47947 */ /* 0x000fea000383ffff */
.L_x_2349:
        /* <DEDUP_REMOVED lines=8> */
.L_x_2569:
[----:B------:R-:W-:Y:S05]  /*1d710*/  BSYNC B1 ;  /* 0x0000000000017941 */ /* 0x000fea0003800000 */
.L_x_2568:
[----:B------:R-:W-:Y:S05]  /*1d720*/  BRA `(.L_x_2570) ;  /* 0xfffffec000947947 */ /* 0x000fea000383ffff */
.L_x_2350:
        /* <DEDUP_REMOVED lines=8> */
.L_x_2572:
[----:B------:R-:W-:Y:S05]  /*1d7b0*/  BSYNC B1 ;  /* 0x0000000000017941 */ /* 0x000fea0003800000 */
.L_x_2571:
[----:B------:R-:W-:Y:S05]  /*1d7c0*/  BRA `(.L_x_2573) ;  /* 0xfffffec000747947 */ /* 0x000fea000383ffff */
.L_x_2351:
        /* <DEDUP_REMOVED lines=8> */
.L_x_2575:
[----:B------:R-:W-:Y:S05]  /*1d850*/  BSYNC B1 ;  /* 0x0000000000017941 */ /* 0x000fea0003800000 */
.L_x_2574:
[----:B------:R-:W-:Y:S05]  /*1d860*/  BRA `(.L_x_2576) ;  /* 0xfffffec000547947 */ /* 0x000fea000383ffff */
.L_x_2352:
[----:B------:R-:W-:Y:S01]  /*1d870*/  BSSY B1, `(.L_x_2577) ;  /* 0x0000008000017945 */ /* 0x000fe20003800000 */
[----:B------:R-:W-:Y:S01]  /*1d880*/  IMAD.MOV.U32 R13, RZ, RZ, R5 ;  /* 0x000000ffff0d7224 */ /* 0x000fe200078e0005 */
[----:B------:R-:W-:Y:S01]  /*1d890*/  MOV R15, 0xffffffff ;  /* 0xffffffff000f7802 */ /* 0x000fe20000000f00 */
[----:B------:R-:W-:Y:S02]  /*1d8a0*/  IMAD.MOV.U32 R12, RZ, RZ, 0x1 ;  /* 0x00000001ff0c7424 */ /* 0x000fe400078e00ff */
[----:B------:R-:W-:-:S07]  /*1d8b0*/  IMAD.MOV.U32 R11, RZ, RZ, 0x181f ;  /* 0x0000181fff0b7424 */ /* 0x000fce00078e00ff */
[----:B012--5:R-:W-:Y:S05]  /*1d8c0*/  WARPSYNC.COLLECTIVE R15, `(.L_x_2578) ;  /* 0x000000000f087348 */ /* 0x027fea0003c00000 */
[----:B------:R3:W4:Y:S02]  /*1d8d0*/  SHFL.IDX P6, R14, R13, R12, R11 ;  /* 0x0000000c0d0e7389 */ /* 0x00072400000c000b */
[----:B012345:R-:W-:Y:S01]  /*1d8e0*/  ENDCOLLECTIVE ;  /* 0x000000000000791b */ /* 0x03ffe20003800000 */
.L_x_2578:
[----:B------:R-:W-:Y:S05]  /*1d8f0*/  BSYNC B1 ;  /* 0x0000000000017941 */ /* 0x000fea0003800000 */
.L_x_2577:
[----:B------:R-:W-:Y:S05]  /*1d900*/  BRA `(.L_x_2579) ;  /* 0xfffffec000347947 */ /* 0x000fea000383ffff */
.L_x_2353:
        /* <DEDUP_REMOVED lines=8> */
.L_x_2581:
[----:B------:R-:W-:Y:S05]  /*1d990*/  BSYNC B1 ;  /* 0x0000000000017941 */ /* 0x000fea0003800000 */
.L_x_2580:
[----:B------:R-:W-:Y:S05]  /*1d9a0*/  BRA `(.L_x_2582) ;  /* 0xfffffec000147947 */ /* 0x000fea000383ffff */
.L_x_2354:
        /* <DEDUP_REMOVED lines=8> */
.L_x_2584:
[----:B------:R-:W-:Y:S05]  /*1da30*/  BSYNC B1 ;  /* 0x0000000000017941 */ /* 0x000fea0003800000 */
.L_x_2583:
[----:B------:R-:W-:Y:S05]  /*1da40*/  BRA `(.L_x_2585) ;  /* 0xfffffebc00f47947 */ /* 0x000fea000383ffff */
.L_x_2355:
        /* <DEDUP_REMOVED lines=8> */
.L_x_2587:
[----:B------:R-:W-:Y:S05]  /*1dad0*/  BSYNC B1 ;  /* 0x0000000000017941 */ /* 0x000fea0003800000 */
.L_x_2586:
[----:B------:R-:W-:Y:S05]  /*1dae0*/  BRA `(.L_x_2588) ;  /* 0xfffffebc00d47947 */ /* 0x000fea000383ffff */
.L_x_2356:
        /* <DEDUP_REMOVED lines=8> */
.L_x_2590:
[----:B------:R-:W-:Y:S05]  /*1db70*/  BSYNC B1 ;  /* 0x0000000000017941 */ /* 0x000fea0003800000 */
.L_x_2589:
[----:B------:R-:W-:Y:S05]  /*1db80*/  BRA `(.L_x_2591) ;  /* 0xfffffebc00b47947 */ /* 0x000fea000383ffff */
.L_x_2357:
        /* <DEDUP_REMOVED lines=8> */
.L_x_2593:
[----:B------:R-:W-:Y:S05]  /*1dc10*/  BSYNC B1 ;  /* 0x0000000000017941 */ /* 0x000fea0003800000 */
.L_x_2592:
[----:B------:R-:W-:Y:S05]  /*1dc20*/  BRA `(.L_x_2594) ;  /* 0xfffffebc00947947 */ /* 0x000fea000383ffff */
.L_x_2358:
        /* <DEDUP_REMOVED lines=8> */
.L_x_2596:
[----:B------:R-:W-:Y:S05]  /*1dcb0*/  BSYNC B1 ;  /* 0x0000000000017941 */ /* 0x000fea0003800000 */
.L_x_2595:
[----:B------:R-:W-:Y:S05]  /*1dcc0*/  BRA `(.L_x_2597) ;  /* 0xfffffebc00747947 */ /* 0x000fea000383ffff */
.L_x_2359:
        /* <DEDUP_REMOVED lines=8> */
.L_x_2599:
[----:B------:R-:W-:Y:S05]  /*1dd50*/  BSYNC B1 ;  /* 0x0000000000017941 */ /* 0x000fea0003800000 */
.L_x_2598:
[----:B------:R-:W-:Y:S05]  /*1dd60*/  BRA `(.L_x_2600) ;  /* 0xfffffebc00547947 */ /* 0x000fea000383ffff */
.L_x_2360:
        /* <DEDUP_REMOVED lines=8> */
.L_x_2602:
[----:B------:R-:W-:Y:S05]  /*1ddf0*/  BSYNC B1 ;  /* 0x0000000000017941 */ /* 0x000fea0003800000 */
.L_x_2601:
[----:B------:R-:W-:Y:S05]  /*1de00*/  BRA `(.L_x_2603) ;  /* 0xfffffebc00347947 */ /* 0x000fea000383ffff */
.L_x_2361:
        /* <DEDUP_REMOVED lines=8> */
.L_x_2605:
[----:B------:R-:W-:Y:S05]  /*1de90*/  BSYNC B1 ;  /* 0x0000000000017941 */ /* 0x000fea0003800000 */
.L_x_2604:
[----:B------:R-:W-:Y:S05]  /*1dea0*/  BRA `(.L_x_2606) ;  /* 0xfffffebc00187947 */ /* 0x000fea000383ffff */
.L_x_2362:
        /* <DEDUP_REMOVED lines=8> */
.L_x_2608:
[----:B------:R-:W-:Y:S05]  /*1df30*/  BSYNC B1 ;  /* 0x0000000000017941 */ /* 0x000fea0003800000 */
.L_x_2607:
[----:B------:R-:W-:Y:S05]  /*1df40*/  BRA `(.L_x_2609) ;  /* 0xfffffeb800fc7947 */ /* 0x000fea000383ffff */
.L_x_2363:
        /* <DEDUP_REMOVED lines=8> */
.L_x_2611:
[----:B------:R-:W-:Y:S05]  /*1dfd0*/  BSYNC B1 ;  /* 0x0000000000017941 */ /* 0x000fea0003800000 */
.L_x_2610:
[----:B------:R-:W-:Y:S05]  /*1dfe0*/  BRA `(.L_x_2612) ;  /* 0xfffffeb800e07947 */ /* 0x000fea000383ffff */
.L_x_2365:
[----:B---3--:R3:W4:Y:S02]  /*1dff0*/  SYNCS.PHASECHK.TRANS64.TRYWAIT P4, [R2+URZ+0x28800], R3 ;  /* 0x02880003020075a7 */ /* 0x008724000808017f */
[----:B----4-:R-:W-:Y:S05]  /*1e000*/  @!P4 NANOSLEEP.SYNCS 0x989680 ;  /* 0x009896800000c95d */ /* 0x010fea0003900000 */
[----:B------:R-:W4:Y:S02]  /*1e010*/  @!P4 SYNCS.PHASECHK.TRANS64 P4, [R2+URZ+0x28800], R3 ;  /* 0x028800030200c5a7 */ /* 0x000f24000808007f */
[----:B----4-:R-:W-:Y:S05]  /*1e020*/  @!P4 BRA `(.L_x_2365) ;  /* 0xfffffffc00f0c947 */ /* 0x010fea000383ffff */
[----:B------:R-:W-:Y:S05]  /*1e030*/  BRA `(.L_x_2613) ;  /* 0xfffffebc00447947 */ /* 0x000fea000383ffff */
.L_x_2381:
[----:B------:R-:W-:Y:S01]  /*1e040*/  BSSY B1, `(.L_x_2614) ;  /* 0x0000008000017945 */ /* 0x000fe20003800000 */
[----:B------:R-:W-:Y:S01]  /*1e050*/  IMAD.MOV.U32 R13, RZ, RZ, R9 ;  /* 0x000000ffff0d7224 */ /* 0x000fe200078e0009 */
[----:B------:R-:W-:Y:S01]  /*1e060*/  MOV R15, 0xffffffff ;  /* 0xffffffff000f7802 */ /* 0x000fe20000000f00 */
[----:B------:R-:W-:Y:S02]  /*1e070*/  IMAD.MOV.U32 R12, RZ, RZ, RZ ;  /* 0x000000ffff0c7224 */ /* 0x000fe400078e00ff */
[----:B------:R-:W-:-:S07]  /*1e080*/  IMAD.MOV.U32 R11, RZ, RZ, 0x181f ;  /* 0x0000181fff0b7424 */ /* 0x000fce00078e00ff */
[----:B0----5:R-:W-:Y:S05]  /*1e090*/  WARPSYNC.COLLECTIVE R15, `(.L_x_2615) ;  /* 0x000000000f087348 */ /* 0x021fea0003c00000 */
[----:B------:R1:W2:Y:S02]  /*1e0a0*/  SHFL.IDX P6, R14, R13, R12, R11 ;  /* 0x0000000c0d0e7389 */ /* 0x0002a400000c000b */
[----:B012--5:R-:W-:Y:S01]  /*1e0b0*/  ENDCOLLECTIVE ;  /* 0x000000000000791b */ /* 0x027fe20003800000 */
.L_x_2615:
[----:B------:R-:W-:Y:S05]  /*1e0c0*/  BSYNC B1 ;  /* 0x0000000000017941 */ /* 0x000fea0003800000 */
.L_x_2614:
[----:B------:R-:W-:Y:S05]  /*1e0d0*/  BRA `(.L_x_2616) ;  /* 0xfffffed800bc7947 */ /* 0x000fea000383ffff */
.L_x_2382:
        /* <DEDUP_REMOVED lines=8> */
.L_x_2618:
[----:B------:R-:W-:Y:S05]  /*1e160*/  BSYNC B1 ;  /* 0x0000000000017941 */ /* 0x000fea0003800000 */
.L_x_2617:
[----:B------:R-:W-:Y:S05]  /*1e170*/  BRA `(.L_x_2619) ;  /* 0xfffffed8009c7947 */ /* 0x000fea000383ffff */
.L_x_2383:
        /* <DEDUP_REMOVED lines=8> */
.L_x_2621:
[----:B------:R-:W-:Y:S05]  /*1e200*/  BSYNC B1 ;  /* 0x0000000000017941 */ /* 0x000fea0003800000 */
.L_x_2620:
[----:B------:R-:W-:Y:S05]  /*1e210*/  BRA `(.L_x_2622) ;  /* 0xfffffed8007c7947 */ /* 0x000fea000383ffff */
.L_x_2384:
        /* <DEDUP_REMOVED lines=8> */
.L_x_2624:
[----:B------:R-:W-:Y:S05]  /*1e2a0*/  BSYNC B1 ;  /* 0x0000000000017941 */ /* 0x000fea0003800000 */
.L_x_2623:
[----:B------:R-:W-:Y:S05]  /*1e2b0*/  BRA `(.L_x_2625) ;  /* 0xfffffed8005c7947 */ /* 0x000fea000383ffff */
.L_x_2385:
[----:B------:R-:W-:Y:S01]  /*1e2c0*/  BSSY B1, `(.L_x_2626) ;  /* 0x0000008000017945 */ /* 0x000fe20003800000 */
[----:B------:R-:W-:Y:S01]  /*1e2d0*/  IMAD.MOV.U32 R13, RZ, RZ, R9 ;  /* 0x000000ffff0d7224 */ /* 0x000fe200078e0009 */
[----:B------:R-:W-:Y:S01]  /*1e2e0*/  MOV R15, 0xffffffff ;  /* 0xffffffff000f7802 */ /* 0x000fe20000000f00 */
[----:B------:R-:W-:Y:S02]  /*1e2f0*/  IMAD.MOV.U32 R12, RZ, RZ, 0x1 ;  /* 0x00000001ff0c7424 */ /* 0x000fe400078e00ff */
[----:B------:R-:W-:-:S07]  /*1e300*/  IMAD.MOV.U32 R11, RZ, RZ, 0x181f ;  /* 0x0000181fff0b7424 */ /* 0x000fce00078e00ff */
[----:B0----5:R-:W-:Y:S05]  /*1e310*/  WARPSYNC.COLLECTIVE R15, `(.L_x_2627) ;  /* 0x000000000f087348 */ /* 0x021fea0003c00000 */
[----:B------:R1:W2:Y:S02]  /*1e320*/  SHFL.IDX P6, R14, R13, R12, R11 ;  /* 0x0000000c0d0e7389 */ /* 0x0002a400000c000b */
[----:B012--5:R-:W-:Y:S01]  /*1e330*/  ENDCOLLECTIVE ;  /* 0x000000000000791b */ /* 0x027fe20003800000 */
.L_x_2627:
[----:B------:R-:W-:Y:S05]  /*1e340*/  BSYNC B1 ;  /* 0x0000000000017941 */ /* 0x000fea0003800000 */
.L_x_2626:
[----:B------:R-:W-:Y:S05]  /*1e350*/  BRA `(.L_x_2628) ;  /* 0xfffffed8003c7947 */ /* 0x000fea000383ffff */
.L_x_2386:
        /* <DEDUP_REMOVED lines=8> */
.L_x_2630:
[----:B------:R-:W-:Y:S05]  /*1e3e0*/  BSYNC B1 ;  /* 0x0000000000017941 */ /* 0x000fea0003800000 */
.L_x_2629:
[----:B------:R-:W-:Y:S05]  /*1e3f0*/  BRA `(.L_x_2631) ;  /* 0xfffffed8001c7947 */ /* 0x000fea000383ffff */
.L_x_2387:
        /* <DEDUP_REMOVED lines=8> */
.L_x_2633:
[----:B------:R-:W-:Y:S05]  /*1e480*/  BSYNC B1 ;  /* 0x0000000000017941 */ /* 0x000fea0003800000 */
.L_x_2632:
[----:B------:R-:W-:Y:S05]  /*1e490*/  BRA `(.L_x_2634) ;  /* 0xfffffed400fc7947 */ /* 0x000fea000383ffff */
.L_x_2388:
        /* <DEDUP_REMOVED lines=8> */
.L_x_2636:
[----:B------:R-:W-:Y:S05]  /*1e520*/  BSYNC B1 ;  /* 0x0000000000017941 */ /* 0x000fea0003800000 */
.L_x_2635:
[----:B------:R-:W-:Y:S05]  /*1e530*/  BRA `(.L_x_2637) ;  /* 0xfffffed400dc7947 */ /* 0x000fea000383ffff */
.L_x_2389:
        /* <DEDUP_REMOVED lines=8> */
.L_x_2639:
[----:B------:R-:W-:Y:S05]  /*1e5c0*/  BSYNC B1 ;  /* 0x0000000000017941 */ /* 0x000fea0003800000 */
.L_x_2638:
[----:B------:R-:W-:Y:S05]  /*1e5d0*/  BRA `(.L_x_2640) ;  /* 0xfffffed400bc7947 */ /* 0x000fea000383ffff */
.L_x_2390:
        /* <DEDUP_REMOVED lines=8> */
.L_x_2642:
[----:B------:R-:W-:Y:S05]  /*1e660*/  BSYNC B1 ;  /* 0x0000000000017941 */ /* 0x000fea0003800000 */
.L_x_2641:
[----:B------:R-:W-:Y:S05]  /*1e670*/  BRA `(.L_x_2643) ;  /* 0xfffffed4009c7947 */ /* 0x000fea000383ffff */
.L_x_2391:
        /* <DEDUP_REMOVED lines=8> */
.L_x_2645:
[----:B------:R-:W-:Y:S05]  /*1e700*/  BSYNC B1 ;  /* 0x0000000000017941 */ /* 0x000fea0003800000 */
.L_x_2644:
[----:B------:R-:W-:Y:S05]  /*1e710*/  BRA `(.L_x_2646) ;  /* 0xfffffed4007c7947 */ /* 0x000fea000383ffff */
.L_x_2392:
        /* <DEDUP_REMOVED lines=8> */
.L_x_2648:
[----:B------:R-:W-:Y:S05]  /*1e7a0*/  BSYNC B1 ;  /* 0x0000000000017941 */ /* 0x000fea0003800000 */
.L_x_2647:
[----:B------:R-:W-:Y:S05]  /*1e7b0*/  BRA `(.L_x_2649) ;  /* 0xfffffed4005c7947 */ /* 0x000fea000383ffff */
.L_x_2393:
        /* <DEDUP_REMOVED lines=8> */
.L_x_2651:
[----:B------:R-:W-:Y:S05]  /*1e840*/  BSYNC B1 ;  /* 0x0000000000017941 */ /* 0x000fea0003800000 */
.L_x_2650:
[----:B------:R-:W-:Y:S05]  /*1e850*/  BRA `(.L_x_2652) ;  /* 0xfffffed4003c7947 */ /* 0x000fea000383ffff */
.L_x_2394:
        /* <DEDUP_REMOVED lines=8> */
.L_x_2654:
[----:B------:R-:W-:Y:S05]  /*1e8e0*/  BSYNC B1 ;  /* 0x0000000000017941 */ /* 0x000fea0003800000 */
.L_x_2653:
[----:B------:R-:W-:Y:S05]  /*1e8f0*/  BRA `(.L_x_2655) ;  /* 0xfffffed4001c7947 */ /* 0x000fea000383ffff */
.L_x_2395:
        /* <DEDUP_REMOVED lines=8> */
.L_x_2657:
[----:B------:R-:W-:Y:S05]  /*1e980*/  BSYNC B1 ;  /* 0x0000000000017941 */ /* 0x000fea0003800000 */
.L_x_2656:
[----:B------:R-:W-:Y:S05]  /*1e990*/  BRA `(.L_x_2658) ;  /* 0xfffffed000fc7947 */ /* 0x000fea000383ffff */
.L_x_2396:
        /* <DEDUP_REMOVED lines=8> */
.L_x_2660:
[----:B------:R-:W-:Y:S05]  /*1ea20*/  BSYNC B1 ;  /* 0x0000000000017941 */ /* 0x000fea0003800000 */
.L_x_2659:
[----:B------:R-:W-:Y:S05]  /*1ea30*/  BRA `(.L_x_2661) ;  /* 0xfffffed000dc7947 */ /* 0x000fea000383ffff */
.L_x_2398:
[----:B0-----:R0:W1:Y:S02]  /*1ea40*/  SYNCS.PHASECHK.TRANS64.TRYWAIT P4, [R2+URZ+0x28800], R9 ;  /* 0x02880009020075a7 */ /* 0x001064000808017f */
[----:B-1----:R-:W-:Y:S05]  /*1ea50*/  @!P4 NANOSLEEP.SYNCS 0x989680 ;  /* 0x009896800000c95d */ /* 0x002fea0003900000 */
[----:B------:R-:W1:Y:S02]  /*1ea60*/  @!P4 SYNCS.PHASECHK.TRANS64 P4, [R2+URZ+0x28800], R9 ;  /* 0x028800090200c5a7 */ /* 0x000e64000808007f */
[----:B-1----:R-:W-:Y:S05]  /*1ea70*/  @!P4 BRA `(.L_x_2398) ;  /* 0xfffffffc00f0c947 */ /* 0x002fea000383ffff */
[----:B------:R-:W-:Y:S05]  /*1ea80*/  BRA `(.L_x_2662) ;  /* 0xfffffed400b87947 */ /* 0x000fea000383ffff */
.L_x_2408:
[----:B-1----:R1:W2:Y:S02]  /*1ea90*/  SYNCS.PHASECHK.TRANS64.TRYWAIT P2, [R3+URZ+0x28830], R0 ;  /* 0x02883000030075a7 */ /* 0x0022a4000804017f */
[----:B--2---:R-:W-:Y:S05]  /*1eaa0*/  @!P2 NANOSLEEP.SYNCS 0x989680 ;  /* 0x009896800000a95d */ /* 0x004fea0003900000 */
[----:B------:R-:W2:Y:S02]  /*1eab0*/  @!P2 SYNCS.PHASECHK.TRANS64 P2, [R3+URZ+0x28830], R0 ;  /* 0x028830000300a5a7 */ /* 0x000ea4000804007f */
[----:B--2---:R-:W-:Y:S05]  /*1eac0*/  @!P2 BRA `(.L_x_2408) ;  /* 0xfffffffc00f0a947 */ /* 0x004fea000383ffff */
[----:B------:R-:W-:Y:S05]  /*1ead0*/  BRA `(.L_x_2407) ;  /* 0xfffffef000187947 */ /* 0x000fea000383ffff */
.L_x_2414:
[----:B-1----:R1:W2:Y:S02]  /*1eae0*/  SYNCS.PHASECHK.TRANS64.TRYWAIT P3, [R0+URZ+0x28830], R7 ;  /* 0x02883007000075a7 */ /* 0x0022a4000806017f */
[----:B--2---:R-:W-:Y:S05]  /*1eaf0*/  @!P3 NANOSLEEP.SYNCS 0x989680 ;  /* 0x009896800000b95d */ /* 0x004fea0003900000 */
[----:B------:R-:W2:Y:S02]  /*1eb00*/  @!P3 SYNCS.PHASECHK.TRANS64 P3, [R0+URZ+0x28830], R7 ;  /* 0x028830070000b5a7 */ /* 0x000ea4000806007f */
[----:B--2---:R-:W-:Y:S05]  /*1eb10*/  @!P3 BRA `(.L_x_2414) ;  /* 0xfffffffc00f0b947 */ /* 0x004fea000383ffff */
[----:B------:R-:W-:Y:S05]  /*1eb20*/  BRA `(.L_x_2413) ;  /* 0xffffff1800247947 */ /* 0x000fea000383ffff */
.L_x_2418:
[----:B-1----:R1:W2:Y:S02]  /*1eb30*/  SYNCS.PHASECHK.TRANS64.TRYWAIT P2, [R7+URZ+0x28850], R0 ;  /* 0x02885000070075a7 */ /* 0x0022a4000804017f */
[----:B--2---:R-:W-:Y:S05]  /*1eb40*/  @!P2 NANOSLEEP.SYNCS 0x989680 ;  /* 0x009896800000a95d */ /* 0x004fea0003900000 */
[----:B------:R-:W2:Y:S02]  /*1eb50*/  @!P2 SYNCS.PHASECHK.TRANS64 P2, [R7+URZ+0x28850], R0 ;  /* 0x028850000700a5a7 */ /* 0x000ea4000804007f */
[----:B--2---:R-:W-:Y:S05]  /*1eb60*/  @!P2 BRA `(.L_x_2418) ;  /* 0xfffffffc00f0a947 */ /* 0x004fea000383ffff */
[----:B------:R-:W-:Y:S05]  /*1eb70*/  BRA `(.L_x_2415) ;  /* 0xffffff1c00347947 */ /* 0x000fea000383ffff */
.L_x_2425:
[----:B-1----:R1:W2:Y:S02]  /*1eb80*/  SYNCS.PHASECHK.TRANS64.TRYWAIT P3, [R0+URZ+0x28830], R7 ;  /* 0x02883007000075a7 */ /* 0x0022a4000806017f */
[----:B--2---:R-:W-:Y:S05]  /*1eb90*/  @!P3 NANOSLEEP.SYNCS 0x989680 ;  /* 0x009896800000b95d */ /* 0x004fea0003900000 */
[----:B------:R-:W2:Y:S02]  /*1eba0*/  @!P3 SYNCS.PHASECHK.TRANS64 P3, [R0+URZ+0x28830], R7 ;  /* 0x028830070000b5a7 */ /* 0x000ea4000806007f */
[----:B--2---:R-:W-:Y:S05]  /*1ebb0*/  @!P3 BRA `(.L_x_2425) ;  /* 0xfffffffc00f0b947 */ /* 0x004fea000383ffff */
[----:B------:R-:W-:Y:S05]  /*1ebc0*/  BRA `(.L_x_2424) ;  /* 0xffffff4000bc7947 */ /* 0x000fea000383ffff */
.L_x_2429:
[----:B-1----:R1:W2:Y:S02]  /*1ebd0*/  SYNCS.PHASECHK.TRANS64.TRYWAIT P2, [R7+URZ+0x28850], R0 ;  /* 0x02885000070075a7 */ /* 0x0022a4000804017f */
[----:B--2---:R-:W-:Y:S05]  /*1ebe0*/  @!P2 NANOSLEEP.SYNCS 0x989680 ;  /* 0x009896800000a95d */ /* 0x004fea0003900000 */
[----:B------:R-:W2:Y:S02]  /*1ebf0*/  @!P2 SYNCS.PHASECHK.TRANS64 P2, [R7+URZ+0x28850], R0 ;  /* 0x028850000700a5a7 */ /* 0x000ea4000804007f */
[----:B--2---:R-:W-:Y:S05]  /*1ec00*/  @!P2 BRA `(.L_x_2429) ;  /* 0xfffffffc00f0a947 */ /* 0x004fea000383ffff */
[----:B------:R-:W-:Y:S05]  /*1ec10*/  BRA `(.L_x_2426) ;  /* 0xffffff4400cc7947 */ /* 0x000fea000383ffff */
.L_x_2434:
[----:B-1----:R1:W2:Y:S02]  /*1ec20*/  SYNCS.PHASECHK.TRANS64.TRYWAIT P0, [R12+URZ+0x28850], R5 ;  /* 0x028850050c0075a7 */ /* 0x0022a4000800017f */
[----:B--2---:R-:W-:Y:S05]  /*1ec30*/  @!P0 NANOSLEEP.SYNCS 0x989680 ;  /* 0x009896800000895d */ /* 0x004fea0003900000 */
[----:B------:R-:W2:Y:S02]  /*1ec40*/  @!P0 SYNCS.PHASECHK.TRANS64 P0, [R12+URZ+0x28850], R5 ;  /* 0x028850050c0085a7 */ /* 0x000ea4000800007f */
[----:B--2---:R-:W-:Y:S05]  /*1ec50*/  @!P0 BRA `(.L_x_2434) ;  /* 0xfffffffc00f08947 */ /* 0x004fea000383ffff */
[----:B------:R-:W-:Y:S05]  /*1ec60*/  BRA `(.L_x_2433) ;  /* 0xffffff6000fc7947 */ /* 0x000fea000383ffff */
.L_x_2468:
[----:B------:R-:W0:Y:S01]  /*1ec70*/  S2R R6, SR_TID.X ;  /* 0x0000000000067919 */ /* 0x000e220000002100 */
[----:B------:R-:W-:Y:S01]  /*1ec80*/  BSSY B1, `(.L_x_2663) ;  /* 0x000000a000017945 */ /* 0x000fe20003800000 */
[----:B------:R-:W-:Y:S01]  /*1ec90*/  IMAD.MOV.U32 R12, RZ, RZ, RZ ;  /* 0x000000ffff0c7224 */ /* 0x000fe200078e00ff */
[----:B------:R-:W-:Y:S01]  /*1eca0*/  MOV R15, 0xffffffff ;  /* 0xffffffff000f7802 */ /* 0x000fe20000000f00 */
[----:B------:R-:W-:Y:S01]  /*1ecb0*/  IMAD.MOV.U32 R11, RZ, RZ, 0x1f ;  /* 0x0000001fff0b7424 */ /* 0x000fe200078e00ff */
[----:B0-----:R-:W-:-:S04]  /*1ecc0*/  SHF.R.U32.HI R6, RZ, 0x5, R6 ;  /* 0x00000005ff067819 */ /* 0x001fc80000011606 */
[----:B------:R-:W-:-:S05]  /*1ecd0*/  LOP3.LUT R6, R6, 0x3, RZ, 0xc0, !PT ;  /* 0x0000000306067812 */ /* 0x000fca00078ec0ff */
[----:B------:R-:W-:-:S07]  /*1ece0*/  IMAD.MOV.U32 R13, RZ, RZ, R6 ;  /* 0x000000ffff0d7224 */ /* 0x000fce00078e0006 */
[----:B------:R-:W-:Y:S05]  /*1ecf0*/  WARPSYNC.COLLECTIVE R15, `(.L_x_2664) ;  /* 0x000000000f087348 */ /* 0x000fea0003c00000 */
[----:B------:R0:W1:Y:S02]  /*1ed00*/  SHFL.IDX P6, R14, R13, R12, R11 ;  /* 0x0000000c0d0e7389 */ /* 0x00006400000c000b */
[----:B01----:R-:W-:Y:S01]  /*1ed10*/  ENDCOLLECTIVE ;  /* 0x000000000000791b */ /* 0x003fe20003800000 */
.L_x_2664:
[----:B------:R-:W-:Y:S05]  /*1ed20*/  BSYNC B1 ;  /* 0x0000000000017941 */ /* 0x000fea0003800000 */
.L_x_2663:
[----:B------:R-:W-:Y:S05]  /*1ed30*/  BRA `(.L_x_2665) ;  /* 0xffffff9c006c7947 */ /* 0x000fea000383ffff */
.L_x_2469:
[----:B------:R-:W-:Y:S01]  /*1ed40*/  BSSY B1, `(.L_x_2666) ;  /* 0x0000006000017945 */ /* 0x000fe20003800000 */
[----:B------:R-:W-:-:S07]  /*1ed50*/  IMAD.MOV.U32 R15, RZ, RZ, -0x1 ;  /* 0xffffffffff0f7424 */ /* 0x000fce00078e00ff */
[----:B------:R-:W-:Y:S05]  /*1ed60*/  WARPSYNC.COLLECTIVE R15, `(.L_x_2667) ;  /* 0x000000000f0c7348 */ /* 0x000fea0003c00000 */
[----:B------:R-:W-:Y:S02]  /*1ed70*/  ELECT P6, UR62, PT ;  /* 0x00000000003e782f */ /* 0x000fe400038c0000 */
[----:B------:R-:W-:Y:S01]  /*1ed80*/  MOV R14, UR62 ;  /* 0x0000003e000e7c02 */ /* 0x000fe20008000f00 */
[----:B------:R-:W-:Y:S10]  /*1ed90*/  ENDCOLLECTIVE ;  /* 0x000000000000791b */ /* 0x000ff40003800000 */
.L_x_2667:
[----:B------:R-:W-:Y:S05]  /*1eda0*/  BSYNC B1 ;  /* 0x0000000000017941 */ /* 0x000fea0003800000 */
.L_x_2666:
[----:B------:R-:W-:Y:S05]  /*1edb0*/  BRA `(.L_x_2668) ;  /* 0xffffff9c00587947 */ /* 0x000fea000383ffff */
.L_x_2471:
[----:B0-----:R0:W1:Y:S02]  /*1edc0*/  SYNCS.PHASECHK.TRANS64.TRYWAIT P0, [R9+URZ+0x28820], R5 ;  /* 0x02882005090075a7 */ /* 0x001064000800017f */
[----:B-1----:R-:W-:Y:S05]  /*1edd0*/  @!P0 NANOSLEEP.SYNCS 0x989680 ;  /* 0x009896800000895d */ /* 0x002fea0003900000 */
[----:B------:R-:W1:Y:S02]  /*1ede0*/  @!P0 SYNCS.PHASECHK.TRANS64 P0, [R9+URZ+0x28820], R5 ;  /* 0x02882005090085a7 */ /* 0x000e64000800007f */
[----:B-1----:R-:W-:Y:S05]  /*1edf0*/  @!P0 BRA `(.L_x_2471) ;  /* 0xfffffffc00f08947 */ /* 0x002fea000383ffff */
[----:B------:R-:W-:Y:S05]  /*1ee00*/  BRA `(.L_x_2669) ;  /* 0xffffff9c00747947 */ /* 0x000fea000383ffff */
.L_x_2474:
[----:B0-----:R0:W1:Y:S02]  /*1ee10*/  SYNCS.PHASECHK.TRANS64.TRYWAIT P0, [R5+URZ+0x288a0], R7 ;  /* 0x0288a007050075a7 */ /* 0x001064000800017f */
[----:B-1----:R-:W-:Y:S05]  /*1ee20*/  @!P0 NANOSLEEP.SYNCS 0x989680 ;  /* 0x009896800000895d */ /* 0x002fea0003900000 */
[----:B------:R-:W1:Y:S02]  /*1ee30*/  @!P0 SYNCS.PHASECHK.TRANS64 P0, [R5+URZ+0x288a0], R7 ;  /* 0x0288a007050085a7 */ /* 0x000e64000800007f */
[----:B-1----:R-:W-:Y:S05]  /*1ee40*/  @!P0 BRA `(.L_x_2474) ;  /* 0xfffffffc00f08947 */ /* 0x002fea000383ffff */
[----:B------:R-:W-:Y:S05]  /*1ee50*/  BRA `(.L_x_2670) ;  /* 0xffffff9c00847947 */ /* 0x000fea000383ffff */
.L_x_2476:
[----:B-1----:R1:W2:Y:S02]  /*1ee60*/  SYNCS.PHASECHK.TRANS64.TRYWAIT P0, [R5+URZ+0x288c0], R7 ;  /* 0x0288c007050075a7 */ /* 0x0022a4000800017f */
[----:B--2---:R-:W-:Y:S05]  /*1ee70*/  @!P0 NANOSLEEP.SYNCS 0x989680 ;  /* 0x009896800000895d */ /* 0x004fea0003900000 */
[----:B------:R-:W2:Y:S02]  /*1ee80*/  @!P0 SYNCS.PHASECHK.TRANS64 P0, [R5+URZ+0x288c0], R7 ;  /* 0x0288c007050085a7 */ /* 0x000ea4000800007f */
[----:B--2---:R-:W-:Y:S05]  /*1ee90*/  @!P0 BRA `(.L_x_2476) ;  /* 0xfffffffc00f08947 */ /* 0x004fea000383ffff */
[----:B------:R-:W-:Y:S05]  /*1eea0*/  BRA `(.L_x_2671) ;  /* 0xffffff9c00fc7947 */ /* 0x000fea000383ffff */
.L_x_2480:
[----:B0-----:R0:W1:Y:S02]  /*1eeb0*/  SYNCS.PHASECHK.TRANS64.TRYWAIT P0, [R6+URZ+0x288a0], R7 ;  /* 0x0288a007060075a7 */ /* 0x001064000800017f */
[----:B-1----:R-:W-:Y:S05]  /*1eec0*/  @!P0 NANOSLEEP.SYNCS 0x989680 ;  /* 0x009896800000895d */ /* 0x002fea0003900000 */
[----:B------:R-:W1:Y:S02]  /*1eed0*/  @!P0 SYNCS.PHASECHK.TRANS64 P0, [R6+URZ+0x288a0], R7 ;  /* 0x0288a007060085a7 */ /* 0x000e64000800007f */
[----:B-1----:R-:W-:Y:S05]  /*1eee0*/  @!P0 BRA `(.L_x_2480) ;  /* 0xfffffffc00f08947 */ /* 0x002fea000383ffff */
[----:B------:R-:W-:Y:S05]  /*1eef0*/  BRA `(.L_x_2672) ;  /* 0xffffffa000c87947 */ /* 0x000fea000383ffff */
.L_x_2482:
[----:B-1----:R1:W2:Y:S02]  /*1ef00*/  SYNCS.PHASECHK.TRANS64.TRYWAIT P1, [R6+URZ+0x288c0], R7 ;  /* 0x0288c007060075a7 */ /* 0x0022a4000802017f */
[----:B--2---:R-:W-:Y:S05]  /*1ef10*/  @!P1 NANOSLEEP.SYNCS 0x989680 ;  /* 0x009896800000995d */ /* 0x004fea0003900000 */
[----:B------:R-:W2:Y:S02]  /*1ef20*/  @!P1 SYNCS.PHASECHK.TRANS64 P1, [R6+URZ+0x288c0], R7 ;  /* 0x0288c007060095a7 */ /* 0x000ea4000802007f */
[----:B--2---:R-:W-:Y:S05]  /*1ef30*/  @!P1 BRA `(.L_x_2482) ;  /* 0xfffffffc00f09947 */ /* 0x004fea000383ffff */
[----:B------:R-:W-:Y:S05]  /*1ef40*/  BRA `(.L_x_2673) ;  /* 0xffffffa400387947 */ /* 0x000fea000383ffff */
.L_x_2493:
[----:B------:R-:W0:Y:S01]  /*1ef50*/  S2R R7, SR_TID.X ;  /* 0x0000000000077919 */ /* 0x000e220000002100 */
[----:B------:R-:W-:Y:S01]  /*1ef60*/  BSSY B0, `(.L_x_2674) ;  /* 0x000000a000007945 */ /* 0x000fe20003800000 */
[----:B------:R-:W-:Y:S01]  /*1ef70*/  IMAD.MOV.U32 R12, RZ, RZ, RZ ;  /* 0x000000ffff0c7224 */ /* 0x000fe200078e00ff */
[----:B------:R-:W-:Y:S01]  /*1ef80*/  MOV R11, 0x1f ;  /* 0x0000001f000b7802 */ /* 0x000fe20000000f00 */
[----:B------:R-:W-:Y:S01]  /*1ef90*/  IMAD.MOV.U32 R15, RZ, RZ, -0x1 ;  /* 0xffffffffff0f7424 */ /* 0x000fe200078e00ff */
[----:B0-----:R-:W-:-:S04]  /*1efa0*/  SHF.R.U32.HI R7, RZ, 0x5, R7 ;  /* 0x00000005ff077819 */ /* 0x001fc80000011607 */
[----:B------:R-:W-:-:S05]  /*1efb0*/  LOP3.LUT R7, R7, 0x3, RZ, 0xc0, !PT ;  /* 0x0000000307077812 */ /* 0x000fca00078ec0ff */
[----:B------:R-:W-:-:S07]  /*1efc0*/  IMAD.MOV.U32 R13, RZ, RZ, R7 ;  /* 0x000000ffff0d7224 */ /* 0x000fce00078e0007 */
[----:B------:R-:W-:Y:S05]  /*1efd0*/  WARPSYNC.COLLECTIVE R15, `(.L_x_2675) ;  /* 0x000000000f087348 */ /* 0x000fea0003c00000 */
[----:B------:R0:W1:Y:S02]  /*1efe0*/  SHFL.IDX P6, R14, R13, R12, R11 ;  /* 0x0000000c0d0e7389 */ /* 0x00006400000c000b */
[----:B01----:R-:W-:Y:S01]  /*1eff0*/  ENDCOLLECTIVE ;  /* 0x000000000000791b */ /* 0x003fe20003800000 */
.L_x_2675:
[----:B------:R-:W-:Y:S05]  /*1f000*/  BSYNC B0 ;  /* 0x0000000000007941 */ /* 0x000fea0003800000 */
.L_x_2674:
[----:B------:R-:W-:Y:S05]  /*1f010*/  BRA `(.L_x_2676) ;  /* 0xffffffac00f87947 */ /* 0x000fea000383ffff */
.L_x_2494:
[----:B------:R-:W-:Y:S01]  /*1f020*/  BSSY B0, `(.L_x_2677) ;  /* 0x0000006000007945 */ /* 0x000fe20003800000 */
[----:B------:R-:W-:-:S07]  /*1f030*/  IMAD.MOV.U32 R15, RZ, RZ, -0x1 ;  /* 0xffffffffff0f7424 */ /* 0x000fce00078e00ff */
[----:B------:R-:W-:Y:S05]  /*1f040*/  WARPSYNC.COLLECTIVE R15, `(.L_x_2678) ;  /* 0x000000000f0c7348 */ /* 0x000fea0003c00000 */
[----:B------:R-:W-:Y:S02]  /*1f050*/  ELECT P6, UR62, PT ;  /* 0x00000000003e782f */ /* 0x000fe400038c0000 */
[----:B------:R-:W-:Y:S01]  /*1f060*/  MOV R14, UR62 ;  /* 0x0000003e000e7c02 */ /* 0x000fe20008000f00 */
[----:B------:R-:W-:Y:S10]  /*1f070*/  ENDCOLLECTIVE ;  /* 0x000000000000791b */ /* 0x000ff40003800000 */
.L_x_2678:
[----:B------:R-:W-:Y:S05]  /*1f080*/  BSYNC B0 ;  /* 0x0000000000007941 */ /* 0x000fea0003800000 */
.L_x_2677:
[----:B------:R-:W-:Y:S05]  /*1f090*/  BRA `(.L_x_2679) ;  /* 0xffffffac00e87947 */ /* 0x000fea000383ffff */
.L_x_2497:
[----:B0-----:R0:W1:Y:S02]  /*1f0a0*/  SYNCS.PHASECHK.TRANS64.TRYWAIT P0, [R7+URZ+0x28840], R10 ;  /* 0x0288400a070075a7 */ /* 0x001064000800017f */
[----:B-1----:R-:W-:Y:S05]  /*1f0b0*/  @!P0 NANOSLEEP.SYNCS 0x989680 ;  /* 0x009896800000895d */ /* 0x002fea0003900000 */
[----:B------:R-:W1:Y:S02]  /*1f0c0*/  @!P0 SYNCS.PHASECHK.TRANS64 P0, [R7+URZ+0x28840], R10 ;  /* 0x0288400a070085a7 */ /* 0x000e64000800007f */
[----:B-1----:R-:W-:Y:S05]  /*1f0d0*/  @!P0 BRA `(.L_x_2497) ;  /* 0xfffffffc00f08947 */ /* 0x002fea000383ffff */
[----:B------:R-:W-:Y:S05]  /*1f0e0*/  BRA `(.L_x_2680) ;  /* 0xffffffb0004c7947 */ /* 0x000fea000383ffff */
.L_x_2500:
        /* <DEDUP_REMOVED lines=8> */
.L_x_2508:
[----:B0-----:R0:W1:Y:S02]  /*1f170*/  SYNCS.PHASECHK.TRANS64.TRYWAIT P0, [R7+URZ+0x28840], R8 ;  /* 0x02884008070075a7 */ /* 0x001064000800017f */
[----:B-1----:R-:W-:Y:S05]  /*1f180*/  @!P0 NANOSLEEP.SYNCS 0x989680 ;  /* 0x009896800000895d */ /* 0x002fea0003900000 */
[----:B------:R-:W1:Y:S02]  /*1f190*/  @!P0 SYNCS.PHASECHK.TRANS64 P0, [R7+URZ+0x28840], R8 ;  /* 0x02884008070085a7 */ /* 0x000e64000800007f */
[----:B-1----:R-:W-:Y:S05]  /*1f1a0*/  @!P0 BRA `(.L_x_2508) ;  /* 0xfffffffc00f08947 */ /* 0x002fea000383ffff */
[----:B------:R-:W-:Y:S05]  /*1f1b0*/  BRA `(.L_x_2682) ;  /* 0xffffffb800107947 */ /* 0x000fea000383ffff */
.L_x_2510:
[----:B0-----:R0:W1:Y:S02]  /*1f1c0*/  SYNCS.PHASECHK.TRANS64.TRYWAIT P0, [R8+URZ+0x60], R7 ;  /* 0x00006007080075a7 */ /* 0x001064000800017f */
[----:B-1----:R-:W-:Y:S05]  /*1f1d0*/  @!P0 NANOSLEEP.SYNCS 0x989680 ;  /* 0x009896800000895d */ /* 0x002fea0003900000 */
[----:B------:R-:W1:Y:S02]  /*1f1e0*/  @!P0 SYNCS.PHASECHK.TRANS64 P0, [R8+URZ+0x60], R7 ;  /* 0x00006007080085a7 */ /* 0x000e64000800007f */
[----:B-1----:R-:W-:Y:S05]  /*1f1f0*/  @!P0 BRA `(.L_x_2510) ;  /* 0xfffffffc00f08947 */ /* 0x002fea000383ffff */
[----:B------:R-:W-:Y:S05]  /*1f200*/  BRA `(.L_x_2683) ;  /* 0xffffffb800ac7947 */ /* 0x000fea000383ffff */
.L_x_2515:
[----:B-1----:R1:W2:Y:S02]  /*1f210*/  SYNCS.PHASECHK.TRANS64.TRYWAIT P0, [R2+URZ+0x28840], R3 ;  /* 0x02884003020075a7 */ /* 0x0022a4000800017f */
[----:B--2---:R-:W-:Y:S05]  /*1f220*/  @!P0 NANOSLEEP.SYNCS 0x989680 ;  /* 0x009896800000895d */ /* 0x004fea0003900000 */
[----:B------:R-:W2:Y:S02]  /*1f230*/  @!P0 SYNCS.PHASECHK.TRANS64 P0, [R2+URZ+0x28840], R3 ;  /* 0x02884003020085a7 */ /* 0x000ea4000800007f */
[----:B--2---:R-:W-:Y:S05]  /*1f240*/  @!P0 BRA `(.L_x_2515) ;  /* 0xfffffffc00f08947 */ /* 0x004fea000383ffff */
[----:B------:R-:W-:Y:S05]  /*1f250*/  BRA `(.L_x_2684) ;  /* 0xffffffc000087947 */ /* 0x000fea000383ffff */
.L_x_2517:
[----:B0-----:R0:W1:Y:S02]  /*1f260*/  SYNCS.PHASECHK.TRANS64.TRYWAIT P1, [R2+URZ+0x60], R3 ;  /* 0x00006003020075a7 */ /* 0x001064000802017f */
[----:B-1----:R-:W-:Y:S05]  /*1f270*/  @!P1 NANOSLEEP.SYNCS 0x989680 ;  /* 0x009896800000995d */ /* 0x002fea0003900000 */
[----:B------:R-:W1:Y:S02]  /*1f280*/  @!P1 SYNCS.PHASECHK.TRANS64 P1, [R2+URZ+0x60], R3 ;  /* 0x00006003020095a7 */ /* 0x000e64000802007f */
[----:B-1----:R-:W-:Y:S05]  /*1f290*/  @!P1 BRA `(.L_x_2517) ;  /* 0xfffffffc00f09947 */ /* 0x002fea000383ffff */
[----:B------:R-:W-:Y:S05]  /*1f2a0*/  BRA `(.L_x_2685) ;  /* 0xffffffc000a47947 */ /* 0x000fea000383ffff */
.L_x_2522:
[----:B--2---:R2:W3:Y:S02]  /*1f2b0*/  SYNCS.PHASECHK.TRANS64.TRYWAIT P0, [R2+URZ+0x28840], R3 ;  /* 0x02884003020075a7 */ /* 0x0044e4000800017f */
[----:B---3--:R-:W-:Y:S05]  /*1f2c0*/  @!P0 NANOSLEEP.SYNCS 0x989680 ;  /* 0x009896800000895d */ /* 0x008fea0003900000 */
[----:B------:R-:W3:Y:S02]  /*1f2d0*/  @!P0 SYNCS.PHASECHK.TRANS64 P0, [R2+URZ+0x28840], R3 ;  /* 0x02884003020085a7 */ /* 0x000ee4000800007f */
[----:B---3--:R-:W-:Y:S05]  /*1f2e0*/  @!P0 BRA `(.L_x_2522) ;  /* 0xfffffffc00f08947 */ /* 0x008fea000383ffff */
[----:B------:R-:W-:Y:S05]  /*1f2f0*/  BRA `(.L_x_2686) ;  /* 0xffffffc400c07947 */ /* 0x000fea000383ffff */
.L_x_2524:
[----:B0-----:R0:W1:Y:S02]  /*1f300*/  SYNCS.PHASECHK.TRANS64.TRYWAIT P1, [R2+URZ+0x60], R9 ;  /* 0x00006009020075a7 */ /* 0x001064000802017f */
[----:B-1----:R-:W-:Y:S05]  /*1f310*/  @!P1 NANOSLEEP.SYNCS 0x989680 ;  /* 0x009896800000995d */ /* 0x002fea0003900000 */
[----:B------:R-:W1:Y:S02]  /*1f320*/  @!P1 SYNCS.PHASECHK.TRANS64 P1, [R2+URZ+0x60], R9 ;  /* 0x00006009020095a7 */ /* 0x000e64000802007f */
[----:B-1----:R-:W-:Y:S05]  /*1f330*/  @!P1 BRA `(.L_x_2524) ;  /* 0xfffffffc00f09947 */ /* 0x002fea000383ffff */
[----:B------:R-:W-:Y:S05]  /*1f340*/  BRA `(.L_x_2687) ;  /* 0xffffffc8005c7947 */ /* 0x000fea000383ffff */
.L_x_2531:
[----:B-1----:R1:W2:Y:S02]  /*1f350*/  SYNCS.PHASECHK.TRANS64.TRYWAIT P0, [R3+URZ+0x28860], R0 ;  /* 0x02886000030075a7 */ /* 0x0022a4000800017f */
[----:B--2---:R-:W-:Y:S05]  /*1f360*/  @!P0 NANOSLEEP.SYNCS 0x989680 ;  /* 0x009896800000895d */ /* 0x004fea0003900000 */
[----:B------:R-:W2:Y:S02]  /*1f370*/  @!P0 SYNCS.PHASECHK.TRANS64 P0, [R3+URZ+0x28860], R0 ;  /* 0x02886000030085a7 */ /* 0x000ea4000800007f */
[----:B--2---:R-:W-:Y:S05]  /*1f380*/  @!P0 BRA `(.L_x_2531) ;  /* 0xfffffffc00f08947 */ /* 0x004fea000383ffff */
[----:B------:R-:W-:Y:S05]  /*1f390*/  BRA `(.L_x_2688) ;  /* 0xffffffcc00607947 */ /* 0x000fea000383ffff */
.L_x_2533:
[----:B------:R-:W-:Y:S01]  /*1f3a0*/  BSSY B0, `(.L_x_2689) ;  /* 0x0000008000007945 */ /* 0x000fe20003800000 */
[----:B------:R-:W-:Y:S01]  /*1f3b0*/  IMAD.MOV.U32 R13, RZ, RZ, R16 ;  /* 0x000000ffff0d7224 */ /* 0x000fe200078e0010 */
[----:B------:R-:W-:Y:S01]  /*1f3c0*/  MOV R12, RZ ;  /* 0x000000ff000c7202 */ /* 0x000fe20000000f00 */
[----:B------:R-:W-:Y:S02]  /*1f3d0*/  IMAD.MOV.U32 R11, RZ, RZ, 0x1f ;  /* 0x0000001fff0b7424 */ /* 0x000fe400078e00ff */
[----:B0-----:R-:W-:-:S07]  /*1f3e0*/  IMAD.MOV.U32 R15, RZ, RZ, -0x1 ;  /* 0xffffffffff0f7424 */ /* 0x001fce00078e00ff */
[----:B-1----:R-:W-:Y:S05]  /*1f3f0*/  WARPSYNC.COLLECTIVE R15, `(.L_x_2690) ;  /* 0x000000000f087348 */ /* 0x002fea0003c00000 */
[----:B------:R0:W2:Y:S02]  /*1f400*/  SHFL.IDX P6, R14, R13, R12, R11 ;  /* 0x0000000c0d0e7389 */ /* 0x0000a400000c000b */
[----:B012---:R-:W-:Y:S01]  /*1f410*/  ENDCOLLECTIVE ;  /* 0x000000000000791b */ /* 0x007fe20003800000 */
.L_x_2690:
[----:B------:R-:W-:Y:S05]  /*1f420*/  BSYNC B0 ;  /* 0x0000000000007941 */ /* 0x000fea0003800000 */
.L_x_2689:
[----:B------:R-:W-:Y:S01]  /*1f430*/  MOV R13, R16 ;  /* 0x00000010000d7202 */ /* 0x000fe20000000f00 */
[----:B------:R-:W-:Y:S02]  /*1f440*/  IMAD.MOV.U32 R12, RZ, RZ, 0x1 ;  /* 0x00000001ff0c7424 */ /* 0x000fe400078e00ff */
[----:B------:R-:W-:Y:S02]  /*1f450*/  IMAD.MOV.U32 R11, RZ, RZ, 0x1f ;  /* 0x0000001fff0b7424 */ /* 0x000fe400078e00ff */
[----:B------:R-:W-:Y:S02]  /*1f460*/  IMAD.MOV.U32 R15, RZ, RZ, -0x1 ;  /* 0xffffffffff0f7424 */ /* 0x000fe400078e00ff */
[----:B------:R-:W-:-:S07]  /*1f470*/  IMAD.MOV.U32 R4, RZ, RZ, R14 ;  /* 0x000000ffff047224 */ /* 0x000fce00078e000e */
[----:B------:R-:W-:Y:S05]  /*1f480*/  WARPSYNC.COLLECTIVE R15, `(.L_x_2691) ;  /* 0x000000000f087348 */ /* 0x000fea0003c00000 */
[----:B------:R0:W1:Y:S02]  /*1f490*/  SHFL.IDX P6, R14, R13, R12, R11 ;  /* 0x0000000c0d0e7389 */ /* 0x00006400000c000b */
[----:B01----:R-:W-:Y:S01]  /*1f4a0*/  ENDCOLLECTIVE ;  /* 0x000000000000791b */ /* 0x003fe20003800000 */
.L_x_2691:
[----:B------:R-:W-:Y:S01]  /*1f4b0*/  MOV R16, R14 ;  /* 0x0000000e00107202 */ /* 0x000fe20000000f00 */
[----:B------:R-:W-:Y:S06]  /*1f4c0*/  BRA `(.L_x_2692) ;  /* 0xffffffcc00e87947 */ /* 0x000fec000383ffff */
.L_x_2536:
[----:B------:R-:W-:Y:S01]  /*1f4d0*/  BSSY B0, `(.L_x_2693) ;  /* 0x0000008000007945 */ /* 0x000fe20003800000 */
[----:B-----5:R-:W-:Y:S01]  /*1f4e0*/  IMAD.MOV.U32 R13, RZ, RZ, R17 ;  /* 0x000000ffff0d7224 */ /* 0x020fe200078e0011 */
[----:B------:R-:W-:Y:S01]  /*1f4f0*/  MOV R15, 0xffffffff ;  /* 0xffffffff000f7802 */ /* 0x000fe20000000f00 */
[----:B------:R-:W-:Y:S02]  /*1f500*/  IMAD.MOV.U32 R12, RZ, RZ, 0x1 ;  /* 0x00000001ff0c7424 */ /* 0x000fe400078e00ff */
[----:B------:R-:W-:-:S07]  /*1f510*/  IMAD.MOV.U32 R11, RZ, RZ, RZ ;  /* 0x000000ffff0b7224 */ /* 0x000fce00078e00ff */
[----:B0-234-:R-:W-:Y:S05]  /*1f520*/  WARPSYNC.COLLECTIVE R15, `(.L_x_2694) ;  /* 0x000000000f087348 */ /* 0x01dfea0003c00000 */
[----:B------:R1:W0:Y:S02]  /*1f530*/  SHFL.UP P6, R14, R13, R12, R11 ;  /* 0x0400000c0d0e7389 */ /* 0x00022400000c000b */
[----:B01234-:R-:W-:Y:S01]  /*1f540*/  ENDCOLLECTIVE ;  /* 0x000000000000791b */ /* 0x01ffe20003800000 */
.L_x_2694:
[----:B------:R-:W-:Y:S05]  /*1f550*/  BSYNC B0 ;  /* 0x0000000000007941 */ /* 0x000fea0003800000 */
.L_x_2693:
[C---:B------:R-:W-:Y:S01]  /*1f560*/  ISETP.NE.AND P0, PT, R7.reuse, RZ, PT ;  /* 0x000000ff0700720c */ /* 0x040fe20003f05270 */
[----:B------:R-:W-:Y:S01]  /*1f570*/  IMAD.MOV.U32 R12, RZ, RZ, 0x2 ;  /* 0x00000002ff0c7424 */ /* 0x000fe200078e00ff */
[----:B------:R-:W-:Y:S01]  /*1f580*/  MOV R15, 0xffffffff ;  /* 0xffffffff000f7802 */ /* 0x000fe20000000f00 */
[----:B------:R-:W-:Y:S01]  /*1f590*/  IMAD.MOV.U32 R11, RZ, RZ, RZ ;  /* 0x000000ffff0b7224 */ /* 0x000fe200078e00ff */
[----:B------:R-:W-:Y:S02]  /*1f5a0*/  SEL R14, R14, RZ, P0 ;  /* 0x000000ff0e0e7207 */ /* 0x000fe40000000000 */
[----:B------:R-:W-:-:S03]  /*1f5b0*/  ISETP.GE.U32.AND P0, PT, R7, 0x2, PT ;  /* 0x000000020700780c */ /* 0x000fc60003f06070 */
[----:B------:R-:W-:-:S10]  /*1f5c0*/  IMAD.IADD R13, R17, 0x1, R14 ;  /* 0x00000001110d7824 */ /* 0x000fd400078e020e */
[----:B------:R-:W-:Y:S05]  /*1f5d0*/  WARPSYNC.COLLECTIVE R15, `(.L_x_2695) ;  /* 0x000000000f087348 */ /* 0x000fea0003c00000 */
[----:B------:R0:W1:Y:S02]  /*1f5e0*/  SHFL.UP P6, R14, R13, R12, R11 ;  /* 0x0400000c0d0e7389 */ /* 0x00006400000c000b */
[----:B01----:R-:W-:Y:S01]  /*1f5f0*/  ENDCOLLECTIVE ;  /* 0x000000000000791b */ /* 0x003fe20003800000 */
.L_x_2695:
        /* <DEDUP_REMOVED lines=8> */
.L_x_2696:
        /* <DEDUP_REMOVED lines=8> */
.L_x_2697:
        /* <DEDUP_REMOVED lines=8> */
.L_x_2698:
[----:B------:R-:W-:Y:S01]  /*1f780*/  MOV R12, 0x1f ;  /* 0x0000001f000c7802 */ /* 0x000fe20000000f00 */
[----:B------:R-:W-:Y:S01]  /*1f790*/  IMAD.MOV.U32 R11, RZ, RZ, 0x1f ;  /* 0x0000001fff0b7424 */ /* 0x000fe200078e00ff */
[----:B------:R-:W-:-:S05]  /*1f7a0*/  SEL R3, R14, RZ, P0 ;  /* 0x000000ff0e037207 */ /* 0x000fca0000000000 */
[----:B------:R-:W-:-:S04]  /*1f7b0*/  IMAD.IADD R2, R6, 0x1, R3 ;  /* 0x0000000106027824 */ /* 0x000fc800078e0203 */
[----:B------:R-:W-:-:S07]  /*1f7c0*/  IMAD.MOV.U32 R13, RZ, RZ, R2 ;  /* 0x000000ffff0d7224 */ /* 0x000fce00078e0002 */
[----:B------:R-:W-:Y:S05]  /*1f7d0*/  WARPSYNC.COLLECTIVE R15, `(.L_x_2699) ;  /* 0x000000000f087348 */ /* 0x000fea0003c00000 */
[----:B------:R0:W1:Y:S02]  /*1f7e0*/  SHFL.IDX P6, R14, R13, R12, R11 ;  /* 0x0000000c0d0e7389 */ /* 0x00006400000c000b */
[----:B01----:R-:W-:Y:S01]  /*1f7f0*/  ENDCOLLECTIVE ;  /* 0x000000000000791b */ /* 0x003fe20003800000 */
.L_x_2699:
[----:B------:R-:W-:Y:S05]  /*1f800*/  BRA `(.L_x_2700) ;  /* 0xffffffcc00ac7947 */ /* 0x000fea000383ffff */
.L_x_2541:
[----:B------:R-:W-:Y:S01]  /*1f810*/  BSSY B0, `(.L_x_2701) ;  /* 0x0000008000007945 */ /* 0x000fe20003800000 */
[----:B-----5:R-:W-:Y:S01]  /*1f820*/  IMAD.MOV.U32 R13, RZ, RZ, R17 ;  /* 0x000000ffff0d7224 */ /* 0x020fe200078e0011 */
[----:B------:R-:W-:Y:S01]  /*1f830*/  MOV R11, RZ ;  /* 0x000000ff000b7202 */ /* 0x000fe20000000f00 */
[----:B------:R-:W-:Y:S02]  /*1f840*/  IMAD.MOV.U32 R12, RZ, RZ, 0x1 ;  /* 0x00000001ff0c7424 */ /* 0x000fe400078e00ff */
[----:B------:R-:W-:-:S07]  /*1f850*/  IMAD.MOV.U32 R15, RZ, RZ, -0x1 ;  /* 0xffffffffff0f7424 */ /* 0x000fce00078e00ff */
[----:B01----:R-:W-:Y:S05]  /*1f860*/  WARPSYNC.COLLECTIVE R15, `(.L_x_2702) ;  /* 0x000000000f087348 */ /* 0x003fea0003c00000 */
[----:B------:R2:W3:Y:S02]  /*1f870*/  SHFL.UP P6, R14, R13, R12, R11 ;  /* 0x0400000c0d0e7389 */ /* 0x0004e400000c000b */
[----:B0123--:R-:W-:Y:S01]  /*1f880*/  ENDCOLLECTIVE ;  /* 0x000000000000791b */ /* 0x00ffe20003800000 */
.L_x_2702:
[----:B------:R-:W-:Y:S05]  /*1f890*/  BSYNC B0 ;  /* 0x0000000000007941 */ /* 0x000fea0003800000 */
.L_x_2701:
[C---:B------:R-:W-:Y:S01]  /*1f8a0*/  ISETP.NE.AND P0, PT, R7.reuse, RZ, PT ;  /* 0x000000ff0700720c */ /* 0x040fe20003f05270 */
        /* <DEDUP_REMOVED lines=9> */
.L_x_2703:
        /* <DEDUP_REMOVED lines=8> */
.L_x_2704:
        /* <DEDUP_REMOVED lines=8> */
.L_x_2705:
        /* <DEDUP_REMOVED lines=8> */
.L_x_2706:
        /* <DEDUP_REMOVED lines=8> */
.L_x_2707:
[----:B------:R-:W-:Y:S05]  /*1fb40*/  BRA `(.L_x_2708) ;  /* 0xffffffcc00907947 */ /* 0x000fea000383ffff */
.L_x_2543:
[----:B------:R-:W-:Y:S01]  /*1fb50*/  BSSY B0, `(.L_x_2709) ;  /* 0x0000006000007945 */ /* 0x000fe20003800000 */
[----:B------:R-:W-:Y:S01]  /*1fb60*/  PLOP3.LUT P6, PT, P6, PT, PT, 0x8, 0x0 ;  /* 0x000000000000781c */ /* 0x000fe200037ce170 */
[----:B------:R-:W-:-:S12]  /*1fb70*/  IMAD.MOV.U32 R15, RZ, RZ, -0x1 ;  /* 0xffffffffff0f7424 */ /* 0x000fd800078e00ff */
[----:B0-----:R-:W-:Y:S05]  /*1fb80*/  WARPSYNC.COLLECTIVE R15, `(.L_x_2710) ;  /* 0x000000000f087348 */ /* 0x001fea0003c00000 */
[----:B------:R-:W-:Y:S01]  /*1fb90*/  VOTE.ANY R14, PT, P6 ;  /* 0x00000000000e7806 */ /* 0x000fe200030e0100 */
[----:B0-----:R-:W-:Y:S06]  /*1fba0*/  ENDCOLLECTIVE ;  /* 0x000000000000791b */ /* 0x001fec0003800000 */
.L_x_2710:
[----:B------:R-:W-:Y:S05]  /*1fbb0*/  BSYNC B0 ;  /* 0x0000000000007941 */ /* 0x000fea0003800000 */
.L_x_2709:
[----:B------:R-:W-:Y:S01]  /*1fbc0*/  MOV R3, R14 ;  /* 0x0000000e00037202 */ /* 0x000fe20000000f00 */
[----:B------:R-:W-:Y:S01]  /*1fbd0*/  IMAD.MOV.U32 R13, RZ, RZ, R17 ;  /* 0x000000ffff0d7224 */ /* 0x000fe200078e0011 */
[----:B------:R-:W-:Y:S01]  /*1fbe0*/  MOV R15, 0xffffffff ;  /* 0xffffffff000f7802 */ /* 0x000fe20000000f00 */
[----:B------:R-:W-:Y:S01]  /*1fbf0*/  IMAD.MOV.U32 R11, RZ, RZ, 0x1f ;  /* 0x0000001fff0b7424 */ /* 0x000fe200078e00ff */
[----:B------:R-:W0:Y:S02]  /*1fc00*/  POPC R6, R3 ;  /* 0x0000000300067309 */ /* 0x000e240000000000 */
[----:B0-----:R-:W-:-:S07]  /*1fc10*/  IMAD.MOV.U32 R12, RZ, RZ, R6 ;  /* 0x000000ffff0c7224 */ /* 0x001fce00078e0006 */
[----:B------:R-:W-:Y:S05]  /*1fc20*/  WARPSYNC.COLLECTIVE R15, `(.L_x_2711) ;  /* 0x000000000f087348 */ /* 0x000fea0003c00000 */
[----:B------:R0:W1:Y:S02]  /*1fc30*/  SHFL.IDX P6, R14, R13, R12, R11 ;  /* 0x0000000c0d0e7389 */ /* 0x00006400000c000b */
[----:B01----:R-:W-:Y:S01]  /*1fc40*/  ENDCOLLECTIVE ;  /* 0x000000000000791b */ /* 0x003fe20003800000 */
.L_x_2711:
[----:B------:R-:W-:Y:S01]  /*1fc50*/  IMAD.MOV.U32 R17, RZ, RZ, R14 ;  /* 0x000000ffff117224 */ /* 0x000fe200078e000e */
[----:B------:R-:W-:Y:S06]  /*1fc60*/  BRA `(.L_x_2712) ;  /* 0xffffffcc00807947 */ /* 0x000fec000383ffff */
.L_x_2545:
[----:B------:R-:W-:Y:S01]  /*1fc70*/  BSSY B0, `(.L_x_2713) ;  /* 0x0000007000007945 */ /* 0x000fe20003800000 */
[----:B------:R-:W-:Y:S01]  /*1fc80*/  IMAD.MOV.U32 R13, RZ, RZ, R2 ;  /* 0x000000ffff0d7224 */ /* 0x000fe200078e0002 */
[----:B------:R-:W-:Y:S01]  /*1fc90*/  MOV R15, 0xffffffff ;  /* 0xffffffff000f7802 */ /* 0x000fe20000000f00 */
[----:B------:R-:W-:-:S07]  /*1fca0*/  IMAD.MOV.U32 R11, RZ, RZ, 0x1f ;  /* 0x0000001fff0b7424 */ /* 0x000fce00078e00ff */
[----:B012---:R-:W-:Y:S05]  /*1fcb0*/  WARPSYNC.COLLECTIVE R15, `(.L_x_2714) ;  /* 0x000000000f087348 */ /* 0x007fea0003c00000 */
[----:B------:R3:W4:Y:S02]  /*1fcc0*/  SHFL.IDX P6, R14, R13, R12, R11 ;  /* 0x0000000c0d0e7389 */ /* 0x00072400000c000b */
[----:B01234-:R-:W-:Y:S01]  /*1fcd0*/  ENDCOLLECTIVE ;  /* 0x000000000000791b */ /* 0x01ffe20003800000 */
.L_x_2714:
[----:B------:R-:W-:Y:S05]  /*1fce0*/  BSYNC B0 ;  /* 0x0000000000007941 */ /* 0x000fea0003800000 */
.L_x_2713:
[----:B------:R-:W-:Y:S01]  /*1fcf0*/  IMAD.MOV.U32 R7, RZ, RZ, R14 ;  /* 0x000000ffff077224 */ /* 0x000fe200078e000e */
[----:B------:R-:W-:Y:S06]  /*1fd00*/  BRA `(.L_x_2544) ;  /* 0xffffffcc00747947 */ /* 0x000fec000383ffff */
.L_x_2549:
[----:B-1----:R1:W2:Y:S02]  /*1fd10*/  SYNCS.PHASECHK.TRANS64.TRYWAIT P0, [R0+URZ+0x28820], R3 ;  /* 0x02882003000075a7 */ /* 0x0022a4000800017f */
[----:B--2---:R-:W-:Y:S05]  /*1fd20*/  @!P0 NANOSLEEP.SYNCS 0x989680 ;  /* 0x009896800000895d */ /* 0x004fea0003900000 */
[----:B------:R-:W2:Y:S02]  /*1fd30*/  @!P0 SYNCS.PHASECHK.TRANS64 P0, [R0+URZ+0x28820], R3 ;  /* 0x02882003000085a7 */ /* 0x000ea4000800007f */
[----:B--2---:R-:W-:Y:S05]  /*1fd40*/  @!P0 BRA `(.L_x_2549) ;  /* 0xfffffffc00f08947 */ /* 0x004fea000383ffff */
[----:B------:R-:W-:Y:S05]  /*1fd50*/  BRA `(.L_x_2715) ;  /* 0xffffffd000e87947 */ /* 0x000fea000383ffff */
.L_x_2550:
[----:B------:R-:W2:Y:S01]  /*1fd60*/  S2R R2, SR_TID.X ;  /* 0x0000000000027919 */ /* 0x000ea20000002100 */
[----:B------:R-:W-:Y:S01]  /*1fd70*/  BSSY B0, `(.L_x_2716) ;  /* 0x000000a000007945 */ /* 0x000fe20003800000 */
[----:B------:R-:W-:Y:S01]  /*1fd80*/  IMAD.MOV.U32 R12, RZ, RZ, RZ ;  /* 0x000000ffff0c7224 */ /* 0x000fe200078e00ff */
[----:B------:R-:W-:Y:S01]  /*1fd90*/  MOV R11, 0x1f ;  /* 0x0000001f000b7802 */ /* 0x000fe20000000f00 */
[----:B------:R-:W-:Y:S01]  /*1fda0*/  IMAD.MOV.U32 R15, RZ, RZ, -0x1 ;  /* 0xffffffffff0f7424 */ /* 0x000fe200078e00ff */
[----:B--2---:R-:W-:-:S04]  /*1fdb0*/  SHF.R.U32.HI R2, RZ, 0x5, R2 ;  /* 0x00000005ff027819 */ /* 0x004fc80000011602 */
[----:B------:R-:W-:-:S05]  /*1fdc0*/  LOP3.LUT R2, R2, 0x3, RZ, 0xc0, !PT ;  /* 0x0000000302027812 */ /* 0x000fca00078ec0ff */
[----:B0-----:R-:W-:-:S07]  /*1fdd0*/  IMAD.MOV.U32 R13, RZ, RZ, R2 ;  /* 0x000000ffff0d7224 */ /* 0x001fce00078e0002 */
[----:B-1----:R-:W-:Y:S05]  /*1fde0*/  WARPSYNC.COLLECTIVE R15, `(.L_x_2717) ;  /* 0x000000000f087348 */ /* 0x002fea0003c00000 */
[----:B------:R0:W2:Y:S02]  /*1fdf0*/  SHFL.IDX P6, R14, R13, R12, R11 ;  /* 0x0000000c0d0e7389 */ /* 0x0000a400000c000b */
[----:B012---:R-:W-:Y:S01]  /*1fe00*/  ENDCOLLECTIVE ;  /* 0x000000000000791b */ /* 0x007fe20003800000 */
.L_x_2717:
[----:B------:R-:W-:Y:S05]  /*1fe10*/  BSYNC B0 ;  /* 0x0000000000007941 */ /* 0x000fea0003800000 */
.L_x_2716:
[----:B------:R-:W-:Y:S05]  /*1fe20*/  BRA `(.L_x_2718) ;  /* 0xffffffd000d07947 */ /* 0x000fea000383ffff */
.L_x_2551:
[----:B------:R-:W-:Y:S01]  /*1fe30*/  BSSY B0, `(.L_x_2719) ;  /* 0x0000006000007945 */ /* 0x000fe20003800000 */
[----:B------:R-:W-:-:S07]  /*1fe40*/  IMAD.MOV.U32 R15, RZ, RZ, -0x1 ;  /* 0xffffffffff0f7424 */ /* 0x000fce00078e00ff */
[----:B012---:R-:W-:Y:S05]  /*1fe50*/  WARPSYNC.COLLECTIVE R15, `(.L_x_2720) ;  /* 0x000000000f0c7348 */ /* 0x007fea0003c00000 */
[----:B------:R-:W-:Y:S02]  /*1fe60*/  ELECT P6, UR62, PT ;  /* 0x00000000003e782f */ /* 0x000fe400038c0000 */
[----:B------:R-:W-:Y:S01]  /*1fe70*/  MOV R14, UR62 ;  /* 0x0000003e000e7c02 */ /* 0x000fe20008000f00 */
[----:B012---:R-:W-:Y:S10]  /*1fe80*/  ENDCOLLECTIVE ;  /* 0x000000000000791b */ /* 0x007ff40003800000 */
.L_x_2720:
[----:B------:R-:W-:Y:S05]  /*1fe90*/  BSYNC B0 ;  /* 0x0000000000007941 */ /* 0x000fea0003800000 */
.L_x_2719:
[----:B------:R-:W-:Y:S05]  /*1fea0*/  BRA `(.L_x_2721) ;  /* 0xffffffd000c47947 */ /* 0x000fea000383ffff */
.L_x_2553:
[----:B-1----:R1:W2:Y:S02]  /*1feb0*/  SYNCS.PHASECHK.TRANS64.TRYWAIT P0, [R6+URZ], R5 ;  /* 0x00000005060075a7 */ /* 0x0022a4000800017f */
[----:B--2---:R-:W-:Y:S05]  /*1fec0*/  @!P0 NANOSLEEP.SYNCS 0x989680 ;  /* 0x009896800000895d */ /* 0x004fea0003900000 */
[----:B------:R-:W2:Y:S02]  /*1fed0*/  @!P0 SYNCS.PHASECHK.TRANS64 P0, [R6+URZ], R5 ;  /* 0x00000005060085a7 */ /* 0x000ea4000800007f */
[----:B--2---:R-:W-:Y:S05]  /*1fee0*/  @!P0 BRA `(.L_x_2553) ;  /* 0xfffffffc00f08947 */ /* 0x004fea000383ffff */
[----:B------:R-:W-:Y:S05]  /*1fef0*/  BRA `(.L_x_2722) ;  /* 0xffffffd400007947 */ /* 0x000fea000383ffff */
.L_x_2554:
[----:B--2---:R2:W3:Y:S02]  /*1ff00*/  SYNCS.PHASECHK.TRANS64.TRYWAIT P0, [R7+URZ], R2 ;  /* 0x00000002070075a7 */ /* 0x0044e4000800017f */
[----:B---3--:R-:W-:Y:S05]  /*1ff10*/  @!P0 NANOSLEEP.SYNCS 0x989680 ;  /* 0x009896800000895d */ /* 0x008fea0003900000 */
[----:B------:R-:W3:Y:S02]  /*1ff20*/  @!P0 SYNCS.PHASECHK.TRANS64 P0, [R7+URZ], R2 ;  /* 0x00000002070085a7 */ /* 0x000ee4000800007f */
[----:B---3--:R-:W-:Y:S05]  /*1ff30*/  @!P0 BRA `(.L_x_2554) ;  /* 0xfffffffc00f08947 */ /* 0x008fea000383ffff */
[----:B------:R-:W-:Y:S05]  /*1ff40*/  BRA `(.L_x_2723) ;  /* 0xffffffd000f47947 */ /* 0x000fea000383ffff */
.L_x_2556:
[----:B---3--:R3:W4:Y:S02]  /*1ff50*/  SYNCS.PHASECHK.TRANS64.TRYWAIT P0, [R4+URZ], R5 ;  /* 0x00000005040075a7 */ /* 0x008724000800017f */
[----:B----4-:R-:W-:Y:S05]  /*1ff60*/  @!P0 NANOSLEEP.SYNCS 0x989680 ;  /* 0x009896800000895d */ /* 0x010fea0003900000 */
[----:B------:R-:W4:Y:S02]  /*1ff70*/  @!P0 SYNCS.PHASECHK.TRANS64 P0, [R4+URZ], R5 ;  /* 0x00000005040085a7 */ /* 0x000f24000800007f */
[----:B----4-:R-:W-:Y:S05]  /*1ff80*/  @!P0 BRA `(.L_x_2556) ;  /* 0xfffffffc00f08947 */ /* 0x010fea000383ffff */
[----:B------:R-:W-:Y:S05]  /*1ff90*/  BRA `(.L_x_2724) ;  /* 0xffffffd000fc7947 */ /* 0x000fea000383ffff */
.L_x_2725:
        /* <DEDUP_REMOVED lines=14> */
.L_x_2735:


//--------------------- .nv.global.init           --------------------------
	.section	.nv.global.init,"aw",@progbits
.nv.global.init:
	.type		$str$23,@object
	.size		$str$23,($str$24 - $str$23)
$str$23:
        /*0000*/ 	.byte	0x28, 0x61, 0x64, 0x64, 0x72, 0x65, 0x73, 0x73, 0x20, 0x26, 0x20, 0x6d, 0x61, 0x73, 0x6b, 0x29
        /*0010*/ 	.byte	0x20, 0x3d, 0x3d, 0x20, 0x30, 0x00
	.type		$str$24,@object
	.size		$str$24,(__unnamed_4 - $str$24)
$str$24:
        /*0016*/ 	.byte	0x2f, 0x74, 0x6d, 0x70, 0x2f, 0x6f, 0x73, 0x73, 0x5f, 0x6b, 0x65, 0x72, 0x6e, 0x65, 0x6c, 0x73
        /*0026*/ 	.byte	0x5f, 0x73, 0x72, 0x63, 0x2f, 0x66, 0x6c, 0x61, 0x73, 0x68, 0x5f, 0x61, 0x74, 0x74, 0x65, 0x6e
        /*0036*/ 	.byte	0x74, 0x69, 0x6f, 0x6e, 0x2f, 0x63, 0x73, 0x72, 0x63, 0x2f, 0x63, 0x75, 0x74, 0x6c, 0x61, 0x73
        /*0046*/ 	.byte	0x73, 0x2f, 0x69, 0x6e, 0x63, 0x6c, 0x75, 0x64, 0x65, 0x2f, 0x63, 0x75, 0x74, 0x65, 0x2f, 0x70
        /*0056*/ 	.byte	0x6f, 0x69, 0x6e, 0x74, 0x65, 0x72, 0x5f, 0x66, 0x6c, 0x61, 0x67, 0x67, 0x65, 0x64, 0x2e, 0x68
        /*0066*/ 	.byte	0x70, 0x70, 0x00
	.type		__unnamed_4,@object
	.size		__unnamed_4,(__unnamed_8 - __unnamed_4)
__unnamed_4:
        /* <DEDUP_REMOVED lines=24> */
	.type		__unnamed_8,@object
	.size		__unnamed_8,(__unnamed_3 - __unnamed_8)
__unnamed_8:
        /* <DEDUP_REMOVED lines=24> */
        /*0369*/ 	.byte	0x00
	.type		__unnamed_3,@object
	.size		__unnamed_3,(__unnamed_2 - __unnamed_3)
__unnamed_3:
        /* <DEDUP_REMOVED lines=29> */
	.type		__unnamed_2,@object
	.size		__unnamed_2,(__unnamed_7 - __unnamed_2)
__unnamed_2:
        /* <DEDUP_REMOVED lines=29> */
	.type		__unnamed_7,@object
	.size		__unnamed_7,(__unnamed_6 - __unnamed_7)
__unnamed_7:
        /* <DEDUP_REMOVED lines=28> */
        /*08c2*/ 	.byte	0x3c, 0x32, 0x32, 0x35, 0x32, 0x38, 0x3e, 0x3e, 0x3e, 0x3e, 0x3e, 0x5d, 0x00
	.type		__unnamed_6,@object
	.size		__unnamed_6,(__unnamed_1 - __unnamed_6)
__unnamed_6:
        /* <DEDUP_REMOVED lines=29> */
	.type		__unnamed_1,@object
	.size		__unnamed_1,(__unnamed_5 - __unnamed_1)
__unnamed_1:
        /* <DEDUP_REMOVED lines=28> */
        /*0c5c*/ 	.byte	0x31, 0x36, 0x33, 0x38, 0x34, 0x3e, 0x3e, 0x3e, 0x3e, 0x3e, 0x20, 0x26, 0x5d, 0x00
	.type		__unnamed_5,@object
	.size		__unnamed_5,(.L_4 - __unnamed_5)
__unnamed_5:
        /* <DEDUP_REMOVED lines=28> */
        /*0e2a*/ 	.byte	0x3c, 0x32, 0x32, 0x35, 0x32, 0x38, 0x3e, 0x3e, 0x3e, 0x3e, 0x3e, 0x20, 0x26, 0x5d, 0x00
.L_4:


//--------------------- .nv.shared._ZN7cutlass13device_kernelIN5flash11enable_sm90INS1_16FlashAttnFwdSm90INS1_25CollectiveMainloopFwdSm90ILi2EN4cute5tupleIJNS5_1CILi1EEES8_S8_EEENS6_IJNS7_ILi128EEENS7_ILi176EEESA_EEELi128ENS_6half_tEfNS_4arch4Sm90ELb0ELb0ELb0ELb0ELb0ELb0ELb0ELb1ELb1ELb0ELb0ELb0EEENS1_21CollectiveEpilogueFwdINS6_IJSA_SA_SB_EEES9_SD_SF_Li256ELb0ELb0ELb0ELb0EEENS1_29StaticPersistentTileSchedulerILb0EEEEEEEEEvNT_6ParamsE --------------------------
	.section	.nv.shared._ZN7cutlass13device_kernelIN5flash11enable_sm90INS1_16FlashAttnFwdSm90INS1_25CollectiveMainloopFwdSm90ILi2EN4cute5tupleIJNS5_1CILi1EEES8_S8_EEENS6_IJNS7_ILi128EEENS7_ILi176EEESA_EEELi128ENS_6half_tEfNS_4arch4Sm90ELb0ELb0ELb0ELb0ELb0ELb0ELb0ELb1ELb1ELb0ELb0ELb0EEENS1_21CollectiveEpilogueFwdINS6_IJSA_SA_SB_EEES9_SD_SF_Li256ELb0ELb0ELb0ELb0EEENS1_29StaticPersistentTileSchedulerILb0EEEEEEEEEvNT_6ParamsE,"aw",@nobits
	.sectionflags	@""
	.align	16
	.zero		1024


//--------------------- .nv.shared.reserved.0     --------------------------
	.section	.nv.shared.reserved.0,"aw",@nobits
	.weak		__nv_reservedSMEM_offset_0_alias
	.size		__nv_reservedSMEM_offset_0_alias, 0, 0
	.other		__nv_reservedSMEM_offset_0_alias,@"STO_CUDA_RESERVED_SHARED STV_DEFAULT"
__nv_reservedSMEM_offset_0_alias:
	.zero		0


//--------------------- .nv.global                --------------------------
	.section	.nv.global,"aw",@nobits
.nv.global:
	.type		_ZN66_INTERNAL_3bd1516d_30_flash_fwd_hdim128_fp16_sm90_cu_c784774a_29954cute1_E,@object
	.size		_ZN66_INTERNAL_3bd1516d_30_flash_fwd_hdim128_fp16_sm90_cu_c784774a_29954cute1_E,(_ZN66_INTERNAL_3bd1516d_30_flash_fwd_hdim128_fp16_sm90_cu_c784774a_29954cuda3std3__45__cpo6cbeginE - _ZN66_INTERNAL_3bd1516d_30_flash_fwd_hdim128_fp16_sm90_cu_c784774a_29954cute1_E)
_ZN66_INTERNAL_3bd1516d_30_flash_fwd_hdim128_fp16_sm90_cu_c784774a_29954cute1_E:
	.zero		1
	.type		_ZN66_INTERNAL_3bd1516d_30_flash_fwd_hdim128_fp16_sm90_cu_c784774a_29954cuda3std3__45__cpo6cbeginE,@object
	.size		_ZN66_INTERNAL_3bd1516d_30_flash_fwd_hdim128_fp16_sm90_cu_c784774a_29954cuda3std3__45__cpo6cbeginE,(_ZN66_INTERNAL_3bd1516d_30_flash_fwd_hdim128_fp16_sm90_cu_c784774a_29954cuda3std3__48in_placeE - _ZN66_INTERNAL_3bd1516d_30_flash_fwd_hdim128_fp16_sm90_cu_c784774a_29954cuda3std3__45__cpo6cbeginE)
_ZN66_INTERNAL_3bd1516d_30_flash_fwd_hdim128_fp16_sm90_cu_c784774a_29954cuda3std3__45__cpo6cbeginE:
	.zero		1
	.type		_ZN66_INTERNAL_3bd1516d_30_flash_fwd_hdim128_fp16_sm90_cu_c784774a_29954cuda3std3__48in_placeE,@object
	.size		_ZN66_INTERNAL_3bd1516d_30_flash_fwd_hdim128_fp16_sm90_cu_c784774a_29954cuda3std3__48in_placeE,(_ZN66_INTERNAL_3bd1516d_30_flash_fwd_hdim128_fp16_sm90_cu_c784774a_29954cuda3std6ranges3__45__cpo9iter_moveE - _ZN66_INTERNAL_3bd1516d_30_flash_fwd_hdim128_fp16_sm90_cu_c784774a_29954cuda3std3__48in_placeE)
_ZN66_INTERNAL_3bd1516d_30_flash_fwd_hdim128_fp16_sm90_cu_c784774a_29954cuda3std3__48in_placeE:
	.zero		1
	.type		_ZN66_INTERNAL_3bd1516d_30_flash_fwd_hdim128_fp16_sm90_cu_c784774a_29954cuda3std6ranges3__45__cpo9iter_moveE,@object
	.size		_ZN66_INTERNAL_3bd1516d_30_flash_fwd_hdim128_fp16_sm90_cu_c784774a_29954cuda3std6ranges3__45__cpo9iter_moveE,(_ZN66_INTERNAL_3bd1516d_30_flash_fwd_hdim128_fp16_sm90_cu_c784774a_29954cuda3std3__45__cpo5beginE - _ZN66_INTERNAL_3bd1516d_30_flash_fwd_hdim128_fp16_sm90_cu_c784774a_29954cuda3std6ranges3__45__cpo9iter_moveE)
_ZN66_INTERNAL_3bd1516d_30_flash_fwd_hdim128_fp16_sm90_cu_c784774a_29954cuda3std6ranges3__45__cpo9iter_moveE:
	.zero		1
	.type		_ZN66_INTERNAL_3bd1516d_30_flash_fwd_hdim128_fp16_sm90_cu_c784774a_29954cuda3std3__45__cpo5beginE,@object
	.size		_ZN66_INTERNAL_3bd1516d_30_flash_fwd_hdim128_fp16_sm90_cu_c784774a_29954cuda3std3__45__cpo5beginE,(_ZN66_INTERNAL_3bd1516d_30_flash_fwd_hdim128_fp16_sm90_cu_c784774a_29954cuda3std3__468_GLOBAL__N__3bd1516d_30_flash_fwd_hdim128_fp16_sm90_cu_c784774a_29956ignoreE - _ZN66_INTERNAL_3bd1516d_30_flash_fwd_hdim128_fp16_sm90_cu_c784774a_29954cuda3std3__45__cpo5beginE)
_ZN66_INTERNAL_3bd1516d_30_flash_fwd_hdim128_fp16_sm90_cu_c784774a_29954cuda3std3__45__cpo5beginE:
	.zero		1
	.type		_ZN66_INTERNAL_3bd1516d_30_flash_fwd_hdim128_fp16_sm90_cu_c784774a_29954cuda3std3__468_GLOBAL__N__3bd1516d_30_flash_fwd_hdim128_fp16_sm90_cu_c784774a_29956ignoreE,@object
	.size		_ZN66_INTERNAL_3bd1516d_30_flash_fwd_hdim128_fp16_sm90_cu_c784774a_29954cuda3std3__468_GLOBAL__N__3bd1516d_30_flash_fwd_hdim128_fp16_sm90_cu_c784774a_29956ignoreE,(_ZN66_INTERNAL_3bd1516d_30_flash_fwd_hdim128_fp16_sm90_cu_c784774a_29954cute7productE - _ZN66_INTERNAL_3bd1516d_30_flash_fwd_hdim128_fp16_sm90_cu_c784774a_29954cuda3std3__468_GLOBAL__N__3bd1516d_30_flash_fwd_hdim128_fp16_sm90_cu_c784774a_29956ignoreE)
_ZN66_INTERNAL_3bd1516d_30_flash_fwd_hdim128_fp16_sm90_cu_c784774a_29954cuda3std3__468_GLOBAL__N__3bd1516d_30_flash_fwd_hdim128_fp16_sm90_cu_c784774a_29956ignoreE:
	.zero		1
	.type		_ZN66_INTERNAL_3bd1516d_30_flash_fwd_hdim128_fp16_sm90_cu_c784774a_29954cute7productE,@object
	.size		_ZN66_INTERNAL_3bd1516d_30_flash_fwd_hdim128_fp16_sm90_cu_c784774a_29954cute7productE,(_ZN66_INTERNAL_3bd1516d_30_flash_fwd_hdim128_fp16_sm90_cu_c784774a_29954cuda3std3__45__cpo3endE - _ZN66_INTERNAL_3bd1516d_30_flash_fwd_hdim128_fp16_sm90_cu_c784774a_29954cute7productE)
_ZN66_INTERNAL_3bd1516d_30_flash_fwd_hdim128_fp16_sm90_cu_c784774a_29954cute7productE:
	.zero		1
	.type		_ZN66_INTERNAL_3bd1516d_30_flash_fwd_hdim128_fp16_sm90_cu_c784774a_29954cuda3std3__45__cpo3endE,@object
	.size		_ZN66_INTERNAL_3bd1516d_30_flash_fwd_hdim128_fp16_sm90_cu_c784774a_29954cuda3std3__45__cpo3endE,(_ZN66_INTERNAL_3bd1516d_30_flash_fwd_hdim128_fp16_sm90_cu_c784774a_29954cuda3std3__419piecewise_constructE - _ZN66_INTERNAL_3bd1516d_30_flash_fwd_hdim128_fp16_sm90_cu_c784774a_29954cuda3std3__45__cpo3endE)
_ZN66_INTERNAL_3bd1516d_30_flash_fwd_hdim128_fp16_sm90_cu_c784774a_29954cuda3std3__45__cpo3endE:
	.zero		1
	.type		_ZN66_INTERNAL_3bd1516d_30_flash_fwd_hdim128_fp16_sm90_cu_c784774a_29954cuda3std3__419piecewise_constructE,@object
	.size		_ZN66_INTERNAL_3bd1516d_30_flash_fwd_hdim128_fp16_sm90_cu_c784774a_29954cuda3std3__419piecewise_constructE,(_ZN66_INTERNAL_3bd1516d_30_flash_fwd_hdim128_fp16_sm90_cu_c784774a_29954cuda3std3__45__cpo4cendE - _ZN66_INTERNAL_3bd1516d_30_flash_fwd_hdim128_fp16_sm90_cu_c784774a_29954cuda3std3__419piecewise_constructE)
_ZN66_INTERNAL_3bd1516d_30_flash_fwd_hdim128_fp16_sm90_cu_c784774a_29954cuda3std3__419piecewise_constructE:
	.zero		1
	.type		_ZN66_INTERNAL_3bd1516d_30_flash_fwd_hdim128_fp16_sm90_cu_c784774a_29954cuda3std3__45__cpo4cendE,@object
	.size		_ZN66_INTERNAL_3bd1516d_30_flash_fwd_hdim128_fp16_sm90_cu_c784774a_29954cuda3std3__45__cpo4cendE,(_ZN66_INTERNAL_3bd1516d_30_flash_fwd_hdim128_fp16_sm90_cu_c784774a_29954cuda3std6ranges3__45__cpo4swapE - _ZN66_INTERNAL_3bd1516d_30_flash_fwd_hdim128_fp16_sm90_cu_c784774a_29954cuda3std3__45__cpo4cendE)
_ZN66_INTERNAL_3bd1516d_30_flash_fwd_hdim128_fp16_sm90_cu_c784774a_29954cuda3std3__45__cpo4cendE:
	.zero		1
	.type		_ZN66_INTERNAL_3bd1516d_30_flash_fwd_hdim128_fp16_sm90_cu_c784774a_29954cuda3std6ranges3__45__cpo4swapE,@object
	.size		_ZN66_INTERNAL_3bd1516d_30_flash_fwd_hdim128_fp16_sm90_cu_c784774a_29954cuda3std6ranges3__45__cpo4swapE,(.L_15 - _ZN66_INTERNAL_3bd1516d_30_flash_fwd_hdim128_fp16_sm90_cu_c784774a_29954cuda3std6ranges3__45__cpo4swapE)
_ZN66_INTERNAL_3bd1516d_30_flash_fwd_hdim128_fp16_sm90_cu_c784774a_29954cuda3std6ranges3__45__cpo4swapE:
	.zero		1
.L_15:


//--------------------- .nv.shared._ZN7cutlass13device_kernelIN5flash11enable_sm90INS1_16FlashAttnFwdSm90INS1_25CollectiveMainloopFwdSm90ILi2EN4cute5tupleIJNS5_1CILi2EEENS7_ILi1EEES9_EEENS6_IJNS7_ILi128EEENS7_ILi176EEESB_EEELi128ENS_6half_tEfNS_4arch4Sm90ELb0ELb0ELb0ELb0ELb0ELb0ELb0ELb1ELb1ELb0ELb0ELb0EEENS1_21CollectiveEpilogueFwdINS6_IJSB_SB_SC_EEESA_SE_SG_Li256ELb0ELb0ELb0ELb0EEENS1_29StaticPersistentTileSchedulerILb0EEEEEEEEEvNT_6ParamsE --------------------------
	.section	.nv.shared._ZN7cutlass13device_kernelIN5flash11enable_sm90INS1_16FlashAttnFwdSm90INS1_25CollectiveMainloopFwdSm90ILi2EN4cute5tupleIJNS5_1CILi2EEENS7_ILi1EEES9_EEENS6_IJNS7_ILi128EEENS7_ILi176EEESB_EEELi128ENS_6half_tEfNS_4arch4Sm90ELb0ELb0ELb0ELb0ELb0ELb0ELb0ELb1ELb1ELb0ELb0ELb0EEENS1_21CollectiveEpilogueFwdINS6_IJSB_SB_SC_EEESA_SE_SG_Li256ELb0ELb0ELb0ELb0EEENS1_29StaticPersistentTileSchedulerILb0EEEEEEEEEvNT_6ParamsE,"aw",@nobits
	.sectionflags	@""
	.align	16
	.zero		1024


//--------------------- .nv.shared._ZN7cutlass13device_kernelIN5flash11enable_sm90INS1_16FlashAttnFwdSm90INS1_25CollectiveMainloopFwdSm90ILi2EN4cute5tupleIJNS5_1CILi1EEES8_S8_EEENS6_IJNS7_ILi128EEENS7_ILi176EEESA_EEELi128ENS_6half_tEfNS_4arch4Sm90ELb0ELb0ELb0ELb1ELb0ELb0ELb0ELb1ELb1ELb0ELb0ELb0EEENS1_21CollectiveEpilogueFwdINS6_IJSA_SA_SB_EEES9_SD_SF_Li256ELb1ELb0ELb0ELb0EEENS1_36VarlenDynamicPersistentTileSchedulerILi128ELi176ELi256ELi32ELb0ELb0ELb1ELb0ELb1ELb1EEEEEEEEEvNT_6ParamsE --------------------------
	.section	.nv.shared._ZN7cutlass13device_kernelIN5flash11enable_sm90INS1_16FlashAttnFwdSm90INS1_25CollectiveMainloopFwdSm90ILi2EN4cute5tupleIJNS5_1CILi1EEES8_S8_EEENS6_IJNS7_ILi128EEENS7_ILi176EEESA_EEELi128ENS_6half_tEfNS_4arch4Sm90ELb0ELb0ELb0ELb1ELb0ELb0ELb0ELb1ELb1ELb0ELb0ELb0EEENS1_21CollectiveEpilogueFwdINS6_IJSA_SA_SB_EEES9_SD_SF_Li256ELb1ELb0ELb0ELb0EEENS1_36VarlenDynamicPersistentTileSchedulerILi128ELi176ELi256ELi32ELb0ELb0ELb1ELb0ELb1ELb1EEEEEEEEEvNT_6ParamsE,"aw",@nobits
	.sectionflags	@""
	.align	16
	.zero		1024


//--------------------- .nv.shared._ZN7cutlass13device_kernelIN5flash11enable_sm90INS1_16FlashAttnFwdSm90INS1_25CollectiveMainloopFwdSm90ILi2EN4cute5tupleIJNS5_1CILi1EEES8_S8_EEENS6_IJNS7_ILi128EEENS7_ILi176EEESA_EEELi128ENS_6half_tEfNS_4arch4Sm90ELb0ELb0ELb0ELb1ELb0ELb1ELb0ELb1ELb1ELb0ELb0ELb0EEENS1_21CollectiveEpilogueFwdINS6_IJSA_SA_SB_EEES9_SD_SF_Li256ELb1ELb0ELb0ELb0EEENS1_36VarlenDynamicPersistentTileSchedulerILi128ELi176ELi256ELi32ELb0ELb0ELb1ELb0ELb1ELb1EEEEEEEEEvNT_6ParamsE --------------------------
	.section	.nv.shared._ZN7cutlass13device_kernelIN5flash11enable_sm90INS1_16FlashAttnFwdSm90INS1_25CollectiveMainloopFwdSm90ILi2EN4cute5tupleIJNS5_1CILi1EEES8_S8_EEENS6_IJNS7_ILi128EEENS7_ILi176EEESA_EEELi128ENS_6half_tEfNS_4arch4Sm90ELb0ELb0ELb0ELb1ELb0ELb1ELb0ELb1ELb1ELb0ELb0ELb0EEENS1_21CollectiveEpilogueFwdINS6_IJSA_SA_SB_EEES9_SD_SF_Li256ELb1ELb0ELb0ELb0EEENS1_36VarlenDynamicPersistentTileSchedulerILi128ELi176ELi256ELi32ELb0ELb0ELb1ELb0ELb1ELb1EEEEEEEEEvNT_6ParamsE,"aw",@nobits
	.sectionflags	@""
	.align	16
	.zero		1024


//--------------------- .nv.shared._ZN7cutlass13device_kernelIN5flash11enable_sm90INS1_16FlashAttnFwdSm90INS1_25CollectiveMainloopFwdSm90ILi2EN4cute5tupleIJNS5_1CILi1EEES8_S8_EEENS6_IJNS7_ILi128EEESA_SA_EEELi128ENS_6half_tEfNS_4arch4Sm90ELb0ELb1ELb0ELb0ELb0ELb0ELb0ELb1ELb1ELb0ELb0ELb0EEENS1_21CollectiveEpilogueFwdISB_S9_SC_SE_Li256ELb0ELb0ELb0ELb0EEENS1_30DynamicPersistentTileSchedulerILi256ELi32ELb0ELb0ELb1EEEEEEEEEvNT_6ParamsE --------------------------
	.section	.nv.shared._ZN7cutlass13device_kernelIN5flash11enable_sm90INS1_16FlashAttnFwdSm90INS1_25CollectiveMainloopFwdSm90ILi2EN4cute5tupleIJNS5_1CILi1EEES8_S8_EEENS6_IJNS7_ILi128EEESA_SA_EEELi128ENS_6half_tEfNS_4arch4Sm90ELb0ELb1ELb0ELb0ELb0ELb0ELb0ELb1ELb1ELb0ELb0ELb0EEENS1_21CollectiveEpilogueFwdISB_S9_SC_SE_Li256ELb0ELb0ELb0ELb0EEENS1_30DynamicPersistentTileSchedulerILi256ELi32ELb0ELb0ELb1EEEEEEEEEvNT_6ParamsE,"aw",@nobits
	.sectionflags	@""
	.align	16
	.zero		1024


//--------------------- .nv.shared._ZN7cutlass13device_kernelIN5flash11enable_sm90INS1_16FlashAttnFwdSm90INS1_25CollectiveMainloopFwdSm90ILi2EN4cute5tupleIJNS5_1CILi1EEES8_S8_EEENS6_IJNS7_ILi128EEESA_SA_EEELi128ENS_6half_tEfNS_4arch4Sm90ELb0ELb1ELb0ELb1ELb0ELb0ELb0ELb1ELb1ELb0ELb0ELb0EEENS1_21CollectiveEpilogueFwdISB_S9_SC_SE_Li256ELb1ELb0ELb0ELb0EEENS1_36VarlenDynamicPersistentTileSchedulerILi128ELi128ELi256ELi32ELb0ELb0ELb1ELb1ELb0ELb1EEEEEEEEEvNT_6ParamsE --------------------------
	.section	.nv.shared._ZN7cutlass13device_kernelIN5flash11enable_sm90INS1_16FlashAttnFwdSm90INS1_25CollectiveMainloopFwdSm90ILi2EN4cute5tupleIJNS5_1CILi1EEES8_S8_EEENS6_IJNS7_ILi128EEESA_SA_EEELi128ENS_6half_tEfNS_4arch4Sm90ELb0ELb1ELb0ELb1ELb0ELb0ELb0ELb1ELb1ELb0ELb0ELb0EEENS1_21CollectiveEpilogueFwdISB_S9_SC_SE_Li256ELb1ELb0ELb0ELb0EEENS1_36VarlenDynamicPersistentTileSchedulerILi128ELi128ELi256ELi32ELb0ELb0ELb1ELb1ELb0ELb1EEEEEEEEEvNT_6ParamsE,"aw",@nobits
	.sectionflags	@""
	.align	16
	.zero		1024


//--------------------- .nv.shared._ZN7cutlass13device_kernelIN5flash11enable_sm90INS1_16FlashAttnFwdSm90INS1_25CollectiveMainloopFwdSm90ILi2EN4cute5tupleIJNS5_1CILi1EEES8_S8_EEENS6_IJNS7_ILi128EEESA_SA_EEELi128ENS_6half_tEfNS_4arch4Sm90ELb0ELb1ELb0ELb1ELb0ELb1ELb0ELb1ELb1ELb0ELb0ELb0EEENS1_21CollectiveEpilogueFwdISB_S9_SC_SE_Li256ELb1ELb0ELb0ELb0EEENS1_36VarlenDynamicPersistentTileSchedulerILi128ELi128ELi256ELi32ELb0ELb0ELb1ELb1ELb0ELb1EEEEEEEEEvNT_6ParamsE --------------------------
	.section	.nv.shared._ZN7cutlass13device_kernelIN5flash11enable_sm90INS1_16FlashAttnFwdSm90INS1_25CollectiveMainloopFwdSm90ILi2EN4cute5tupleIJNS5_1CILi1EEES8_S8_EEENS6_IJNS7_ILi128EEESA_SA_EEELi128ENS_6half_tEfNS_4arch4Sm90ELb0ELb1ELb0ELb1ELb0ELb1ELb0ELb1ELb1ELb0ELb0ELb0EEENS1_21CollectiveEpilogueFwdISB_S9_SC_SE_Li256ELb1ELb0ELb0ELb0EEENS1_36VarlenDynamicPersistentTileSchedulerILi128ELi128ELi256ELi32ELb0ELb0ELb1ELb1ELb0ELb1EEEEEEEEEvNT_6ParamsE,"aw",@nobits
	.sectionflags	@""
	.align	16
	.zero		1024


//--------------------- .nv.shared._ZN7cutlass13device_kernelIN5flash11enable_sm90INS1_16FlashAttnFwdSm90INS1_25CollectiveMainloopFwdSm90ILi2EN4cute5tupleIJNS5_1CILi1EEES8_S8_EEENS6_IJNS7_ILi128EEESA_SA_EEELi128ENS_6half_tEfNS_4arch4Sm90ELb1ELb0ELb0ELb0ELb0ELb0ELb0ELb1ELb1ELb0ELb0ELb0EEENS1_21CollectiveEpilogueFwdISB_S9_SC_SE_Li256ELb0ELb0ELb0ELb0EEENS1_30DynamicPersistentTileSchedulerILi256ELi32ELb0ELb0ELb1EEEEEEEEEvNT_6ParamsE --------------------------
	.section	.nv.shared._ZN7cutlass13device_kernelIN5flash11enable_sm90INS1_16FlashAttnFwdSm90INS1_25CollectiveMainloopFwdSm90ILi2EN4cute5tupleIJNS5_1CILi1EEES8_S8_EEENS6_IJNS7_ILi128EEESA_SA_EEELi128ENS_6half_tEfNS_4arch4Sm90ELb1ELb0ELb0ELb0ELb0ELb0ELb0ELb1ELb1ELb0ELb0ELb0EEENS1_21CollectiveEpilogueFwdISB_S9_SC_SE_Li256ELb0ELb0ELb0ELb0EEENS1_30DynamicPersistentTileSchedulerILi256ELi32ELb0ELb0ELb1EEEEEEEEEvNT_6ParamsE,"aw",@nobits
	.sectionflags	@""
	.align	16
	.zero		1024


//--------------------- .nv.shared._ZN7cutlass13device_kernelIN5flash11enable_sm90INS1_16FlashAttnFwdSm90INS1_25CollectiveMainloopFwdSm90ILi2EN4cute5tupleIJNS5_1CILi1EEES8_S8_EEENS6_IJNS7_ILi128EEESA_SA_EEELi128ENS_6half_tEfNS_4arch4Sm90ELb1ELb0ELb0ELb1ELb0ELb0ELb0ELb1ELb1ELb0ELb0ELb0EEENS1_21CollectiveEpilogueFwdISB_S9_SC_SE_Li256ELb1ELb0ELb0ELb0EEENS1_36VarlenDynamicPersistentTileSchedulerILi128ELi128ELi256ELi32ELb0ELb0ELb1ELb1ELb1ELb1EEEEEEEEEvNT_6ParamsE --------------------------
	.section	.nv.shared._ZN7cutlass13device_kernelIN5flash11enable_sm90INS1_16FlashAttnFwdSm90INS1_25CollectiveMainloopFwdSm90ILi2EN4cute5tupleIJNS5_1CILi1EEES8_S8_EEENS6_IJNS7_ILi128EEESA_SA_EEELi128ENS_6half_tEfNS_4arch4Sm90ELb1ELb0ELb0ELb1ELb0ELb0ELb0ELb1ELb1ELb0ELb0ELb0EEENS1_21CollectiveEpilogueFwdISB_S9_SC_SE_Li256ELb1ELb0ELb0ELb0EEENS1_36VarlenDynamicPersistentTileSchedulerILi128ELi128ELi256ELi32ELb0ELb0ELb1ELb1ELb1ELb1EEEEEEEEEvNT_6ParamsE,"aw",@nobits
	.sectionflags	@""
	.align	16
	.zero		1024


//--------------------- .nv.shared._ZN7cutlass13device_kernelIN5flash11enable_sm90INS1_16FlashAttnFwdSm90INS1_25CollectiveMainloopFwdSm90ILi2EN4cute5tupleIJNS5_1CILi1EEES8_S8_EEENS6_IJNS7_ILi128EEESA_SA_EEELi128ENS_6half_tEfNS_4arch4Sm90ELb1ELb0ELb0ELb1ELb0ELb1ELb0ELb1ELb1ELb0ELb0ELb0EEENS1_21CollectiveEpilogueFwdISB_S9_SC_SE_Li256ELb1ELb0ELb0ELb0EEENS1_36VarlenDynamicPersistentTileSchedulerILi128ELi128ELi256ELi32ELb0ELb0ELb1ELb1ELb1ELb1EEEEEEEEEvNT_6ParamsE --------------------------
	.section	.nv.shared._ZN7cutlass13device_kernelIN5flash11enable_sm90INS1_16FlashAttnFwdSm90INS1_25CollectiveMainloopFwdSm90ILi2EN4cute5tupleIJNS5_1CILi1EEES8_S8_EEENS6_IJNS7_ILi128EEESA_SA_EEELi128ENS_6half_tEfNS_4arch4Sm90ELb1ELb0ELb0ELb1ELb0ELb1ELb0ELb1ELb1ELb0ELb0ELb0EEENS1_21CollectiveEpilogueFwdISB_S9_SC_SE_Li256ELb1ELb0ELb0ELb0EEENS1_36VarlenDynamicPersistentTileSchedulerILi128ELi128ELi256ELi32ELb0ELb0ELb1ELb1ELb1ELb1EEEEEEEEEvNT_6ParamsE,"aw",@nobits
	.sectionflags	@""
	.align	16
	.zero		1024


//--------------------- .nv.constant0._ZN7cutlass13device_kernelIN5flash11enable_sm90INS1_16FlashAttnFwdSm90INS1_25CollectiveMainloopFwdSm90ILi2EN4cute5tupleIJNS5_1CILi1EEES8_S8_EEENS6_IJNS7_ILi128EEENS7_ILi176EEESA_EEELi128ENS_6half_tEfNS_4arch4Sm90ELb0ELb0ELb0ELb0ELb0ELb0ELb0ELb1ELb1ELb0ELb0ELb0EEENS1_21CollectiveEpilogueFwdINS6_IJSA_SA_SB_EEES9_SD_SF_Li256ELb0ELb0ELb0ELb0EEENS1_29StaticPersistentTileSchedulerILb0EEEEEEEEEvNT_6ParamsE --------------------------
	.section	.nv.constant0._ZN7cutlass13device_kernelIN5flash11enable_sm90INS1_16FlashAttnFwdSm90INS1_25CollectiveMainloopFwdSm90ILi2EN4cute5tupleIJNS5_1CILi1EEES8_S8_EEENS6_IJNS7_ILi128EEENS7_ILi176EEESA_EEELi128ENS_6half_tEfNS_4arch4Sm90ELb0ELb0ELb0ELb0ELb0ELb0ELb0ELb1ELb1ELb0ELb0ELb0EEENS1_21CollectiveEpilogueFwdINS6_IJSA_SA_SB_EEES9_SD_SF_Li256ELb0ELb0ELb0ELb0EEENS1_29StaticPersistentTileSchedulerILb0EEEEEEEEEvNT_6ParamsE,"a",@progbits
	.sectionflags	@""
	.align	4
.nv.constant0._ZN7cutlass13device_kernelIN5flash11enable_sm90INS1_16FlashAttnFwdSm90INS1_25CollectiveMainloopFwdSm90ILi2EN4cute5tupleIJNS5_1CILi1EEES8_S8_EEENS6_IJNS7_ILi128EEENS7_ILi176EEESA_EEELi128ENS_6half_tEfNS_4arch4Sm90ELb0ELb0ELb0ELb0ELb0ELb0ELb0ELb1ELb1ELb0ELb0ELb0EEENS1_21CollectiveEpilogueFwdINS6_IJSA_SA_SB_EEES9_SD_SF_Li256ELb0ELb0ELb0ELb0EEENS1_29StaticPersistentTileSchedulerILb0EEEEEEEEEvNT_6ParamsE:
	.zero		3584


//--------------------- .nv.constant0._ZN7cutlass13device_kernelIN5flash11enable_sm90INS1_16FlashAttnFwdSm90INS1_25CollectiveMainloopFwdSm90ILi2EN4cute5tupleIJNS5_1CILi2EEENS7_ILi1EEES9_EEENS6_IJNS7_ILi128EEENS7_ILi176EEESB_EEELi128ENS_6half_tEfNS_4arch4Sm90ELb0ELb0ELb0ELb0ELb0ELb0ELb0ELb1ELb1ELb0ELb0ELb0EEENS1_21CollectiveEpilogueFwdINS6_IJSB_SB_SC_EEESA_SE_SG_Li256ELb0ELb0ELb0ELb0EEENS1_29StaticPersistentTileSchedulerILb0EEEEEEEEEvNT_6ParamsE --------------------------
	.section	.nv.constant0._ZN7cutlass13device_kernelIN5flash11enable_sm90INS1_16FlashAttnFwdSm90INS1_25CollectiveMainloopFwdSm90ILi2EN4cute5tupleIJNS5_1CILi2EEENS7_ILi1EEES9_EEENS6_IJNS7_ILi128EEENS7_ILi176EEESB_EEELi128ENS_6half_tEfNS_4arch4Sm90ELb0ELb0ELb0ELb0ELb0ELb0ELb0ELb1ELb1ELb0ELb0ELb0EEENS1_21CollectiveEpilogueFwdINS6_IJSB_SB_SC_EEESA_SE_SG_Li256ELb0ELb0ELb0ELb0EEENS1_29StaticPersistentTileSchedulerILb0EEEEEEEEEvNT_6ParamsE,"a",@progbits
	.sectionflags	@""
	.align	4
.nv.constant0._ZN7cutlass13device_kernelIN5flash11enable_sm90INS1_16FlashAttnFwdSm90INS1_25CollectiveMainloopFwdSm90ILi2EN4cute5tupleIJNS5_1CILi2EEENS7_ILi1EEES9_EEENS6_IJNS7_ILi128EEENS7_ILi176EEESB_EEELi128ENS_6half_tEfNS_4arch4Sm90ELb0ELb0ELb0ELb0ELb0ELb0ELb0ELb1ELb1ELb0ELb0ELb0EEENS1_21CollectiveEpilogueFwdINS6_IJSB_SB_SC_EEESA_SE_SG_Li256ELb0ELb0ELb0ELb0EEENS1_29StaticPersistentTileSchedulerILb0EEEEEEEEEvNT_6ParamsE:
	.zero		3584


//--------------------- .nv.constant0._ZN7cutlass13device_kernelIN5flash11enable_sm90INS1_16FlashAttnFwdSm90INS1_25CollectiveMainloopFwdSm90ILi2EN4cute5tupleIJNS5_1CILi1EEES8_S8_EEENS6_IJNS7_ILi128EEENS7_ILi176EEESA_EEELi128ENS_6half_tEfNS_4arch4Sm90ELb0ELb0ELb0ELb1ELb0ELb0ELb0ELb1ELb1ELb0ELb0ELb0EEENS1_21CollectiveEpilogueFwdINS6_IJSA_SA_SB_EEES9_SD_SF_Li256ELb1ELb0ELb0ELb0EEENS1_36VarlenDynamicPersistentTileSchedulerILi128ELi176ELi256ELi32ELb0ELb0ELb1ELb0ELb1ELb1EEEEEEEEEvNT_6ParamsE --------------------------
	.section	.nv.constant0._ZN7cutlass13device_kernelIN5flash11enable_sm90INS1_16FlashAttnFwdSm90INS1_25CollectiveMainloopFwdSm90ILi2EN4cute5tupleIJNS5_1CILi1EEES8_S8_EEENS6_IJNS7_ILi128EEENS7_ILi176EEESA_EEELi128ENS_6half_tEfNS_4arch4Sm90ELb0ELb0ELb0ELb1ELb0ELb0ELb0ELb1ELb1ELb0ELb0ELb0EEENS1_21CollectiveEpilogueFwdINS6_IJSA_SA_SB_EEES9_SD_SF_Li256ELb1ELb0ELb0ELb0EEENS1_36VarlenDynamicPersistentTileSchedulerILi128ELi176ELi256ELi32ELb0ELb0ELb1ELb0ELb1ELb1EEEEEEEEEvNT_6ParamsE,"a",@progbits
	.sectionflags	@""
	.align	4
.nv.constant0._ZN7cutlass13device_kernelIN5flash11enable_sm90INS1_16FlashAttnFwdSm90INS1_25CollectiveMainloopFwdSm90ILi2EN4cute5tupleIJNS5_1CILi1EEES8_S8_EEENS6_IJNS7_ILi128EEENS7_ILi176EEESA_EEELi128ENS_6half_tEfNS_4arch4Sm90ELb0ELb0ELb0ELb1ELb0ELb0ELb0ELb1ELb1ELb0ELb0ELb0EEENS1_21CollectiveEpilogueFwdINS6_IJSA_SA_SB_EEES9_SD_SF_Li256ELb1ELb0ELb0ELb0EEENS1_36VarlenDynamicPersistentTileSchedulerILi128ELi176ELi256ELi32ELb0ELb0ELb1ELb0ELb1ELb1EEEEEEEEEvNT_6ParamsE:
	.zero		3200


//--------------------- .nv.constant0._ZN7cutlass13device_kernelIN5flash11enable_sm90INS1_16FlashAttnFwdSm90INS1_25CollectiveMainloopFwdSm90ILi2EN4cute5tupleIJNS5_1CILi1EEES8_S8_EEENS6_IJNS7_ILi128EEENS7_ILi176EEESA_EEELi128ENS_6half_tEfNS_4arch4Sm90ELb0ELb0ELb0ELb1ELb0ELb1ELb0ELb1ELb1ELb0ELb0ELb0EEENS1_21CollectiveEpilogueFwdINS6_IJSA_SA_SB_EEES9_SD_SF_Li256ELb1ELb0ELb0ELb0EEENS1_36VarlenDynamicPersistentTileSchedulerILi128ELi176ELi256ELi32ELb0ELb0ELb1ELb0ELb1ELb1EEEEEEEEEvNT_6ParamsE --------------------------
	.section	.nv.constant0._ZN7cutlass13device_kernelIN5flash11enable_sm90INS1_16FlashAttnFwdSm90INS1_25CollectiveMainloopFwdSm90ILi2EN4cute5tupleIJNS5_1CILi1EEES8_S8_EEENS6_IJNS7_ILi128EEENS7_ILi176EEESA_EEELi128ENS_6half_tEfNS_4arch4Sm90ELb0ELb0ELb0ELb1ELb0ELb1ELb0ELb1ELb1ELb0ELb0ELb0EEENS1_21CollectiveEpilogueFwdINS6_IJSA_SA_SB_EEES9_SD_SF_Li256ELb1ELb0ELb0ELb0EEENS1_36VarlenDynamicPersistentTileSchedulerILi128ELi176ELi256ELi32ELb0ELb0ELb1ELb0ELb1ELb1EEEEEEEEEvNT_6ParamsE,"a",@progbits
	.sectionflags	@""
	.align	4
.nv.constant0._ZN7cutlass13device_kernelIN5flash11enable_sm90INS1_16FlashAttnFwdSm90INS1_25CollectiveMainloopFwdSm90ILi2EN4cute5tupleIJNS5_1CILi1EEES8_S8_EEENS6_IJNS7_ILi128EEENS7_ILi176EEESA_EEELi128ENS_6half_tEfNS_4arch4Sm90ELb0ELb0ELb0ELb1ELb0ELb1ELb0ELb1ELb1ELb0ELb0ELb0EEENS1_21CollectiveEpilogueFwdINS6_IJSA_SA_SB_EEES9_SD_SF_Li256ELb1ELb0ELb0ELb0EEENS1_36VarlenDynamicPersistentTileSchedulerILi128ELi176ELi256ELi32ELb0ELb0ELb1ELb0ELb1ELb1EEEEEEEEEvNT_6ParamsE:
	.zero		3200


//--------------------- .nv.constant0._ZN7cutlass13device_kernelIN5flash11enable_sm90INS1_16FlashAttnFwdSm90INS1_25CollectiveMainloopFwdSm90ILi2EN4cute5tupleIJNS5_1CILi1EEES8_S8_EEENS6_IJNS7_ILi128EEESA_SA_EEELi128ENS_6half_tEfNS_4arch4Sm90ELb0ELb1ELb0ELb0ELb0ELb0ELb0ELb1ELb1ELb0ELb0ELb0EEENS1_21CollectiveEpilogueFwdISB_S9_SC_SE_Li256ELb0ELb0ELb0ELb0EEENS1_30DynamicPersistentTileSchedulerILi256ELi32ELb0ELb0ELb1EEEEEEEEEvNT_6ParamsE --------------------------
	.section	.nv.constant0._ZN7cutlass13device_kernelIN5flash11enable_sm90INS1_16FlashAttnFwdSm90INS1_25CollectiveMainloopFwdSm90ILi2EN4cute5tupleIJNS5_1CILi1EEES8_S8_EEENS6_IJNS7_ILi128EEESA_SA_EEELi128ENS_6half_tEfNS_4arch4Sm90ELb0ELb1ELb0ELb0ELb0ELb0ELb0ELb1ELb1ELb0ELb0ELb0EEENS1_21CollectiveEpilogueFwdISB_S9_SC_SE_Li256ELb0ELb0ELb0ELb0EEENS1_30DynamicPersistentTileSchedulerILi256ELi32ELb0ELb0ELb1EEEEEEEEEvNT_6ParamsE,"a",@progbits
	.sectionflags	@""
	.align	4
.nv.constant0._ZN7cutlass13device_kernelIN5flash11enable_sm90INS1_16FlashAttnFwdSm90INS1_25CollectiveMainloopFwdSm90ILi2EN4cute5tupleIJNS5_1CILi1EEES8_S8_EEENS6_IJNS7_ILi128EEESA_SA_EEELi128ENS_6half_tEfNS_4arch4Sm90ELb0ELb1ELb0ELb0ELb0ELb0ELb0ELb1ELb1ELb0ELb0ELb0EEENS1_21CollectiveEpilogueFwdISB_S9_SC_SE_Li256ELb0ELb0ELb0ELb0EEENS1_30DynamicPersistentTileSchedulerILi256ELi32ELb0ELb0ELb1EEEEEEEEEvNT_6ParamsE:
	.zero		3584


//--------------------- .nv.constant0._ZN7cutlass13device_kernelIN5flash11enable_sm90INS1_16FlashAttnFwdSm90INS1_25CollectiveMainloopFwdSm90ILi2EN4cute5tupleIJNS5_1CILi1EEES8_S8_EEENS6_IJNS7_ILi128EEESA_SA_EEELi128ENS_6half_tEfNS_4arch4Sm90ELb0ELb1ELb0ELb1ELb0ELb0ELb0ELb1ELb1ELb0ELb0ELb0EEENS1_21CollectiveEpilogueFwdISB_S9_SC_SE_Li256ELb1ELb0ELb0ELb0EEENS1_36VarlenDynamicPersistentTileSchedulerILi128ELi128ELi256ELi32ELb0ELb0ELb1ELb1ELb0ELb1EEEEEEEEEvNT_6ParamsE --------------------------
	.section	.nv.constant0._ZN7cutlass13device_kernelIN5flash11enable_sm90INS1_16FlashAttnFwdSm90INS1_25CollectiveMainloopFwdSm90ILi2EN4cute5tupleIJNS5_1CILi1EEES8_S8_EEENS6_IJNS7_ILi128EEESA_SA_EEELi128ENS_6half_tEfNS_4arch4Sm90ELb0ELb1ELb0ELb1ELb0ELb0ELb0ELb1ELb1ELb0ELb0ELb0EEENS1_21CollectiveEpilogueFwdISB_S9_SC_SE_Li256ELb1ELb0ELb0ELb0EEENS1_36VarlenDynamicPersistentTileSchedulerILi128ELi128ELi256ELi32ELb0ELb0ELb1ELb1ELb0ELb1EEEEEEEEEvNT_6ParamsE,"a",@progbits
	.sectionflags	@""
	.align	4
.nv.constant0._ZN7cutlass13device_kernelIN5flash11enable_sm90INS1_16FlashAttnFwdSm90INS1_25CollectiveMainloopFwdSm90ILi2EN4cute5tupleIJNS5_1CILi1EEES8_S8_EEENS6_IJNS7_ILi128EEESA_SA_EEELi128ENS_6half_tEfNS_4arch4Sm90ELb0ELb1ELb0ELb1ELb0ELb0ELb0ELb1ELb1ELb0ELb0ELb0EEENS1_21CollectiveEpilogueFwdISB_S9_SC_SE_Li256ELb1ELb0ELb0ELb0EEENS1_36VarlenDynamicPersistentTileSchedulerILi128ELi128ELi256ELi32ELb0ELb0ELb1ELb1ELb0ELb1EEEEEEEEEvNT_6ParamsE:
	.zero		3200


//--------------------- .nv.constant0._ZN7cutlass13device_kernelIN5flash11enable_sm90INS1_16FlashAttnFwdSm90INS1_25CollectiveMainloopFwdSm90ILi2EN4cute5tupleIJNS5_1CILi1EEES8_S8_EEENS6_IJNS7_ILi128EEESA_SA_EEELi128ENS_6half_tEfNS_4arch4Sm90ELb0ELb1ELb0ELb1ELb0ELb1ELb0ELb1ELb1ELb0ELb0ELb0EEENS1_21CollectiveEpilogueFwdISB_S9_SC_SE_Li256ELb1ELb0ELb0ELb0EEENS1_36VarlenDynamicPersistentTileSchedulerILi128ELi128ELi256ELi32ELb0ELb0ELb1ELb1ELb0ELb1EEEEEEEEEvNT_6ParamsE --------------------------
	.section	.nv.constant0._ZN7cutlass13device_kernelIN5flash11enable_sm90INS1_16FlashAttnFwdSm90INS1_25CollectiveMainloopFwdSm90ILi2EN4cute5tupleIJNS5_1CILi1EEES8_S8_EEENS6_IJNS7_ILi128EEESA_SA_EEELi128ENS_6half_tEfNS_4arch4Sm90ELb0ELb1ELb0ELb1ELb0ELb1ELb0ELb1ELb1ELb0ELb0ELb0EEENS1_21CollectiveEpilogueFwdISB_S9_SC_SE_Li256ELb1ELb0ELb0ELb0EEENS1_36VarlenDynamicPersistentTileSchedulerILi128ELi128ELi256ELi32ELb0ELb0ELb1ELb1ELb0ELb1EEEEEEEEEvNT_6ParamsE,"a",@progbits
	.sectionflags	@""
	.align	4
.nv.constant0._ZN7cutlass13device_kernelIN5flash11enable_sm90INS1_16FlashAttnFwdSm90INS1_25CollectiveMainloopFwdSm90ILi2EN4cute5tupleIJNS5_1CILi1EEES8_S8_EEENS6_IJNS7_ILi128EEESA_SA_EEELi128ENS_6half_tEfNS_4arch4Sm90ELb0ELb1ELb0ELb1ELb0ELb1ELb0ELb1ELb1ELb0ELb0ELb0EEENS1_21CollectiveEpilogueFwdISB_S9_SC_SE_Li256ELb1ELb0ELb0ELb0EEENS1_36VarlenDynamicPersistentTileSchedulerILi128ELi128ELi256ELi32ELb0ELb0ELb1ELb1ELb0ELb1EEEEEEEEEvNT_6ParamsE:
	.zero		3200


//--------------------- .nv.constant0._ZN7cutlass13device_kernelIN5flash11enable_sm90INS1_16FlashAttnFwdSm90INS1_25CollectiveMainloopFwdSm90ILi2EN4cute5tupleIJNS5_1CILi1EEES8_S8_EEENS6_IJNS7_ILi128EEESA_SA_EEELi128ENS_6half_tEfNS_4arch4Sm90ELb1ELb0ELb0ELb0ELb0ELb0ELb0ELb1ELb1ELb0ELb0ELb0EEENS1_21CollectiveEpilogueFwdISB_S9_SC_SE_Li256ELb0ELb0ELb0ELb0EEENS1_30DynamicPersistentTileSchedulerILi256ELi32ELb0ELb0ELb1EEEEEEEEEvNT_6ParamsE --------------------------
	.section	.nv.constant0._ZN7cutlass13device_kernelIN5flash11enable_sm90INS1_16FlashAttnFwdSm90INS1_25CollectiveMainloopFwdSm90ILi2EN4cute5tupleIJNS5_1CILi1EEES8_S8_EEENS6_IJNS7_ILi128EEESA_SA_EEELi128ENS_6half_tEfNS_4arch4Sm90ELb1ELb0ELb0ELb0ELb0ELb0ELb0ELb1ELb1ELb0ELb0ELb0EEENS1_21CollectiveEpilogueFwdISB_S9_SC_SE_Li256ELb0ELb0ELb0ELb0EEENS1_30DynamicPersistentTileSchedulerILi256ELi32ELb0ELb0ELb1EEEEEEEEEvNT_6ParamsE,"a",@progbits
	.sectionflags	@""
	.align	4
.nv.constant0._ZN7cutlass13device_kernelIN5flash11enable_sm90INS1_16FlashAttnFwdSm90INS1_25CollectiveMainloopFwdSm90ILi2EN4cute5tupleIJNS5_1CILi1EEES8_S8_EEENS6_IJNS7_ILi128EEESA_SA_EEELi128ENS_6half_tEfNS_4arch4Sm90ELb1ELb0ELb0ELb0ELb0ELb0ELb0ELb1ELb1ELb0ELb0ELb0EEENS1_21CollectiveEpilogueFwdISB_S9_SC_SE_Li256ELb0ELb0ELb0ELb0EEENS1_30DynamicPersistentTileSchedulerILi256ELi32ELb0ELb0ELb1EEEEEEEEEvNT_6ParamsE:
	.zero		3584


//--------------------- .nv.constant0._ZN7cutlass13device_kernelIN5flash11enable_sm90INS1_16FlashAttnFwdSm90INS1_25CollectiveMainloopFwdSm90ILi2EN4cute5tupleIJNS5_1CILi1EEES8_S8_EEENS6_IJNS7_ILi128EEESA_SA_EEELi128ENS_6half_tEfNS_4arch4Sm90ELb1ELb0ELb0ELb1ELb0ELb0ELb0ELb1ELb1ELb0ELb0ELb0EEENS1_21CollectiveEpilogueFwdISB_S9_SC_SE_Li256ELb1ELb0ELb0ELb0EEENS1_36VarlenDynamicPersistentTileSchedulerILi128ELi128ELi256ELi32ELb0ELb0ELb1ELb1ELb1ELb1EEEEEEEEEvNT_6ParamsE --------------------------
	.section	.nv.constant0._ZN7cutlass13device_kernelIN5flash11enable_sm90INS1_16FlashAttnFwdSm90INS1_25CollectiveMainloopFwdSm90ILi2EN4cute5tupleIJNS5_1CILi1EEES8_S8_EEENS6_IJNS7_ILi128EEESA_SA_EEELi128ENS_6half_tEfNS_4arch4Sm90ELb1ELb0ELb0ELb1ELb0ELb0ELb0ELb1ELb1ELb0ELb0ELb0EEENS1_21CollectiveEpilogueFwdISB_S9_SC_SE_Li256ELb1ELb0ELb0ELb0EEENS1_36VarlenDynamicPersistentTileSchedulerILi128ELi128ELi256ELi32ELb0ELb0ELb1ELb1ELb1ELb1EEEEEEEEEvNT_6ParamsE,"a",@progbits
	.sectionflags	@""
	.align	4
.nv.constant0._ZN7cutlass13device_kernelIN5flash11enable_sm90INS1_16FlashAttnFwdSm90INS1_25CollectiveMainloopFwdSm90ILi2EN4cute5tupleIJNS5_1CILi1EEES8_S8_EEENS6_IJNS7_ILi128EEESA_SA_EEELi128ENS_6half_tEfNS_4arch4Sm90ELb1ELb0ELb0ELb1ELb0ELb0ELb0ELb1ELb1ELb0ELb0ELb0EEENS1_21CollectiveEpilogueFwdISB_S9_SC_SE_Li256ELb1ELb0ELb0ELb0EEENS1_36VarlenDynamicPersistentTileSchedulerILi128ELi128ELi256ELi32ELb0ELb0ELb1ELb1ELb1ELb1EEEEEEEEEvNT_6ParamsE:
	.zero		3200


//--------------------- .nv.constant0._ZN7cutlass13device_kernelIN5flash11enable_sm90INS1_16FlashAttnFwdSm90INS1_25CollectiveMainloopFwdSm90ILi2EN4cute5tupleIJNS5_1CILi1EEES8_S8_EEENS6_IJNS7_ILi128EEESA_SA_EEELi128ENS_6half_tEfNS_4arch4Sm90ELb1ELb0ELb0ELb1ELb0ELb1ELb0ELb1ELb1ELb0ELb0ELb0EEENS1_21CollectiveEpilogueFwdISB_S9_SC_SE_Li256ELb1ELb0ELb0ELb0EEENS1_36VarlenDynamicPersistentTileSchedulerILi128ELi128ELi256ELi32ELb0ELb0ELb1ELb1ELb1ELb1EEEEEEEEEvNT_6ParamsE --------------------------
	.section	.nv.constant0._ZN7cutlass13device_kernelIN5flash11enable_sm90INS1_16FlashAttnFwdSm90INS1_25CollectiveMainloopFwdSm90ILi2EN4cute5tupleIJNS5_1CILi1EEES8_S8_EEENS6_IJNS7_ILi128EEESA_SA_EEELi128ENS_6half_tEfNS_4arch4Sm90ELb1ELb0ELb0ELb1ELb0ELb1ELb0ELb1ELb1ELb0ELb0ELb0EEENS1_21CollectiveEpilogueFwdISB_S9_SC_SE_Li256ELb1ELb0ELb0ELb0EEENS1_36VarlenDynamicPersistentTileSchedulerILi128ELi128ELi256ELi32ELb0ELb0ELb1ELb1ELb1ELb1EEEEEEEEEvNT_6ParamsE,"a",@progbits
	.sectionflags	@""
	.align	4
.nv.constant0._ZN7cutlass13device_kernelIN5flash11enable_sm90INS1_16FlashAttnFwdSm90INS1_25CollectiveMainloopFwdSm90ILi2EN4cute5tupleIJNS5_1CILi1EEES8_S8_EEENS6_IJNS7_ILi128EEESA_SA_EEELi128ENS_6half_tEfNS_4arch4Sm90ELb1ELb0ELb0ELb1ELb0ELb1ELb0ELb1ELb1ELb0ELb0ELb0EEENS1_21CollectiveEpilogueFwdISB_S9_SC_SE_Li256ELb1ELb0ELb0ELb0EEENS1_36VarlenDynamicPersistentTileSchedulerILi128ELi128ELi256ELi32ELb0ELb0ELb1ELb1ELb1ELb1EEEEEEEEEvNT_6ParamsE:
	.zero		3200


//--------------------- SYMBOLS --------------------------

	.type		.nv.reservedSmem.offset0,@object
	.size		.nv.reservedSmem.offset0,0x4
	.type		__assertfail,@function
